	.target	sm_80

	.elftype	@"ET_EXEC"


//--------------------- .note.nv.tkinfo           --------------------------
	.section	.note.nv.tkinfo,"",@"SHT_NOTE"
	.sectionflags	@"SHF_NOTE_NV_TKINFO"
	.tkinfo
        /*0018*/ 	.word	0x00000002
        /*0030*/ 	.string	""
        /*0030*/ 	.string	"ptxas"
        /*0030*/ 	.string	"Cuda compilation tools, release 13.0, V13.0.88"
        /*0030*/ 	.string	"Build cuda_13.0.r13.0/compiler.36424714_0"
        /*0030*/ 	.string	"-arch sm_80 -m 64 "



//--------------------- .note.nv.cuinfo           --------------------------
	.section	.note.nv.cuinfo,"",@"SHT_NOTE"
	.sectionflags	@"SHF_NOTE_NV_CUINFO"
        /*0018*/ 	.short	0x0002
        /*001a*/ 	.short	0x0050
        /*001c*/ 	.short	0x0082
	.zero		2


//--------------------- .nv.info                  --------------------------
	.section	.nv.info,"",@"SHT_CUDA_INFO"
	.align	4


	//----- nvinfo : EIATTR_REGCOUNT
	.align		4
        /*0000*/ 	.byte	0x04, 0x2f
        /*0002*/ 	.short	(.L_12 - .L_11)
	.align		4
.L_11:
        /*0004*/ 	.word	index@(_ZN7cutlass13device_kernelIN5flash19enable_sm80_to_sm89INS1_16FlashAttnFwdSm80INS1_25CollectiveMainloopFwdSm80ILi4ELi1ELb0EN4cute5tupleIJNS5_1CILi128EEENS7_ILi48EEENS7_ILi96EEEEEELi96ENS_10bfloat16_tEfNS_4arch4Sm80ELb1ELb0ELb1ELb1ELb0ELb1ELb1ELb1EEENS1_21CollectiveEpilogueFwdINS6_IJS8_SA_S9_EEENS6_IJNS7_ILi1EEESI_SI_EEESC_SE_Li128ELb1ELb1ELb1ELb0EEENS1_36VarlenDynamicPersistentTileSchedulerILi128ELi48ELi128ELi128ELb1ELb1ELb0ELb1ELb1ELb1EEEEEEEEEvNT_6ParamsE)
        /*0008*/ 	.word	0x000000ff


	//----- nvinfo : EIATTR_FRAME_SIZE
	.align		4
.L_12:
        /*000c*/ 	.byte	0x04, 0x11
        /*000e*/ 	.short	(.L_14 - .L_13)
	.align		4
.L_13:
        /*0010*/ 	.word	index@($__internal_25_$__cuda_sm70_votesync_ballot)
        /*0014*/ 	.word	0x00000000


	//----- nvinfo : EIATTR_FRAME_SIZE
	.align		4
.L_14:
        /*0018*/ 	.byte	0x04, 0x11
        /*001a*/ 	.short	(.L_16 - .L_15)
	.align		4
.L_15:
        /*001c*/ 	.word	index@($__internal_24_$__cuda_sm70_shflsync_up_p)
        /*0020*/ 	.word	0x00000000


	//----- nvinfo : EIATTR_FRAME_SIZE
	.align		4
.L_16:
        /*0024*/ 	.byte	0x04, 0x11
        /*0026*/ 	.short	(.L_18 - .L_17)
	.align		4
.L_17:
        /*0028*/ 	.word	index@($__internal_23_$__cuda_sm70_shflsync_idx_p)
        /*002c*/ 	.word	0x00000000


	//----- nvinfo : EIATTR_FRAME_SIZE
	.align		4
.L_18:
        /*0030*/ 	.byte	0x04, 0x11
        /*0032*/ 	.short	(.L_20 - .L_19)
	.align		4
.L_19:
        /*0034*/ 	.word	index@($__internal_22_$__cuda_sm70_shflsync_bfly_p)
        /*0038*/ 	.word	0x00000000


	//----- nvinfo : EIATTR_FRAME_SIZE
	.align		4
.L_20:
        /*003c*/ 	.byte	0x04, 0x11
        /*003e*/ 	.short	(.L_22 - .L_21)
	.align		4
.L_21:
        /*0040*/ 	.word	index@(_ZN7cutlass13device_kernelIN5flash19enable_sm80_to_sm89INS1_16FlashAttnFwdSm80INS1_25CollectiveMainloopFwdSm80ILi4ELi1ELb0EN4cute5tupleIJNS5_1CILi128EEENS7_ILi48EEENS7_ILi96EEEEEELi96ENS_10bfloat16_tEfNS_4arch4Sm80ELb1ELb0ELb1ELb1ELb0ELb1ELb1ELb1EEENS1_21CollectiveEpilogueFwdINS6_IJS8_SA_S9_EEENS6_IJNS7_ILi1EEESI_SI_EEESC_SE_Li128ELb1ELb1ELb1ELb0EEENS1_36VarlenDynamicPersistentTileSchedulerILi128ELi48ELi128ELi128ELb1ELb1ELb0ELb1ELb1ELb1EEEEEEEEEvNT_6ParamsE)
        /*0044*/ 	.word	0x000000c0


	//----- nvinfo : EIATTR_REGCOUNT
	.align		4
.L_22:
        /*0048*/ 	.byte	0x04, 0x2f
        /*004a*/ 	.short	(.L_24 - .L_23)
	.align		4
.L_23:
        /*004c*/ 	.word	index@(_ZN7cutlass13device_kernelIN5flash19enable_sm80_to_sm89INS1_16FlashAttnFwdSm80INS1_25CollectiveMainloopFwdSm80ILi4ELi1ELb0EN4cute5tupleIJNS5_1CILi128EEENS7_ILi48EEENS7_ILi96EEEEEELi96ENS_10bfloat16_tEfNS_4arch4Sm80ELb1ELb0ELb1ELb1ELb0ELb0ELb1ELb1EEENS1_21CollectiveEpilogueFwdINS6_IJS8_SA_S9_EEENS6_IJNS7_ILi1EEESI_SI_EEESC_SE_Li128ELb1ELb1ELb1ELb0EEENS1_36VarlenDynamicPersistentTileSchedulerILi128ELi48ELi128ELi128ELb1ELb1ELb0ELb1ELb1ELb1EEEEEEEEEvNT_6ParamsE)
        /*0050*/ 	.word	0x000000ff


	//----- nvinfo : EIATTR_FRAME_SIZE
	.align		4
.L_24:
        /*0054*/ 	.byte	0x04, 0x11
        /*0056*/ 	.short	(.L_26 - .L_25)
	.align		4
.L_25:
        /*0058*/ 	.word	index@($__internal_21_$__cuda_sm70_votesync_ballot)
        /*005c*/ 	.word	0x00000000


	//----- nvinfo : EIATTR_FRAME_SIZE
	.align		4
.L_26:
        /*0060*/ 	.byte	0x04, 0x11
        /*0062*/ 	.short	(.L_28 - .L_27)
	.align		4
.L_27:
        /*0064*/ 	.word	index@($__internal_20_$__cuda_sm70_shflsync_up_p)
        /*0068*/ 	.word	0x00000000


	//----- nvinfo : EIATTR_FRAME_SIZE
	.align		4
.L_28:
        /*006c*/ 	.byte	0x04, 0x11
        /*006e*/ 	.short	(.L_30 - .L_29)
	.align		4
.L_29:
        /*0070*/ 	.word	index@($__internal_19_$__cuda_sm70_shflsync_idx_p)
        /*0074*/ 	.word	0x00000000


	//----- nvinfo : EIATTR_FRAME_SIZE
	.align		4
.L_30:
        /*0078*/ 	.byte	0x04, 0x11
        /*007a*/ 	.short	(.L_32 - .L_31)
	.align		4
.L_31:
        /*007c*/ 	.word	index@($__internal_18_$__cuda_sm70_shflsync_bfly_p)
        /*0080*/ 	.word	0x00000000


	//----- nvinfo : EIATTR_FRAME_SIZE
	.align		4
.L_32:
        /*0084*/ 	.byte	0x04, 0x11
        /*0086*/ 	.short	(.L_34 - .L_33)
	.align		4
.L_33:
        /*0088*/ 	.word	index@(_ZN7cutlass13device_kernelIN5flash19enable_sm80_to_sm89INS1_16FlashAttnFwdSm80INS1_25CollectiveMainloopFwdSm80ILi4ELi1ELb0EN4cute5tupleIJNS5_1CILi128EEENS7_ILi48EEENS7_ILi96EEEEEELi96ENS_10bfloat16_tEfNS_4arch4Sm80ELb1ELb0ELb1ELb1ELb0ELb0ELb1ELb1EEENS1_21CollectiveEpilogueFwdINS6_IJS8_SA_S9_EEENS6_IJNS7_ILi1EEESI_SI_EEESC_SE_Li128ELb1ELb1ELb1ELb0EEENS1_36VarlenDynamicPersistentTileSchedulerILi128ELi48ELi128ELi128ELb1ELb1ELb0ELb1ELb1ELb1EEEEEEEEEvNT_6ParamsE)
        /*008c*/ 	.word	0x000000c8


	//----- nvinfo : EIATTR_REGCOUNT
	.align		4
.L_34:
        /*0090*/ 	.byte	0x04, 0x2f
        /*0092*/ 	.short	(.L_36 - .L_35)
	.align		4
.L_35:
        /*0094*/ 	.word	index@(_ZN7cutlass13device_kernelIN5flash19enable_sm80_to_sm89INS1_16FlashAttnFwdSm80INS1_25CollectiveMainloopFwdSm80ILi4ELi1ELb0EN4cute5tupleIJNS5_1CILi128EEENS7_ILi64EEENS7_ILi96EEEEEELi96ENS_10bfloat16_tEfNS_4arch4Sm80ELb1ELb0ELb1ELb0ELb0ELb0ELb1ELb1EEENS1_21CollectiveEpilogueFwdINS6_IJS8_SA_S9_EEENS6_IJNS7_ILi1EEESI_SI_EEESC_SE_Li128ELb0ELb1ELb1ELb0EEENS1_30DynamicPersistentTileSchedulerILi128ELi128ELb1ELb1ELb0EEEEEEEEEvNT_6ParamsE)
        /*0098*/ 	.word	0x000000ff


	//----- nvinfo : EIATTR_FRAME_SIZE
	.align		4
.L_36:
        /*009c*/ 	.byte	0x04, 0x11
        /*009e*/ 	.short	(.L_38 - .L_37)
	.align		4
.L_37:
        /*00a0*/ 	.word	index@($__internal_17_$__cuda_sm70_shflsync_idx_p)
        /*00a4*/ 	.word	0x00000000


	//----- nvinfo : EIATTR_FRAME_SIZE
	.align		4
.L_38:
        /*00a8*/ 	.byte	0x04, 0x11
        /*00aa*/ 	.short	(.L_40 - .L_39)
	.align		4
.L_39:
        /*00ac*/ 	.word	index@($__internal_16_$__cuda_sm70_shflsync_bfly_p)
        /*00b0*/ 	.word	0x00000000


	//----- nvinfo : EIATTR_FRAME_SIZE
	.align		4
.L_40:
        /*00b4*/ 	.byte	0x04, 0x11
        /*00b6*/ 	.short	(.L_42 - .L_41)
	.align		4
.L_41:
        /*00b8*/ 	.word	index@(_ZN7cutlass13device_kernelIN5flash19enable_sm80_to_sm89INS1_16FlashAttnFwdSm80INS1_25CollectiveMainloopFwdSm80ILi4ELi1ELb0EN4cute5tupleIJNS5_1CILi128EEENS7_ILi64EEENS7_ILi96EEEEEELi96ENS_10bfloat16_tEfNS_4arch4Sm80ELb1ELb0ELb1ELb0ELb0ELb0ELb1ELb1EEENS1_21CollectiveEpilogueFwdINS6_IJS8_SA_S9_EEENS6_IJNS7_ILi1EEESI_SI_EEESC_SE_Li128ELb0ELb1ELb1ELb0EEENS1_30DynamicPersistentTileSchedulerILi128ELi128ELb1ELb1ELb0EEEEEEEEEvNT_6ParamsE)
        /*00bc*/ 	.word	0x00000078


	//----- nvinfo : EIATTR_REGCOUNT
	.align		4
.L_42:
        /*00c0*/ 	.byte	0x04, 0x2f
        /*00c2*/ 	.short	(.L_44 - .L_43)
	.align		4
.L_43:
        /*00c4*/ 	.word	index@(_ZN7cutlass13device_kernelIN5flash19enable_sm80_to_sm89INS1_16FlashAttnFwdSm80INS1_25CollectiveMainloopFwdSm80ILi4ELi1ELb0EN4cute5tupleIJNS5_1CILi128EEENS7_ILi48EEENS7_ILi96EEEEEELi96ENS_10bfloat16_tEfNS_4arch4Sm80ELb0ELb1ELb1ELb1ELb0ELb1ELb1ELb1EEENS1_21CollectiveEpilogueFwdINS6_IJS8_SA_S9_EEENS6_IJNS7_ILi1EEESI_SI_EEESC_SE_Li128ELb1ELb1ELb1ELb0EEENS1_36VarlenDynamicPersistentTileSchedulerILi128ELi48ELi128ELi128ELb1ELb1ELb0ELb1ELb0ELb1EEEEEEEEEvNT_6ParamsE)
        /*00c8*/ 	.word	0x000000ff


	//----- nvinfo : EIATTR_FRAME_SIZE
	.align		4
.L_44:
        /*00cc*/ 	.byte	0x04, 0x11
        /*00ce*/ 	.short	(.L_46 - .L_45)
	.align		4
.L_45:
        /*00d0*/ 	.word	index@($__internal_15_$__cuda_sm70_votesync_ballot)
        /*00d4*/ 	.word	0x00000000


	//----- nvinfo : EIATTR_FRAME_SIZE
	.align		4
.L_46:
        /*00d8*/ 	.byte	0x04, 0x11
        /*00da*/ 	.short	(.L_48 - .L_47)
	.align		4
.L_47:
        /*00dc*/ 	.word	index@($__internal_14_$__cuda_sm70_shflsync_up_p)
        /*00e0*/ 	.word	0x00000000


	//----- nvinfo : EIATTR_FRAME_SIZE
	.align		4
.L_48:
        /*00e4*/ 	.byte	0x04, 0x11
        /*00e6*/ 	.short	(.L_50 - .L_49)
	.align		4
.L_49:
        /*00e8*/ 	.word	index@($__internal_13_$__cuda_sm70_shflsync_idx_p)
        /*00ec*/ 	.word	0x00000000


	//----- nvinfo : EIATTR_FRAME_SIZE
	.align		4
.L_50:
        /*00f0*/ 	.byte	0x04, 0x11
        /*00f2*/ 	.short	(.L_52 - .L_51)
	.align		4
.L_51:
        /*00f4*/ 	.word	index@($__internal_12_$__cuda_sm70_shflsync_bfly_p)
        /*00f8*/ 	.word	0x00000000


	//----- nvinfo : EIATTR_FRAME_SIZE
	.align		4
.L_52:
        /*00fc*/ 	.byte	0x04, 0x11
        /*00fe*/ 	.short	(.L_54 - .L_53)
	.align		4
.L_53:
        /*0100*/ 	.word	index@(_ZN7cutlass13device_kernelIN5flash19enable_sm80_to_sm89INS1_16FlashAttnFwdSm80INS1_25CollectiveMainloopFwdSm80ILi4ELi1ELb0EN4cute5tupleIJNS5_1CILi128EEENS7_ILi48EEENS7_ILi96EEEEEELi96ENS_10bfloat16_tEfNS_4arch4Sm80ELb0ELb1ELb1ELb1ELb0ELb1ELb1ELb1EEENS1_21CollectiveEpilogueFwdINS6_IJS8_SA_S9_EEENS6_IJNS7_ILi1EEESI_SI_EEESC_SE_Li128ELb1ELb1ELb1ELb0EEENS1_36VarlenDynamicPersistentTileSchedulerILi128ELi48ELi128ELi128ELb1ELb1ELb0ELb1ELb0ELb1EEEEEEEEEvNT_6ParamsE)
        /*0104*/ 	.word	0x000000b0


	//----- nvinfo : EIATTR_REGCOUNT
	.align		4
.L_54:
        /*0108*/ 	.byte	0x04, 0x2f
        /*010a*/ 	.short	(.L_56 - .L_55)
	.align		4
.L_55:
        /*010c*/ 	.word	index@(_ZN7cutlass13device_kernelIN5flash19enable_sm80_to_sm89INS1_16FlashAttnFwdSm80INS1_25CollectiveMainloopFwdSm80ILi4ELi1ELb0EN4cute5tupleIJNS5_1CILi128EEENS7_ILi48EEENS7_ILi96EEEEEELi96ENS_10bfloat16_tEfNS_4arch4Sm80ELb0ELb1ELb1ELb1ELb0ELb0ELb1ELb1EEENS1_21CollectiveEpilogueFwdINS6_IJS8_SA_S9_EEENS6_IJNS7_ILi1EEESI_SI_EEESC_SE_Li128ELb1ELb1ELb1ELb0EEENS1_36VarlenDynamicPersistentTileSchedulerILi128ELi48ELi128ELi128ELb1ELb1ELb0ELb1ELb0ELb1EEEEEEEEEvNT_6ParamsE)
        /*0110*/ 	.word	0x000000ff


	//----- nvinfo : EIATTR_FRAME_SIZE
	.align		4
.L_56:
        /*0114*/ 	.byte	0x04, 0x11
        /*0116*/ 	.short	(.L_58 - .L_57)
	.align		4
.L_57:
        /*0118*/ 	.word	index@($__internal_11_$__cuda_sm70_votesync_ballot)
        /*011c*/ 	.word	0x00000000


	//----- nvinfo : EIATTR_FRAME_SIZE
	.align		4
.L_58:
        /*0120*/ 	.byte	0x04, 0x11
        /*0122*/ 	.short	(.L_60 - .L_59)
	.align		4
.L_59:
        /*0124*/ 	.word	index@($__internal_10_$__cuda_sm70_shflsync_up_p)
        /*0128*/ 	.word	0x00000000


	//----- nvinfo : EIATTR_FRAME_SIZE
	.align		4
.L_60:
        /*012c*/ 	.byte	0x04, 0x11
        /*012e*/ 	.short	(.L_62 - .L_61)
	.align		4
.L_61:
        /*0130*/ 	.word	index@($__internal_9_$__cuda_sm70_shflsync_idx_p)
        /*0134*/ 	.word	0x00000000


	//----- nvinfo : EIATTR_FRAME_SIZE
	.align		4
.L_62:
        /*0138*/ 	.byte	0x04, 0x11
        /*013a*/ 	.short	(.L_64 - .L_63)
	.align		4
.L_63:
        /*013c*/ 	.word	index@($__internal_8_$__cuda_sm70_shflsync_bfly_p)
        /*0140*/ 	.word	0x00000000


	//----- nvinfo : EIATTR_FRAME_SIZE
	.align		4
.L_64:
        /*0144*/ 	.byte	0x04, 0x11
        /*0146*/ 	.short	(.L_66 - .L_65)
	.align		4
.L_65:
        /*0148*/ 	.word	index@(_ZN7cutlass13device_kernelIN5flash19enable_sm80_to_sm89INS1_16FlashAttnFwdSm80INS1_25CollectiveMainloopFwdSm80ILi4ELi1ELb0EN4cute5tupleIJNS5_1CILi128EEENS7_ILi48EEENS7_ILi96EEEEEELi96ENS_10bfloat16_tEfNS_4arch4Sm80ELb0ELb1ELb1ELb1ELb0ELb0ELb1ELb1EEENS1_21CollectiveEpilogueFwdINS6_IJS8_SA_S9_EEENS6_IJNS7_ILi1EEESI_SI_EEESC_SE_Li128ELb1ELb1ELb1ELb0EEENS1_36VarlenDynamicPersistentTileSchedulerILi128ELi48ELi128ELi128ELb1ELb1ELb0ELb1ELb0ELb1EEEEEEEEEvNT_6ParamsE)
        /*014c*/ 	.word	0x00000068


	//----- nvinfo : EIATTR_REGCOUNT
	.align		4
.L_66:
        /*0150*/ 	.byte	0x04, 0x2f
        /*0152*/ 	.short	(.L_68 - .L_67)
	.align		4
.L_67:
        /*0154*/ 	.word	index@(_ZN7cutlass13device_kernelIN5flash19enable_sm80_to_sm89INS1_16FlashAttnFwdSm80INS1_25CollectiveMainloopFwdSm80ILi4ELi1ELb0EN4cute5tupleIJNS5_1CILi128EEENS7_ILi48EEENS7_ILi96EEEEEELi96ENS_10bfloat16_tEfNS_4arch4Sm80ELb0ELb1ELb1ELb0ELb0ELb0ELb1ELb1EEENS1_21CollectiveEpilogueFwdINS6_IJS8_SA_S9_EEENS6_IJNS7_ILi1EEESI_SI_EEESC_SE_Li128ELb0ELb1ELb1ELb0EEENS1_19SingleTileSchedulerILb0ELb1ELb1ELi128EEEEEEEEEvNT_6ParamsE)
        /*0158*/ 	.word	0x000000ff


	//----- nvinfo : EIATTR_FRAME_SIZE
	.align		4
.L_68:
        /*015c*/ 	.byte	0x04, 0x11
        /*015e*/ 	.short	(.L_70 - .L_69)
	.align		4
.L_69:
        /*0160*/ 	.word	index@(_ZN7cutlass13device_kernelIN5flash19enable_sm80_to_sm89INS1_16FlashAttnFwdSm80INS1_25CollectiveMainloopFwdSm80ILi4ELi1ELb0EN4cute5tupleIJNS5_1CILi128EEENS7_ILi48EEENS7_ILi96EEEEEELi96ENS_10bfloat16_tEfNS_4arch4Sm80ELb0ELb1ELb1ELb0ELb0ELb0ELb1ELb1EEENS1_21CollectiveEpilogueFwdINS6_IJS8_SA_S9_EEENS6_IJNS7_ILi1EEESI_SI_EEESC_SE_Li128ELb0ELb1ELb1ELb0EEENS1_19SingleTileSchedulerILb0ELb1ELb1ELi128EEEEEEEEEvNT_6ParamsE)
        /*0164*/ 	.word	0x00000000


	//----- nvinfo : EIATTR_REGCOUNT
	.align		4
.L_70:
        /*0168*/ 	.byte	0x04, 0x2f
        /*016a*/ 	.short	(.L_72 - .L_71)
	.align		4
.L_71:
        /*016c*/ 	.word	index@(_ZN7cutlass13device_kernelIN5flash19enable_sm80_to_sm89INS1_16FlashAttnFwdSm80INS1_25CollectiveMainloopFwdSm80ILi4ELi1ELb0EN4cute5tupleIJNS5_1CILi128EEENS7_ILi48EEENS7_ILi96EEEEEELi96ENS_10bfloat16_tEfNS_4arch4Sm80ELb0ELb0ELb1ELb1ELb0ELb1ELb1ELb1EEENS1_21CollectiveEpilogueFwdINS6_IJS8_SA_S9_EEENS6_IJNS7_ILi1EEESI_SI_EEESC_SE_Li128ELb1ELb1ELb1ELb0EEENS1_36VarlenDynamicPersistentTileSchedulerILi128ELi48ELi128ELi128ELb1ELb1ELb0ELb0ELb1ELb1EEEEEEEEEvNT_6ParamsE)
        /*0170*/ 	.word	0x000000ff


	//----- nvinfo : EIATTR_FRAME_SIZE
	.align		4
.L_72:
        /*0174*/ 	.byte	0x04, 0x11
        /*0176*/ 	.short	(.L_74 - .L_73)
	.align		4
.L_73:
        /*0178*/ 	.word	index@($__internal_7_$__cuda_sm70_votesync_ballot)
        /*017c*/ 	.word	0x00000000


	//----- nvinfo : EIATTR_FRAME_SIZE
	.align		4
.L_74:
        /*0180*/ 	.byte	0x04, 0x11
        /*0182*/ 	.short	(.L_76 - .L_75)
	.align		4
.L_75:
        /*0184*/ 	.word	index@($__internal_6_$__cuda_sm70_shflsync_up_p)
        /*0188*/ 	.word	0x00000000


	//----- nvinfo : EIATTR_FRAME_SIZE
	.align		4
.L_76:
        /*018c*/ 	.byte	0x04, 0x11
        /*018e*/ 	.short	(.L_78 - .L_77)
	.align		4
.L_77:
        /*0190*/ 	.word	index@($__internal_5_$__cuda_sm70_shflsync_idx_p)
        /*0194*/ 	.word	0x00000000


	//----- nvinfo : EIATTR_FRAME_SIZE
	.align		4
.L_78:
        /*0198*/ 	.byte	0x04, 0x11
        /*019a*/ 	.short	(.L_80 - .L_79)
	.align		4
.L_79:
        /*019c*/ 	.word	index@($__internal_4_$__cuda_sm70_shflsync_bfly_p)
        /*01a0*/ 	.word	0x00000000


	//----- nvinfo : EIATTR_FRAME_SIZE
	.align		4
.L_80:
        /*01a4*/ 	.byte	0x04, 0x11
        /*01a6*/ 	.short	(.L_82 - .L_81)
	.align		4
.L_81:
        /*01a8*/ 	.word	index@(_ZN7cutlass13device_kernelIN5flash19enable_sm80_to_sm89INS1_16FlashAttnFwdSm80INS1_25CollectiveMainloopFwdSm80ILi4ELi1ELb0EN4cute5tupleIJNS5_1CILi128EEENS7_ILi48EEENS7_ILi96EEEEEELi96ENS_10bfloat16_tEfNS_4arch4Sm80ELb0ELb0ELb1ELb1ELb0ELb1ELb1ELb1EEENS1_21CollectiveEpilogueFwdINS6_IJS8_SA_S9_EEENS6_IJNS7_ILi1EEESI_SI_EEESC_SE_Li128ELb1ELb1ELb1ELb0EEENS1_36VarlenDynamicPersistentTileSchedulerILi128ELi48ELi128ELi128ELb1ELb1ELb0ELb0ELb1ELb1EEEEEEEEEvNT_6ParamsE)
        /*01ac*/ 	.word	0x000000a0


	//----- nvinfo : EIATTR_REGCOUNT
	.align		4
.L_82:
        /*01b0*/ 	.byte	0x04, 0x2f
        /*01b2*/ 	.short	(.L_84 - .L_83)
	.align		4
.L_83:
        /*01b4*/ 	.word	index@(_ZN7cutlass13device_kernelIN5flash19enable_sm80_to_sm89INS1_16FlashAttnFwdSm80INS1_25CollectiveMainloopFwdSm80ILi4ELi1ELb0EN4cute5tupleIJNS5_1CILi128EEENS7_ILi48EEENS7_ILi96EEEEEELi96ENS_10bfloat16_tEfNS_4arch4Sm80ELb0ELb0ELb1ELb1ELb0ELb0ELb1ELb1EEENS1_21CollectiveEpilogueFwdINS6_IJS8_SA_S9_EEENS6_IJNS7_ILi1EEESI_SI_EEESC_SE_Li128ELb1ELb1ELb1ELb0EEENS1_36VarlenDynamicPersistentTileSchedulerILi128ELi48ELi128ELi128ELb1ELb1ELb0ELb0ELb1ELb1EEEEEEEEEvNT_6ParamsE)
        /*01b8*/ 	.word	0x000000ff


	//----- nvinfo : EIATTR_FRAME_SIZE
	.align		4
.L_84:
        /*01bc*/ 	.byte	0x04, 0x11
        /*01be*/ 	.short	(.L_86 - .L_85)
	.align		4
.L_85:
        /*01c0*/ 	.word	index@($__internal_3_$__cuda_sm70_votesync_ballot)
        /*01c4*/ 	.word	0x00000000


	//----- nvinfo : EIATTR_FRAME_SIZE
	.align		4
.L_86:
        /*01c8*/ 	.byte	0x04, 0x11
        /*01ca*/ 	.short	(.L_88 - .L_87)
	.align		4
.L_87:
        /*01cc*/ 	.word	index@($__internal_2_$__cuda_sm70_shflsync_up_p)
        /*01d0*/ 	.word	0x00000000


	//----- nvinfo : EIATTR_FRAME_SIZE
	.align		4
.L_88:
        /*01d4*/ 	.byte	0x04, 0x11
        /*01d6*/ 	.short	(.L_90 - .L_89)
	.align		4
.L_89:
        /*01d8*/ 	.word	index@($__internal_1_$__cuda_sm70_shflsync_idx_p)
        /*01dc*/ 	.word	0x00000000


	//----- nvinfo : EIATTR_FRAME_SIZE
	.align		4
.L_90:
        /*01e0*/ 	.byte	0x04, 0x11
        /*01e2*/ 	.short	(.L_92 - .L_91)
	.align		4
.L_91:
        /*01e4*/ 	.word	index@($__internal_0_$__cuda_sm70_shflsync_bfly_p)
        /*01e8*/ 	.word	0x00000000


	//----- nvinfo : EIATTR_FRAME_SIZE
	.align		4
.L_92:
        /*01ec*/ 	.byte	0x04, 0x11
        /*01ee*/ 	.short	(.L_94 - .L_93)
	.align		4
.L_93:
        /*01f0*/ 	.word	index@(_ZN7cutlass13device_kernelIN5flash19enable_sm80_to_sm89INS1_16FlashAttnFwdSm80INS1_25CollectiveMainloopFwdSm80ILi4ELi1ELb0EN4cute5tupleIJNS5_1CILi128EEENS7_ILi48EEENS7_ILi96EEEEEELi96ENS_10bfloat16_tEfNS_4arch4Sm80ELb0ELb0ELb1ELb1ELb0ELb0ELb1ELb1EEENS1_21CollectiveEpilogueFwdINS6_IJS8_SA_S9_EEENS6_IJNS7_ILi1EEESI_SI_EEESC_SE_Li128ELb1ELb1ELb1ELb0EEENS1_36VarlenDynamicPersistentTileSchedulerILi128ELi48ELi128ELi128ELb1ELb1ELb0ELb0ELb1ELb1EEEEEEEEEvNT_6ParamsE)
        /*01f4*/ 	.word	0x000000b8


	//----- nvinfo : EIATTR_REGCOUNT
	.align		4
.L_94:
        /*01f8*/ 	.byte	0x04, 0x2f
        /*01fa*/ 	.short	(.L_96 - .L_95)
	.align		4
.L_95:
        /*01fc*/ 	.word	index@(_ZN7cutlass13device_kernelIN5flash19enable_sm80_to_sm89INS1_16FlashAttnFwdSm80INS1_25CollectiveMainloopFwdSm80ILi4ELi1ELb0EN4cute5tupleIJNS5_1CILi128EEENS7_ILi64EEENS7_ILi96EEEEEELi96ENS_10bfloat16_tEfNS_4arch4Sm80ELb0ELb0ELb1ELb0ELb0ELb0ELb1ELb1EEENS1_21CollectiveEpilogueFwdINS6_IJS8_SA_S9_EEENS6_IJNS7_ILi1EEESI_SI_EEESC_SE_Li128ELb0ELb1ELb1ELb0EEENS1_19SingleTileSchedulerILb0ELb1ELb1ELi128EEEEEEEEEvNT_6ParamsE)
        /*0200*/ 	.word	0x000000ff


	//----- nvinfo : EIATTR_FRAME_SIZE
	.align		4
.L_96:
        /*0204*/ 	.byte	0x04, 0x11
        /*0206*/ 	.short	(.L_98 - .L_97)
	.align		4
.L_97:
        /*0208*/ 	.word	index@(_ZN7cutlass13device_kernelIN5flash19enable_sm80_to_sm89INS1_16FlashAttnFwdSm80INS1_25CollectiveMainloopFwdSm80ILi4ELi1ELb0EN4cute5tupleIJNS5_1CILi128EEENS7_ILi64EEENS7_ILi96EEEEEELi96ENS_10bfloat16_tEfNS_4arch4Sm80ELb0ELb0ELb1ELb0ELb0ELb0ELb1ELb1EEENS1_21CollectiveEpilogueFwdINS6_IJS8_SA_S9_EEENS6_IJNS7_ILi1EEESI_SI_EEESC_SE_Li128ELb0ELb1ELb1ELb0EEENS1_19SingleTileSchedulerILb0ELb1ELb1ELi128EEEEEEEEEvNT_6ParamsE)
        /*020c*/ 	.word	0x00000060


	//----- nvinfo : EIATTR_MIN_STACK_SIZE
	.align		4
.L_98:
        /*0210*/ 	.byte	0x04, 0x12
        /*0212*/ 	.short	(.L_100 - .L_99)
	.align		4
.L_99:
        /*0214*/ 	.word	index@(_ZN7cutlass13device_kernelIN5flash19enable_sm80_to_sm89INS1_16FlashAttnFwdSm80INS1_25CollectiveMainloopFwdSm80ILi4ELi1ELb0EN4cute5tupleIJNS5_1CILi128EEENS7_ILi64EEENS7_ILi96EEEEEELi96ENS_10bfloat16_tEfNS_4arch4Sm80ELb0ELb0ELb1ELb0ELb0ELb0ELb1ELb1EEENS1_21CollectiveEpilogueFwdINS6_IJS8_SA_S9_EEENS6_IJNS7_ILi1EEESI_SI_EEESC_SE_Li128ELb0ELb1ELb1ELb0EEENS1_19SingleTileSchedulerILb0ELb1ELb1ELi128EEEEEEEEEvNT_6ParamsE)
        /*0218*/ 	.word	0x00000060


	//----- nvinfo : EIATTR_MIN_STACK_SIZE
	.align		4
.L_100:
        /*021c*/ 	.byte	0x04, 0x12
        /*021e*/ 	.short	(.L_102 - .L_101)
	.align		4
.L_101:
        /*0220*/ 	.word	index@(_ZN7cutlass13device_kernelIN5flash19enable_sm80_to_sm89INS1_16FlashAttnFwdSm80INS1_25CollectiveMainloopFwdSm80ILi4ELi1ELb0EN4cute5tupleIJNS5_1CILi128EEENS7_ILi48EEENS7_ILi96EEEEEELi96ENS_10bfloat16_tEfNS_4arch4Sm80ELb0ELb0ELb1ELb1ELb0ELb0ELb1ELb1EEENS1_21CollectiveEpilogueFwdINS6_IJS8_SA_S9_EEENS6_IJNS7_ILi1EEESI_SI_EEESC_SE_Li128ELb1ELb1ELb1ELb0EEENS1_36VarlenDynamicPersistentTileSchedulerILi128ELi48ELi128ELi128ELb1ELb1ELb0ELb0ELb1ELb1EEEEEEEEEvNT_6ParamsE)
        /*0224*/ 	.word	0x000000b8


	//----- nvinfo : EIATTR_MIN_STACK_SIZE
	.align		4
.L_102:
        /*0228*/ 	.byte	0x04, 0x12
        /*022a*/ 	.short	(.L_104 - .L_103)
	.align		4
.L_103:
        /*022c*/ 	.word	index@(_ZN7cutlass13device_kernelIN5flash19enable_sm80_to_sm89INS1_16FlashAttnFwdSm80INS1_25CollectiveMainloopFwdSm80ILi4ELi1ELb0EN4cute5tupleIJNS5_1CILi128EEENS7_ILi48EEENS7_ILi96EEEEEELi96ENS_10bfloat16_tEfNS_4arch4Sm80ELb0ELb0ELb1ELb1ELb0ELb1ELb1ELb1EEENS1_21CollectiveEpilogueFwdINS6_IJS8_SA_S9_EEENS6_IJNS7_ILi1EEESI_SI_EEESC_SE_Li128ELb1ELb1ELb1ELb0EEENS1_36VarlenDynamicPersistentTileSchedulerILi128ELi48ELi128ELi128ELb1ELb1ELb0ELb0ELb1ELb1EEEEEEEEEvNT_6ParamsE)
        /*0230*/ 	.word	0x000000a0


	//----- nvinfo : EIATTR_MIN_STACK_SIZE
	.align		4
.L_104:
        /*0234*/ 	.byte	0x04, 0x12
        /*0236*/ 	.short	(.L_106 - .L_105)
	.align		4
.L_105:
        /*0238*/ 	.word	index@(_ZN7cutlass13device_kernelIN5flash19enable_sm80_to_sm89INS1_16FlashAttnFwdSm80INS1_25CollectiveMainloopFwdSm80ILi4ELi1ELb0EN4cute5tupleIJNS5_1CILi128EEENS7_ILi48EEENS7_ILi96EEEEEELi96ENS_10bfloat16_tEfNS_4arch4Sm80ELb0ELb1ELb1ELb0ELb0ELb0ELb1ELb1EEENS1_21CollectiveEpilogueFwdINS6_IJS8_SA_S9_EEENS6_IJNS7_ILi1EEESI_SI_EEESC_SE_Li128ELb0ELb1ELb1ELb0EEENS1_19SingleTileSchedulerILb0ELb1ELb1ELi128EEEEEEEEEvNT_6ParamsE)
        /*023c*/ 	.word	0x00000000


	//----- nvinfo : EIATTR_MIN_STACK_SIZE
	.align		4
.L_106:
        /*0240*/ 	.byte	0x04, 0x12
        /*0242*/ 	.short	(.L_108 - .L_107)
	.align		4
.L_107:
        /*0244*/ 	.word	index@(_ZN7cutlass13device_kernelIN5flash19enable_sm80_to_sm89INS1_16FlashAttnFwdSm80INS1_25CollectiveMainloopFwdSm80ILi4ELi1ELb0EN4cute5tupleIJNS5_1CILi128EEENS7_ILi48EEENS7_ILi96EEEEEELi96ENS_10bfloat16_tEfNS_4arch4Sm80ELb0ELb1ELb1ELb1ELb0ELb0ELb1ELb1EEENS1_21CollectiveEpilogueFwdINS6_IJS8_SA_S9_EEENS6_IJNS7_ILi1EEESI_SI_EEESC_SE_Li128ELb1ELb1ELb1ELb0EEENS1_36VarlenDynamicPersistentTileSchedulerILi128ELi48ELi128ELi128ELb1ELb1ELb0ELb1ELb0ELb1EEEEEEEEEvNT_6ParamsE)
        /*0248*/ 	.word	0x00000068


	//----- nvinfo : EIATTR_MIN_STACK_SIZE
	.align		4
.L_108:
        /*024c*/ 	.byte	0x04, 0x12
        /*024e*/ 	.short	(.L_110 - .L_109)
	.align		4
.L_109:
        /*0250*/ 	.word	index@(_ZN7cutlass13device_kernelIN5flash19enable_sm80_to_sm89INS1_16FlashAttnFwdSm80INS1_25CollectiveMainloopFwdSm80ILi4ELi1ELb0EN4cute5tupleIJNS5_1CILi128EEENS7_ILi48EEENS7_ILi96EEEEEELi96ENS_10bfloat16_tEfNS_4arch4Sm80ELb0ELb1ELb1ELb1ELb0ELb1ELb1ELb1EEENS1_21CollectiveEpilogueFwdINS6_IJS8_SA_S9_EEENS6_IJNS7_ILi1EEESI_SI_EEESC_SE_Li128ELb1ELb1ELb1ELb0EEENS1_36VarlenDynamicPersistentTileSchedulerILi128ELi48ELi128ELi128ELb1ELb1ELb0ELb1ELb0ELb1EEEEEEEEEvNT_6ParamsE)
        /*0254*/ 	.word	0x000000b0


	//----- nvinfo : EIATTR_MIN_STACK_SIZE
	.align		4
.L_110:
        /*0258*/ 	.byte	0x04, 0x12
        /*025a*/ 	.short	(.L_112 - .L_111)
	.align		4
.L_111:
        /*025c*/ 	.word	index@(_ZN7cutlass13device_kernelIN5flash19enable_sm80_to_sm89INS1_16FlashAttnFwdSm80INS1_25CollectiveMainloopFwdSm80ILi4ELi1ELb0EN4cute5tupleIJNS5_1CILi128EEENS7_ILi64EEENS7_ILi96EEEEEELi96ENS_10bfloat16_tEfNS_4arch4Sm80ELb1ELb0ELb1ELb0ELb0ELb0ELb1ELb1EEENS1_21CollectiveEpilogueFwdINS6_IJS8_SA_S9_EEENS6_IJNS7_ILi1EEESI_SI_EEESC_SE_Li128ELb0ELb1ELb1ELb0EEENS1_30DynamicPersistentTileSchedulerILi128ELi128ELb1ELb1ELb0EEEEEEEEEvNT_6ParamsE)
        /*0260*/ 	.word	0x00000078


	//----- nvinfo : EIATTR_MIN_STACK_SIZE
	.align		4
.L_112:
        /*0264*/ 	.byte	0x04, 0x12
        /*0266*/ 	.short	(.L_114 - .L_113)
	.align		4
.L_113:
        /*0268*/ 	.word	index@(_ZN7cutlass13device_kernelIN5flash19enable_sm80_to_sm89INS1_16FlashAttnFwdSm80INS1_25CollectiveMainloopFwdSm80ILi4ELi1ELb0EN4cute5tupleIJNS5_1CILi128EEENS7_ILi48EEENS7_ILi96EEEEEELi96ENS_10bfloat16_tEfNS_4arch4Sm80ELb1ELb0ELb1ELb1ELb0ELb0ELb1ELb1EEENS1_21CollectiveEpilogueFwdINS6_IJS8_SA_S9_EEENS6_IJNS7_ILi1EEESI_SI_EEESC_SE_Li128ELb1ELb1ELb1ELb0EEENS1_36VarlenDynamicPersistentTileSchedulerILi128ELi48ELi128ELi128ELb1ELb1ELb0ELb1ELb1ELb1EEEEEEEEEvNT_6ParamsE)
        /*026c*/ 	.word	0x000000c8


	//----- nvinfo : EIATTR_MIN_STACK_SIZE
	.align		4
.L_114:
        /*0270*/ 	.byte	0x04, 0x12
        /*0272*/ 	.short	(.L_116 - .L_115)
	.align		4
.L_115:
        /*0274*/ 	.word	index@(_ZN7cutlass13device_kernelIN5flash19enable_sm80_to_sm89INS1_16FlashAttnFwdSm80INS1_25CollectiveMainloopFwdSm80ILi4ELi1ELb0EN4cute5tupleIJNS5_1CILi128EEENS7_ILi48EEENS7_ILi96EEEEEELi96ENS_10bfloat16_tEfNS_4arch4Sm80ELb1ELb0ELb1ELb1ELb0ELb1ELb1ELb1EEENS1_21CollectiveEpilogueFwdINS6_IJS8_SA_S9_EEENS6_IJNS7_ILi1EEESI_SI_EEESC_SE_Li128ELb1ELb1ELb1ELb0EEENS1_36VarlenDynamicPersistentTileSchedulerILi128ELi48ELi128ELi128ELb1ELb1ELb0ELb1ELb1ELb1EEEEEEEEEvNT_6ParamsE)
        /*0278*/ 	.word	0x000000c0
.L_116:


//--------------------- .nv.info._ZN7cutlass13device_kernelIN5flash19enable_sm80_to_sm89INS1_16FlashAttnFwdSm80INS1_25CollectiveMainloopFwdSm80ILi4ELi1ELb0EN4cute5tupleIJNS5_1CILi128EEENS7_ILi64EEENS7_ILi96EEEEEELi96ENS_10bfloat16_tEfNS_4arch4Sm80ELb0ELb0ELb1ELb0ELb0ELb0ELb1ELb1EEENS1_21CollectiveEpilogueFwdINS6_IJS8_SA_S9_EEENS6_IJNS7_ILi1EEESI_SI_EEESC_SE_Li128ELb0ELb1ELb1ELb0EEENS1_19SingleTileSchedulerILb0ELb1ELb1ELi128EEEEEEEEEvNT_6ParamsE --------------------------
	.section	.nv.info._ZN7cutlass13device_kernelIN5flash19enable_sm80_to_sm89INS1_16FlashAttnFwdSm80INS1_25CollectiveMainloopFwdSm80ILi4ELi1ELb0EN4cute5tupleIJNS5_1CILi128EEENS7_ILi64EEENS7_ILi96EEEEEELi96ENS_10bfloat16_tEfNS_4arch4Sm80ELb0ELb0ELb1ELb0ELb0ELb0ELb1ELb1EEENS1_21CollectiveEpilogueFwdINS6_IJS8_SA_S9_EEENS6_IJNS7_ILi1EEESI_SI_EEESC_SE_Li128ELb0ELb1ELb1ELb0EEENS1_19SingleTileSchedulerILb0ELb1ELb1ELi128EEEEEEEEEvNT_6ParamsE,"",@"SHT_CUDA_INFO"
	.sectionflags	@""
	.align	4


	//----- nvinfo : EIATTR_CUDA_API_VERSION
	.align		4
        /*0000*/ 	.byte	0x04, 0x37
        /*0002*/ 	.short	(.L_118 - .L_117)
.L_117:
        /*0004*/ 	.word	0x00000082


	//----- nvinfo : EIATTR_SW2861232_WAR
	.align		4
.L_118:
        /*0008*/ 	.byte	0x01, 0x35
	.zero		2


	//----- nvinfo : EIATTR_PARAM_CBANK
	.align		4
        /*000c*/ 	.byte	0x04, 0x0a
        /*000e*/ 	.short	(.L_120 - .L_119)
	.align		4
.L_119:
        /*0010*/ 	.word	index@(.nv.constant0._ZN7cutlass13device_kernelIN5flash19enable_sm80_to_sm89INS1_16FlashAttnFwdSm80INS1_25CollectiveMainloopFwdSm80ILi4ELi1ELb0EN4cute5tupleIJNS5_1CILi128EEENS7_ILi64EEENS7_ILi96EEEEEELi96ENS_10bfloat16_tEfNS_4arch4Sm80ELb0ELb0ELb1ELb0ELb0ELb0ELb1ELb1EEENS1_21CollectiveEpilogueFwdINS6_IJS8_SA_S9_EEENS6_IJNS7_ILi1EEESI_SI_EEESC_SE_Li128ELb0ELb1ELb1ELb0EEENS1_19SingleTileSchedulerILb0ELb1ELb1ELi128EEEEEEEEEvNT_6ParamsE)
        /*0014*/ 	.short	0x0160
        /*0016*/ 	.short	0x0418


	//----- nvinfo : EIATTR_CBANK_PARAM_SIZE
	.align		4
.L_120:
        /*0018*/ 	.byte	0x03, 0x19
        /*001a*/ 	.short	0x0418


	//----- nvinfo : EIATTR_KPARAM_INFO
	.align		4
        /*001c*/ 	.byte	0x04, 0x17
        /*001e*/ 	.short	(.L_122 - .L_121)
.L_121:
        /*0020*/ 	.word	0x00000000
        /*0024*/ 	.short	0x0000
        /*0026*/ 	.short	0x0000
        /*0028*/ 	.byte	0x00, 0xf0, 0x61, 0x10


	//----- nvinfo : EIATTR_MAXREG_COUNT
	.align		4
.L_122:
        /*002c*/ 	.byte	0x03, 0x1b
        /*002e*/ 	.short	0x00ff


	//----- nvinfo : EIATTR_NUM_BARRIERS
	.align		4
        /*0030*/ 	.byte	0x02, 0x4c
        /*0032*/ 	.byte	0x02
	.zero		1


	//----- nvinfo : EIATTR_ANNOTATIONS
	.align		4
        /*0034*/ 	.byte	0x04, 0x55
        /*0036*/ 	.short	(.L_124 - .L_123)


	//   ....[0]....
.L_123:
        /*0038*/ 	.word	0x00000001
        /*003c*/ 	.byte	0x90, 0x00, 0x00, 0x00, 0x01, 0x00, 0x00, 0x00, 0xf0, 0x00, 0x00, 0x00, 0x01, 0x00, 0x00, 0x00
        /* <DEDUP_REMOVED lines=27> */
        /*01fc*/ 	.byte	0x20, 0xb4, 0x00, 0x00


	//----- nvinfo : EIATTR_MERCURY_ISA_VERSION
	.align		4
.L_124:
        /*0200*/ 	.byte	0x03, 0x5f
        /*0202*/ 	.short	0x0000


	//----- nvinfo : EIATTR_COOP_GROUP_MASK_REGIDS
	.align		4
        /*0204*/ 	.byte	0x04, 0x29
        /*0206*/ 	.short	(.L_126 - .L_125)


	//   ....[0]....
.L_125:
        /*0208*/ 	.word	0xffffffff


	//   ....[1]....
        /*020c*/ 	.word	0xffffffff


	//   ....[2]....
        /*0210*/ 	.word	0xffffffff


	//   ....[3]....
        /*0214*/ 	.word	0xffffffff


	//   ....[4]....
        /*0218*/ 	.word	0xffffffff


	//   ....[5]....
        /*021c*/ 	.word	0xffffffff


	//   ....[6]....
        /*0220*/ 	.word	0xffffffff


	//   ....[7]....
        /*0224*/ 	.word	0xffffffff


	//   ....[8]....
        /*0228*/ 	.word	0xffffffff


	//   ....[9]....
        /*022c*/ 	.word	0xffffffff


	//   ....[10]....
        /*0230*/ 	.word	0xffffffff


	//   ....[11]....
        /*0234*/ 	.word	0xffffffff


	//   ....[12]....
        /*0238*/ 	.word	0xffffffff


	//   ....[13]....
        /*023c*/ 	.word	0xffffffff


	//   ....[14]....
        /*0240*/ 	.word	0xffffffff


	//   ....[15]....
        /*0244*/ 	.word	0xffffffff


	//   ....[16]....
        /*0248*/ 	.word	0xffffffff


	//   ....[17]....
        /*024c*/ 	.word	0xffffffff


	//   ....[18]....
        /*0250*/ 	.word	0xffffffff


	//   ....[19]....
        /*0254*/ 	.word	0xffffffff


	//   ....[20]....
        /*0258*/ 	.word	0xffffffff


	//   ....[21]....
        /*025c*/ 	.word	0xffffffff


	//   ....[22]....
        /*0260*/ 	.word	0xffffffff


	//   ....[23]....
        /*0264*/ 	.word	0xffffffff


	//   ....[24]....
        /*0268*/ 	.word	0xffffffff


	//   ....[25]....
        /*026c*/ 	.word	0xffffffff


	//   ....[26]....
        /*0270*/ 	.word	0xffffffff


	//   ....[27]....
        /*0274*/ 	.word	0xffffffff


	//   ....[28]....
        /*0278*/ 	.word	0xffffffff


	//   ....[29]....
        /*027c*/ 	.word	0xffffffff


	//   ....[30]....
        /*0280*/ 	.word	0xffffffff


	//   ....[31]....
        /*0284*/ 	.word	0xffffffff


	//   ....[32]....
        /*0288*/ 	.word	0xffffffff


	//   ....[33]....
        /*028c*/ 	.word	0xffffffff


	//   ....[34]....
        /*0290*/ 	.word	0xffffffff


	//   ....[35]....
        /*0294*/ 	.word	0xffffffff


	//   ....[36]....
        /*0298*/ 	.word	0xffffffff


	//   ....[37]....
        /*029c*/ 	.word	0xffffffff


	//   ....[38]....
        /*02a0*/ 	.word	0xffffffff


	//   ....[39]....
        /*02a4*/ 	.word	0xffffffff


	//   ....[40]....
        /*02a8*/ 	.word	0xffffffff


	//   ....[41]....
        /*02ac*/ 	.word	0xffffffff


	//   ....[42]....
        /*02b0*/ 	.word	0xffffffff


	//   ....[43]....
        /*02b4*/ 	.word	0xffffffff


	//   ....[44]....
        /*02b8*/ 	.word	0xffffffff


	//   ....[45]....
        /*02bc*/ 	.word	0xffffffff


	//   ....[46]....
        /*02c0*/ 	.word	0xffffffff


	//   ....[47]....
        /*02c4*/ 	.word	0xffffffff


	//   ....[48]....
        /*02c8*/ 	.word	0xffffffff


	//----- nvinfo : EIATTR_COOP_GROUP_INSTR_OFFSETS
	.align		4
.L_126:
        /*02cc*/ 	.byte	0x04, 0x28
        /*02ce*/ 	.short	(.L_128 - .L_127)


	//   ....[0]....
.L_127:
        /*02d0*/ 	.word	0x00000060


	//   ....[1]....
        /*02d4*/ 	.word	0x00000da0


	//   ....[2]....
        /*02d8*/ 	.word	0x00000dd0


	//   ....[3]....
        /*02dc*/ 	.word	0x00001100


	//   ....[4]....
        /*02e0*/ 	.word	0x00001130


	//   ....[5]....
        /*02e4*/ 	.word	0x00001270


	//   ....[6]....
        /*02e8*/ 	.word	0x000012a0


	//   ....[7]....
        /*02ec*/ 	.word	0x000013d0


	//   ....[8]....
        /*02f0*/ 	.word	0x00001410


	//   ....[9]....
        /*02f4*/ 	.word	0x00003400


	//   ....[10]....
        /*02f8*/ 	.word	0x00003580


	//   ....[11]....
        /*02fc*/ 	.word	0x00003600


	//   ....[12]....
        /*0300*/ 	.word	0x00003770


	//   ....[13]....
        /*0304*/ 	.word	0x000037b0


	//   ....[14]....
        /*0308*/ 	.word	0x00003870


	//   ....[15]....
        /*030c*/ 	.word	0x000038a0


	//   ....[16]....
        /*0310*/ 	.word	0x00003ac0


	//   ....[17]....
        /*0314*/ 	.word	0x000068b0


	//   ....[18]....
        /*0318*/ 	.word	0x000068e0


	//   ....[19]....
        /*031c*/ 	.word	0x00006940


	//   ....[20]....
        /*0320*/ 	.word	0x00006980


	//   ....[21]....
        /*0324*/ 	.word	0x000069b0


	//   ....[22]....
        /*0328*/ 	.word	0x00006ac0


	//   ....[23]....
        /*032c*/ 	.word	0x00006eb0


	//   ....[24]....
        /*0330*/ 	.word	0x00006fe0


	//   ....[25]....
        /*0334*/ 	.word	0x00009060


	//   ....[26]....
        /*0338*/ 	.word	0x00009070


	//   ....[27]....
        /*033c*/ 	.word	0x00009080


	//   ....[28]....
        /*0340*/ 	.word	0x00009090


	//   ....[29]....
        /*0344*/ 	.word	0x000090c0


	//   ....[30]....
        /*0348*/ 	.word	0x000090e0


	//   ....[31]....
        /*034c*/ 	.word	0x00009100


	//   ....[32]....
        /*0350*/ 	.word	0x00009110


	//   ....[33]....
        /*0354*/ 	.word	0x00009ef0


	//   ....[34]....
        /*0358*/ 	.word	0x00009f40


	//   ....[35]....
        /*035c*/ 	.word	0x00009f70


	//   ....[36]....
        /*0360*/ 	.word	0x00009fa0


	//   ....[37]....
        /*0364*/ 	.word	0x00009fd0


	//   ....[38]....
        /*0368*/ 	.word	0x0000a000


	//   ....[39]....
        /*036c*/ 	.word	0x0000a030


	//   ....[40]....
        /*0370*/ 	.word	0x0000a050


	//   ....[41]....
        /*0374*/ 	.word	0x0000a070


	//   ....[42]....
        /*0378*/ 	.word	0x0000a080


	//   ....[43]....
        /*037c*/ 	.word	0x0000a5b0


	//   ....[44]....
        /*0380*/ 	.word	0x0000a5d0


	//   ....[45]....
        /*0384*/ 	.word	0x0000aa50


	//   ....[46]....
        /*0388*/ 	.word	0x0000aa70


	//   ....[47]....
        /*038c*/ 	.word	0x0000aef0


	//   ....[48]....
        /*0390*/ 	.word	0x0000af00


	//----- nvinfo : EIATTR_EXIT_INSTR_OFFSETS
	.align		4
.L_128:
        /*0394*/ 	.byte	0x04, 0x1c
        /*0396*/ 	.short	(.L_130 - .L_129)


	//   ....[0]....
.L_129:
        /*0398*/ 	.word	0x000001b0


	//   ....[1]....
        /*039c*/ 	.word	0x0000af10


	//   ....[2]....
        /*03a0*/ 	.word	0x0000b330


	//   ....[3]....
        /*03a4*/ 	.word	0x0000b380


	//   ....[4]....
        /*03a8*/ 	.word	0x0000b3b0


	//   ....[5]....
        /*03ac*/ 	.word	0x0000b410


	//   ....[6]....
        /*03b0*/ 	.word	0x0000b670


	//----- nvinfo : EIATTR_CTAIDZ_USED
	.align		4
.L_130:
        /*03b4*/ 	.byte	0x01, 0x04
	.zero		2


	//----- nvinfo : EIATTR_MAX_THREADS
	.align		4
        /*03b8*/ 	.byte	0x04, 0x05
        /*03ba*/ 	.short	(.L_132 - .L_131)
.L_131:
        /*03bc*/ 	.word	0x00000080
        /*03c0*/ 	.word	0x00000001
        /*03c4*/ 	.word	0x00000001


	//----- nvinfo : EIATTR_CRS_STACK_SIZE
	.align		4
.L_132:
        /*03c8*/ 	.byte	0x04, 0x1e
        /*03ca*/ 	.short	(.L_134 - .L_133)
.L_133:
        /*03cc*/ 	.word	0x00000000
.L_134:


//--------------------- .nv.info._ZN7cutlass13device_kernelIN5flash19enable_sm80_to_sm89INS1_16FlashAttnFwdSm80INS1_25CollectiveMainloopFwdSm80ILi4ELi1ELb0EN4cute5tupleIJNS5_1CILi128EEENS7_ILi48EEENS7_ILi96EEEEEELi96ENS_10bfloat16_tEfNS_4arch4Sm80ELb0ELb0ELb1ELb1ELb0ELb0ELb1ELb1EEENS1_21CollectiveEpilogueFwdINS6_IJS8_SA_S9_EEENS6_IJNS7_ILi1EEESI_SI_EEESC_SE_Li128ELb1ELb1ELb1ELb0EEENS1_36VarlenDynamicPersistentTileSchedulerILi128ELi48ELi128ELi128ELb1ELb1ELb0ELb0ELb1ELb1EEEEEEEEEvNT_6ParamsE --------------------------
	.section	.nv.info._ZN7cutlass13device_kernelIN5flash19enable_sm80_to_sm89INS1_16FlashAttnFwdSm80INS1_25CollectiveMainloopFwdSm80ILi4ELi1ELb0EN4cute5tupleIJNS5_1CILi128EEENS7_ILi48EEENS7_ILi96EEEEEELi96ENS_10bfloat16_tEfNS_4arch4Sm80ELb0ELb0ELb1ELb1ELb0ELb0ELb1ELb1EEENS1_21CollectiveEpilogueFwdINS6_IJS8_SA_S9_EEENS6_IJNS7_ILi1EEESI_SI_EEESC_SE_Li128ELb1ELb1ELb1ELb0EEENS1_36VarlenDynamicPersistentTileSchedulerILi128ELi48ELi128ELi128ELb1ELb1ELb0ELb0ELb1ELb1EEEEEEEEEvNT_6ParamsE,"",@"SHT_CUDA_INFO"
	.sectionflags	@""
	.align	4


	//----- nvinfo : EIATTR_CUDA_API_VERSION
	.align		4
        /*0000*/ 	.byte	0x04, 0x37
        /*0002*/ 	.short	(.L_136 - .L_135)
.L_135:
        /*0004*/ 	.word	0x00000082


	//----- nvinfo : EIATTR_SW2861232_WAR
	.align		4
.L_136:
        /*0008*/ 	.byte	0x01, 0x35
	.zero		2


	//----- nvinfo : EIATTR_PARAM_CBANK
	.align		4
        /*000c*/ 	.byte	0x04, 0x0a
        /*000e*/ 	.short	(.L_138 - .L_137)
	.align		4
.L_137:
        /*0010*/ 	.word	index@(.nv.constant0._ZN7cutlass13device_kernelIN5flash19enable_sm80_to_sm89INS1_16FlashAttnFwdSm80INS1_25CollectiveMainloopFwdSm80ILi4ELi1ELb0EN4cute5tupleIJNS5_1CILi128EEENS7_ILi48EEENS7_ILi96EEEEEELi96ENS_10bfloat16_tEfNS_4arch4Sm80ELb0ELb0ELb1ELb1ELb0ELb0ELb1ELb1EEENS1_21CollectiveEpilogueFwdINS6_IJS8_SA_S9_EEENS6_IJNS7_ILi1EEESI_SI_EEESC_SE_Li128ELb1ELb1ELb1ELb0EEENS1_36VarlenDynamicPersistentTileSchedulerILi128ELi48ELi128ELi128ELb1ELb1ELb0ELb0ELb1ELb1EEEEEEEEEvNT_6ParamsE)
        /*0014*/ 	.short	0x0160
        /*0016*/ 	.short	0x0438


	//----- nvinfo : EIATTR_CBANK_PARAM_SIZE
	.align		4
.L_138:
        /*0018*/ 	.byte	0x03, 0x19
        /*001a*/ 	.short	0x0438


	//----- nvinfo : EIATTR_KPARAM_INFO
	.align		4
        /*001c*/ 	.byte	0x04, 0x17
        /*001e*/ 	.short	(.L_140 - .L_139)
.L_139:
        /*0020*/ 	.word	0x00000000
        /*0024*/ 	.short	0x0000
        /*0026*/ 	.short	0x0000
        /*0028*/ 	.byte	0x00, 0xf0, 0xe1, 0x10


	//----- nvinfo : EIATTR_MAXREG_COUNT
	.align		4
.L_140:
        /*002c*/ 	.byte	0x03, 0x1b
        /*002e*/ 	.short	0x00ff


	//----- nvinfo : EIATTR_NUM_BARRIERS
	.align		4
        /*0030*/ 	.byte	0x02, 0x4c
        /*0032*/ 	.byte	0x06
	.zero		1


	//----- nvinfo : EIATTR_ANNOTATIONS
	.align		4
        /*0034*/ 	.byte	0x04, 0x55
        /*0036*/ 	.short	(.L_142 - .L_141)


	//   ....[0]....
.L_141:
        /* <DEDUP_REMOVED lines=125> */


	//----- nvinfo : EIATTR_MERCURY_ISA_VERSION
	.align		4
.L_142:
        /*07f0*/ 	.byte	0x03, 0x5f
        /*07f2*/ 	.short	0x0000


	//----- nvinfo : EIATTR_INT_WARP_WIDE_INSTR_OFFSETS
	.align		4
        /*07f4*/ 	.byte	0x04, 0x31
        /*07f6*/ 	.short	(.L_144 - .L_143)


	//   ....[0]....
.L_143:
        /*07f8*/ 	.word	0x000092d0


	//   ....[1]....
        /*07fc*/ 	.word	0x00009350


	//----- nvinfo : EIATTR_COOP_GROUP_MASK_REGIDS
	.align		4
.L_144:
        /*0800*/ 	.byte	0x04, 0x29
        /*0802*/ 	.short	(.L_146 - .L_145)


	//   ....[0]....
.L_145:
        /*0804*/ 	.word	0xffffffff


	//   ....[1]....
        /*0808*/ 	.word	0xffffffff


	//   ....[2]....
        /*080c*/ 	.word	0xffffffff


	//   ....[3]....
        /*0810*/ 	.word	0xffffffff


	//   ....[4]....
        /*0814*/ 	.word	0xffffffff


	//   ....[5]....
        /*0818*/ 	.word	0xffffffff


	//   ....[6]....
        /*081c*/ 	.word	0xffffffff


	//   ....[7]....
        /*0820*/ 	.word	0xffffffff


	//   ....[8]....
        /*0824*/ 	.word	0xffffffff


	//   ....[9]....
        /*0828*/ 	.word	0xffffffff


	//   ....[10]....
        /*082c*/ 	.word	0xffffffff


	//   ....[11]....
        /*0830*/ 	.word	0xffffffff


	//   ....[12]....
        /*0834*/ 	.word	0xffffffff


	//   ....[13]....
        /*0838*/ 	.word	0xffffffff


	//   ....[14]....
        /*083c*/ 	.word	0xffffffff


	//   ....[15]....
        /*0840*/ 	.word	0xffffffff


	//   ....[16]....
        /*0844*/ 	.word	0xffffffff


	//   ....[17]....
        /*0848*/ 	.word	0xffffffff


	//   ....[18]....
        /*084c*/ 	.word	0xffffffff


	//   ....[19]....
        /*0850*/ 	.word	0xffffffff


	//   ....[20]....
        /*0854*/ 	.word	0xffffffff


	//   ....[21]....
        /*0858*/ 	.word	0xffffffff


	//   ....[22]....
        /*085c*/ 	.word	0xffffffff


	//   ....[23]....
        /*0860*/ 	.word	0xffffffff


	//   ....[24]....
        /*0864*/ 	.word	0xffffffff


	//   ....[25]....
        /*0868*/ 	.word	0xffffffff


	//   ....[26]....
        /*086c*/ 	.word	0xffffffff


	//   ....[27]....
        /*0870*/ 	.word	0xffffffff


	//   ....[28]....
        /*0874*/ 	.word	0xffffffff


	//   ....[29]....
        /*0878*/ 	.word	0xffffffff


	//   ....[30]....
        /*087c*/ 	.word	0xffffffff


	//   ....[31]....
        /*0880*/ 	.word	0xffffffff


	//   ....[32]....
        /*0884*/ 	.word	0xffffffff


	//   ....[33]....
        /*0888*/ 	.word	0xffffffff


	//   ....[34]....
        /*088c*/ 	.word	0xffffffff


	//   ....[35]....
        /*0890*/ 	.word	0xffffffff


	//   ....[36]....
        /*0894*/ 	.word	0xffffffff


	//   ....[37]....
        /*0898*/ 	.word	0xffffffff


	//   ....[38]....
        /*089c*/ 	.word	0xffffffff


	//   ....[39]....
        /*08a0*/ 	.word	0xffffffff


	//   ....[40]....
        /*08a4*/ 	.word	0xffffffff


	//   ....[41]....
        /*08a8*/ 	.word	0xffffffff


	//   ....[42]....
        /*08ac*/ 	.word	0xffffffff


	//   ....[43]....
        /*08b0*/ 	.word	0xffffffff


	//   ....[44]....
        /*08b4*/ 	.word	0xffffffff


	//   ....[45]....
        /*08b8*/ 	.word	0xffffffff


	//   ....[46]....
        /*08bc*/ 	.word	0xffffffff


	//   ....[47]....
        /*08c0*/ 	.word	0xffffffff


	//   ....[48]....
        /*08c4*/ 	.word	0xffffffff


	//   ....[49]....
        /*08c8*/ 	.word	0xffffffff


	//   ....[50]....
        /*08cc*/ 	.word	0xffffffff


	//   ....[51]....
        /*08d0*/ 	.word	0xffffffff


	//   ....[52]....
        /*08d4*/ 	.word	0xffffffff


	//   ....[53]....
        /*08d8*/ 	.word	0xffffffff


	//   ....[54]....
        /*08dc*/ 	.word	0xffffffff


	//   ....[55]....
        /*08e0*/ 	.word	0xffffffff


	//   ....[56]....
        /*08e4*/ 	.word	0xffffffff


	//   ....[57]....
        /*08e8*/ 	.word	0xffffffff


	//   ....[58]....
        /*08ec*/ 	.word	0xffffffff


	//   ....[59]....
        /*08f0*/ 	.word	0xffffffff


	//   ....[60]....
        /*08f4*/ 	.word	0xffffffff


	//   ....[61]....
        /*08f8*/ 	.word	0xffffffff


	//   ....[62]....
        /*08fc*/ 	.word	0xffffffff


	//   ....[63]....
        /*0900*/ 	.word	0xffffffff


	//   ....[64]....
        /*0904*/ 	.word	0xffffffff


	//   ....[65]....
        /*0908*/ 	.word	0xffffffff


	//   ....[66]....
        /*090c*/ 	.word	0xffffffff


	//   ....[67]....
        /*0910*/ 	.word	0xffffffff


	//   ....[68]....
        /*0914*/ 	.word	0xffffffff


	//   ....[69]....
        /*0918*/ 	.word	0xffffffff


	//   ....[70]....
        /*091c*/ 	.word	0xffffffff


	//   ....[71]....
        /*0920*/ 	.word	0xffffffff


	//   ....[72]....
        /*0924*/ 	.word	0xffffffff


	//   ....[73]....
        /*0928*/ 	.word	0xffffffff


	//   ....[74]....
        /*092c*/ 	.word	0xffffffff


	//   ....[75]....
        /*0930*/ 	.word	0xffffffff


	//   ....[76]....
        /*0934*/ 	.word	0xffffffff


	//   ....[77]....
        /*0938*/ 	.word	0xffffffff


	//   ....[78]....
        /*093c*/ 	.word	0xffffffff


	//   ....[79]....
        /*0940*/ 	.word	0xffffffff


	//   ....[80]....
        /*0944*/ 	.word	0xffffffff


	//   ....[81]....
        /*0948*/ 	.word	0xffffffff


	//   ....[82]....
        /*094c*/ 	.word	0xffffffff


	//   ....[83]....
        /*0950*/ 	.word	0xffffffff


	//   ....[84]....
        /*0954*/ 	.word	0xffffffff


	//   ....[85]....
        /*0958*/ 	.word	0xffffffff


	//   ....[86]....
        /*095c*/ 	.word	0xffffffff


	//   ....[87]....
        /*0960*/ 	.word	0xffffffff


	//   ....[88]....
        /*0964*/ 	.word	0xffffffff


	//   ....[89]....
        /*0968*/ 	.word	0xffffffff


	//   ....[90]....
        /*096c*/ 	.word	0xffffffff


	//   ....[91]....
        /*0970*/ 	.word	0xffffffff


	//   ....[92]....
        /*0974*/ 	.word	0xffffffff


	//   ....[93]....
        /*0978*/ 	.word	0xffffffff


	//   ....[94]....
        /*097c*/ 	.word	0xffffffff


	//   ....[95]....
        /*0980*/ 	.word	0xffffffff


	//   ....[96]....
        /*0984*/ 	.word	0xffffffff


	//   ....[97]....
        /*0988*/ 	.word	0xffffffff


	//   ....[98]....
        /*098c*/ 	.word	0xffffffff


	//   ....[99]....
        /*0990*/ 	.word	0xffffffff


	//   ....[100]....
        /*0994*/ 	.word	0xffffffff


	//   ....[101]....
        /*0998*/ 	.word	0xffffffff


	//   ....[102]....
        /*099c*/ 	.word	0xffffffff


	//   ....[103]....
        /*09a0*/ 	.word	0xffffffff


	//   ....[104]....
        /*09a4*/ 	.word	0xffffffff


	//   ....[105]....
        /*09a8*/ 	.word	0xffffffff


	//   ....[106]....
        /*09ac*/ 	.word	0xffffffff


	//   ....[107]....
        /*09b0*/ 	.word	0xffffffff


	//   ....[108]....
        /*09b4*/ 	.word	0xffffffff


	//   ....[109]....
        /*09b8*/ 	.word	0xffffffff


	//   ....[110]....
        /*09bc*/ 	.word	0xffffffff


	//   ....[111]....
        /*09c0*/ 	.word	0xffffffff


	//   ....[112]....
        /*09c4*/ 	.word	0xffffffff


	//   ....[113]....
        /*09c8*/ 	.word	0xffffffff


	//   ....[114]....
        /*09cc*/ 	.word	0xffffffff


	//   ....[115]....
        /*09d0*/ 	.word	0xffffffff


	//   ....[116]....
        /*09d4*/ 	.word	0xffffffff


	//   ....[117]....
        /*09d8*/ 	.word	0xffffffff


	//   ....[118]....
        /*09dc*/ 	.word	0xffffffff


	//   ....[119]....
        /*09e0*/ 	.word	0xffffffff


	//   ....[120]....
        /*09e4*/ 	.word	0xffffffff


	//   ....[121]....
        /*09e8*/ 	.word	0xffffffff


	//   ....[122]....
        /*09ec*/ 	.word	0xffffffff


	//   ....[123]....
        /*09f0*/ 	.word	0xffffffff


	//   ....[124]....
        /*09f4*/ 	.word	0xffffffff


	//   ....[125]....
        /*09f8*/ 	.word	0xffffffff


	//   ....[126]....
        /*09fc*/ 	.word	0xffffffff


	//   ....[127]....
        /*0a00*/ 	.word	0xffffffff


	//   ....[128]....
        /*0a04*/ 	.word	0xffffffff


	//   ....[129]....
        /*0a08*/ 	.word	0xffffffff


	//   ....[130]....
        /*0a0c*/ 	.word	0xffffffff


	//   ....[131]....
        /*0a10*/ 	.word	0xffffffff


	//   ....[132]....
        /*0a14*/ 	.word	0xffffffff


	//   ....[133]....
        /*0a18*/ 	.word	0xffffffff


	//   ....[134]....
        /*0a1c*/ 	.word	0xffffffff


	//   ....[135]....
        /*0a20*/ 	.word	0xffffffff


	//   ....[136]....
        /*0a24*/ 	.word	0xffffffff


	//   ....[137]....
        /*0a28*/ 	.word	0xffffffff


	//   ....[138]....
        /*0a2c*/ 	.word	0xffffffff


	//   ....[139]....
        /*0a30*/ 	.word	0xffffffff


	//   ....[140]....
        /*0a34*/ 	.word	0xffffffff


	//   ....[141]....
        /*0a38*/ 	.word	0xffffffff


	//   ....[142]....
        /*0a3c*/ 	.word	0xffffffff


	//   ....[143]....
        /*0a40*/ 	.word	0xffffffff


	//   ....[144]....
        /*0a44*/ 	.word	0xffffffff


	//   ....[145]....
        /*0a48*/ 	.word	0xffffffff


	//   ....[146]....
        /*0a4c*/ 	.word	0xffffffff


	//   ....[147]....
        /*0a50*/ 	.word	0xffffffff


	//   ....[148]....
        /*0a54*/ 	.word	0xffffffff


	//   ....[149]....
        /*0a58*/ 	.word	0xffffffff


	//   ....[150]....
        /*0a5c*/ 	.word	0xffffffff


	//   ....[151]....
        /*0a60*/ 	.word	0xffffffff


	//   ....[152]....
        /*0a64*/ 	.word	0xffffffff


	//   ....[153]....
        /*0a68*/ 	.word	0xffffffff


	//   ....[154]....
        /*0a6c*/ 	.word	0xffffffff


	//   ....[155]....
        /*0a70*/ 	.word	0xffffffff


	//   ....[156]....
        /*0a74*/ 	.word	0xffffffff


	//   ....[157]....
        /*0a78*/ 	.word	0xffffffff


	//   ....[158]....
        /*0a7c*/ 	.word	0xffffffff


	//   ....[159]....
        /*0a80*/ 	.word	0xffffffff


	//   ....[160]....
        /*0a84*/ 	.word	0xffffffff


	//   ....[161]....
        /*0a88*/ 	.word	0xffffffff


	//   ....[162]....
        /*0a8c*/ 	.word	0xffffffff


	//   ....[163]....
        /*0a90*/ 	.word	0xffffffff


	//   ....[164]....
        /*0a94*/ 	.word	0xffffffff


	//   ....[165]....
        /*0a98*/ 	.word	0xffffffff


	//   ....[166]....
        /*0a9c*/ 	.word	0xffffffff


	//----- nvinfo : EIATTR_COOP_GROUP_INSTR_OFFSETS
	.align		4
.L_146:
        /*0aa0*/ 	.byte	0x04, 0x28
        /*0aa2*/ 	.short	(.L_148 - .L_147)


	//   ....[0]....
.L_147:
        /*0aa4*/ 	.word	0x00000050


	//   ....[1]....
        /*0aa8*/ 	.word	0x00000200


	//   ....[2]....
        /*0aac*/ 	.word	0x00000230


	//   ....[3]....
        /*0ab0*/ 	.word	0x00000260


	//   ....[4]....
        /*0ab4*/ 	.word	0x00000290


	//   ....[5]....
        /*0ab8*/ 	.word	0x000002c0


	//   ....[6]....
        /*0abc*/ 	.word	0x000002f0


	//   ....[7]....
        /*0ac0*/ 	.word	0x00000460


	//   ....[8]....
        /*0ac4*/ 	.word	0x000004a0


	//   ....[9]....
        /*0ac8*/ 	.word	0x000004d0


	//   ....[10]....
        /*0acc*/ 	.word	0x00000500


	//   ....[11]....
        /*0ad0*/ 	.word	0x00000530


	//   ....[12]....
        /*0ad4*/ 	.word	0x00000560


	//   ....[13]....
        /*0ad8*/ 	.word	0x000005f0


	//   ....[14]....
        /*0adc*/ 	.word	0x00000620


	//   ....[15]....
        /*0ae0*/ 	.word	0x00000630


	//   ....[16]....
        /*0ae4*/ 	.word	0x000006a0


	//   ....[17]....
        /*0ae8*/ 	.word	0x000027f0


	//   ....[18]....
        /*0aec*/ 	.word	0x00002810


	//   ....[19]....
        /*0af0*/ 	.word	0x00002990


	//   ....[20]....
        /*0af4*/ 	.word	0x000029a0


	//   ....[21]....
        /*0af8*/ 	.word	0x00002b20


	//   ....[22]....
        /*0afc*/ 	.word	0x00002b40


	//   ....[23]....
        /*0b00*/ 	.word	0x00002cc0


	//   ....[24]....
        /*0b04*/ 	.word	0x00002cd0


	//   ....[25]....
        /*0b08*/ 	.word	0x000045d0


	//   ....[26]....
        /*0b0c*/ 	.word	0x000046f0


	//   ....[27]....
        /*0b10*/ 	.word	0x000048a0


	//   ....[28]....
        /*0b14*/ 	.word	0x000048c0


	//   ....[29]....
        /*0b18*/ 	.word	0x00004b70


	//   ....[30]....
        /*0b1c*/ 	.word	0x00004be0


	//   ....[31]....
        /*0b20*/ 	.word	0x00004e10


	//   ....[32]....
        /*0b24*/ 	.word	0x00004ee0


	//   ....[33]....
        /*0b28*/ 	.word	0x00006f70


	//   ....[34]....
        /*0b2c*/ 	.word	0x00006fb0


	//   ....[35]....
        /*0b30*/ 	.word	0x00007050


	//   ....[36]....
        /*0b34*/ 	.word	0x000070a0


	//   ....[37]....
        /*0b38*/ 	.word	0x000070e0


	//   ....[38]....
        /*0b3c*/ 	.word	0x000071e0


	//   ....[39]....
        /*0b40*/ 	.word	0x00007220


	//   ....[40]....
        /*0b44*/ 	.word	0x000076a0


	//   ....[41]....
        /*0b48*/ 	.word	0x00008920


	//   ....[42]....
        /*0b4c*/ 	.word	0x00008930


	//   ....[43]....
        /*0b50*/ 	.word	0x00008940


	//   ....[44]....
        /*0b54*/ 	.word	0x00008950


	//   ....[45]....
        /*0b58*/ 	.word	0x00008980


	//   ....[46]....
        /*0b5c*/ 	.word	0x000089a0


	//   ....[47]....
        /*0b60*/ 	.word	0x000089c0


	//   ....[48]....
        /*0b64*/ 	.word	0x000089d0


	//   ....[49]....
        /*0b68*/ 	.word	0x00009f70


	//   ....[50]....
        /*0b6c*/ 	.word	0x00009f80


	//   ....[51]....
        /*0b70*/ 	.word	0x00009f90


	//   ....[52]....
        /*0b74*/ 	.word	0x00009fa0


	//   ....[53]....
        /*0b78*/ 	.word	0x00009fb0


	//   ....[54]....
        /*0b7c*/ 	.word	0x00009fc0


	//   ....[55]....
        /*0b80*/ 	.word	0x00009ff0


	//   ....[56]....
        /*0b84*/ 	.word	0x0000a060


	//   ....[57]....
        /*0b88*/ 	.word	0x0000a4e0


	//   ....[58]....
        /*0b8c*/ 	.word	0x0000a500


	//   ....[59]....
        /*0b90*/ 	.word	0x0000a650


	//   ....[60]....
        /*0b94*/ 	.word	0x0000a660


	//   ....[61]....
        /*0b98*/ 	.word	0x0000a7c0


	//   ....[62]....
        /*0b9c*/ 	.word	0x0000a7e0


	//   ....[63]....
        /*0ba0*/ 	.word	0x0000a940


	//   ....[64]....
        /*0ba4*/ 	.word	0x0000a950


	//   ....[65]....
        /*0ba8*/ 	.word	0x0000acc0


	//   ....[66]....
        /*0bac*/ 	.word	0x0000ace0


	//   ....[67]....
        /*0bb0*/ 	.word	0x0000b1b0


	//   ....[68]....
        /*0bb4*/ 	.word	0x0000b1c0


	//   ....[69]....
        /*0bb8*/ 	.word	0x0000b690


	//   ....[70]....
        /*0bbc*/ 	.word	0x0000b6b0


	//   ....[71]....
        /*0bc0*/ 	.word	0x0000bba0


	//   ....[72]....
        /*0bc4*/ 	.word	0x0000bbb0


	//   ....[73]....
        /*0bc8*/ 	.word	0x0000c8b0


	//   ....[74]....
        /*0bcc*/ 	.word	0x0000c8d0


	//   ....[75]....
        /*0bd0*/ 	.word	0x0000ca30


	//   ....[76]....
        /*0bd4*/ 	.word	0x0000ca40


	//   ....[77]....
        /*0bd8*/ 	.word	0x0000cba0


	//   ....[78]....
        /*0bdc*/ 	.word	0x0000cbc0


	//   ....[79]....
        /*0be0*/ 	.word	0x0000cd20


	//   ....[80]....
        /*0be4*/ 	.word	0x0000cd30


	//   ....[81]....
        /*0be8*/ 	.word	0x0000cf50


	//   ....[82]....
        /*0bec*/ 	.word	0x0000cf70


	//   ....[83]....
        /*0bf0*/ 	.word	0x0000d0a0


	//   ....[84]....
        /*0bf4*/ 	.word	0x0000d0e0


	//   ....[85]....
        /*0bf8*/ 	.word	0x0000d110


	//   ....[86]....
        /*0bfc*/ 	.word	0x0000d140


	//   ....[87]....
        /*0c00*/ 	.word	0x0000d170


	//   ....[88]....
        /*0c04*/ 	.word	0x0000d1a0


	//   ....[89]....
        /*0c08*/ 	.word	0x0000d300


	//   ....[90]....
        /*0c0c*/ 	.word	0x0000d340


	//   ....[91]....
        /*0c10*/ 	.word	0x0000d370


	//   ....[92]....
        /*0c14*/ 	.word	0x0000d3a0


	//   ....[93]....
        /*0c18*/ 	.word	0x0000d3d0


	//   ....[94]....
        /*0c1c*/ 	.word	0x0000d400


	//   ....[95]....
        /*0c20*/ 	.word	0x0000d490


	//   ....[96]....
        /*0c24*/ 	.word	0x0000d4c0


	//   ....[97]....
        /*0c28*/ 	.word	0x0000d4d0


	//   ....[98]....
        /*0c2c*/ 	.word	0x0000d530


	//   ....[99]....
        /*0c30*/ 	.word	0x0000db10


	//   ....[100]....
        /*0c34*/ 	.word	0x0000db70


	//   ....[101]....
        /*0c38*/ 	.word	0x0000dbc0


	//   ....[102]....
        /*0c3c*/ 	.word	0x0000dc10


	//   ....[103]....
        /*0c40*/ 	.word	0x0000dc60


	//   ....[104]....
        /*0c44*/ 	.word	0x0000dcd0


	//   ....[105]....
        /*0c48*/ 	.word	0x0000dd10


	//   ....[106]....
        /*0c4c*/ 	.word	0x0000dd80


	//   ....[107]....
        /*0c50*/ 	.word	0x0000ddf0


	//   ....[108]....
        /*0c54*/ 	.word	0x0000de50


	//   ....[109]....
        /*0c58*/ 	.word	0x0000dec0


	//   ....[110]....
        /*0c5c*/ 	.word	0x0000df30


	//   ....[111]....
        /*0c60*/ 	.word	0x0000df90


	//   ....[112]....
        /*0c64*/ 	.word	0x0000dff0


	//   ....[113]....
        /*0c68*/ 	.word	0x0000e050


	//   ....[114]....
        /*0c6c*/ 	.word	0x0000e0c0


	//   ....[115]....
        /*0c70*/ 	.word	0x0000e120


	//   ....[116]....
        /*0c74*/ 	.word	0x0000e180


	//   ....[117]....
        /*0c78*/ 	.word	0x0000e1f0


	//   ....[118]....
        /*0c7c*/ 	.word	0x0000e230


	//   ....[119]....
        /*0c80*/ 	.word	0x0000e280


	//   ....[120]....
        /*0c84*/ 	.word	0x0000e2d0


	//   ....[121]....
        /*0c88*/ 	.word	0x0000e320


	//   ....[122]....
        /*0c8c*/ 	.word	0x0000e370


	//   ....[123]....
        /*0c90*/ 	.word	0x0000e3c0


	//   ....[124]....
        /*0c94*/ 	.word	0x0000e410


	//   ....[125]....
        /*0c98*/ 	.word	0x0000e470


	//   ....[126]....
        /*0c9c*/ 	.word	0x0000e4e0


	//   ....[127]....
        /*0ca0*/ 	.word	0x0000e540


	//   ....[128]....
        /*0ca4*/ 	.word	0x0000e5a0


	//   ....[129]....
        /*0ca8*/ 	.word	0x0000e600


	//   ....[130]....
        /*0cac*/ 	.word	0x0000e670


	//   ....[131]....
        /*0cb0*/ 	.word	0x0000e6d0


	//   ....[132]....
        /*0cb4*/ 	.word	0x0000e730


	//   ....[133]....
        /*0cb8*/ 	.word	0x0000e790


	//   ....[134]....
        /*0cbc*/ 	.word	0x0000e800


	//   ....[135]....
        /*0cc0*/ 	.word	0x0000e860


	//   ....[136]....
        /*0cc4*/ 	.word	0x0000e8c0


	//   ....[137]....
        /*0cc8*/ 	.word	0x0000e920


	//   ....[138]....
        /*0ccc*/ 	.word	0x0000e990


	//   ....[139]....
        /*0cd0*/ 	.word	0x0000e9f0


	//   ....[140]....
        /*0cd4*/ 	.word	0x0000ea50


	//   ....[141]....
        /*0cd8*/ 	.word	0x0000eab0


	//   ....[142]....
        /*0cdc*/ 	.word	0x0000eb20


	//   ....[143]....
        /*0ce0*/ 	.word	0x0000eb80


	//   ....[144]....
        /*0ce4*/ 	.word	0x0000ebe0


	//   ....[145]....
        /*0ce8*/ 	.word	0x0000ec40


	//   ....[146]....
        /*0cec*/ 	.word	0x0000ecb0


	//   ....[147]....
        /*0cf0*/ 	.word	0x0000ed10


	//   ....[148]....
        /*0cf4*/ 	.word	0x0000ed70


	//   ....[149]....
        /*0cf8*/ 	.word	0x0000edd0


	//   ....[150]....
        /*0cfc*/ 	.word	0x0000ee40


	//   ....[151]....
        /*0d00*/ 	.word	0x0000ee90


	//   ....[152]....
        /*0d04*/ 	.word	0x0000eed0


	//   ....[153]....
        /*0d08*/ 	.word	0x0000ef20


	//   ....[154]....
        /*0d0c*/ 	.word	0x0000ef70


	//   ....[155]....
        /*0d10*/ 	.word	0x0000efc0


	//   ....[156]....
        /*0d14*/ 	.word	0x0000f030


	//   ....[157]....
        /*0d18*/ 	.word	0x0000f070


	//   ....[158]....
        /*0d1c*/ 	.word	0x0000f0c0


	//   ....[159]....
        /*0d20*/ 	.word	0x0000f110


	//   ....[160]....
        /*0d24*/ 	.word	0x0000f160


	//   ....[161]....
        /*0d28*/ 	.word	0x0000f1b0


	//   ....[162]....
        /*0d2c*/ 	.word	0x0000f220


	//   ....[163]....
        /*0d30*/ 	.word	0x0000f260


	//   ....[164]....
        /*0d34*/ 	.word	0x0000f2d0


	//   ....[165]....
        /*0d38*/ 	.word	0x0000f330


	//   ....[166]....
        /*0d3c*/ 	.word	0x0000f390


	//----- nvinfo : EIATTR_EXIT_INSTR_OFFSETS
	.align		4
.L_148:
        /*0d40*/ 	.byte	0x04, 0x1c
        /*0d42*/ 	.short	(.L_150 - .L_149)


	//   ....[0]....
.L_149:
        /*0d44*/ 	.word	0x00000c10


	//   ....[1]....
        /*0d48*/ 	.word	0x0000dad0


	//----- nvinfo : EIATTR_MAX_THREADS
	.align		4
.L_150:
        /*0d4c*/ 	.byte	0x04, 0x05
        /*0d4e*/ 	.short	(.L_152 - .L_151)
.L_151:
        /*0d50*/ 	.word	0x00000080
        /*0d54*/ 	.word	0x00000001
        /*0d58*/ 	.word	0x00000001


	//----- nvinfo : EIATTR_CRS_STACK_SIZE
	.align		4
.L_152:
        /*0d5c*/ 	.byte	0x04, 0x1e
        /*0d5e*/ 	.short	(.L_154 - .L_153)
.L_153:
        /*0d60*/ 	.word	0x00000000
.L_154:


//--------------------- .nv.info._ZN7cutlass13device_kernelIN5flash19enable_sm80_to_sm89INS1_16FlashAttnFwdSm80INS1_25CollectiveMainloopFwdSm80ILi4ELi1ELb0EN4cute5tupleIJNS5_1CILi128EEENS7_ILi48EEENS7_ILi96EEEEEELi96ENS_10bfloat16_tEfNS_4arch4Sm80ELb0ELb0ELb1ELb1ELb0ELb1ELb1ELb1EEENS1_21CollectiveEpilogueFwdINS6_IJS8_SA_S9_EEENS6_IJNS7_ILi1EEESI_SI_EEESC_SE_Li128ELb1ELb1ELb1ELb0EEENS1_36VarlenDynamicPersistentTileSchedulerILi128ELi48ELi128ELi128ELb1ELb1ELb0ELb0ELb1ELb1EEEEEEEEEvNT_6ParamsE --------------------------
	.section	.nv.info._ZN7cutlass13device_kernelIN5flash19enable_sm80_to_sm89INS1_16FlashAttnFwdSm80INS1_25CollectiveMainloopFwdSm80ILi4ELi1ELb0EN4cute5tupleIJNS5_1CILi128EEENS7_ILi48EEENS7_ILi96EEEEEELi96ENS_10bfloat16_tEfNS_4arch4Sm80ELb0ELb0ELb1ELb1ELb0ELb1ELb1ELb1EEENS1_21CollectiveEpilogueFwdINS6_IJS8_SA_S9_EEENS6_IJNS7_ILi1EEESI_SI_EEESC_SE_Li128ELb1ELb1ELb1ELb0EEENS1_36VarlenDynamicPersistentTileSchedulerILi128ELi48ELi128ELi128ELb1ELb1ELb0ELb0ELb1ELb1EEEEEEEEEvNT_6ParamsE,"",@"SHT_CUDA_INFO"
	.sectionflags	@""
	.align	4


	//----- nvinfo : EIATTR_CUDA_API_VERSION
	.align		4
        /*0000*/ 	.byte	0x04, 0x37
        /*0002*/ 	.short	(.L_156 - .L_155)
.L_155:
        /*0004*/ 	.word	0x00000082


	//----- nvinfo : EIATTR_SW2861232_WAR
	.align		4
.L_156:
        /*0008*/ 	.byte	0x01, 0x35
	.zero		2


	//----- nvinfo : EIATTR_PARAM_CBANK
	.align		4
        /*000c*/ 	.byte	0x04, 0x0a
        /*000e*/ 	.short	(.L_158 - .L_157)
	.align		4
.L_157:
        /*0010*/ 	.word	index@(.nv.constant0._ZN7cutlass13device_kernelIN5flash19enable_sm80_to_sm89INS1_16FlashAttnFwdSm80INS1_25CollectiveMainloopFwdSm80ILi4ELi1ELb0EN4cute5tupleIJNS5_1CILi128EEENS7_ILi48EEENS7_ILi96EEEEEELi96ENS_10bfloat16_tEfNS_4arch4Sm80ELb0ELb0ELb1ELb1ELb0ELb1ELb1ELb1EEENS1_21CollectiveEpilogueFwdINS6_IJS8_SA_S9_EEENS6_IJNS7_ILi1EEESI_SI_EEESC_SE_Li128ELb1ELb1ELb1ELb0EEENS1_36VarlenDynamicPersistentTileSchedulerILi128ELi48ELi128ELi128ELb1ELb1ELb0ELb0ELb1ELb1EEEEEEEEEvNT_6ParamsE)
        /*0014*/ 	.short	0x0160
        /*0016*/ 	.short	0x0438


	//----- nvinfo : EIATTR_CBANK_PARAM_SIZE
	.align		4
.L_158:
        /*0018*/ 	.byte	0x03, 0x19
        /*001a*/ 	.short	0x0438


	//----- nvinfo : EIATTR_KPARAM_INFO
	.align		4
        /*001c*/ 	.byte	0x04, 0x17
        /*001e*/ 	.short	(.L_160 - .L_159)
.L_159:
        /*0020*/ 	.word	0x00000000
        /*0024*/ 	.short	0x0000
        /*0026*/ 	.short	0x0000
        /*0028*/ 	.byte	0x00, 0xf0, 0xe1, 0x10


	//----- nvinfo : EIATTR_MAXREG_COUNT
	.align		4
.L_160:
        /*002c*/ 	.byte	0x03, 0x1b
        /*002e*/ 	.short	0x00ff


	//----- nvinfo : EIATTR_NUM_BARRIERS
	.align		4
        /*0030*/ 	.byte	0x02, 0x4c
        /*0032*/ 	.byte	0x06
	.zero		1


	//----- nvinfo : EIATTR_ANNOTATIONS
	.align		4
        /*0034*/ 	.byte	0x04, 0x55
        /*0036*/ 	.short	(.L_162 - .L_161)


	//   ....[0]....
.L_161:
        /* <DEDUP_REMOVED lines=88> */
        /*05ac*/ 	.byte	0x20, 0x85, 0x01, 0x00, 0x01, 0x00, 0x00, 0x00, 0x80, 0x85, 0x01, 0x00


	//----- nvinfo : EIATTR_MERCURY_ISA_VERSION
	.align		4
.L_162:
        /*05b8*/ 	.byte	0x03, 0x5f
        /*05ba*/ 	.short	0x0000


	//----- nvinfo : EIATTR_INT_WARP_WIDE_INSTR_OFFSETS
	.align		4
        /*05bc*/ 	.byte	0x04, 0x31
        /*05be*/ 	.short	(.L_164 - .L_163)


	//   ....[0]....
.L_163:
        /*05c0*/ 	.word	0x00014290


	//   ....[1]....
        /*05c4*/ 	.word	0x00014310


	//----- nvinfo : EIATTR_COOP_GROUP_MASK_REGIDS
	.align		4
.L_164:
        /*05c8*/ 	.byte	0x04, 0x29
        /*05ca*/ 	.short	(.L_166 - .L_165)


	//   ....[0]....
.L_165:
        /*05cc*/ 	.word	0xffffffff


	//   ....[1]....
        /*05d0*/ 	.word	0xffffffff


	//   ....[2]....
        /*05d4*/ 	.word	0xffffffff


	//   ....[3]....
        /*05d8*/ 	.word	0xffffffff


	//   ....[4]....
        /*05dc*/ 	.word	0xffffffff


	//   ....[5]....
        /*05e0*/ 	.word	0xffffffff


	//   ....[6]....
        /*05e4*/ 	.word	0xffffffff


	//   ....[7]....
        /*05e8*/ 	.word	0xffffffff


	//   ....[8]....
        /*05ec*/ 	.word	0xffffffff


	//   ....[9]....
        /*05f0*/ 	.word	0xffffffff


	//   ....[10]....
        /*05f4*/ 	.word	0xffffffff


	//   ....[11]....
        /*05f8*/ 	.word	0xffffffff


	//   ....[12]....
        /*05fc*/ 	.word	0xffffffff


	//   ....[13]....
        /*0600*/ 	.word	0xffffffff


	//   ....[14]....
        /*0604*/ 	.word	0xffffffff


	//   ....[15]....
        /*0608*/ 	.word	0xffffffff


	//   ....[16]....
        /*060c*/ 	.word	0xffffffff


	//   ....[17]....
        /*0610*/ 	.word	0xffffffff


	//   ....[18]....
        /*0614*/ 	.word	0xffffffff


	//   ....[19]....
        /*0618*/ 	.word	0xffffffff


	//   ....[20]....
        /*061c*/ 	.word	0xffffffff


	//   ....[21]....
        /*0620*/ 	.word	0xffffffff


	//   ....[22]....
        /*0624*/ 	.word	0xffffffff


	//   ....[23]....
        /*0628*/ 	.word	0xffffffff


	//   ....[24]....
        /*062c*/ 	.word	0xffffffff


	//   ....[25]....
        /*0630*/ 	.word	0xffffffff


	//   ....[26]....
        /*0634*/ 	.word	0xffffffff


	//   ....[27]....
        /*0638*/ 	.word	0xffffffff


	//   ....[28]....
        /*063c*/ 	.word	0xffffffff


	//   ....[29]....
        /*0640*/ 	.word	0xffffffff


	//   ....[30]....
        /*0644*/ 	.word	0xffffffff


	//   ....[31]....
        /*0648*/ 	.word	0xffffffff


	//   ....[32]....
        /*064c*/ 	.word	0xffffffff


	//   ....[33]....
        /*0650*/ 	.word	0xffffffff


	//   ....[34]....
        /*0654*/ 	.word	0xffffffff


	//   ....[35]....
        /*0658*/ 	.word	0xffffffff


	//   ....[36]....
        /*065c*/ 	.word	0xffffffff


	//   ....[37]....
        /*0660*/ 	.word	0xffffffff


	//   ....[38]....
        /*0664*/ 	.word	0xffffffff


	//   ....[39]....
        /*0668*/ 	.word	0xffffffff


	//   ....[40]....
        /*066c*/ 	.word	0xffffffff


	//   ....[41]....
        /*0670*/ 	.word	0xffffffff


	//   ....[42]....
        /*0674*/ 	.word	0xffffffff


	//   ....[43]....
        /*0678*/ 	.word	0xffffffff


	//   ....[44]....
        /*067c*/ 	.word	0xffffffff


	//   ....[45]....
        /*0680*/ 	.word	0xffffffff


	//   ....[46]....
        /*0684*/ 	.word	0xffffffff


	//   ....[47]....
        /*0688*/ 	.word	0xffffffff


	//   ....[48]....
        /*068c*/ 	.word	0xffffffff


	//   ....[49]....
        /*0690*/ 	.word	0xffffffff


	//   ....[50]....
        /*0694*/ 	.word	0xffffffff


	//   ....[51]....
        /*0698*/ 	.word	0xffffffff


	//   ....[52]....
        /*069c*/ 	.word	0xffffffff


	//   ....[53]....
        /*06a0*/ 	.word	0xffffffff


	//   ....[54]....
        /*06a4*/ 	.word	0xffffffff


	//   ....[55]....
        /*06a8*/ 	.word	0xffffffff


	//   ....[56]....
        /*06ac*/ 	.word	0xffffffff


	//   ....[57]....
        /*06b0*/ 	.word	0xffffffff


	//   ....[58]....
        /*06b4*/ 	.word	0xffffffff


	//   ....[59]....
        /*06b8*/ 	.word	0xffffffff


	//   ....[60]....
        /*06bc*/ 	.word	0xffffffff


	//   ....[61]....
        /*06c0*/ 	.word	0xffffffff


	//   ....[62]....
        /*06c4*/ 	.word	0xffffffff


	//   ....[63]....
        /*06c8*/ 	.word	0xffffffff


	//   ....[64]....
        /*06cc*/ 	.word	0xffffffff


	//   ....[65]....
        /*06d0*/ 	.word	0xffffffff


	//   ....[66]....
        /*06d4*/ 	.word	0xffffffff


	//   ....[67]....
        /*06d8*/ 	.word	0xffffffff


	//   ....[68]....
        /*06dc*/ 	.word	0xffffffff


	//   ....[69]....
        /*06e0*/ 	.word	0xffffffff


	//   ....[70]....
        /*06e4*/ 	.word	0xffffffff


	//   ....[71]....
        /*06e8*/ 	.word	0xffffffff


	//   ....[72]....
        /*06ec*/ 	.word	0xffffffff


	//   ....[73]....
        /*06f0*/ 	.word	0xffffffff


	//   ....[74]....
        /*06f4*/ 	.word	0xffffffff


	//   ....[75]....
        /*06f8*/ 	.word	0xffffffff


	//   ....[76]....
        /*06fc*/ 	.word	0xffffffff


	//   ....[77]....
        /*0700*/ 	.word	0xffffffff


	//   ....[78]....
        /*0704*/ 	.word	0xffffffff


	//   ....[79]....
        /*0708*/ 	.word	0xffffffff


	//   ....[80]....
        /*070c*/ 	.word	0xffffffff


	//   ....[81]....
        /*0710*/ 	.word	0xffffffff


	//   ....[82]....
        /*0714*/ 	.word	0xffffffff


	//   ....[83]....
        /*0718*/ 	.word	0xffffffff


	//   ....[84]....
        /*071c*/ 	.word	0xffffffff


	//   ....[85]....
        /*0720*/ 	.word	0xffffffff


	//   ....[86]....
        /*0724*/ 	.word	0xffffffff


	//   ....[87]....
        /*0728*/ 	.word	0xffffffff


	//   ....[88]....
        /*072c*/ 	.word	0xffffffff


	//   ....[89]....
        /*0730*/ 	.word	0xffffffff


	//   ....[90]....
        /*0734*/ 	.word	0xffffffff


	//   ....[91]....
        /*0738*/ 	.word	0xffffffff


	//   ....[92]....
        /*073c*/ 	.word	0xffffffff


	//   ....[93]....
        /*0740*/ 	.word	0xffffffff


	//   ....[94]....
        /*0744*/ 	.word	0xffffffff


	//   ....[95]....
        /*0748*/ 	.word	0xffffffff


	//   ....[96]....
        /*074c*/ 	.word	0xffffffff


	//   ....[97]....
        /*0750*/ 	.word	0xffffffff


	//   ....[98]....
        /*0754*/ 	.word	0xffffffff


	//   ....[99]....
        /*0758*/ 	.word	0xffffffff


	//   ....[100]....
        /*075c*/ 	.word	0xffffffff


	//   ....[101]....
        /*0760*/ 	.word	0xffffffff


	//   ....[102]....
        /*0764*/ 	.word	0xffffffff


	//   ....[103]....
        /*0768*/ 	.word	0xffffffff


	//   ....[104]....
        /*076c*/ 	.word	0xffffffff


	//   ....[105]....
        /*0770*/ 	.word	0xffffffff


	//   ....[106]....
        /*0774*/ 	.word	0xffffffff


	//   ....[107]....
        /*0778*/ 	.word	0xffffffff


	//   ....[108]....
        /*077c*/ 	.word	0xffffffff


	//   ....[109]....
        /*0780*/ 	.word	0xffffffff


	//   ....[110]....
        /*0784*/ 	.word	0xffffffff


	//   ....[111]....
        /*0788*/ 	.word	0xffffffff


	//   ....[112]....
        /*078c*/ 	.word	0xffffffff


	//   ....[113]....
        /*0790*/ 	.word	0xffffffff


	//   ....[114]....
        /*0794*/ 	.word	0xffffffff


	//   ....[115]....
        /*0798*/ 	.word	0xffffffff


	//   ....[116]....
        /*079c*/ 	.word	0xffffffff


	//   ....[117]....
        /*07a0*/ 	.word	0xffffffff


	//   ....[118]....
        /*07a4*/ 	.word	0xffffffff


	//   ....[119]....
        /*07a8*/ 	.word	0xffffffff


	//   ....[120]....
        /*07ac*/ 	.word	0xffffffff


	//   ....[121]....
        /*07b0*/ 	.word	0xffffffff


	//   ....[122]....
        /*07b4*/ 	.word	0xffffffff


	//   ....[123]....
        /*07b8*/ 	.word	0xffffffff


	//   ....[124]....
        /*07bc*/ 	.word	0xffffffff


	//   ....[125]....
        /*07c0*/ 	.word	0xffffffff


	//   ....[126]....
        /*07c4*/ 	.word	0xffffffff


	//   ....[127]....
        /*07c8*/ 	.word	0xffffffff


	//   ....[128]....
        /*07cc*/ 	.word	0xffffffff


	//   ....[129]....
        /*07d0*/ 	.word	0xffffffff


	//   ....[130]....
        /*07d4*/ 	.word	0xffffffff


	//   ....[131]....
        /*07d8*/ 	.word	0xffffffff


	//   ....[132]....
        /*07dc*/ 	.word	0xffffffff


	//   ....[133]....
        /*07e0*/ 	.word	0xffffffff


	//   ....[134]....
        /*07e4*/ 	.word	0xffffffff


	//   ....[135]....
        /*07e8*/ 	.word	0xffffffff


	//   ....[136]....
        /*07ec*/ 	.word	0xffffffff


	//   ....[137]....
        /*07f0*/ 	.word	0xffffffff


	//   ....[138]....
        /*07f4*/ 	.word	0xffffffff


	//   ....[139]....
        /*07f8*/ 	.word	0xffffffff


	//   ....[140]....
        /*07fc*/ 	.word	0xffffffff


	//   ....[141]....
        /*0800*/ 	.word	0xffffffff


	//   ....[142]....
        /*0804*/ 	.word	0xffffffff


	//   ....[143]....
        /*0808*/ 	.word	0xffffffff


	//   ....[144]....
        /*080c*/ 	.word	0xffffffff


	//   ....[145]....
        /*0810*/ 	.word	0xffffffff


	//   ....[146]....
        /*0814*/ 	.word	0xffffffff


	//   ....[147]....
        /*0818*/ 	.word	0xffffffff


	//   ....[148]....
        /*081c*/ 	.word	0xffffffff


	//   ....[149]....
        /*0820*/ 	.word	0xffffffff


	//   ....[150]....
        /*0824*/ 	.word	0xffffffff


	//   ....[151]....
        /*0828*/ 	.word	0xffffffff


	//   ....[152]....
        /*082c*/ 	.word	0xffffffff


	//   ....[153]....
        /*0830*/ 	.word	0xffffffff


	//   ....[154]....
        /*0834*/ 	.word	0xffffffff


	//   ....[155]....
        /*0838*/ 	.word	0xffffffff


	//   ....[156]....
        /*083c*/ 	.word	0xffffffff


	//   ....[157]....
        /*0840*/ 	.word	0xffffffff


	//   ....[158]....
        /*0844*/ 	.word	0xffffffff


	//   ....[159]....
        /*0848*/ 	.word	0xffffffff


	//   ....[160]....
        /*084c*/ 	.word	0xffffffff


	//   ....[161]....
        /*0850*/ 	.word	0xffffffff


	//   ....[162]....
        /*0854*/ 	.word	0xffffffff


	//   ....[163]....
        /*0858*/ 	.word	0xffffffff


	//   ....[164]....
        /*085c*/ 	.word	0xffffffff


	//   ....[165]....
        /*0860*/ 	.word	0xffffffff


	//   ....[166]....
        /*0864*/ 	.word	0xffffffff


	//   ....[167]....
        /*0868*/ 	.word	0xffffffff


	//   ....[168]....
        /*086c*/ 	.word	0xffffffff


	//   ....[169]....
        /*0870*/ 	.word	0xffffffff


	//   ....[170]....
        /*0874*/ 	.word	0xffffffff


	//   ....[171]....
        /*0878*/ 	.word	0xffffffff


	//   ....[172]....
        /*087c*/ 	.word	0xffffffff


	//   ....[173]....
        /*0880*/ 	.word	0xffffffff


	//   ....[174]....
        /*0884*/ 	.word	0xffffffff


	//----- nvinfo : EIATTR_COOP_GROUP_INSTR_OFFSETS
	.align		4
.L_166:
        /*0888*/ 	.byte	0x04, 0x28
        /*088a*/ 	.short	(.L_168 - .L_167)


	//   ....[0]....
.L_167:
        /*088c*/ 	.word	0x00000050


	//   ....[1]....
        /*0890*/ 	.word	0x00000200


	//   ....[2]....
        /*0894*/ 	.word	0x00000230


	//   ....[3]....
        /*0898*/ 	.word	0x00000260


	//   ....[4]....
        /*089c*/ 	.word	0x00000290


	//   ....[5]....
        /*08a0*/ 	.word	0x000002c0


	//   ....[6]....
        /*08a4*/ 	.word	0x000002f0


	//   ....[7]....
        /*08a8*/ 	.word	0x00000460


	//   ....[8]....
        /*08ac*/ 	.word	0x000004a0


	//   ....[9]....
        /*08b0*/ 	.word	0x000004d0


	//   ....[10]....
        /*08b4*/ 	.word	0x00000500


	//   ....[11]....
        /*08b8*/ 	.word	0x00000530


	//   ....[12]....
        /*08bc*/ 	.word	0x00000560


	//   ....[13]....
        /*08c0*/ 	.word	0x000005f0


	//   ....[14]....
        /*08c4*/ 	.word	0x00000620


	//   ....[15]....
        /*08c8*/ 	.word	0x00000630


	//   ....[16]....
        /*08cc*/ 	.word	0x000006a0


	//   ....[17]....
        /*08d0*/ 	.word	0x00008020


	//   ....[18]....
        /*08d4*/ 	.word	0x00008040


	//   ....[19]....
        /*08d8*/ 	.word	0x000081b0


	//   ....[20]....
        /*08dc*/ 	.word	0x000081c0


	//   ....[21]....
        /*08e0*/ 	.word	0x00008330


	//   ....[22]....
        /*08e4*/ 	.word	0x00008350


	//   ....[23]....
        /*08e8*/ 	.word	0x000084c0


	//   ....[24]....
        /*08ec*/ 	.word	0x000084d0


	//   ....[25]....
        /*08f0*/ 	.word	0x00008a20


	//   ....[26]....
        /*08f4*/ 	.word	0x00008a60


	//   ....[27]....
        /*08f8*/ 	.word	0x00008aa0


	//   ....[28]....
        /*08fc*/ 	.word	0x00008ae0


	//   ....[29]....
        /*0900*/ 	.word	0x0000b3d0


	//   ....[30]....
        /*0904*/ 	.word	0x0000b410


	//   ....[31]....
        /*0908*/ 	.word	0x0000b450


	//   ....[32]....
        /*090c*/ 	.word	0x0000b490


	//   ....[33]....
        /*0910*/ 	.word	0x0000f540


	//   ....[34]....
        /*0914*/ 	.word	0x0000f660


	//   ....[35]....
        /*0918*/ 	.word	0x0000f8c0


	//   ....[36]....
        /*091c*/ 	.word	0x0000f980


	//   ....[37]....
        /*0920*/ 	.word	0x0000f9d0


	//   ....[38]....
        /*0924*/ 	.word	0x0000fb20


	//   ....[39]....
        /*0928*/ 	.word	0x0000fb50


	//   ....[40]....
        /*092c*/ 	.word	0x0000fcc0


	//   ....[41]....
        /*0930*/ 	.word	0x00011f20


	//   ....[42]....
        /*0934*/ 	.word	0x00012000


	//   ....[43]....
        /*0938*/ 	.word	0x00012030


	//   ....[44]....
        /*093c*/ 	.word	0x000120a0


	//   ....[45]....
        /*0940*/ 	.word	0x000120d0


	//   ....[46]....
        /*0944*/ 	.word	0x000121e0


	//   ....[47]....
        /*0948*/ 	.word	0x000122f0


	//   ....[48]....
        /*094c*/ 	.word	0x00012370


	//   ....[49]....
        /*0950*/ 	.word	0x000138e0


	//   ....[50]....
        /*0954*/ 	.word	0x000138f0


	//   ....[51]....
        /*0958*/ 	.word	0x00013900


	//   ....[52]....
        /*095c*/ 	.word	0x00013910


	//   ....[53]....
        /*0960*/ 	.word	0x00013940


	//   ....[54]....
        /*0964*/ 	.word	0x00013960


	//   ....[55]....
        /*0968*/ 	.word	0x00013980


	//   ....[56]....
        /*096c*/ 	.word	0x00013990


	//   ....[57]....
        /*0970*/ 	.word	0x00014f30


	//   ....[58]....
        /*0974*/ 	.word	0x00014f40


	//   ....[59]....
        /*0978*/ 	.word	0x00014f60


	//   ....[60]....
        /*097c*/ 	.word	0x00014f70


	//   ....[61]....
        /*0980*/ 	.word	0x00014f80


	//   ....[62]....
        /*0984*/ 	.word	0x00014f90


	//   ....[63]....
        /*0988*/ 	.word	0x00014fb0


	//   ....[64]....
        /*098c*/ 	.word	0x000150b0


	//   ....[65]....
        /*0990*/ 	.word	0x00015460


	//   ....[66]....
        /*0994*/ 	.word	0x00015480


	//   ....[67]....
        /*0998*/ 	.word	0x000155d0


	//   ....[68]....
        /*099c*/ 	.word	0x000155e0


	//   ....[69]....
        /*09a0*/ 	.word	0x00015740


	//   ....[70]....
        /*09a4*/ 	.word	0x00015760


	//   ....[71]....
        /*09a8*/ 	.word	0x000158c0


	//   ....[72]....
        /*09ac*/ 	.word	0x000158d0


	//   ....[73]....
        /*09b0*/ 	.word	0x00015c30


	//   ....[74]....
        /*09b4*/ 	.word	0x00015c50


	//   ....[75]....
        /*09b8*/ 	.word	0x00016120


	//   ....[76]....
        /*09bc*/ 	.word	0x00016130


	//   ....[77]....
        /*09c0*/ 	.word	0x000164a0


	//   ....[78]....
        /*09c4*/ 	.word	0x000164c0


	//   ....[79]....
        /*09c8*/ 	.word	0x00016850


	//   ....[80]....
        /*09cc*/ 	.word	0x00016860


	//   ....[81]....
        /*09d0*/ 	.word	0x00017390


	//   ....[82]....
        /*09d4*/ 	.word	0x000173b0


	//   ....[83]....
        /*09d8*/ 	.word	0x00017510


	//   ....[84]....
        /*09dc*/ 	.word	0x00017520


	//   ....[85]....
        /*09e0*/ 	.word	0x00017680


	//   ....[86]....
        /*09e4*/ 	.word	0x000176a0


	//   ....[87]....
        /*09e8*/ 	.word	0x00017800


	//   ....[88]....
        /*09ec*/ 	.word	0x00017810


	//   ....[89]....
        /*09f0*/ 	.word	0x00017a30


	//   ....[90]....
        /*09f4*/ 	.word	0x00017a50


	//   ....[91]....
        /*09f8*/ 	.word	0x00017b80


	//   ....[92]....
        /*09fc*/ 	.word	0x00017bc0


	//   ....[93]....
        /*0a00*/ 	.word	0x00017bf0


	//   ....[94]....
        /*0a04*/ 	.word	0x00017c20


	//   ....[95]....
        /*0a08*/ 	.word	0x00017c50


	//   ....[96]....
        /*0a0c*/ 	.word	0x00017c80


	//   ....[97]....
        /*0a10*/ 	.word	0x00017de0


	//   ....[98]....
        /*0a14*/ 	.word	0x00017e20


	//   ....[99]....
        /*0a18*/ 	.word	0x00017e50


	//   ....[100]....
        /*0a1c*/ 	.word	0x00017e80


	//   ....[101]....
        /*0a20*/ 	.word	0x00017eb0


	//   ....[102]....
        /*0a24*/ 	.word	0x00017ee0


	//   ....[103]....
        /*0a28*/ 	.word	0x00017f70


	//   ....[104]....
        /*0a2c*/ 	.word	0x00017fa0


	//   ....[105]....
        /*0a30*/ 	.word	0x00017fb0


	//   ....[106]....
        /*0a34*/ 	.word	0x00018010


	//   ....[107]....
        /*0a38*/ 	.word	0x00018600


	//   ....[108]....
        /*0a3c*/ 	.word	0x00018660


	//   ....[109]....
        /*0a40*/ 	.word	0x000186b0


	//   ....[110]....
        /*0a44*/ 	.word	0x00018700


	//   ....[111]....
        /*0a48*/ 	.word	0x00018750


	//   ....[112]....
        /*0a4c*/ 	.word	0x000187c0


	//   ....[113]....
        /*0a50*/ 	.word	0x00018800


	//   ....[114]....
        /*0a54*/ 	.word	0x00018870


	//   ....[115]....
        /*0a58*/ 	.word	0x000188e0


	//   ....[116]....
        /*0a5c*/ 	.word	0x00018940


	//   ....[117]....
        /*0a60*/ 	.word	0x000189b0


	//   ....[118]....
        /*0a64*/ 	.word	0x00018a20


	//   ....[119]....
        /*0a68*/ 	.word	0x00018a80


	//   ....[120]....
        /*0a6c*/ 	.word	0x00018ae0


	//   ....[121]....
        /*0a70*/ 	.word	0x00018b40


	//   ....[122]....
        /*0a74*/ 	.word	0x00018bb0


	//   ....[123]....
        /*0a78*/ 	.word	0x00018c10


	//   ....[124]....
        /*0a7c*/ 	.word	0x00018c70


	//   ....[125]....
        /*0a80*/ 	.word	0x00018ce0


	//   ....[126]....
        /*0a84*/ 	.word	0x00018d30


	//   ....[127]....
        /*0a88*/ 	.word	0x00018d80


	//   ....[128]....
        /*0a8c*/ 	.word	0x00018dd0


	//   ....[129]....
        /*0a90*/ 	.word	0x00018e20


	//   ....[130]....
        /*0a94*/ 	.word	0x00018e70


	//   ....[131]....
        /*0a98*/ 	.word	0x00018ec0


	//   ....[132]....
        /*0a9c*/ 	.word	0x00018f10


	//   ....[133]....
        /*0aa0*/ 	.word	0x00018f80


	//   ....[134]....
        /*0aa4*/ 	.word	0x00018ff0


	//   ....[135]....
        /*0aa8*/ 	.word	0x00019050


	//   ....[136]....
        /*0aac*/ 	.word	0x000190b0


	//   ....[137]....
        /*0ab0*/ 	.word	0x00019110


	//   ....[138]....
        /*0ab4*/ 	.word	0x00019180


	//   ....[139]....
        /*0ab8*/ 	.word	0x000191e0


	//   ....[140]....
        /*0abc*/ 	.word	0x00019240


	//   ....[141]....
        /*0ac0*/ 	.word	0x000192a0


	//   ....[142]....
        /*0ac4*/ 	.word	0x00019310


	//   ....[143]....
        /*0ac8*/ 	.word	0x00019370


	//   ....[144]....
        /*0acc*/ 	.word	0x000193d0


	//   ....[145]....
        /*0ad0*/ 	.word	0x00019430


	//   ....[146]....
        /*0ad4*/ 	.word	0x000194a0


	//   ....[147]....
        /*0ad8*/ 	.word	0x00019500


	//   ....[148]....
        /*0adc*/ 	.word	0x00019560


	//   ....[149]....
        /*0ae0*/ 	.word	0x000195c0


	//   ....[150]....
        /*0ae4*/ 	.word	0x00019630


	//   ....[151]....
        /*0ae8*/ 	.word	0x00019690


	//   ....[152]....
        /*0aec*/ 	.word	0x000196f0


	//   ....[153]....
        /*0af0*/ 	.word	0x00019750


	//   ....[154]....
        /*0af4*/ 	.word	0x000197c0


	//   ....[155]....
        /*0af8*/ 	.word	0x00019820


	//   ....[156]....
        /*0afc*/ 	.word	0x00019880


	//   ....[157]....
        /*0b00*/ 	.word	0x000198e0


	//   ....[158]....
        /*0b04*/ 	.word	0x00019950


	//   ....[159]....
        /*0b08*/ 	.word	0x000199a0


	//   ....[160]....
        /*0b0c*/ 	.word	0x000199e0


	//   ....[161]....
        /*0b10*/ 	.word	0x00019a30


	//   ....[162]....
        /*0b14*/ 	.word	0x00019a80


	//   ....[163]....
        /*0b18*/ 	.word	0x00019ad0


	//   ....[164]....
        /*0b1c*/ 	.word	0x00019b40


	//   ....[165]....
        /*0b20*/ 	.word	0x00019b80


	//   ....[166]....
        /*0b24*/ 	.word	0x00019bd0


	//   ....[167]....
        /*0b28*/ 	.word	0x00019c20


	//   ....[168]....
        /*0b2c*/ 	.word	0x00019c70


	//   ....[169]....
        /*0b30*/ 	.word	0x00019cc0


	//   ....[170]....
        /*0b34*/ 	.word	0x00019d30


	//   ....[171]....
        /*0b38*/ 	.word	0x00019d70


	//   ....[172]....
        /*0b3c*/ 	.word	0x00019de0


	//   ....[173]....
        /*0b40*/ 	.word	0x00019e40


	//   ....[174]....
        /*0b44*/ 	.word	0x00019ea0


	//----- nvinfo : EIATTR_EXIT_INSTR_OFFSETS
	.align		4
.L_168:
        /*0b48*/ 	.byte	0x04, 0x1c
        /*0b4a*/ 	.short	(.L_170 - .L_169)


	//   ....[0]....
.L_169:
        /*0b4c*/ 	.word	0x00000c10


	//   ....[1]....
        /*0b50*/ 	.word	0x000185c0


	//----- nvinfo : EIATTR_MAX_THREADS
	.align		4
.L_170:
        /*0b54*/ 	.byte	0x04, 0x05
        /*0b56*/ 	.short	(.L_172 - .L_171)
.L_171:
        /*0b58*/ 	.word	0x00000080
        /*0b5c*/ 	.word	0x00000001
        /*0b60*/ 	.word	0x00000001


	//----- nvinfo : EIATTR_CRS_STACK_SIZE
	.align		4
.L_172:
        /*0b64*/ 	.byte	0x04, 0x1e
        /*0b66*/ 	.short	(.L_174 - .L_173)
.L_173:
        /*0b68*/ 	.word	0x00000000
.L_174:


//--------------------- .nv.info._ZN7cutlass13device_kernelIN5flash19enable_sm80_to_sm89INS1_16FlashAttnFwdSm80INS1_25CollectiveMainloopFwdSm80ILi4ELi1ELb0EN4cute5tupleIJNS5_1CILi128EEENS7_ILi48EEENS7_ILi96EEEEEELi96ENS_10bfloat16_tEfNS_4arch4Sm80ELb0ELb1ELb1ELb0ELb0ELb0ELb1ELb1EEENS1_21CollectiveEpilogueFwdINS6_IJS8_SA_S9_EEENS6_IJNS7_ILi1EEESI_SI_EEESC_SE_Li128ELb0ELb1ELb1ELb0EEENS1_19SingleTileSchedulerILb0ELb1ELb1ELi128EEEEEEEEEvNT_6ParamsE --------------------------
	.section	.nv.info._ZN7cutlass13device_kernelIN5flash19enable_sm80_to_sm89INS1_16FlashAttnFwdSm80INS1_25CollectiveMainloopFwdSm80ILi4ELi1ELb0EN4cute5tupleIJNS5_1CILi128EEENS7_ILi48EEENS7_ILi96EEEEEELi96ENS_10bfloat16_tEfNS_4arch4Sm80ELb0ELb1ELb1ELb0ELb0ELb0ELb1ELb1EEENS1_21CollectiveEpilogueFwdINS6_IJS8_SA_S9_EEENS6_IJNS7_ILi1EEESI_SI_EEESC_SE_Li128ELb0ELb1ELb1ELb0EEENS1_19SingleTileSchedulerILb0ELb1ELb1ELi128EEEEEEEEEvNT_6ParamsE,"",@"SHT_CUDA_INFO"
	.sectionflags	@""
	.align	4


	//----- nvinfo : EIATTR_CUDA_API_VERSION
	.align		4
        /*0000*/ 	.byte	0x04, 0x37
        /*0002*/ 	.short	(.L_176 - .L_175)
.L_175:
        /*0004*/ 	.word	0x00000082


	//----- nvinfo : EIATTR_SW2861232_WAR
	.align		4
.L_176:
        /*0008*/ 	.byte	0x01, 0x35
	.zero		2


	//----- nvinfo : EIATTR_PARAM_CBANK
	.align		4
        /*000c*/ 	.byte	0x04, 0x0a
        /*000e*/ 	.short	(.L_178 - .L_177)
	.align		4
.L_177:
        /*0010*/ 	.word	index@(.nv.constant0._ZN7cutlass13device_kernelIN5flash19enable_sm80_to_sm89INS1_16FlashAttnFwdSm80INS1_25CollectiveMainloopFwdSm80ILi4ELi1ELb0EN4cute5tupleIJNS5_1CILi128EEENS7_ILi48EEENS7_ILi96EEEEEELi96ENS_10bfloat16_tEfNS_4arch4Sm80ELb0ELb1ELb1ELb0ELb0ELb0ELb1ELb1EEENS1_21CollectiveEpilogueFwdINS6_IJS8_SA_S9_EEENS6_IJNS7_ILi1EEESI_SI_EEESC_SE_Li128ELb0ELb1ELb1ELb0EEENS1_19SingleTileSchedulerILb0ELb1ELb1ELi128EEEEEEEEEvNT_6ParamsE)
        /*0014*/ 	.short	0x0160
        /*0016*/ 	.short	0x0418


	//----- nvinfo : EIATTR_CBANK_PARAM_SIZE
	.align		4
.L_178:
        /*0018*/ 	.byte	0x03, 0x19
        /*001a*/ 	.short	0x0418


	//----- nvinfo : EIATTR_KPARAM_INFO
	.align		4
        /*001c*/ 	.byte	0x04, 0x17
        /*001e*/ 	.short	(.L_180 - .L_179)
.L_179:
        /*0020*/ 	.word	0x00000000
        /*0024*/ 	.short	0x0000
        /*0026*/ 	.short	0x0000
        /*0028*/ 	.byte	0x00, 0xf0, 0x61, 0x10


	//----- nvinfo : EIATTR_MAXREG_COUNT
	.align		4
.L_180:
        /*002c*/ 	.byte	0x03, 0x1b
        /*002e*/ 	.short	0x00ff


	//----- nvinfo : EIATTR_NUM_BARRIERS
	.align		4
        /*0030*/ 	.byte	0x02, 0x4c
        /*0032*/ 	.byte	0x02
	.zero		1


	//----- nvinfo : EIATTR_MERCURY_ISA_VERSION
	.align		4
        /*0034*/ 	.byte	0x03, 0x5f
        /*0036*/ 	.short	0x0000


	//----- nvinfo : EIATTR_COOP_GROUP_MASK_REGIDS
	.align		4
        /*0038*/ 	.byte	0x04, 0x29
        /*003a*/ 	.short	(.L_182 - .L_181)


	//   ....[0]....
.L_181:
        /*003c*/ 	.word	0xffffffff


	//   ....[1]....
        /*0040*/ 	.word	0xffffffff


	//   ....[2]....
        /*0044*/ 	.word	0xffffffff


	//   ....[3]....
        /*0048*/ 	.word	0xffffffff


	//   ....[4]....
        /*004c*/ 	.word	0xffffffff


	//   ....[5]....
        /*0050*/ 	.word	0xffffffff


	//   ....[6]....
        /*0054*/ 	.word	0xffffffff


	//   ....[7]....
        /*0058*/ 	.word	0xffffffff


	//   ....[8]....
        /*005c*/ 	.word	0xffffffff


	//   ....[9]....
        /*0060*/ 	.word	0xffffffff


	//   ....[10]....
        /*0064*/ 	.word	0xffffffff


	//   ....[11]....
        /*0068*/ 	.word	0xffffffff


	//   ....[12]....
        /*006c*/ 	.word	0xffffffff


	//   ....[13]....
        /*0070*/ 	.word	0xffffffff


	//   ....[14]....
        /*0074*/ 	.word	0xffffffff


	//   ....[15]....
        /*0078*/ 	.word	0xffffffff


	//   ....[16]....
        /*007c*/ 	.word	0xffffffff


	//   ....[17]....
        /*0080*/ 	.word	0xffffffff


	//   ....[18]....
        /*0084*/ 	.word	0xffffffff


	//   ....[19]....
        /*0088*/ 	.word	0xffffffff


	//   ....[20]....
        /*008c*/ 	.word	0xffffffff


	//   ....[21]....
        /*0090*/ 	.word	0xffffffff


	//   ....[22]....
        /*0094*/ 	.word	0xffffffff


	//   ....[23]....
        /*0098*/ 	.word	0xffffffff


	//   ....[24]....
        /*009c*/ 	.word	0xffffffff


	//   ....[25]....
        /*00a0*/ 	.word	0xffffffff


	//   ....[26]....
        /*00a4*/ 	.word	0xffffffff


	//   ....[27]....
        /*00a8*/ 	.word	0xffffffff


	//   ....[28]....
        /*00ac*/ 	.word	0xffffffff


	//   ....[29]....
        /*00b0*/ 	.word	0xffffffff


	//   ....[30]....
        /*00b4*/ 	.word	0xffffffff


	//   ....[31]....
        /*00b8*/ 	.word	0xffffffff


	//   ....[32]....
        /*00bc*/ 	.word	0xffffffff


	//   ....[33]....
        /*00c0*/ 	.word	0xffffffff


	//   ....[34]....
        /*00c4*/ 	.word	0xffffffff


	//   ....[35]....
        /*00c8*/ 	.word	0xffffffff


	//   ....[36]....
        /*00cc*/ 	.word	0xffffffff


	//   ....[37]....
        /*00d0*/ 	.word	0xffffffff


	//   ....[38]....
        /*00d4*/ 	.word	0xffffffff


	//   ....[39]....
        /*00d8*/ 	.word	0xffffffff


	//   ....[40]....
        /*00dc*/ 	.word	0xffffffff


	//   ....[41]....
        /*00e0*/ 	.word	0xffffffff


	//   ....[42]....
        /*00e4*/ 	.word	0xffffffff


	//   ....[43]....
        /*00e8*/ 	.word	0xffffffff


	//   ....[44]....
        /*00ec*/ 	.word	0xffffffff


	//   ....[45]....
        /*00f0*/ 	.word	0xffffffff


	//   ....[46]....
        /*00f4*/ 	.word	0xffffffff


	//   ....[47]....
        /*00f8*/ 	.word	0xffffffff


	//   ....[48]....
        /*00fc*/ 	.word	0xffffffff


	//   ....[49]....
        /*0100*/ 	.word	0xffffffff


	//   ....[50]....
        /*0104*/ 	.word	0xffffffff


	//   ....[51]....
        /*0108*/ 	.word	0xffffffff


	//   ....[52]....
        /*010c*/ 	.word	0xffffffff


	//   ....[53]....
        /*0110*/ 	.word	0xffffffff


	//   ....[54]....
        /*0114*/ 	.word	0xffffffff


	//   ....[55]....
        /*0118*/ 	.word	0xffffffff


	//   ....[56]....
        /*011c*/ 	.word	0xffffffff


	//   ....[57]....
        /*0120*/ 	.word	0xffffffff


	//   ....[58]....
        /*0124*/ 	.word	0xffffffff


	//   ....[59]....
        /*0128*/ 	.word	0xffffffff


	//   ....[60]....
        /*012c*/ 	.word	0xffffffff


	//   ....[61]....
        /*0130*/ 	.word	0xffffffff


	//   ....[62]....
        /*0134*/ 	.word	0xffffffff


	//   ....[63]....
        /*0138*/ 	.word	0xffffffff


	//   ....[64]....
        /*013c*/ 	.word	0xffffffff


	//   ....[65]....
        /*0140*/ 	.word	0xffffffff


	//   ....[66]....
        /*0144*/ 	.word	0xffffffff


	//   ....[67]....
        /*0148*/ 	.word	0xffffffff


	//   ....[68]....
        /*014c*/ 	.word	0xffffffff


	//   ....[69]....
        /*0150*/ 	.word	0xffffffff


	//   ....[70]....
        /*0154*/ 	.word	0xffffffff


	//   ....[71]....
        /*0158*/ 	.word	0xffffffff


	//   ....[72]....
        /*015c*/ 	.word	0xffffffff


	//   ....[73]....
        /*0160*/ 	.word	0xffffffff


	//   ....[74]....
        /*0164*/ 	.word	0xffffffff


	//   ....[75]....
        /*0168*/ 	.word	0xffffffff


	//   ....[76]....
        /*016c*/ 	.word	0xffffffff


	//----- nvinfo : EIATTR_COOP_GROUP_INSTR_OFFSETS
	.align		4
.L_182:
        /*0170*/ 	.byte	0x04, 0x28
        /*0172*/ 	.short	(.L_184 - .L_183)


	//   ....[0]....
.L_183:
        /*0174*/ 	.word	0x00000050


	//   ....[1]....
        /*0178*/ 	.word	0x00001350


	//   ....[2]....
        /*017c*/ 	.word	0x000013b0


	//   ....[3]....
        /*0180*/ 	.word	0x00001600


	//   ....[4]....
        /*0184*/ 	.word	0x00001630


	//   ....[5]....
        /*0188*/ 	.word	0x00001770


	//   ....[6]....
        /*018c*/ 	.word	0x000017a0


	//   ....[7]....
        /*0190*/ 	.word	0x000018d0


	//   ....[8]....
        /*0194*/ 	.word	0x00001910


	//   ....[9]....
        /*0198*/ 	.word	0x00002d80


	//   ....[10]....
        /*019c*/ 	.word	0x00003030


	//   ....[11]....
        /*01a0*/ 	.word	0x00003800


	//   ....[12]....
        /*01a4*/ 	.word	0x00004140


	//   ....[13]....
        /*01a8*/ 	.word	0x000048a0


	//   ....[14]....
        /*01ac*/ 	.word	0x00004910


	//   ....[15]....
        /*01b0*/ 	.word	0x00004930


	//   ....[16]....
        /*01b4*/ 	.word	0x00004950


	//   ....[17]....
        /*01b8*/ 	.word	0x000049f0


	//   ....[18]....
        /*01bc*/ 	.word	0x00004b00


	//   ....[19]....
        /*01c0*/ 	.word	0x00004dd0


	//   ....[20]....
        /*01c4*/ 	.word	0x00004f60


	//   ....[21]....
        /*01c8*/ 	.word	0x000070e0


	//   ....[22]....
        /*01cc*/ 	.word	0x00007650


	//   ....[23]....
        /*01d0*/ 	.word	0x00007b10


	//   ....[24]....
        /*01d4*/ 	.word	0x00007d20


	//   ....[25]....
        /*01d8*/ 	.word	0x000084d0


	//   ....[26]....
        /*01dc*/ 	.word	0x000085b0


	//   ....[27]....
        /*01e0*/ 	.word	0x000086b0


	//   ....[28]....
        /*01e4*/ 	.word	0x00008700


	//   ....[29]....
        /*01e8*/ 	.word	0x00008790


	//   ....[30]....
        /*01ec*/ 	.word	0x00008930


	//   ....[31]....
        /*01f0*/ 	.word	0x00008a20


	//   ....[32]....
        /*01f4*/ 	.word	0x00008bc0


	//   ....[33]....
        /*01f8*/ 	.word	0x0000ba60


	//   ....[34]....
        /*01fc*/ 	.word	0x0000bab0


	//   ....[35]....
        /*0200*/ 	.word	0x0000baf0


	//   ....[36]....
        /*0204*/ 	.word	0x0000bb30


	//   ....[37]....
        /*0208*/ 	.word	0x0000bb70


	//   ....[38]....
        /*020c*/ 	.word	0x0000bba0


	//   ....[39]....
        /*0210*/ 	.word	0x0000bd00


	//   ....[40]....
        /*0214*/ 	.word	0x0000be30


	//   ....[41]....
        /*0218*/ 	.word	0x0000e8e0


	//   ....[42]....
        /*021c*/ 	.word	0x0000ec90


	//   ....[43]....
        /*0220*/ 	.word	0x0000f110


	//   ....[44]....
        /*0224*/ 	.word	0x0000f7b0


	//   ....[45]....
        /*0228*/ 	.word	0x0000fc80


	//   ....[46]....
        /*022c*/ 	.word	0x0000fd70


	//   ....[47]....
        /*0230*/ 	.word	0x0000fe70


	//   ....[48]....
        /*0234*/ 	.word	0x0000fed0


	//   ....[49]....
        /*0238*/ 	.word	0x0000ff20


	//   ....[50]....
        /*023c*/ 	.word	0x00010080


	//   ....[51]....
        /*0240*/ 	.word	0x00010200


	//   ....[52]....
        /*0244*/ 	.word	0x00010370


	//   ....[53]....
        /*0248*/ 	.word	0x000119a0


	//   ....[54]....
        /*024c*/ 	.word	0x000119c0


	//   ....[55]....
        /*0250*/ 	.word	0x000119d0


	//   ....[56]....
        /*0254*/ 	.word	0x000119f0


	//   ....[57]....
        /*0258*/ 	.word	0x00011a10


	//   ....[58]....
        /*025c*/ 	.word	0x00011a30


	//   ....[59]....
        /*0260*/ 	.word	0x00011a40


	//   ....[60]....
        /*0264*/ 	.word	0x00011a80


	//   ....[61]....
        /*0268*/ 	.word	0x000128e0


	//   ....[62]....
        /*026c*/ 	.word	0x00012930


	//   ....[63]....
        /*0270*/ 	.word	0x00012970


	//   ....[64]....
        /*0274*/ 	.word	0x000129b0


	//   ....[65]....
        /*0278*/ 	.word	0x000129f0


	//   ....[66]....
        /*027c*/ 	.word	0x00012a30


	//   ....[67]....
        /*0280*/ 	.word	0x00012a60


	//   ....[68]....
        /*0284*/ 	.word	0x00012a90


	//   ....[69]....
        /*0288*/ 	.word	0x00012ac0


	//   ....[70]....
        /*028c*/ 	.word	0x00012ae0


	//   ....[71]....
        /*0290*/ 	.word	0x00012fa0


	//   ....[72]....
        /*0294*/ 	.word	0x00012fc0


	//   ....[73]....
        /*0298*/ 	.word	0x00013440


	//   ....[74]....
        /*029c*/ 	.word	0x00013460


	//   ....[75]....
        /*02a0*/ 	.word	0x000138e0


	//   ....[76]....
        /*02a4*/ 	.word	0x000138f0


	//----- nvinfo : EIATTR_EXIT_INSTR_OFFSETS
	.align		4
.L_184:
        /*02a8*/ 	.byte	0x04, 0x1c
        /*02aa*/ 	.short	(.L_186 - .L_185)


	//   ....[0]....
.L_185:
        /*02ac*/ 	.word	0x000001b0


	//   ....[1]....
        /*02b0*/ 	.word	0x00013900


	//   ....[2]....
        /*02b4*/ 	.word	0x00013d20


	//   ....[3]....
        /*02b8*/ 	.word	0x00013d70


	//   ....[4]....
        /*02bc*/ 	.word	0x00013da0


	//   ....[5]....
        /*02c0*/ 	.word	0x00013e00


	//   ....[6]....
        /*02c4*/ 	.word	0x00014090


	//----- nvinfo : EIATTR_CTAIDZ_USED
	.align		4
.L_186:
        /*02c8*/ 	.byte	0x01, 0x04
	.zero		2


	//----- nvinfo : EIATTR_MAX_THREADS
	.align		4
        /*02cc*/ 	.byte	0x04, 0x05
        /*02ce*/ 	.short	(.L_188 - .L_187)
.L_187:
        /*02d0*/ 	.word	0x00000080
        /*02d4*/ 	.word	0x00000001
        /*02d8*/ 	.word	0x00000001


	//----- nvinfo : EIATTR_CRS_STACK_SIZE
	.align		4
.L_188:
        /*02dc*/ 	.byte	0x04, 0x1e
        /*02de*/ 	.short	(.L_190 - .L_189)
.L_189:
        /*02e0*/ 	.word	0x00000000
.L_190:


//--------------------- .nv.info._ZN7cutlass13device_kernelIN5flash19enable_sm80_to_sm89INS1_16FlashAttnFwdSm80INS1_25CollectiveMainloopFwdSm80ILi4ELi1ELb0EN4cute5tupleIJNS5_1CILi128EEENS7_ILi48EEENS7_ILi96EEEEEELi96ENS_10bfloat16_tEfNS_4arch4Sm80ELb0ELb1ELb1ELb1ELb0ELb0ELb1ELb1EEENS1_21CollectiveEpilogueFwdINS6_IJS8_SA_S9_EEENS6_IJNS7_ILi1EEESI_SI_EEESC_SE_Li128ELb1ELb1ELb1ELb0EEENS1_36VarlenDynamicPersistentTileSchedulerILi128ELi48ELi128ELi128ELb1ELb1ELb0ELb1ELb0ELb1EEEEEEEEEvNT_6ParamsE --------------------------
	.section	.nv.info._ZN7cutlass13device_kernelIN5flash19enable_sm80_to_sm89INS1_16FlashAttnFwdSm80INS1_25CollectiveMainloopFwdSm80ILi4ELi1ELb0EN4cute5tupleIJNS5_1CILi128EEENS7_ILi48EEENS7_ILi96EEEEEELi96ENS_10bfloat16_tEfNS_4arch4Sm80ELb0ELb1ELb1ELb1ELb0ELb0ELb1ELb1EEENS1_21CollectiveEpilogueFwdINS6_IJS8_SA_S9_EEENS6_IJNS7_ILi1EEESI_SI_EEESC_SE_Li128ELb1ELb1ELb1ELb0EEENS1_36VarlenDynamicPersistentTileSchedulerILi128ELi48ELi128ELi128ELb1ELb1ELb0ELb1ELb0ELb1EEEEEEEEEvNT_6ParamsE,"",@"SHT_CUDA_INFO"
	.sectionflags	@""
	.align	4


	//----- nvinfo : EIATTR_CUDA_API_VERSION
	.align		4
        /*0000*/ 	.byte	0x04, 0x37
        /*0002*/ 	.short	(.L_192 - .L_191)
.L_191:
        /*0004*/ 	.word	0x00000082


	//----- nvinfo : EIATTR_SW2861232_WAR
	.align		4
.L_192:
        /*0008*/ 	.byte	0x01, 0x35
	.zero		2


	//----- nvinfo : EIATTR_PARAM_CBANK
	.align		4
        /*000c*/ 	.byte	0x04, 0x0a
        /*000e*/ 	.short	(.L_194 - .L_193)
	.align		4
.L_193:
        /*0010*/ 	.word	index@(.nv.constant0._ZN7cutlass13device_kernelIN5flash19enable_sm80_to_sm89INS1_16FlashAttnFwdSm80INS1_25CollectiveMainloopFwdSm80ILi4ELi1ELb0EN4cute5tupleIJNS5_1CILi128EEENS7_ILi48EEENS7_ILi96EEEEEELi96ENS_10bfloat16_tEfNS_4arch4Sm80ELb0ELb1ELb1ELb1ELb0ELb0ELb1ELb1EEENS1_21CollectiveEpilogueFwdINS6_IJS8_SA_S9_EEENS6_IJNS7_ILi1EEESI_SI_EEESC_SE_Li128ELb1ELb1ELb1ELb0EEENS1_36VarlenDynamicPersistentTileSchedulerILi128ELi48ELi128ELi128ELb1ELb1ELb0ELb1ELb0ELb1EEEEEEEEEvNT_6ParamsE)
        /*0014*/ 	.short	0x0160
        /*0016*/ 	.short	0x0438


	//----- nvinfo : EIATTR_CBANK_PARAM_SIZE
	.align		4
.L_194:
        /*0018*/ 	.byte	0x03, 0x19
        /*001a*/ 	.short	0x0438


	//----- nvinfo : EIATTR_KPARAM_INFO
	.align		4
        /*001c*/ 	.byte	0x04, 0x17
        /*001e*/ 	.short	(.L_196 - .L_195)
.L_195:
        /*0020*/ 	.word	0x00000000
        /*0024*/ 	.short	0x0000
        /*0026*/ 	.short	0x0000
        /*0028*/ 	.byte	0x00, 0xf0, 0xe1, 0x10


	//----- nvinfo : EIATTR_MAXREG_COUNT
	.align		4
.L_196:
        /*002c*/ 	.byte	0x03, 0x1b
        /*002e*/ 	.short	0x00ff


	//----- nvinfo : EIATTR_NUM_BARRIERS
	.align		4
        /*0030*/ 	.byte	0x02, 0x4c
        /*0032*/ 	.byte	0x06
	.zero		1


	//----- nvinfo : EIATTR_ANNOTATIONS
	.align		4
        /*0034*/ 	.byte	0x04, 0x55
        /*0036*/ 	.short	(.L_198 - .L_197)


	//   ....[0]....
.L_197:
        /* <DEDUP_REMOVED lines=104> */


	//----- nvinfo : EIATTR_MERCURY_ISA_VERSION
	.align		4
.L_198:
        /*06a0*/ 	.byte	0x03, 0x5f
        /*06a2*/ 	.short	0x0000


	//----- nvinfo : EIATTR_INT_WARP_WIDE_INSTR_OFFSETS
	.align		4
        /*06a4*/ 	.byte	0x04, 0x31
        /*06a6*/ 	.short	(.L_200 - .L_199)


	//   ....[0]....
.L_199:
        /*06a8*/ 	.word	0x00013810


	//   ....[1]....
        /*06ac*/ 	.word	0x00013890


	//----- nvinfo : EIATTR_COOP_GROUP_MASK_REGIDS
	.align		4
.L_200:
        /*06b0*/ 	.byte	0x04, 0x29
        /*06b2*/ 	.short	(.L_202 - .L_201)


	//   ....[0]....
.L_201:
        /*06b4*/ 	.word	0xffffffff


	//   ....[1]....
        /*06b8*/ 	.word	0xffffffff


	//   ....[2]....
        /*06bc*/ 	.word	0xffffffff


	//   ....[3]....
        /*06c0*/ 	.word	0xffffffff


	//   ....[4]....
        /*06c4*/ 	.word	0xffffffff


	//   ....[5]....
        /*06c8*/ 	.word	0xffffffff


	//   ....[6]....
        /*06cc*/ 	.word	0xffffffff


	//   ....[7]....
        /*06d0*/ 	.word	0xffffffff


	//   ....[8]....
        /*06d4*/ 	.word	0xffffffff


	//   ....[9]....
        /*06d8*/ 	.word	0xffffffff


	//   ....[10]....
        /*06dc*/ 	.word	0xffffffff


	//   ....[11]....
        /*06e0*/ 	.word	0xffffffff


	//   ....[12]....
        /*06e4*/ 	.word	0xffffffff


	//   ....[13]....
        /*06e8*/ 	.word	0xffffffff


	//   ....[14]....
        /*06ec*/ 	.word	0xffffffff


	//   ....[15]....
        /*06f0*/ 	.word	0xffffffff


	//   ....[16]....
        /*06f4*/ 	.word	0xffffffff


	//   ....[17]....
        /*06f8*/ 	.word	0xffffffff


	//   ....[18]....
        /*06fc*/ 	.word	0xffffffff


	//   ....[19]....
        /*0700*/ 	.word	0xffffffff


	//   ....[20]....
        /*0704*/ 	.word	0xffffffff


	//   ....[21]....
        /*0708*/ 	.word	0xffffffff


	//   ....[22]....
        /*070c*/ 	.word	0xffffffff


	//   ....[23]....
        /*0710*/ 	.word	0xffffffff


	//   ....[24]....
        /*0714*/ 	.word	0xffffffff


	//   ....[25]....
        /*0718*/ 	.word	0xffffffff


	//   ....[26]....
        /*071c*/ 	.word	0xffffffff


	//   ....[27]....
        /*0720*/ 	.word	0xffffffff


	//   ....[28]....
        /*0724*/ 	.word	0xffffffff


	//   ....[29]....
        /*0728*/ 	.word	0xffffffff


	//   ....[30]....
        /*072c*/ 	.word	0xffffffff


	//   ....[31]....
        /*0730*/ 	.word	0xffffffff


	//   ....[32]....
        /*0734*/ 	.word	0xffffffff


	//   ....[33]....
        /*0738*/ 	.word	0xffffffff


	//   ....[34]....
        /*073c*/ 	.word	0xffffffff


	//   ....[35]....
        /*0740*/ 	.word	0xffffffff


	//   ....[36]....
        /*0744*/ 	.word	0xffffffff


	//   ....[37]....
        /*0748*/ 	.word	0xffffffff


	//   ....[38]....
        /*074c*/ 	.word	0xffffffff


	//   ....[39]....
        /*0750*/ 	.word	0xffffffff


	//   ....[40]....
        /*0754*/ 	.word	0xffffffff


	//   ....[41]....
        /*0758*/ 	.word	0xffffffff


	//   ....[42]....
        /*075c*/ 	.word	0xffffffff


	//   ....[43]....
        /*0760*/ 	.word	0xffffffff


	//   ....[44]....
        /*0764*/ 	.word	0xffffffff


	//   ....[45]....
        /*0768*/ 	.word	0xffffffff


	//   ....[46]....
        /*076c*/ 	.word	0xffffffff


	//   ....[47]....
        /*0770*/ 	.word	0xffffffff


	//   ....[48]....
        /*0774*/ 	.word	0xffffffff


	//   ....[49]....
        /*0778*/ 	.word	0xffffffff


	//   ....[50]....
        /*077c*/ 	.word	0xffffffff


	//   ....[51]....
        /*0780*/ 	.word	0xffffffff


	//   ....[52]....
        /*0784*/ 	.word	0xffffffff


	//   ....[53]....
        /*0788*/ 	.word	0xffffffff


	//   ....[54]....
        /*078c*/ 	.word	0xffffffff


	//   ....[55]....
        /*0790*/ 	.word	0xffffffff


	//   ....[56]....
        /*0794*/ 	.word	0xffffffff


	//   ....[57]....
        /*0798*/ 	.word	0xffffffff


	//   ....[58]....
        /*079c*/ 	.word	0xffffffff


	//   ....[59]....
        /*07a0*/ 	.word	0xffffffff


	//   ....[60]....
        /*07a4*/ 	.word	0xffffffff


	//   ....[61]....
        /*07a8*/ 	.word	0xffffffff


	//   ....[62]....
        /*07ac*/ 	.word	0xffffffff


	//   ....[63]....
        /*07b0*/ 	.word	0xffffffff


	//   ....[64]....
        /*07b4*/ 	.word	0xffffffff


	//   ....[65]....
        /*07b8*/ 	.word	0xffffffff


	//   ....[66]....
        /*07bc*/ 	.word	0xffffffff


	//   ....[67]....
        /*07c0*/ 	.word	0xffffffff


	//   ....[68]....
        /*07c4*/ 	.word	0xffffffff


	//   ....[69]....
        /*07c8*/ 	.word	0xffffffff


	//   ....[70]....
        /*07cc*/ 	.word	0xffffffff


	//   ....[71]....
        /*07d0*/ 	.word	0xffffffff


	//   ....[72]....
        /*07d4*/ 	.word	0xffffffff


	//   ....[73]....
        /*07d8*/ 	.word	0xffffffff


	//   ....[74]....
        /*07dc*/ 	.word	0xffffffff


	//   ....[75]....
        /*07e0*/ 	.word	0xffffffff


	//   ....[76]....
        /*07e4*/ 	.word	0xffffffff


	//   ....[77]....
        /*07e8*/ 	.word	0xffffffff


	//   ....[78]....
        /*07ec*/ 	.word	0xffffffff


	//   ....[79]....
        /*07f0*/ 	.word	0xffffffff


	//   ....[80]....
        /*07f4*/ 	.word	0xffffffff


	//   ....[81]....
        /*07f8*/ 	.word	0xffffffff


	//   ....[82]....
        /*07fc*/ 	.word	0xffffffff


	//   ....[83]....
        /*0800*/ 	.word	0xffffffff


	//   ....[84]....
        /*0804*/ 	.word	0xffffffff


	//   ....[85]....
        /*0808*/ 	.word	0xffffffff


	//   ....[86]....
        /*080c*/ 	.word	0xffffffff


	//   ....[87]....
        /*0810*/ 	.word	0xffffffff


	//   ....[88]....
        /*0814*/ 	.word	0xffffffff


	//   ....[89]....
        /*0818*/ 	.word	0xffffffff


	//   ....[90]....
        /*081c*/ 	.word	0xffffffff


	//   ....[91]....
        /*0820*/ 	.word	0xffffffff


	//   ....[92]....
        /*0824*/ 	.word	0xffffffff


	//   ....[93]....
        /*0828*/ 	.word	0xffffffff


	//   ....[94]....
        /*082c*/ 	.word	0xffffffff


	//   ....[95]....
        /*0830*/ 	.word	0xffffffff


	//   ....[96]....
        /*0834*/ 	.word	0xffffffff


	//   ....[97]....
        /*0838*/ 	.word	0xffffffff


	//   ....[98]....
        /*083c*/ 	.word	0xffffffff


	//   ....[99]....
        /*0840*/ 	.word	0xffffffff


	//   ....[100]....
        /*0844*/ 	.word	0xffffffff


	//   ....[101]....
        /*0848*/ 	.word	0xffffffff


	//   ....[102]....
        /*084c*/ 	.word	0xffffffff


	//   ....[103]....
        /*0850*/ 	.word	0xffffffff


	//   ....[104]....
        /*0854*/ 	.word	0xffffffff


	//   ....[105]....
        /*0858*/ 	.word	0xffffffff


	//   ....[106]....
        /*085c*/ 	.word	0xffffffff


	//   ....[107]....
        /*0860*/ 	.word	0xffffffff


	//   ....[108]....
        /*0864*/ 	.word	0xffffffff


	//   ....[109]....
        /*0868*/ 	.word	0xffffffff


	//   ....[110]....
        /*086c*/ 	.word	0xffffffff


	//   ....[111]....
        /*0870*/ 	.word	0xffffffff


	//   ....[112]....
        /*0874*/ 	.word	0xffffffff


	//   ....[113]....
        /*0878*/ 	.word	0xffffffff


	//   ....[114]....
        /*087c*/ 	.word	0xffffffff


	//   ....[115]....
        /*0880*/ 	.word	0xffffffff


	//   ....[116]....
        /*0884*/ 	.word	0xffffffff


	//   ....[117]....
        /*0888*/ 	.word	0xffffffff


	//   ....[118]....
        /*088c*/ 	.word	0xffffffff


	//   ....[119]....
        /*0890*/ 	.word	0xffffffff


	//   ....[120]....
        /*0894*/ 	.word	0xffffffff


	//   ....[121]....
        /*0898*/ 	.word	0xffffffff


	//   ....[122]....
        /*089c*/ 	.word	0xffffffff


	//   ....[123]....
        /*08a0*/ 	.word	0xffffffff


	//   ....[124]....
        /*08a4*/ 	.word	0xffffffff


	//   ....[125]....
        /*08a8*/ 	.word	0xffffffff


	//   ....[126]....
        /*08ac*/ 	.word	0xffffffff


	//   ....[127]....
        /*08b0*/ 	.word	0xffffffff


	//   ....[128]....
        /*08b4*/ 	.word	0xffffffff


	//   ....[129]....
        /*08b8*/ 	.word	0xffffffff


	//   ....[130]....
        /*08bc*/ 	.word	0xffffffff


	//   ....[131]....
        /*08c0*/ 	.word	0xffffffff


	//   ....[132]....
        /*08c4*/ 	.word	0xffffffff


	//   ....[133]....
        /*08c8*/ 	.word	0xffffffff


	//   ....[134]....
        /*08cc*/ 	.word	0xffffffff


	//   ....[135]....
        /*08d0*/ 	.word	0xffffffff


	//   ....[136]....
        /*08d4*/ 	.word	0xffffffff


	//   ....[137]....
        /*08d8*/ 	.word	0xffffffff


	//   ....[138]....
        /*08dc*/ 	.word	0xffffffff


	//   ....[139]....
        /*08e0*/ 	.word	0xffffffff


	//   ....[140]....
        /*08e4*/ 	.word	0xffffffff


	//   ....[141]....
        /*08e8*/ 	.word	0xffffffff


	//   ....[142]....
        /*08ec*/ 	.word	0xffffffff


	//   ....[143]....
        /*08f0*/ 	.word	0xffffffff


	//   ....[144]....
        /*08f4*/ 	.word	0xffffffff


	//   ....[145]....
        /*08f8*/ 	.word	0xffffffff


	//   ....[146]....
        /*08fc*/ 	.word	0xffffffff


	//   ....[147]....
        /*0900*/ 	.word	0xffffffff


	//   ....[148]....
        /*0904*/ 	.word	0xffffffff


	//   ....[149]....
        /*0908*/ 	.word	0xffffffff


	//   ....[150]....
        /*090c*/ 	.word	0xffffffff


	//   ....[151]....
        /*0910*/ 	.word	0xffffffff


	//   ....[152]....
        /*0914*/ 	.word	0xffffffff


	//   ....[153]....
        /*0918*/ 	.word	0xffffffff


	//   ....[154]....
        /*091c*/ 	.word	0xffffffff


	//   ....[155]....
        /*0920*/ 	.word	0xffffffff


	//   ....[156]....
        /*0924*/ 	.word	0xffffffff


	//   ....[157]....
        /*0928*/ 	.word	0xffffffff


	//   ....[158]....
        /*092c*/ 	.word	0xffffffff


	//   ....[159]....
        /*0930*/ 	.word	0xffffffff


	//   ....[160]....
        /*0934*/ 	.word	0xffffffff


	//   ....[161]....
        /*0938*/ 	.word	0xffffffff


	//   ....[162]....
        /*093c*/ 	.word	0xffffffff


	//   ....[163]....
        /*0940*/ 	.word	0xffffffff


	//   ....[164]....
        /*0944*/ 	.word	0xffffffff


	//   ....[165]....
        /*0948*/ 	.word	0xffffffff


	//   ....[166]....
        /*094c*/ 	.word	0xffffffff


	//   ....[167]....
        /*0950*/ 	.word	0xffffffff


	//   ....[168]....
        /*0954*/ 	.word	0xffffffff


	//   ....[169]....
        /*0958*/ 	.word	0xffffffff


	//   ....[170]....
        /*095c*/ 	.word	0xffffffff


	//   ....[171]....
        /*0960*/ 	.word	0xffffffff


	//   ....[172]....
        /*0964*/ 	.word	0xffffffff


	//   ....[173]....
        /*0968*/ 	.word	0xffffffff


	//   ....[174]....
        /*096c*/ 	.word	0xffffffff


	//   ....[175]....
        /*0970*/ 	.word	0xffffffff


	//   ....[176]....
        /*0974*/ 	.word	0xffffffff


	//   ....[177]....
        /*0978*/ 	.word	0xffffffff


	//   ....[178]....
        /*097c*/ 	.word	0xffffffff


	//   ....[179]....
        /*0980*/ 	.word	0xffffffff


	//   ....[180]....
        /*0984*/ 	.word	0xffffffff


	//   ....[181]....
        /*0988*/ 	.word	0xffffffff


	//   ....[182]....
        /*098c*/ 	.word	0xffffffff


	//   ....[183]....
        /*0990*/ 	.word	0xffffffff


	//   ....[184]....
        /*0994*/ 	.word	0xffffffff


	//   ....[185]....
        /*0998*/ 	.word	0xffffffff


	//   ....[186]....
        /*099c*/ 	.word	0xffffffff


	//   ....[187]....
        /*09a0*/ 	.word	0xffffffff


	//   ....[188]....
        /*09a4*/ 	.word	0xffffffff


	//   ....[189]....
        /*09a8*/ 	.word	0xffffffff


	//   ....[190]....
        /*09ac*/ 	.word	0xffffffff


	//   ....[191]....
        /*09b0*/ 	.word	0xffffffff


	//   ....[192]....
        /*09b4*/ 	.word	0xffffffff


	//   ....[193]....
        /*09b8*/ 	.word	0xffffffff


	//   ....[194]....
        /*09bc*/ 	.word	0xffffffff


	//----- nvinfo : EIATTR_COOP_GROUP_INSTR_OFFSETS
	.align		4
.L_202:
        /*09c0*/ 	.byte	0x04, 0x28
        /*09c2*/ 	.short	(.L_204 - .L_203)


	//   ....[0]....
.L_203:
        /*09c4*/ 	.word	0x00000050


	//   ....[1]....
        /*09c8*/ 	.word	0x00000200


	//   ....[2]....
        /*09cc*/ 	.word	0x00000230


	//   ....[3]....
        /*09d0*/ 	.word	0x00000260


	//   ....[4]....
        /*09d4*/ 	.word	0x00000290


	//   ....[5]....
        /*09d8*/ 	.word	0x000002c0


	//   ....[6]....
        /*09dc*/ 	.word	0x000002f0


	//   ....[7]....
        /*09e0*/ 	.word	0x00000450


	//   ....[8]....
        /*09e4*/ 	.word	0x00000490


	//   ....[9]....
        /*09e8*/ 	.word	0x000004c0


	//   ....[10]....
        /*09ec*/ 	.word	0x000004f0


	//   ....[11]....
        /*09f0*/ 	.word	0x00000520


	//   ....[12]....
        /*09f4*/ 	.word	0x00000550


	//   ....[13]....
        /*09f8*/ 	.word	0x000005e0


	//   ....[14]....
        /*09fc*/ 	.word	0x00000630


	//   ....[15]....
        /*0a00*/ 	.word	0x00000650


	//   ....[16]....
        /*0a04*/ 	.word	0x000006b0


	//   ....[17]....
        /*0a08*/ 	.word	0x00002f40


	//   ....[18]....
        /*0a0c*/ 	.word	0x00002f60


	//   ....[19]....
        /*0a10*/ 	.word	0x00003100


	//   ....[20]....
        /*0a14*/ 	.word	0x00003110


	//   ....[21]....
        /*0a18*/ 	.word	0x000032b0


	//   ....[22]....
        /*0a1c*/ 	.word	0x000032d0


	//   ....[23]....
        /*0a20*/ 	.word	0x00003470


	//   ....[24]....
        /*0a24*/ 	.word	0x00003480


	//   ....[25]....
        /*0a28*/ 	.word	0x00004b50


	//   ....[26]....
        /*0a2c*/ 	.word	0x00005060


	//   ....[27]....
        /*0a30*/ 	.word	0x00005220


	//   ....[28]....
        /*0a34*/ 	.word	0x00005660


	//   ....[29]....
        /*0a38*/ 	.word	0x00005e20


	//   ....[30]....
        /*0a3c*/ 	.word	0x00005e50


	//   ....[31]....
        /*0a40*/ 	.word	0x00005fd0


	//   ....[32]....
        /*0a44*/ 	.word	0x00006020


	//   ....[33]....
        /*0a48*/ 	.word	0x00006290


	//   ....[34]....
        /*0a4c*/ 	.word	0x000062c0


	//   ....[35]....
        /*0a50*/ 	.word	0x000062f0


	//   ....[36]....
        /*0a54*/ 	.word	0x00006380


	//   ....[37]....
        /*0a58*/ 	.word	0x000086e0


	//   ....[38]....
        /*0a5c*/ 	.word	0x000088f0


	//   ....[39]....
        /*0a60*/ 	.word	0x00008ea0


	//   ....[40]....
        /*0a64*/ 	.word	0x00009320


	//   ....[41]....
        /*0a68*/ 	.word	0x000099a0


	//   ....[42]....
        /*0a6c*/ 	.word	0x00009ae0


	//   ....[43]....
        /*0a70*/ 	.word	0x00009b80


	//   ....[44]....
        /*0a74*/ 	.word	0x00009d30


	//   ....[45]....
        /*0a78*/ 	.word	0x00009d70


	//   ....[46]....
        /*0a7c*/ 	.word	0x00009e60


	//   ....[47]....
        /*0a80*/ 	.word	0x00009f90


	//   ....[48]....
        /*0a84*/ 	.word	0x0000a080


	//   ....[49]....
        /*0a88*/ 	.word	0x0000d070


	//   ....[50]....
        /*0a8c*/ 	.word	0x0000d0c0


	//   ....[51]....
        /*0a90*/ 	.word	0x0000d160


	//   ....[52]....
        /*0a94*/ 	.word	0x0000d1b0


	//   ....[53]....
        /*0a98*/ 	.word	0x0000d1e0


	//   ....[54]....
        /*0a9c*/ 	.word	0x0000d220


	//   ....[55]....
        /*0aa0*/ 	.word	0x0000d340


	//   ....[56]....
        /*0aa4*/ 	.word	0x0000d780


	//   ....[57]....
        /*0aa8*/ 	.word	0x0000fd60


	//   ....[58]....
        /*0aac*/ 	.word	0x0000ff70


	//   ....[59]....
        /*0ab0*/ 	.word	0x00010520


	//   ....[60]....
        /*0ab4*/ 	.word	0x000109a0


	//   ....[61]....
        /*0ab8*/ 	.word	0x00011020


	//   ....[62]....
        /*0abc*/ 	.word	0x00011160


	//   ....[63]....
        /*0ac0*/ 	.word	0x00011200


	//   ....[64]....
        /*0ac4*/ 	.word	0x000113b0


	//   ....[65]....
        /*0ac8*/ 	.word	0x000113f0


	//   ....[66]....
        /*0acc*/ 	.word	0x000114e0


	//   ....[67]....
        /*0ad0*/ 	.word	0x00011610


	//   ....[68]....
        /*0ad4*/ 	.word	0x00011700


	//   ....[69]....
        /*0ad8*/ 	.word	0x00012e10


	//   ....[70]....
        /*0adc*/ 	.word	0x00012e80


	//   ....[71]....
        /*0ae0*/ 	.word	0x00012e90


	//   ....[72]....
        /*0ae4*/ 	.word	0x00012ea0


	//   ....[73]....
        /*0ae8*/ 	.word	0x00012ed0


	//   ....[74]....
        /*0aec*/ 	.word	0x00012ef0


	//   ....[75]....
        /*0af0*/ 	.word	0x00012f00


	//   ....[76]....
        /*0af4*/ 	.word	0x00012f10


	//   ....[77]....
        /*0af8*/ 	.word	0x000144c0


	//   ....[78]....
        /*0afc*/ 	.word	0x000144d0


	//   ....[79]....
        /*0b00*/ 	.word	0x000144e0


	//   ....[80]....
        /*0b04*/ 	.word	0x000144f0


	//   ....[81]....
        /*0b08*/ 	.word	0x00014500


	//   ....[82]....
        /*0b0c*/ 	.word	0x00014510


	//   ....[83]....
        /*0b10*/ 	.word	0x00014530


	//   ....[84]....
        /*0b14*/ 	.word	0x00014540


	//   ....[85]....
        /*0b18*/ 	.word	0x000149f0


	//   ....[86]....
        /*0b1c*/ 	.word	0x00014a10


	//   ....[87]....
        /*0b20*/ 	.word	0x00014b80


	//   ....[88]....
        /*0b24*/ 	.word	0x00014b90


	//   ....[89]....
        /*0b28*/ 	.word	0x00014d10


	//   ....[90]....
        /*0b2c*/ 	.word	0x00014d30


	//   ....[91]....
        /*0b30*/ 	.word	0x00014eb0


	//   ....[92]....
        /*0b34*/ 	.word	0x00014ec0


	//   ....[93]....
        /*0b38*/ 	.word	0x00015250


	//   ....[94]....
        /*0b3c*/ 	.word	0x00015270


	//   ....[95]....
        /*0b40*/ 	.word	0x000157e0


	//   ....[96]....
        /*0b44*/ 	.word	0x000157f0


	//   ....[97]....
        /*0b48*/ 	.word	0x00015d60


	//   ....[98]....
        /*0b4c*/ 	.word	0x00015d80


	//   ....[99]....
        /*0b50*/ 	.word	0x00016300


	//   ....[100]....
        /*0b54*/ 	.word	0x00016310


	//   ....[101]....
        /*0b58*/ 	.word	0x00017090


	//   ....[102]....
        /*0b5c*/ 	.word	0x000170b0


	//   ....[103]....
        /*0b60*/ 	.word	0x00017230


	//   ....[104]....
        /*0b64*/ 	.word	0x00017240


	//   ....[105]....
        /*0b68*/ 	.word	0x000173c0


	//   ....[106]....
        /*0b6c*/ 	.word	0x000173e0


	//   ....[107]....
        /*0b70*/ 	.word	0x00017560


	//   ....[108]....
        /*0b74*/ 	.word	0x00017570


	//   ....[109]....
        /*0b78*/ 	.word	0x000177b0


	//   ....[110]....
        /*0b7c*/ 	.word	0x000177d0


	//   ....[111]....
        /*0b80*/ 	.word	0x00017900


	//   ....[112]....
        /*0b84*/ 	.word	0x00017940


	//   ....[113]....
        /*0b88*/ 	.word	0x00017970


	//   ....[114]....
        /*0b8c*/ 	.word	0x000179a0


	//   ....[115]....
        /*0b90*/ 	.word	0x000179d0


	//   ....[116]....
        /*0b94*/ 	.word	0x00017a00


	//   ....[117]....
        /*0b98*/ 	.word	0x00017b60


	//   ....[118]....
        /*0b9c*/ 	.word	0x00017ba0


	//   ....[119]....
        /*0ba0*/ 	.word	0x00017bd0


	//   ....[120]....
        /*0ba4*/ 	.word	0x00017c00


	//   ....[121]....
        /*0ba8*/ 	.word	0x00017c30


	//   ....[122]....
        /*0bac*/ 	.word	0x00017c60


	//   ....[123]....
        /*0bb0*/ 	.word	0x00017cf0


	//   ....[124]....
        /*0bb4*/ 	.word	0x00017d50


	//   ....[125]....
        /*0bb8*/ 	.word	0x00017d60


	//   ....[126]....
        /*0bbc*/ 	.word	0x00017dc0


	//   ....[127]....
        /*0bc0*/ 	.word	0x00018820


	//   ....[128]....
        /*0bc4*/ 	.word	0x00018880


	//   ....[129]....
        /*0bc8*/ 	.word	0x000188d0


	//   ....[130]....
        /*0bcc*/ 	.word	0x00018920


	//   ....[131]....
        /*0bd0*/ 	.word	0x00018970


	//   ....[132]....
        /*0bd4*/ 	.word	0x000189e0


	//   ....[133]....
        /*0bd8*/ 	.word	0x00018a20


	//   ....[134]....
        /*0bdc*/ 	.word	0x00018a90


	//   ....[135]....
        /*0be0*/ 	.word	0x00018b00


	//   ....[136]....
        /*0be4*/ 	.word	0x00018b60


	//   ....[137]....
        /*0be8*/ 	.word	0x00018bd0


	//   ....[138]....
        /*0bec*/ 	.word	0x00018c40


	//   ....[139]....
        /*0bf0*/ 	.word	0x00018ca0


	//   ....[140]....
        /*0bf4*/ 	.word	0x00018d00


	//   ....[141]....
        /*0bf8*/ 	.word	0x00018d60


	//   ....[142]....
        /*0bfc*/ 	.word	0x00018dd0


	//   ....[143]....
        /*0c00*/ 	.word	0x00018e30


	//   ....[144]....
        /*0c04*/ 	.word	0x00018e90


	//   ....[145]....
        /*0c08*/ 	.word	0x00018ee0


	//   ....[146]....
        /*0c0c*/ 	.word	0x00018f30


	//   ....[147]....
        /*0c10*/ 	.word	0x00018f80


	//   ....[148]....
        /*0c14*/ 	.word	0x00018fe0


	//   ....[149]....
        /*0c18*/ 	.word	0x00019030


	//   ....[150]....
        /*0c1c*/ 	.word	0x00019090


	//   ....[151]....
        /*0c20*/ 	.word	0x000190e0


	//   ....[152]....
        /*0c24*/ 	.word	0x00019140


	//   ....[153]....
        /*0c28*/ 	.word	0x000191b0


	//   ....[154]....
        /*0c2c*/ 	.word	0x00019220


	//   ....[155]....
        /*0c30*/ 	.word	0x00019280


	//   ....[156]....
        /*0c34*/ 	.word	0x000192e0


	//   ....[157]....
        /*0c38*/ 	.word	0x00019340


	//   ....[158]....
        /*0c3c*/ 	.word	0x000193b0


	//   ....[159]....
        /*0c40*/ 	.word	0x00019410


	//   ....[160]....
        /*0c44*/ 	.word	0x00019470


	//   ....[161]....
        /*0c48*/ 	.word	0x000194d0


	//   ....[162]....
        /*0c4c*/ 	.word	0x00019540


	//   ....[163]....
        /*0c50*/ 	.word	0x000195a0


	//   ....[164]....
        /*0c54*/ 	.word	0x00019600


	//   ....[165]....
        /*0c58*/ 	.word	0x00019660


	//   ....[166]....
        /*0c5c*/ 	.word	0x000196d0


	//   ....[167]....
        /*0c60*/ 	.word	0x00019730


	//   ....[168]....
        /*0c64*/ 	.word	0x00019790


	//   ....[169]....
        /*0c68*/ 	.word	0x000197f0


	//   ....[170]....
        /*0c6c*/ 	.word	0x00019860


	//   ....[171]....
        /*0c70*/ 	.word	0x000198c0


	//   ....[172]....
        /*0c74*/ 	.word	0x00019920


	//   ....[173]....
        /*0c78*/ 	.word	0x00019980


	//   ....[174]....
        /*0c7c*/ 	.word	0x000199f0


	//   ....[175]....
        /*0c80*/ 	.word	0x00019a50


	//   ....[176]....
        /*0c84*/ 	.word	0x00019ab0


	//   ....[177]....
        /*0c88*/ 	.word	0x00019b10


	//   ....[178]....
        /*0c8c*/ 	.word	0x00019b80


	//   ....[179]....
        /*0c90*/ 	.word	0x00019bd0


	//   ....[180]....
        /*0c94*/ 	.word	0x00019c10


	//   ....[181]....
        /*0c98*/ 	.word	0x00019c60


	//   ....[182]....
        /*0c9c*/ 	.word	0x00019cb0


	//   ....[183]....
        /*0ca0*/ 	.word	0x00019d00


	//   ....[184]....
        /*0ca4*/ 	.word	0x00019d70


	//   ....[185]....
        /*0ca8*/ 	.word	0x00019db0


	//   ....[186]....
        /*0cac*/ 	.word	0x00019e00


	//   ....[187]....
        /*0cb0*/ 	.word	0x00019e50


	//   ....[188]....
        /*0cb4*/ 	.word	0x00019ea0


	//   ....[189]....
        /*0cb8*/ 	.word	0x00019ef0


	//   ....[190]....
        /*0cbc*/ 	.word	0x00019f60


	//   ....[191]....
        /*0cc0*/ 	.word	0x00019fa0


	//   ....[192]....
        /*0cc4*/ 	.word	0x0001a010


	//   ....[193]....
        /*0cc8*/ 	.word	0x0001a070


	//   ....[194]....
        /*0ccc*/ 	.word	0x0001a0d0


	//----- nvinfo : EIATTR_EXIT_INSTR_OFFSETS
	.align		4
.L_204:
        /*0cd0*/ 	.byte	0x04, 0x1c
        /*0cd2*/ 	.short	(.L_206 - .L_205)


	//   ....[0]....
.L_205:
        /*0cd4*/ 	.word	0x000010d0


	//   ....[1]....
        /*0cd8*/ 	.word	0x000187e0


	//----- nvinfo : EIATTR_MAX_THREADS
	.align		4
.L_206:
        /*0cdc*/ 	.byte	0x04, 0x05
        /*0cde*/ 	.short	(.L_208 - .L_207)
.L_207:
        /*0ce0*/ 	.word	0x00000080
        /*0ce4*/ 	.word	0x00000001
        /*0ce8*/ 	.word	0x00000001


	//----- nvinfo : EIATTR_CRS_STACK_SIZE
	.align		4
.L_208:
        /*0cec*/ 	.byte	0x04, 0x1e
        /*0cee*/ 	.short	(.L_210 - .L_209)
.L_209:
        /*0cf0*/ 	.word	0x00000000
.L_210:


//--------------------- .nv.info._ZN7cutlass13device_kernelIN5flash19enable_sm80_to_sm89INS1_16FlashAttnFwdSm80INS1_25CollectiveMainloopFwdSm80ILi4ELi1ELb0EN4cute5tupleIJNS5_1CILi128EEENS7_ILi48EEENS7_ILi96EEEEEELi96ENS_10bfloat16_tEfNS_4arch4Sm80ELb0ELb1ELb1ELb1ELb0ELb1ELb1ELb1EEENS1_21CollectiveEpilogueFwdINS6_IJS8_SA_S9_EEENS6_IJNS7_ILi1EEESI_SI_EEESC_SE_Li128ELb1ELb1ELb1ELb0EEENS1_36VarlenDynamicPersistentTileSchedulerILi128ELi48ELi128ELi128ELb1ELb1ELb0ELb1ELb0ELb1EEEEEEEEEvNT_6ParamsE --------------------------
	.section	.nv.info._ZN7cutlass13device_kernelIN5flash19enable_sm80_to_sm89INS1_16FlashAttnFwdSm80INS1_25CollectiveMainloopFwdSm80ILi4ELi1ELb0EN4cute5tupleIJNS5_1CILi128EEENS7_ILi48EEENS7_ILi96EEEEEELi96ENS_10bfloat16_tEfNS_4arch4Sm80ELb0ELb1ELb1ELb1ELb0ELb1ELb1ELb1EEENS1_21CollectiveEpilogueFwdINS6_IJS8_SA_S9_EEENS6_IJNS7_ILi1EEESI_SI_EEESC_SE_Li128ELb1ELb1ELb1ELb0EEENS1_36VarlenDynamicPersistentTileSchedulerILi128ELi48ELi128ELi128ELb1ELb1ELb0ELb1ELb0ELb1EEEEEEEEEvNT_6ParamsE,"",@"SHT_CUDA_INFO"
	.sectionflags	@""
	.align	4


	//----- nvinfo : EIATTR_CUDA_API_VERSION
	.align		4
        /*0000*/ 	.byte	0x04, 0x37
        /*0002*/ 	.short	(.L_212 - .L_211)
.L_211:
        /*0004*/ 	.word	0x00000082


	//----- nvinfo : EIATTR_SW2861232_WAR
	.align		4
.L_212:
        /*0008*/ 	.byte	0x01, 0x35
	.zero		2


	//----- nvinfo : EIATTR_PARAM_CBANK
	.align		4
        /*000c*/ 	.byte	0x04, 0x0a
        /*000e*/ 	.short	(.L_214 - .L_213)
	.align		4
.L_213:
        /*0010*/ 	.word	index@(.nv.constant0._ZN7cutlass13device_kernelIN5flash19enable_sm80_to_sm89INS1_16FlashAttnFwdSm80INS1_25CollectiveMainloopFwdSm80ILi4ELi1ELb0EN4cute5tupleIJNS5_1CILi128EEENS7_ILi48EEENS7_ILi96EEEEEELi96ENS_10bfloat16_tEfNS_4arch4Sm80ELb0ELb1ELb1ELb1ELb0ELb1ELb1ELb1EEENS1_21CollectiveEpilogueFwdINS6_IJS8_SA_S9_EEENS6_IJNS7_ILi1EEESI_SI_EEESC_SE_Li128ELb1ELb1ELb1ELb0EEENS1_36VarlenDynamicPersistentTileSchedulerILi128ELi48ELi128ELi128ELb1ELb1ELb0ELb1ELb0ELb1EEEEEEEEEvNT_6ParamsE)
        /*0014*/ 	.short	0x0160
        /*0016*/ 	.short	0x0438


	//----- nvinfo : EIATTR_CBANK_PARAM_SIZE
	.align		4
.L_214:
        /*0018*/ 	.byte	0x03, 0x19
        /*001a*/ 	.short	0x0438


	//----- nvinfo : EIATTR_KPARAM_INFO
	.align		4
        /*001c*/ 	.byte	0x04, 0x17
        /*001e*/ 	.short	(.L_216 - .L_215)
.L_215:
        /*0020*/ 	.word	0x00000000
        /*0024*/ 	.short	0x0000
        /*0026*/ 	.short	0x0000
        /*0028*/ 	.byte	0x00, 0xf0, 0xe1, 0x10


	//----- nvinfo : EIATTR_MAXREG_COUNT
	.align		4
.L_216:
        /*002c*/ 	.byte	0x03, 0x1b
        /*002e*/ 	.short	0x00ff


	//----- nvinfo : EIATTR_NUM_BARRIERS
	.align		4
        /*0030*/ 	.byte	0x02, 0x4c
        /*0032*/ 	.byte	0x06
	.zero		1


	//----- nvinfo : EIATTR_ANNOTATIONS
	.align		4
        /*0034*/ 	.byte	0x04, 0x55
        /*0036*/ 	.short	(.L_218 - .L_217)


	//   ....[0]....
.L_217:
        /* <DEDUP_REMOVED lines=131> */


	//----- nvinfo : EIATTR_MERCURY_ISA_VERSION
	.align		4
.L_218:
        /*0850*/ 	.byte	0x03, 0x5f
        /*0852*/ 	.short	0x0000


	//----- nvinfo : EIATTR_INT_WARP_WIDE_INSTR_OFFSETS
	.align		4
        /*0854*/ 	.byte	0x04, 0x31
        /*0856*/ 	.short	(.L_220 - .L_219)


	//   ....[0]....
.L_219:
        /*0858*/ 	.word	0x00020550


	//   ....[1]....
        /*085c*/ 	.word	0x000205d0


	//----- nvinfo : EIATTR_COOP_GROUP_MASK_REGIDS
	.align		4
.L_220:
        /*0860*/ 	.byte	0x04, 0x29
        /*0862*/ 	.short	(.L_222 - .L_221)


	//   ....[0]....
.L_221:
        /*0864*/ 	.word	0xffffffff


	//   ....[1]....
        /*0868*/ 	.word	0xffffffff


	//   ....[2]....
        /*086c*/ 	.word	0xffffffff


	//   ....[3]....
        /*0870*/ 	.word	0xffffffff


	//   ....[4]....
        /*0874*/ 	.word	0xffffffff


	//   ....[5]....
        /*0878*/ 	.word	0xffffffff


	//   ....[6]....
        /*087c*/ 	.word	0xffffffff


	//   ....[7]....
        /*0880*/ 	.word	0xffffffff


	//   ....[8]....
        /*0884*/ 	.word	0xffffffff


	//   ....[9]....
        /*0888*/ 	.word	0xffffffff


	//   ....[10]....
        /*088c*/ 	.word	0xffffffff


	//   ....[11]....
        /*0890*/ 	.word	0xffffffff


	//   ....[12]....
        /*0894*/ 	.word	0xffffffff


	//   ....[13]....
        /*0898*/ 	.word	0xffffffff


	//   ....[14]....
        /*089c*/ 	.word	0xffffffff


	//   ....[15]....
        /*08a0*/ 	.word	0xffffffff


	//   ....[16]....
        /*08a4*/ 	.word	0xffffffff


	//   ....[17]....
        /*08a8*/ 	.word	0xffffffff


	//   ....[18]....
        /*08ac*/ 	.word	0xffffffff


	//   ....[19]....
        /*08b0*/ 	.word	0xffffffff


	//   ....[20]....
        /*08b4*/ 	.word	0xffffffff


	//   ....[21]....
        /*08b8*/ 	.word	0xffffffff


	//   ....[22]....
        /*08bc*/ 	.word	0xffffffff


	//   ....[23]....
        /*08c0*/ 	.word	0xffffffff


	//   ....[24]....
        /*08c4*/ 	.word	0xffffffff


	//   ....[25]....
        /*08c8*/ 	.word	0xffffffff


	//   ....[26]....
        /*08cc*/ 	.word	0xffffffff


	//   ....[27]....
        /*08d0*/ 	.word	0xffffffff


	//   ....[28]....
        /*08d4*/ 	.word	0xffffffff


	//   ....[29]....
        /*08d8*/ 	.word	0xffffffff


	//   ....[30]....
        /*08dc*/ 	.word	0xffffffff


	//   ....[31]....
        /*08e0*/ 	.word	0xffffffff


	//   ....[32]....
        /*08e4*/ 	.word	0xffffffff


	//   ....[33]....
        /*08e8*/ 	.word	0xffffffff


	//   ....[34]....
        /*08ec*/ 	.word	0xffffffff


	//   ....[35]....
        /*08f0*/ 	.word	0xffffffff


	//   ....[36]....
        /*08f4*/ 	.word	0xffffffff


	//   ....[37]....
        /*08f8*/ 	.word	0xffffffff


	//   ....[38]....
        /*08fc*/ 	.word	0xffffffff


	//   ....[39]....
        /*0900*/ 	.word	0xffffffff


	//   ....[40]....
        /*0904*/ 	.word	0xffffffff


	//   ....[41]....
        /*0908*/ 	.word	0xffffffff


	//   ....[42]....
        /*090c*/ 	.word	0xffffffff


	//   ....[43]....
        /*0910*/ 	.word	0xffffffff


	//   ....[44]....
        /*0914*/ 	.word	0xffffffff


	//   ....[45]....
        /*0918*/ 	.word	0xffffffff


	//   ....[46]....
        /*091c*/ 	.word	0xffffffff


	//   ....[47]....
        /*0920*/ 	.word	0xffffffff


	//   ....[48]....
        /*0924*/ 	.word	0xffffffff


	//   ....[49]....
        /*0928*/ 	.word	0xffffffff


	//   ....[50]....
        /*092c*/ 	.word	0xffffffff


	//   ....[51]....
        /*0930*/ 	.word	0xffffffff


	//   ....[52]....
        /*0934*/ 	.word	0xffffffff


	//   ....[53]....
        /*0938*/ 	.word	0xffffffff


	//   ....[54]....
        /*093c*/ 	.word	0xffffffff


	//   ....[55]....
        /*0940*/ 	.word	0xffffffff


	//   ....[56]....
        /*0944*/ 	.word	0xffffffff


	//   ....[57]....
        /*0948*/ 	.word	0xffffffff


	//   ....[58]....
        /*094c*/ 	.word	0xffffffff


	//   ....[59]....
        /*0950*/ 	.word	0xffffffff


	//   ....[60]....
        /*0954*/ 	.word	0xffffffff


	//   ....[61]....
        /*0958*/ 	.word	0xffffffff


	//   ....[62]....
        /*095c*/ 	.word	0xffffffff


	//   ....[63]....
        /*0960*/ 	.word	0xffffffff


	//   ....[64]....
        /*0964*/ 	.word	0xffffffff


	//   ....[65]....
        /*0968*/ 	.word	0xffffffff


	//   ....[66]....
        /*096c*/ 	.word	0xffffffff


	//   ....[67]....
        /*0970*/ 	.word	0xffffffff


	//   ....[68]....
        /*0974*/ 	.word	0xffffffff


	//   ....[69]....
        /*0978*/ 	.word	0xffffffff


	//   ....[70]....
        /*097c*/ 	.word	0xffffffff


	//   ....[71]....
        /*0980*/ 	.word	0xffffffff


	//   ....[72]....
        /*0984*/ 	.word	0xffffffff


	//   ....[73]....
        /*0988*/ 	.word	0xffffffff


	//   ....[74]....
        /*098c*/ 	.word	0xffffffff


	//   ....[75]....
        /*0990*/ 	.word	0xffffffff


	//   ....[76]....
        /*0994*/ 	.word	0xffffffff


	//   ....[77]....
        /*0998*/ 	.word	0xffffffff


	//   ....[78]....
        /*099c*/ 	.word	0xffffffff


	//   ....[79]....
        /*09a0*/ 	.word	0xffffffff


	//   ....[80]....
        /*09a4*/ 	.word	0xffffffff


	//   ....[81]....
        /*09a8*/ 	.word	0xffffffff


	//   ....[82]....
        /*09ac*/ 	.word	0xffffffff


	//   ....[83]....
        /*09b0*/ 	.word	0xffffffff


	//   ....[84]....
        /*09b4*/ 	.word	0xffffffff


	//   ....[85]....
        /*09b8*/ 	.word	0xffffffff


	//   ....[86]....
        /*09bc*/ 	.word	0xffffffff


	//   ....[87]....
        /*09c0*/ 	.word	0xffffffff


	//   ....[88]....
        /*09c4*/ 	.word	0xffffffff


	//   ....[89]....
        /*09c8*/ 	.word	0xffffffff


	//   ....[90]....
        /*09cc*/ 	.word	0xffffffff


	//   ....[91]....
        /*09d0*/ 	.word	0xffffffff


	//   ....[92]....
        /*09d4*/ 	.word	0xffffffff


	//   ....[93]....
        /*09d8*/ 	.word	0xffffffff


	//   ....[94]....
        /*09dc*/ 	.word	0xffffffff


	//   ....[95]....
        /*09e0*/ 	.word	0xffffffff


	//   ....[96]....
        /*09e4*/ 	.word	0xffffffff


	//   ....[97]....
        /*09e8*/ 	.word	0xffffffff


	//   ....[98]....
        /*09ec*/ 	.word	0xffffffff


	//   ....[99]....
        /*09f0*/ 	.word	0xffffffff


	//   ....[100]....
        /*09f4*/ 	.word	0xffffffff


	//   ....[101]....
        /*09f8*/ 	.word	0xffffffff


	//   ....[102]....
        /*09fc*/ 	.word	0xffffffff


	//   ....[103]....
        /*0a00*/ 	.word	0xffffffff


	//   ....[104]....
        /*0a04*/ 	.word	0xffffffff


	//   ....[105]....
        /*0a08*/ 	.word	0xffffffff


	//   ....[106]....
        /*0a0c*/ 	.word	0xffffffff


	//   ....[107]....
        /*0a10*/ 	.word	0xffffffff


	//   ....[108]....
        /*0a14*/ 	.word	0xffffffff


	//   ....[109]....
        /*0a18*/ 	.word	0xffffffff


	//   ....[110]....
        /*0a1c*/ 	.word	0xffffffff


	//   ....[111]....
        /*0a20*/ 	.word	0xffffffff


	//   ....[112]....
        /*0a24*/ 	.word	0xffffffff


	//   ....[113]....
        /*0a28*/ 	.word	0xffffffff


	//   ....[114]....
        /*0a2c*/ 	.word	0xffffffff


	//   ....[115]....
        /*0a30*/ 	.word	0xffffffff


	//   ....[116]....
        /*0a34*/ 	.word	0xffffffff


	//   ....[117]....
        /*0a38*/ 	.word	0xffffffff


	//   ....[118]....
        /*0a3c*/ 	.word	0xffffffff


	//   ....[119]....
        /*0a40*/ 	.word	0xffffffff


	//   ....[120]....
        /*0a44*/ 	.word	0xffffffff


	//   ....[121]....
        /*0a48*/ 	.word	0xffffffff


	//   ....[122]....
        /*0a4c*/ 	.word	0xffffffff


	//   ....[123]....
        /*0a50*/ 	.word	0xffffffff


	//   ....[124]....
        /*0a54*/ 	.word	0xffffffff


	//   ....[125]....
        /*0a58*/ 	.word	0xffffffff


	//   ....[126]....
        /*0a5c*/ 	.word	0xffffffff


	//   ....[127]....
        /*0a60*/ 	.word	0xffffffff


	//   ....[128]....
        /*0a64*/ 	.word	0xffffffff


	//   ....[129]....
        /*0a68*/ 	.word	0xffffffff


	//   ....[130]....
        /*0a6c*/ 	.word	0xffffffff


	//   ....[131]....
        /*0a70*/ 	.word	0xffffffff


	//   ....[132]....
        /*0a74*/ 	.word	0xffffffff


	//   ....[133]....
        /*0a78*/ 	.word	0xffffffff


	//   ....[134]....
        /*0a7c*/ 	.word	0xffffffff


	//   ....[135]....
        /*0a80*/ 	.word	0xffffffff


	//   ....[136]....
        /*0a84*/ 	.word	0xffffffff


	//   ....[137]....
        /*0a88*/ 	.word	0xffffffff


	//   ....[138]....
        /*0a8c*/ 	.word	0xffffffff


	//   ....[139]....
        /*0a90*/ 	.word	0xffffffff


	//   ....[140]....
        /*0a94*/ 	.word	0xffffffff


	//   ....[141]....
        /*0a98*/ 	.word	0xffffffff


	//   ....[142]....
        /*0a9c*/ 	.word	0xffffffff


	//   ....[143]....
        /*0aa0*/ 	.word	0xffffffff


	//   ....[144]....
        /*0aa4*/ 	.word	0xffffffff


	//   ....[145]....
        /*0aa8*/ 	.word	0xffffffff


	//   ....[146]....
        /*0aac*/ 	.word	0xffffffff


	//   ....[147]....
        /*0ab0*/ 	.word	0xffffffff


	//   ....[148]....
        /*0ab4*/ 	.word	0xffffffff


	//   ....[149]....
        /*0ab8*/ 	.word	0xffffffff


	//   ....[150]....
        /*0abc*/ 	.word	0xffffffff


	//   ....[151]....
        /*0ac0*/ 	.word	0xffffffff


	//   ....[152]....
        /*0ac4*/ 	.word	0xffffffff


	//   ....[153]....
        /*0ac8*/ 	.word	0xffffffff


	//   ....[154]....
        /*0acc*/ 	.word	0xffffffff


	//   ....[155]....
        /*0ad0*/ 	.word	0xffffffff


	//   ....[156]....
        /*0ad4*/ 	.word	0xffffffff


	//   ....[157]....
        /*0ad8*/ 	.word	0xffffffff


	//   ....[158]....
        /*0adc*/ 	.word	0xffffffff


	//   ....[159]....
        /*0ae0*/ 	.word	0xffffffff


	//   ....[160]....
        /*0ae4*/ 	.word	0xffffffff


	//   ....[161]....
        /*0ae8*/ 	.word	0xffffffff


	//   ....[162]....
        /*0aec*/ 	.word	0xffffffff


	//   ....[163]....
        /*0af0*/ 	.word	0xffffffff


	//   ....[164]....
        /*0af4*/ 	.word	0xffffffff


	//   ....[165]....
        /*0af8*/ 	.word	0xffffffff


	//   ....[166]....
        /*0afc*/ 	.word	0xffffffff


	//   ....[167]....
        /*0b00*/ 	.word	0xffffffff


	//   ....[168]....
        /*0b04*/ 	.word	0xffffffff


	//   ....[169]....
        /*0b08*/ 	.word	0xffffffff


	//   ....[170]....
        /*0b0c*/ 	.word	0xffffffff


	//   ....[171]....
        /*0b10*/ 	.word	0xffffffff


	//   ....[172]....
        /*0b14*/ 	.word	0xffffffff


	//   ....[173]....
        /*0b18*/ 	.word	0xffffffff


	//   ....[174]....
        /*0b1c*/ 	.word	0xffffffff


	//   ....[175]....
        /*0b20*/ 	.word	0xffffffff


	//   ....[176]....
        /*0b24*/ 	.word	0xffffffff


	//   ....[177]....
        /*0b28*/ 	.word	0xffffffff


	//   ....[178]....
        /*0b2c*/ 	.word	0xffffffff


	//   ....[179]....
        /*0b30*/ 	.word	0xffffffff


	//   ....[180]....
        /*0b34*/ 	.word	0xffffffff


	//   ....[181]....
        /*0b38*/ 	.word	0xffffffff


	//   ....[182]....
        /*0b3c*/ 	.word	0xffffffff


	//   ....[183]....
        /*0b40*/ 	.word	0xffffffff


	//   ....[184]....
        /*0b44*/ 	.word	0xffffffff


	//   ....[185]....
        /*0b48*/ 	.word	0xffffffff


	//   ....[186]....
        /*0b4c*/ 	.word	0xffffffff


	//   ....[187]....
        /*0b50*/ 	.word	0xffffffff


	//   ....[188]....
        /*0b54*/ 	.word	0xffffffff


	//   ....[189]....
        /*0b58*/ 	.word	0xffffffff


	//   ....[190]....
        /*0b5c*/ 	.word	0xffffffff


	//   ....[191]....
        /*0b60*/ 	.word	0xffffffff


	//   ....[192]....
        /*0b64*/ 	.word	0xffffffff


	//   ....[193]....
        /*0b68*/ 	.word	0xffffffff


	//   ....[194]....
        /*0b6c*/ 	.word	0xffffffff


	//   ....[195]....
        /*0b70*/ 	.word	0xffffffff


	//   ....[196]....
        /*0b74*/ 	.word	0xffffffff


	//   ....[197]....
        /*0b78*/ 	.word	0xffffffff


	//   ....[198]....
        /*0b7c*/ 	.word	0xffffffff


	//   ....[199]....
        /*0b80*/ 	.word	0xffffffff


	//   ....[200]....
        /*0b84*/ 	.word	0xffffffff


	//   ....[201]....
        /*0b88*/ 	.word	0xffffffff


	//   ....[202]....
        /*0b8c*/ 	.word	0xffffffff


	//   ....[203]....
        /*0b90*/ 	.word	0xffffffff


	//   ....[204]....
        /*0b94*/ 	.word	0xffffffff


	//   ....[205]....
        /*0b98*/ 	.word	0xffffffff


	//   ....[206]....
        /*0b9c*/ 	.word	0xffffffff


	//   ....[207]....
        /*0ba0*/ 	.word	0xffffffff


	//   ....[208]....
        /*0ba4*/ 	.word	0xffffffff


	//   ....[209]....
        /*0ba8*/ 	.word	0xffffffff


	//   ....[210]....
        /*0bac*/ 	.word	0xffffffff


	//----- nvinfo : EIATTR_COOP_GROUP_INSTR_OFFSETS
	.align		4
.L_222:
        /*0bb0*/ 	.byte	0x04, 0x28
        /*0bb2*/ 	.short	(.L_224 - .L_223)


	//   ....[0]....
.L_223:
        /*0bb4*/ 	.word	0x00000050


	//   ....[1]....
        /*0bb8*/ 	.word	0x00000200


	//   ....[2]....
        /*0bbc*/ 	.word	0x00000230


	//   ....[3]....
        /*0bc0*/ 	.word	0x00000260


	//   ....[4]....
        /*0bc4*/ 	.word	0x00000290


	//   ....[5]....
        /*0bc8*/ 	.word	0x000002c0


	//   ....[6]....
        /*0bcc*/ 	.word	0x000002f0


	//   ....[7]....
        /*0bd0*/ 	.word	0x00000450


	//   ....[8]....
        /*0bd4*/ 	.word	0x00000490


	//   ....[9]....
        /*0bd8*/ 	.word	0x000004c0


	//   ....[10]....
        /*0bdc*/ 	.word	0x000004f0


	//   ....[11]....
        /*0be0*/ 	.word	0x00000520


	//   ....[12]....
        /*0be4*/ 	.word	0x00000550


	//   ....[13]....
        /*0be8*/ 	.word	0x000005e0


	//   ....[14]....
        /*0bec*/ 	.word	0x00000630


	//   ....[15]....
        /*0bf0*/ 	.word	0x00000650


	//   ....[16]....
        /*0bf4*/ 	.word	0x000006b0


	//   ....[17]....
        /*0bf8*/ 	.word	0x00008ee0


	//   ....[18]....
        /*0bfc*/ 	.word	0x00008f00


	//   ....[19]....
        /*0c00*/ 	.word	0x000090a0


	//   ....[20]....
        /*0c04*/ 	.word	0x000090b0


	//   ....[21]....
        /*0c08*/ 	.word	0x00009250


	//   ....[22]....
        /*0c0c*/ 	.word	0x00009270


	//   ....[23]....
        /*0c10*/ 	.word	0x00009410


	//   ....[24]....
        /*0c14*/ 	.word	0x00009420


	//   ....[25]....
        /*0c18*/ 	.word	0x00009c60


	//   ....[26]....
        /*0c1c*/ 	.word	0x00009ca0


	//   ....[27]....
        /*0c20*/ 	.word	0x00009ce0


	//   ....[28]....
        /*0c24*/ 	.word	0x00009cf0


	//   ....[29]....
        /*0c28*/ 	.word	0x0000a160


	//   ....[30]....
        /*0c2c*/ 	.word	0x0000a3d0


	//   ....[31]....
        /*0c30*/ 	.word	0x0000a410


	//   ....[32]....
        /*0c34*/ 	.word	0x0000a440


	//   ....[33]....
        /*0c38*/ 	.word	0x0000d320


	//   ....[34]....
        /*0c3c*/ 	.word	0x0000d3f0


	//   ....[35]....
        /*0c40*/ 	.word	0x0000d410


	//   ....[36]....
        /*0c44*/ 	.word	0x0000d420


	//   ....[37]....
        /*0c48*/ 	.word	0x0000d6c0


	//   ....[38]....
        /*0c4c*/ 	.word	0x0000d930


	//   ....[39]....
        /*0c50*/ 	.word	0x0000d970


	//   ....[40]....
        /*0c54*/ 	.word	0x0000d9b0


	//   ....[41]....
        /*0c58*/ 	.word	0x00011ad0


	//   ....[42]....
        /*0c5c*/ 	.word	0x00011ca0


	//   ....[43]....
        /*0c60*/ 	.word	0x000121a0


	//   ....[44]....
        /*0c64*/ 	.word	0x000125e0


	//   ....[45]....
        /*0c68*/ 	.word	0x00012c00


	//   ....[46]....
        /*0c6c*/ 	.word	0x00012cd0


	//   ....[47]....
        /*0c70*/ 	.word	0x00012f30


	//   ....[48]....
        /*0c74*/ 	.word	0x00012f80


	//   ....[49]....
        /*0c78*/ 	.word	0x00013190


	//   ....[50]....
        /*0c7c*/ 	.word	0x000132b0


	//   ....[51]....
        /*0c80*/ 	.word	0x00013330


	//   ....[52]....
        /*0c84*/ 	.word	0x000133f0


	//   ....[53]....
        /*0c88*/ 	.word	0x00015640


	//   ....[54]....
        /*0c8c*/ 	.word	0x00015850


	//   ....[55]....
        /*0c90*/ 	.word	0x00015e00


	//   ....[56]....
        /*0c94*/ 	.word	0x00016280


	//   ....[57]....
        /*0c98*/ 	.word	0x00016900


	//   ....[58]....
        /*0c9c*/ 	.word	0x00016a40


	//   ....[59]....
        /*0ca0*/ 	.word	0x00016ab0


	//   ....[60]....
        /*0ca4*/ 	.word	0x00016ce0


	//   ....[61]....
        /*0ca8*/ 	.word	0x00016d50


	//   ....[62]....
        /*0cac*/ 	.word	0x00016e60


	//   ....[63]....
        /*0cb0*/ 	.word	0x00017030


	//   ....[64]....
        /*0cb4*/ 	.word	0x00017200


	//   ....[65]....
        /*0cb8*/ 	.word	0x00019ed0


	//   ....[66]....
        /*0cbc*/ 	.word	0x00019f20


	//   ....[67]....
        /*0cc0*/ 	.word	0x00019fc0


	//   ....[68]....
        /*0cc4*/ 	.word	0x0001a010


	//   ....[69]....
        /*0cc8*/ 	.word	0x0001a050


	//   ....[70]....
        /*0ccc*/ 	.word	0x0001a130


	//   ....[71]....
        /*0cd0*/ 	.word	0x0001a160


	//   ....[72]....
        /*0cd4*/ 	.word	0x0001a6a0


	//   ....[73]....
        /*0cd8*/ 	.word	0x0001cb90


	//   ....[74]....
        /*0cdc*/ 	.word	0x0001cda0


	//   ....[75]....
        /*0ce0*/ 	.word	0x0001d350


	//   ....[76]....
        /*0ce4*/ 	.word	0x0001d7d0


	//   ....[77]....
        /*0ce8*/ 	.word	0x0001de50


	//   ....[78]....
        /*0cec*/ 	.word	0x0001df90


	//   ....[79]....
        /*0cf0*/ 	.word	0x0001e000


	//   ....[80]....
        /*0cf4*/ 	.word	0x0001e270


	//   ....[81]....
        /*0cf8*/ 	.word	0x0001e2b0


	//   ....[82]....
        /*0cfc*/ 	.word	0x0001e3c0


	//   ....[83]....
        /*0d00*/ 	.word	0x0001e560


	//   ....[84]....
        /*0d04*/ 	.word	0x0001e690


	//   ....[85]....
        /*0d08*/ 	.word	0x0001fb90


	//   ....[86]....
        /*0d0c*/ 	.word	0x0001fbc0


	//   ....[87]....
        /*0d10*/ 	.word	0x0001fbd0


	//   ....[88]....
        /*0d14*/ 	.word	0x0001fbe0


	//   ....[89]....
        /*0d18*/ 	.word	0x0001fbf0


	//   ....[90]....
        /*0d1c*/ 	.word	0x0001fc20


	//   ....[91]....
        /*0d20*/ 	.word	0x0001fc40


	//   ....[92]....
        /*0d24*/ 	.word	0x0001fc60


	//   ....[93]....
        /*0d28*/ 	.word	0x000211f0


	//   ....[94]....
        /*0d2c*/ 	.word	0x00021200


	//   ....[95]....
        /*0d30*/ 	.word	0x00021220


	//   ....[96]....
        /*0d34*/ 	.word	0x00021230


	//   ....[97]....
        /*0d38*/ 	.word	0x00021240


	//   ....[98]....
        /*0d3c*/ 	.word	0x00021250


	//   ....[99]....
        /*0d40*/ 	.word	0x00021270


	//   ....[100]....
        /*0d44*/ 	.word	0x00021280


	//   ....[101]....
        /*0d48*/ 	.word	0x00021730


	//   ....[102]....
        /*0d4c*/ 	.word	0x00021750


	//   ....[103]....
        /*0d50*/ 	.word	0x000218c0


	//   ....[104]....
        /*0d54*/ 	.word	0x000218d0


	//   ....[105]....
        /*0d58*/ 	.word	0x00021a50


	//   ....[106]....
        /*0d5c*/ 	.word	0x00021a70


	//   ....[107]....
        /*0d60*/ 	.word	0x00021bf0


	//   ....[108]....
        /*0d64*/ 	.word	0x00021c00


	//   ....[109]....
        /*0d68*/ 	.word	0x00021f80


	//   ....[110]....
        /*0d6c*/ 	.word	0x00021fa0


	//   ....[111]....
        /*0d70*/ 	.word	0x00022470


	//   ....[112]....
        /*0d74*/ 	.word	0x00022480


	//   ....[113]....
        /*0d78*/ 	.word	0x00022800


	//   ....[114]....
        /*0d7c*/ 	.word	0x00022820


	//   ....[115]....
        /*0d80*/ 	.word	0x00022bb0


	//   ....[116]....
        /*0d84*/ 	.word	0x00022bc0


	//   ....[117]....
        /*0d88*/ 	.word	0x00023710


	//   ....[118]....
        /*0d8c*/ 	.word	0x00023730


	//   ....[119]....
        /*0d90*/ 	.word	0x000238b0


	//   ....[120]....
        /*0d94*/ 	.word	0x000238c0


	//   ....[121]....
        /*0d98*/ 	.word	0x00023a40


	//   ....[122]....
        /*0d9c*/ 	.word	0x00023a60


	//   ....[123]....
        /*0da0*/ 	.word	0x00023be0


	//   ....[124]....
        /*0da4*/ 	.word	0x00023bf0


	//   ....[125]....
        /*0da8*/ 	.word	0x00023e30


	//   ....[126]....
        /*0dac*/ 	.word	0x00023e50


	//   ....[127]....
        /*0db0*/ 	.word	0x00023f80


	//   ....[128]....
        /*0db4*/ 	.word	0x00023fc0


	//   ....[129]....
        /*0db8*/ 	.word	0x00023ff0


	//   ....[130]....
        /*0dbc*/ 	.word	0x00024020


	//   ....[131]....
        /*0dc0*/ 	.word	0x00024050


	//   ....[132]....
        /*0dc4*/ 	.word	0x00024080


	//   ....[133]....
        /*0dc8*/ 	.word	0x000241e0


	//   ....[134]....
        /*0dcc*/ 	.word	0x00024220


	//   ....[135]....
        /*0dd0*/ 	.word	0x00024250


	//   ....[136]....
        /*0dd4*/ 	.word	0x00024280


	//   ....[137]....
        /*0dd8*/ 	.word	0x000242b0


	//   ....[138]....
        /*0ddc*/ 	.word	0x000242e0


	//   ....[139]....
        /*0de0*/ 	.word	0x00024370


	//   ....[140]....
        /*0de4*/ 	.word	0x000243d0


	//   ....[141]....
        /*0de8*/ 	.word	0x000243e0


	//   ....[142]....
        /*0dec*/ 	.word	0x00024440


	//   ....[143]....
        /*0df0*/ 	.word	0x00024ea0


	//   ....[144]....
        /*0df4*/ 	.word	0x00024f00


	//   ....[145]....
        /*0df8*/ 	.word	0x00024f50


	//   ....[146]....
        /*0dfc*/ 	.word	0x00024fa0


	//   ....[147]....
        /*0e00*/ 	.word	0x00024ff0


	//   ....[148]....
        /*0e04*/ 	.word	0x00025060


	//   ....[149]....
        /*0e08*/ 	.word	0x000250a0


	//   ....[150]....
        /*0e0c*/ 	.word	0x00025110


	//   ....[151]....
        /*0e10*/ 	.word	0x00025180


	//   ....[152]....
        /*0e14*/ 	.word	0x000251e0


	//   ....[153]....
        /*0e18*/ 	.word	0x00025250


	//   ....[154]....
        /*0e1c*/ 	.word	0x000252c0


	//   ....[155]....
        /*0e20*/ 	.word	0x00025320


	//   ....[156]....
        /*0e24*/ 	.word	0x00025380


	//   ....[157]....
        /*0e28*/ 	.word	0x000253e0


	//   ....[158]....
        /*0e2c*/ 	.word	0x00025450


	//   ....[159]....
        /*0e30*/ 	.word	0x000254b0


	//   ....[160]....
        /*0e34*/ 	.word	0x00025510


	//   ....[161]....
        /*0e38*/ 	.word	0x00025560


	//   ....[162]....
        /*0e3c*/ 	.word	0x000255b0


	//   ....[163]....
        /*0e40*/ 	.word	0x00025600


	//   ....[164]....
        /*0e44*/ 	.word	0x00025650


	//   ....[165]....
        /*0e48*/ 	.word	0x000256a0


	//   ....[166]....
        /*0e4c*/ 	.word	0x000256f0


	//   ....[167]....
        /*0e50*/ 	.word	0x00025740


	//   ....[168]....
        /*0e54*/ 	.word	0x00025790


	//   ....[169]....
        /*0e58*/ 	.word	0x00025800


	//   ....[170]....
        /*0e5c*/ 	.word	0x00025870


	//   ....[171]....
        /*0e60*/ 	.word	0x000258d0


	//   ....[172]....
        /*0e64*/ 	.word	0x00025930


	//   ....[173]....
        /*0e68*/ 	.word	0x00025990


	//   ....[174]....
        /*0e6c*/ 	.word	0x00025a00


	//   ....[175]....
        /*0e70*/ 	.word	0x00025a60


	//   ....[176]....
        /*0e74*/ 	.word	0x00025ac0


	//   ....[177]....
        /*0e78*/ 	.word	0x00025b20


	//   ....[178]....
        /*0e7c*/ 	.word	0x00025b90


	//   ....[179]....
        /*0e80*/ 	.word	0x00025bf0


	//   ....[180]....
        /*0e84*/ 	.word	0x00025c50


	//   ....[181]....
        /*0e88*/ 	.word	0x00025cb0


	//   ....[182]....
        /*0e8c*/ 	.word	0x00025d20


	//   ....[183]....
        /*0e90*/ 	.word	0x00025d80


	//   ....[184]....
        /*0e94*/ 	.word	0x00025de0


	//   ....[185]....
        /*0e98*/ 	.word	0x00025e40


	//   ....[186]....
        /*0e9c*/ 	.word	0x00025eb0


	//   ....[187]....
        /*0ea0*/ 	.word	0x00025f10


	//   ....[188]....
        /*0ea4*/ 	.word	0x00025f70


	//   ....[189]....
        /*0ea8*/ 	.word	0x00025fd0


	//   ....[190]....
        /*0eac*/ 	.word	0x00026040


	//   ....[191]....
        /*0eb0*/ 	.word	0x000260a0


	//   ....[192]....
        /*0eb4*/ 	.word	0x00026100


	//   ....[193]....
        /*0eb8*/ 	.word	0x00026160


	//   ....[194]....
        /*0ebc*/ 	.word	0x000261d0


	//   ....[195]....
        /*0ec0*/ 	.word	0x00026220


	//   ....[196]....
        /*0ec4*/ 	.word	0x00026260


	//   ....[197]....
        /*0ec8*/ 	.word	0x000262b0


	//   ....[198]....
        /*0ecc*/ 	.word	0x00026300


	//   ....[199]....
        /*0ed0*/ 	.word	0x00026350


	//   ....[200]....
        /*0ed4*/ 	.word	0x000263c0


	//   ....[201]....
        /*0ed8*/ 	.word	0x00026400


	//   ....[202]....
        /*0edc*/ 	.word	0x00026450


	//   ....[203]....
        /*0ee0*/ 	.word	0x000264a0


	//   ....[204]....
        /*0ee4*/ 	.word	0x000264f0


	//   ....[205]....
        /*0ee8*/ 	.word	0x00026540


	//   ....[206]....
        /*0eec*/ 	.word	0x000265b0


	//   ....[207]....
        /*0ef0*/ 	.word	0x000265f0


	//   ....[208]....
        /*0ef4*/ 	.word	0x00026660


	//   ....[209]....
        /*0ef8*/ 	.word	0x000266c0


	//   ....[210]....
        /*0efc*/ 	.word	0x00026720


	//----- nvinfo : EIATTR_EXIT_INSTR_OFFSETS
	.align		4
.L_224:
        /*0f00*/ 	.byte	0x04, 0x1c
        /*0f02*/ 	.short	(.L_226 - .L_225)


	//   ....[0]....
.L_225:
        /*0f04*/ 	.word	0x000010d0


	//   ....[1]....
        /*0f08*/ 	.word	0x00024e60


	//----- nvinfo : EIATTR_MAX_THREADS
	.align		4
.L_226:
        /*0f0c*/ 	.byte	0x04, 0x05
        /*0f0e*/ 	.short	(.L_228 - .L_227)
.L_227:
        /*0f10*/ 	.word	0x00000080
        /*0f14*/ 	.word	0x00000001
        /*0f18*/ 	.word	0x00000001


	//----- nvinfo : EIATTR_CRS_STACK_SIZE
	.align		4
.L_228:
        /*0f1c*/ 	.byte	0x04, 0x1e
        /*0f1e*/ 	.short	(.L_230 - .L_229)
.L_229:
        /*0f20*/ 	.word	0x00000000
.L_230:


//--------------------- .nv.info._ZN7cutlass13device_kernelIN5flash19enable_sm80_to_sm89INS1_16FlashAttnFwdSm80INS1_25CollectiveMainloopFwdSm80ILi4ELi1ELb0EN4cute5tupleIJNS5_1CILi128EEENS7_ILi64EEENS7_ILi96EEEEEELi96ENS_10bfloat16_tEfNS_4arch4Sm80ELb1ELb0ELb1ELb0ELb0ELb0ELb1ELb1EEENS1_21CollectiveEpilogueFwdINS6_IJS8_SA_S9_EEENS6_IJNS7_ILi1EEESI_SI_EEESC_SE_Li128ELb0ELb1ELb1ELb0EEENS1_30DynamicPersistentTileSchedulerILi128ELi128ELb1ELb1ELb0EEEEEEEEEvNT_6ParamsE --------------------------
	.section	.nv.info._ZN7cutlass13device_kernelIN5flash19enable_sm80_to_sm89INS1_16FlashAttnFwdSm80INS1_25CollectiveMainloopFwdSm80ILi4ELi1ELb0EN4cute5tupleIJNS5_1CILi128EEENS7_ILi64EEENS7_ILi96EEEEEELi96ENS_10bfloat16_tEfNS_4arch4Sm80ELb1ELb0ELb1ELb0ELb0ELb0ELb1ELb1EEENS1_21CollectiveEpilogueFwdINS6_IJS8_SA_S9_EEENS6_IJNS7_ILi1EEESI_SI_EEESC_SE_Li128ELb0ELb1ELb1ELb0EEENS1_30DynamicPersistentTileSchedulerILi128ELi128ELb1ELb1ELb0EEEEEEEEEvNT_6ParamsE,"",@"SHT_CUDA_INFO"
	.sectionflags	@""
	.align	4


	//----- nvinfo : EIATTR_CUDA_API_VERSION
	.align		4
        /*0000*/ 	.byte	0x04, 0x37
        /*0002*/ 	.short	(.L_232 - .L_231)
.L_231:
        /*0004*/ 	.word	0x00000082


	//----- nvinfo : EIATTR_SW2861232_WAR
	.align		4
.L_232:
        /*0008*/ 	.byte	0x01, 0x35
	.zero		2


	//----- nvinfo : EIATTR_PARAM_CBANK
	.align		4
        /*000c*/ 	.byte	0x04, 0x0a
        /*000e*/ 	.short	(.L_234 - .L_233)
	.align		4
.L_233:
        /*0010*/ 	.word	index@(.nv.constant0._ZN7cutlass13device_kernelIN5flash19enable_sm80_to_sm89INS1_16FlashAttnFwdSm80INS1_25CollectiveMainloopFwdSm80ILi4ELi1ELb0EN4cute5tupleIJNS5_1CILi128EEENS7_ILi64EEENS7_ILi96EEEEEELi96ENS_10bfloat16_tEfNS_4arch4Sm80ELb1ELb0ELb1ELb0ELb0ELb0ELb1ELb1EEENS1_21CollectiveEpilogueFwdINS6_IJS8_SA_S9_EEENS6_IJNS7_ILi1EEESI_SI_EEESC_SE_Li128ELb0ELb1ELb1ELb0EEENS1_30DynamicPersistentTileSchedulerILi128ELi128ELb1ELb1ELb0EEEEEEEEEvNT_6ParamsE)
        /*0014*/ 	.short	0x0160
        /*0016*/ 	.short	0x0428


	//----- nvinfo : EIATTR_CBANK_PARAM_SIZE
	.align		4
.L_234:
        /*0018*/ 	.byte	0x03, 0x19
        /*001a*/ 	.short	0x0428


	//----- nvinfo : EIATTR_KPARAM_INFO
	.align		4
        /*001c*/ 	.byte	0x04, 0x17
        /*001e*/ 	.short	(.L_236 - .L_235)
.L_235:
        /*0020*/ 	.word	0x00000000
        /*0024*/ 	.short	0x0000
        /*0026*/ 	.short	0x0000
        /*0028*/ 	.byte	0x00, 0xf0, 0xa1, 0x10


	//----- nvinfo : EIATTR_MAXREG_COUNT
	.align		4
.L_236:
        /*002c*/ 	.byte	0x03, 0x1b
        /*002e*/ 	.short	0x00ff


	//----- nvinfo : EIATTR_NUM_BARRIERS
	.align		4
        /*0030*/ 	.byte	0x02, 0x4c
        /*0032*/ 	.byte	0x06
	.zero		1


	//----- nvinfo : EIATTR_ANNOTATIONS
	.align		4
        /*0034*/ 	.byte	0x04, 0x55
        /*0036*/ 	.short	(.L_238 - .L_237)


	//   ....[0]....
.L_237:
        /* <DEDUP_REMOVED lines=60> */


	//----- nvinfo : EIATTR_MERCURY_ISA_VERSION
	.align		4
.L_238:
        /*03e0*/ 	.byte	0x03, 0x5f
        /*03e2*/ 	.short	0x0000


	//----- nvinfo : EIATTR_INT_WARP_WIDE_INSTR_OFFSETS
	.align		4
        /*03e4*/ 	.byte	0x04, 0x31
        /*03e6*/ 	.short	(.L_240 - .L_239)


	//   ....[0]....
.L_239:
        /*03e8*/ 	.word	0x0000ebd0


	//   ....[1]....
        /*03ec*/ 	.word	0x0000ec50


	//----- nvinfo : EIATTR_COOP_GROUP_MASK_REGIDS
	.align		4
.L_240:
        /*03f0*/ 	.byte	0x04, 0x29
        /*03f2*/ 	.short	(.L_242 - .L_241)


	//   ....[0]....
.L_241:
        /*03f4*/ 	.word	0xffffffff


	//   ....[1]....
        /*03f8*/ 	.word	0xffffffff


	//   ....[2]....
        /*03fc*/ 	.word	0xffffffff


	//   ....[3]....
        /*0400*/ 	.word	0xffffffff


	//   ....[4]....
        /*0404*/ 	.word	0xffffffff


	//   ....[5]....
        /*0408*/ 	.word	0xffffffff


	//   ....[6]....
        /*040c*/ 	.word	0xffffffff


	//   ....[7]....
        /*0410*/ 	.word	0xffffffff


	//   ....[8]....
        /*0414*/ 	.word	0xffffffff


	//   ....[9]....
        /*0418*/ 	.word	0xffffffff


	//   ....[10]....
        /*041c*/ 	.word	0xffffffff


	//   ....[11]....
        /*0420*/ 	.word	0xffffffff


	//   ....[12]....
        /*0424*/ 	.word	0xffffffff


	//   ....[13]....
        /*0428*/ 	.word	0xffffffff


	//   ....[14]....
        /*042c*/ 	.word	0xffffffff


	//   ....[15]....
        /*0430*/ 	.word	0xffffffff


	//   ....[16]....
        /*0434*/ 	.word	0xffffffff


	//   ....[17]....
        /*0438*/ 	.word	0xffffffff


	//   ....[18]....
        /*043c*/ 	.word	0xffffffff


	//   ....[19]....
        /*0440*/ 	.word	0xffffffff


	//   ....[20]....
        /*0444*/ 	.word	0xffffffff


	//   ....[21]....
        /*0448*/ 	.word	0xffffffff


	//   ....[22]....
        /*044c*/ 	.word	0xffffffff


	//   ....[23]....
        /*0450*/ 	.word	0xffffffff


	//   ....[24]....
        /*0454*/ 	.word	0xffffffff


	//   ....[25]....
        /*0458*/ 	.word	0xffffffff


	//   ....[26]....
        /*045c*/ 	.word	0xffffffff


	//   ....[27]....
        /*0460*/ 	.word	0xffffffff


	//   ....[28]....
        /*0464*/ 	.word	0xffffffff


	//   ....[29]....
        /*0468*/ 	.word	0xffffffff


	//   ....[30]....
        /*046c*/ 	.word	0xffffffff


	//   ....[31]....
        /*0470*/ 	.word	0xffffffff


	//   ....[32]....
        /*0474*/ 	.word	0xffffffff


	//   ....[33]....
        /*0478*/ 	.word	0xffffffff


	//   ....[34]....
        /*047c*/ 	.word	0xffffffff


	//   ....[35]....
        /*0480*/ 	.word	0xffffffff


	//   ....[36]....
        /*0484*/ 	.word	0xffffffff


	//   ....[37]....
        /*0488*/ 	.word	0xffffffff


	//   ....[38]....
        /*048c*/ 	.word	0xffffffff


	//   ....[39]....
        /*0490*/ 	.word	0xffffffff


	//   ....[40]....
        /*0494*/ 	.word	0xffffffff


	//   ....[41]....
        /*0498*/ 	.word	0xffffffff


	//   ....[42]....
        /*049c*/ 	.word	0xffffffff


	//   ....[43]....
        /*04a0*/ 	.word	0xffffffff


	//   ....[44]....
        /*04a4*/ 	.word	0xffffffff


	//   ....[45]....
        /*04a8*/ 	.word	0xffffffff


	//   ....[46]....
        /*04ac*/ 	.word	0xffffffff


	//   ....[47]....
        /*04b0*/ 	.word	0xffffffff


	//   ....[48]....
        /*04b4*/ 	.word	0xffffffff


	//   ....[49]....
        /*04b8*/ 	.word	0xffffffff


	//   ....[50]....
        /*04bc*/ 	.word	0xffffffff


	//   ....[51]....
        /*04c0*/ 	.word	0xffffffff


	//   ....[52]....
        /*04c4*/ 	.word	0xffffffff


	//   ....[53]....
        /*04c8*/ 	.word	0xffffffff


	//   ....[54]....
        /*04cc*/ 	.word	0xffffffff


	//   ....[55]....
        /*04d0*/ 	.word	0xffffffff


	//   ....[56]....
        /*04d4*/ 	.word	0xffffffff


	//   ....[57]....
        /*04d8*/ 	.word	0xffffffff


	//   ....[58]....
        /*04dc*/ 	.word	0xffffffff


	//   ....[59]....
        /*04e0*/ 	.word	0xffffffff


	//   ....[60]....
        /*04e4*/ 	.word	0xffffffff


	//   ....[61]....
        /*04e8*/ 	.word	0xffffffff


	//   ....[62]....
        /*04ec*/ 	.word	0xffffffff


	//   ....[63]....
        /*04f0*/ 	.word	0xffffffff


	//   ....[64]....
        /*04f4*/ 	.word	0xffffffff


	//   ....[65]....
        /*04f8*/ 	.word	0xffffffff


	//   ....[66]....
        /*04fc*/ 	.word	0xffffffff


	//   ....[67]....
        /*0500*/ 	.word	0xffffffff


	//   ....[68]....
        /*0504*/ 	.word	0xffffffff


	//   ....[69]....
        /*0508*/ 	.word	0xffffffff


	//   ....[70]....
        /*050c*/ 	.word	0xffffffff


	//   ....[71]....
        /*0510*/ 	.word	0xffffffff


	//   ....[72]....
        /*0514*/ 	.word	0xffffffff


	//   ....[73]....
        /*0518*/ 	.word	0xffffffff


	//   ....[74]....
        /*051c*/ 	.word	0xffffffff


	//   ....[75]....
        /*0520*/ 	.word	0xffffffff


	//   ....[76]....
        /*0524*/ 	.word	0xffffffff


	//   ....[77]....
        /*0528*/ 	.word	0xffffffff


	//   ....[78]....
        /*052c*/ 	.word	0xffffffff


	//   ....[79]....
        /*0530*/ 	.word	0xffffffff


	//   ....[80]....
        /*0534*/ 	.word	0xffffffff


	//   ....[81]....
        /*0538*/ 	.word	0xffffffff


	//   ....[82]....
        /*053c*/ 	.word	0xffffffff


	//   ....[83]....
        /*0540*/ 	.word	0xffffffff


	//----- nvinfo : EIATTR_COOP_GROUP_INSTR_OFFSETS
	.align		4
.L_242:
        /*0544*/ 	.byte	0x04, 0x28
        /*0546*/ 	.short	(.L_244 - .L_243)


	//   ....[0]....
.L_243:
        /*0548*/ 	.word	0x00000050


	//   ....[1]....
        /*054c*/ 	.word	0x00001830


	//   ....[2]....
        /*0550*/ 	.word	0x00001850


	//   ....[3]....
        /*0554*/ 	.word	0x00001a10


	//   ....[4]....
        /*0558*/ 	.word	0x00001a20


	//   ....[5]....
        /*055c*/ 	.word	0x00001bd0


	//   ....[6]....
        /*0560*/ 	.word	0x00001bf0


	//   ....[7]....
        /*0564*/ 	.word	0x00001da0


	//   ....[8]....
        /*0568*/ 	.word	0x00001db0


	//   ....[9]....
        /*056c*/ 	.word	0x000037b0


	//   ....[10]....
        /*0570*/ 	.word	0x00003830


	//   ....[11]....
        /*0574*/ 	.word	0x00003af0


	//   ....[12]....
        /*0578*/ 	.word	0x00003dd0


	//   ....[13]....
        /*057c*/ 	.word	0x00003e80


	//   ....[14]....
        /*0580*/ 	.word	0x00003ea0


	//   ....[15]....
        /*0584*/ 	.word	0x00003eb0


	//   ....[16]....
        /*0588*/ 	.word	0x00003ee0


	//   ....[17]....
        /*058c*/ 	.word	0x000046a0


	//   ....[18]....
        /*0590*/ 	.word	0x00004730


	//   ....[19]....
        /*0594*/ 	.word	0x00004780


	//   ....[20]....
        /*0598*/ 	.word	0x000047a0


	//   ....[21]....
        /*059c*/ 	.word	0x00006bd0


	//   ....[22]....
        /*05a0*/ 	.word	0x00006c20


	//   ....[23]....
        /*05a4*/ 	.word	0x00006c80


	//   ....[24]....
        /*05a8*/ 	.word	0x00006cf0


	//   ....[25]....
        /*05ac*/ 	.word	0x00007bc0


	//   ....[26]....
        /*05b0*/ 	.word	0x00007db0


	//   ....[27]....
        /*05b4*/ 	.word	0x00008070


	//   ....[28]....
        /*05b8*/ 	.word	0x00008180


	//   ....[29]....
        /*05bc*/ 	.word	0x000081d0


	//   ....[30]....
        /*05c0*/ 	.word	0x00008260


	//   ....[31]....
        /*05c4*/ 	.word	0x00008290


	//   ....[32]....
        /*05c8*/ 	.word	0x000083a0


	//   ....[33]....
        /*05cc*/ 	.word	0x0000bb30


	//   ....[34]....
        /*05d0*/ 	.word	0x0000bbb0


	//   ....[35]....
        /*05d4*/ 	.word	0x0000bc30


	//   ....[36]....
        /*05d8*/ 	.word	0x0000bc80


	//   ....[37]....
        /*05dc*/ 	.word	0x0000bcd0


	//   ....[38]....
        /*05e0*/ 	.word	0x0000bd10


	//   ....[39]....
        /*05e4*/ 	.word	0x0000c210


	//   ....[40]....
        /*05e8*/ 	.word	0x0000c360


	//   ....[41]....
        /*05ec*/ 	.word	0x0000e1d0


	//   ....[42]....
        /*05f0*/ 	.word	0x0000e240


	//   ....[43]....
        /*05f4*/ 	.word	0x0000e250


	//   ....[44]....
        /*05f8*/ 	.word	0x0000e260


	//   ....[45]....
        /*05fc*/ 	.word	0x0000e290


	//   ....[46]....
        /*0600*/ 	.word	0x0000e2b0


	//   ....[47]....
        /*0604*/ 	.word	0x0000e2c0


	//   ....[48]....
        /*0608*/ 	.word	0x0000e2d0


	//   ....[49]....
        /*060c*/ 	.word	0x0000ed90


	//   ....[50]....
        /*0610*/ 	.word	0x0000f1f0


	//   ....[51]....
        /*0614*/ 	.word	0x0000f200


	//   ....[52]....
        /*0618*/ 	.word	0x0000f220


	//   ....[53]....
        /*061c*/ 	.word	0x0000f230


	//   ....[54]....
        /*0620*/ 	.word	0x0000f270


	//   ....[55]....
        /*0624*/ 	.word	0x0000f290


	//   ....[56]....
        /*0628*/ 	.word	0x0000f2b0


	//   ....[57]....
        /*062c*/ 	.word	0x0000f2d0


	//   ....[58]....
        /*0630*/ 	.word	0x0000f420


	//   ....[59]....
        /*0634*/ 	.word	0x0000f450


	//   ....[60]....
        /*0638*/ 	.word	0x0000f8e0


	//   ....[61]....
        /*063c*/ 	.word	0x0000f900


	//   ....[62]....
        /*0640*/ 	.word	0x0000fc30


	//   ....[63]....
        /*0644*/ 	.word	0x0000fc50


	//   ....[64]....
        /*0648*/ 	.word	0x0000ff80


	//   ....[65]....
        /*064c*/ 	.word	0x0000ff90


	//   ....[66]....
        /*0650*/ 	.word	0x00010630


	//   ....[67]....
        /*0654*/ 	.word	0x00010740


	//   ....[68]....
        /*0658*/ 	.word	0x000107b0


	//   ....[69]....
        /*065c*/ 	.word	0x00010820


	//   ....[70]....
        /*0660*/ 	.word	0x00010880


	//   ....[71]....
        /*0664*/ 	.word	0x000108f0


	//   ....[72]....
        /*0668*/ 	.word	0x00010960


	//   ....[73]....
        /*066c*/ 	.word	0x000109d0


	//   ....[74]....
        /*0670*/ 	.word	0x00010a30


	//   ....[75]....
        /*0674*/ 	.word	0x00010a90


	//   ....[76]....
        /*0678*/ 	.word	0x00010af0


	//   ....[77]....
        /*067c*/ 	.word	0x00010b40


	//   ....[78]....
        /*0680*/ 	.word	0x00010ba0


	//   ....[79]....
        /*0684*/ 	.word	0x00010bf0


	//   ....[80]....
        /*0688*/ 	.word	0x00010c50


	//   ....[81]....
        /*068c*/ 	.word	0x00010ca0


	//   ....[82]....
        /*0690*/ 	.word	0x00010d00


	//   ....[83]....
        /*0694*/ 	.word	0x00010d60


	//----- nvinfo : EIATTR_EXIT_INSTR_OFFSETS
	.align		4
.L_244:
        /*0698*/ 	.byte	0x04, 0x1c
        /*069a*/ 	.short	(.L_246 - .L_245)


	//   ....[0]....
.L_245:
        /*069c*/ 	.word	0x000000a0


	//   ....[1]....
        /*06a0*/ 	.word	0x000106f0


	//----- nvinfo : EIATTR_MAX_THREADS
	.align		4
.L_246:
        /*06a4*/ 	.byte	0x04, 0x05
        /*06a6*/ 	.short	(.L_248 - .L_247)
.L_247:
        /*06a8*/ 	.word	0x00000080
        /*06ac*/ 	.word	0x00000001
        /*06b0*/ 	.word	0x00000001


	//----- nvinfo : EIATTR_CRS_STACK_SIZE
	.align		4
.L_248:
        /*06b4*/ 	.byte	0x04, 0x1e
        /*06b6*/ 	.short	(.L_250 - .L_249)
.L_249:
        /*06b8*/ 	.word	0x00000000
.L_250:


//--------------------- .nv.info._ZN7cutlass13device_kernelIN5flash19enable_sm80_to_sm89INS1_16FlashAttnFwdSm80INS1_25CollectiveMainloopFwdSm80ILi4ELi1ELb0EN4cute5tupleIJNS5_1CILi128EEENS7_ILi48EEENS7_ILi96EEEEEELi96ENS_10bfloat16_tEfNS_4arch4Sm80ELb1ELb0ELb1ELb1ELb0ELb0ELb1ELb1EEENS1_21CollectiveEpilogueFwdINS6_IJS8_SA_S9_EEENS6_IJNS7_ILi1EEESI_SI_EEESC_SE_Li128ELb1ELb1ELb1ELb0EEENS1_36VarlenDynamicPersistentTileSchedulerILi128ELi48ELi128ELi128ELb1ELb1ELb0ELb1ELb1ELb1EEEEEEEEEvNT_6ParamsE --------------------------
	.section	.nv.info._ZN7cutlass13device_kernelIN5flash19enable_sm80_to_sm89INS1_16FlashAttnFwdSm80INS1_25CollectiveMainloopFwdSm80ILi4ELi1ELb0EN4cute5tupleIJNS5_1CILi128EEENS7_ILi48EEENS7_ILi96EEEEEELi96ENS_10bfloat16_tEfNS_4arch4Sm80ELb1ELb0ELb1ELb1ELb0ELb0ELb1ELb1EEENS1_21CollectiveEpilogueFwdINS6_IJS8_SA_S9_EEENS6_IJNS7_ILi1EEESI_SI_EEESC_SE_Li128ELb1ELb1ELb1ELb0EEENS1_36VarlenDynamicPersistentTileSchedulerILi128ELi48ELi128ELi128ELb1ELb1ELb0ELb1ELb1ELb1EEEEEEEEEvNT_6ParamsE,"",@"SHT_CUDA_INFO"
	.sectionflags	@""
	.align	4


	//----- nvinfo : EIATTR_CUDA_API_VERSION
	.align		4
        /*0000*/ 	.byte	0x04, 0x37
        /*0002*/ 	.short	(.L_252 - .L_251)
.L_251:
        /*0004*/ 	.word	0x00000082


	//----- nvinfo : EIATTR_SW2861232_WAR
	.align		4
.L_252:
        /*0008*/ 	.byte	0x01, 0x35
	.zero		2


	//----- nvinfo : EIATTR_PARAM_CBANK
	.align		4
        /*000c*/ 	.byte	0x04, 0x0a
        /*000e*/ 	.short	(.L_254 - .L_253)
	.align		4
.L_253:
        /*0010*/ 	.word	index@(.nv.constant0._ZN7cutlass13device_kernelIN5flash19enable_sm80_to_sm89INS1_16FlashAttnFwdSm80INS1_25CollectiveMainloopFwdSm80ILi4ELi1ELb0EN4cute5tupleIJNS5_1CILi128EEENS7_ILi48EEENS7_ILi96EEEEEELi96ENS_10bfloat16_tEfNS_4arch4Sm80ELb1ELb0ELb1ELb1ELb0ELb0ELb1ELb1EEENS1_21CollectiveEpilogueFwdINS6_IJS8_SA_S9_EEENS6_IJNS7_ILi1EEESI_SI_EEESC_SE_Li128ELb1ELb1ELb1ELb0EEENS1_36VarlenDynamicPersistentTileSchedulerILi128ELi48ELi128ELi128ELb1ELb1ELb0ELb1ELb1ELb1EEEEEEEEEvNT_6ParamsE)
        /*0014*/ 	.short	0x0160
        /*0016*/ 	.short	0x0438


	//----- nvinfo : EIATTR_CBANK_PARAM_SIZE
	.align		4
.L_254:
        /*0018*/ 	.byte	0x03, 0x19
        /*001a*/ 	.short	0x0438


	//----- nvinfo : EIATTR_KPARAM_INFO
	.align		4
        /*001c*/ 	.byte	0x04, 0x17
        /*001e*/ 	.short	(.L_256 - .L_255)
.L_255:
        /*0020*/ 	.word	0x00000000
        /*0024*/ 	.short	0x0000
        /*0026*/ 	.short	0x0000
        /*0028*/ 	.byte	0x00, 0xf0, 0xe1, 0x10


	//----- nvinfo : EIATTR_MAXREG_COUNT
	.align		4
.L_256:
        /*002c*/ 	.byte	0x03, 0x1b
        /*002e*/ 	.short	0x00ff


	//----- nvinfo : EIATTR_NUM_BARRIERS
	.align		4
        /*0030*/ 	.byte	0x02, 0x4c
        /*0032*/ 	.byte	0x06
	.zero		1


	//----- nvinfo : EIATTR_ANNOTATIONS
	.align		4
        /*0034*/ 	.byte	0x04, 0x55
        /*0036*/ 	.short	(.L_258 - .L_257)


	//   ....[0]....
.L_257:
        /* <DEDUP_REMOVED lines=148> */


	//----- nvinfo : EIATTR_MERCURY_ISA_VERSION
	.align		4
.L_258:
        /*0960*/ 	.byte	0x03, 0x5f
        /*0962*/ 	.short	0x0000


	//----- nvinfo : EIATTR_INT_WARP_WIDE_INSTR_OFFSETS
	.align		4
        /*0964*/ 	.byte	0x04, 0x31
        /*0966*/ 	.short	(.L_260 - .L_259)


	//   ....[0]....
.L_259:
        /*0968*/ 	.word	0x0000d560


	//   ....[1]....
        /*096c*/ 	.word	0x0000d5e0


	//----- nvinfo : EIATTR_COOP_GROUP_MASK_REGIDS
	.align		4
.L_260:
        /*0970*/ 	.byte	0x04, 0x29
        /*0972*/ 	.short	(.L_262 - .L_261)


	//   ....[0]....
.L_261:
        /*0974*/ 	.word	0xffffffff


	//   ....[1]....
        /*0978*/ 	.word	0xffffffff


	//   ....[2]....
        /*097c*/ 	.word	0xffffffff


	//   ....[3]....
        /*0980*/ 	.word	0xffffffff


	//   ....[4]....
        /*0984*/ 	.word	0xffffffff


	//   ....[5]....
        /*0988*/ 	.word	0xffffffff


	//   ....[6]....
        /*098c*/ 	.word	0xffffffff


	//   ....[7]....
        /*0990*/ 	.word	0xffffffff


	//   ....[8]....
        /*0994*/ 	.word	0xffffffff


	//   ....[9]....
        /*0998*/ 	.word	0xffffffff


	//   ....[10]....
        /*099c*/ 	.word	0xffffffff


	//   ....[11]....
        /*09a0*/ 	.word	0xffffffff


	//   ....[12]....
        /*09a4*/ 	.word	0xffffffff


	//   ....[13]....
        /*09a8*/ 	.word	0xffffffff


	//   ....[14]....
        /*09ac*/ 	.word	0xffffffff


	//   ....[15]....
        /*09b0*/ 	.word	0xffffffff


	//   ....[16]....
        /*09b4*/ 	.word	0xffffffff


	//   ....[17]....
        /*09b8*/ 	.word	0xffffffff


	//   ....[18]....
        /*09bc*/ 	.word	0xffffffff


	//   ....[19]....
        /*09c0*/ 	.word	0xffffffff


	//   ....[20]....
        /*09c4*/ 	.word	0xffffffff


	//   ....[21]....
        /*09c8*/ 	.word	0xffffffff


	//   ....[22]....
        /*09cc*/ 	.word	0xffffffff


	//   ....[23]....
        /*09d0*/ 	.word	0xffffffff


	//   ....[24]....
        /*09d4*/ 	.word	0xffffffff


	//   ....[25]....
        /*09d8*/ 	.word	0xffffffff


	//   ....[26]....
        /*09dc*/ 	.word	0xffffffff


	//   ....[27]....
        /*09e0*/ 	.word	0xffffffff


	//   ....[28]....
        /*09e4*/ 	.word	0xffffffff


	//   ....[29]....
        /*09e8*/ 	.word	0xffffffff


	//   ....[30]....
        /*09ec*/ 	.word	0xffffffff


	//   ....[31]....
        /*09f0*/ 	.word	0xffffffff


	//   ....[32]....
        /*09f4*/ 	.word	0xffffffff


	//   ....[33]....
        /*09f8*/ 	.word	0xffffffff


	//   ....[34]....
        /*09fc*/ 	.word	0xffffffff


	//   ....[35]....
        /*0a00*/ 	.word	0xffffffff


	//   ....[36]....
        /*0a04*/ 	.word	0xffffffff


	//   ....[37]....
        /*0a08*/ 	.word	0xffffffff


	//   ....[38]....
        /*0a0c*/ 	.word	0xffffffff


	//   ....[39]....
        /*0a10*/ 	.word	0xffffffff


	//   ....[40]....
        /*0a14*/ 	.word	0xffffffff


	//   ....[41]....
        /*0a18*/ 	.word	0xffffffff


	//   ....[42]....
        /*0a1c*/ 	.word	0xffffffff


	//   ....[43]....
        /*0a20*/ 	.word	0xffffffff


	//   ....[44]....
        /*0a24*/ 	.word	0xffffffff


	//   ....[45]....
        /*0a28*/ 	.word	0xffffffff


	//   ....[46]....
        /*0a2c*/ 	.word	0xffffffff


	//   ....[47]....
        /*0a30*/ 	.word	0xffffffff


	//   ....[48]....
        /*0a34*/ 	.word	0xffffffff


	//   ....[49]....
        /*0a38*/ 	.word	0xffffffff


	//   ....[50]....
        /*0a3c*/ 	.word	0xffffffff


	//   ....[51]....
        /*0a40*/ 	.word	0xffffffff


	//   ....[52]....
        /*0a44*/ 	.word	0xffffffff


	//   ....[53]....
        /*0a48*/ 	.word	0xffffffff


	//   ....[54]....
        /*0a4c*/ 	.word	0xffffffff


	//   ....[55]....
        /*0a50*/ 	.word	0xffffffff


	//   ....[56]....
        /*0a54*/ 	.word	0xffffffff


	//   ....[57]....
        /*0a58*/ 	.word	0xffffffff


	//   ....[58]....
        /*0a5c*/ 	.word	0xffffffff


	//   ....[59]....
        /*0a60*/ 	.word	0xffffffff


	//   ....[60]....
        /*0a64*/ 	.word	0xffffffff


	//   ....[61]....
        /*0a68*/ 	.word	0xffffffff


	//   ....[62]....
        /*0a6c*/ 	.word	0xffffffff


	//   ....[63]....
        /*0a70*/ 	.word	0xffffffff


	//   ....[64]....
        /*0a74*/ 	.word	0xffffffff


	//   ....[65]....
        /*0a78*/ 	.word	0xffffffff


	//   ....[66]....
        /*0a7c*/ 	.word	0xffffffff


	//   ....[67]....
        /*0a80*/ 	.word	0xffffffff


	//   ....[68]....
        /*0a84*/ 	.word	0xffffffff


	//   ....[69]....
        /*0a88*/ 	.word	0xffffffff


	//   ....[70]....
        /*0a8c*/ 	.word	0xffffffff


	//   ....[71]....
        /*0a90*/ 	.word	0xffffffff


	//   ....[72]....
        /*0a94*/ 	.word	0xffffffff


	//   ....[73]....
        /*0a98*/ 	.word	0xffffffff


	//   ....[74]....
        /*0a9c*/ 	.word	0xffffffff


	//   ....[75]....
        /*0aa0*/ 	.word	0xffffffff


	//   ....[76]....
        /*0aa4*/ 	.word	0xffffffff


	//   ....[77]....
        /*0aa8*/ 	.word	0xffffffff


	//   ....[78]....
        /*0aac*/ 	.word	0xffffffff


	//   ....[79]....
        /*0ab0*/ 	.word	0xffffffff


	//   ....[80]....
        /*0ab4*/ 	.word	0xffffffff


	//   ....[81]....
        /*0ab8*/ 	.word	0xffffffff


	//   ....[82]....
        /*0abc*/ 	.word	0xffffffff


	//   ....[83]....
        /*0ac0*/ 	.word	0xffffffff


	//   ....[84]....
        /*0ac4*/ 	.word	0xffffffff


	//   ....[85]....
        /*0ac8*/ 	.word	0xffffffff


	//   ....[86]....
        /*0acc*/ 	.word	0xffffffff


	//   ....[87]....
        /*0ad0*/ 	.word	0xffffffff


	//   ....[88]....
        /*0ad4*/ 	.word	0xffffffff


	//   ....[89]....
        /*0ad8*/ 	.word	0xffffffff


	//   ....[90]....
        /*0adc*/ 	.word	0xffffffff


	//   ....[91]....
        /*0ae0*/ 	.word	0xffffffff


	//   ....[92]....
        /*0ae4*/ 	.word	0xffffffff


	//   ....[93]....
        /*0ae8*/ 	.word	0xffffffff


	//   ....[94]....
        /*0aec*/ 	.word	0xffffffff


	//   ....[95]....
        /*0af0*/ 	.word	0xffffffff


	//   ....[96]....
        /*0af4*/ 	.word	0xffffffff


	//   ....[97]....
        /*0af8*/ 	.word	0xffffffff


	//   ....[98]....
        /*0afc*/ 	.word	0xffffffff


	//   ....[99]....
        /*0b00*/ 	.word	0xffffffff


	//   ....[100]....
        /*0b04*/ 	.word	0xffffffff


	//   ....[101]....
        /*0b08*/ 	.word	0xffffffff


	//   ....[102]....
        /*0b0c*/ 	.word	0xffffffff


	//   ....[103]....
        /*0b10*/ 	.word	0xffffffff


	//   ....[104]....
        /*0b14*/ 	.word	0xffffffff


	//   ....[105]....
        /*0b18*/ 	.word	0xffffffff


	//   ....[106]....
        /*0b1c*/ 	.word	0xffffffff


	//   ....[107]....
        /*0b20*/ 	.word	0xffffffff


	//   ....[108]....
        /*0b24*/ 	.word	0xffffffff


	//   ....[109]....
        /*0b28*/ 	.word	0xffffffff


	//   ....[110]....
        /*0b2c*/ 	.word	0xffffffff


	//   ....[111]....
        /*0b30*/ 	.word	0xffffffff


	//   ....[112]....
        /*0b34*/ 	.word	0xffffffff


	//   ....[113]....
        /*0b38*/ 	.word	0xffffffff


	//   ....[114]....
        /*0b3c*/ 	.word	0xffffffff


	//   ....[115]....
        /*0b40*/ 	.word	0xffffffff


	//   ....[116]....
        /*0b44*/ 	.word	0xffffffff


	//   ....[117]....
        /*0b48*/ 	.word	0xffffffff


	//   ....[118]....
        /*0b4c*/ 	.word	0xffffffff


	//   ....[119]....
        /*0b50*/ 	.word	0xffffffff


	//   ....[120]....
        /*0b54*/ 	.word	0xffffffff


	//   ....[121]....
        /*0b58*/ 	.word	0xffffffff


	//   ....[122]....
        /*0b5c*/ 	.word	0xffffffff


	//   ....[123]....
        /*0b60*/ 	.word	0xffffffff


	//   ....[124]....
        /*0b64*/ 	.word	0xffffffff


	//   ....[125]....
        /*0b68*/ 	.word	0xffffffff


	//   ....[126]....
        /*0b6c*/ 	.word	0xffffffff


	//   ....[127]....
        /*0b70*/ 	.word	0xffffffff


	//   ....[128]....
        /*0b74*/ 	.word	0xffffffff


	//   ....[129]....
        /*0b78*/ 	.word	0xffffffff


	//   ....[130]....
        /*0b7c*/ 	.word	0xffffffff


	//   ....[131]....
        /*0b80*/ 	.word	0xffffffff


	//   ....[132]....
        /*0b84*/ 	.word	0xffffffff


	//   ....[133]....
        /*0b88*/ 	.word	0xffffffff


	//   ....[134]....
        /*0b8c*/ 	.word	0xffffffff


	//   ....[135]....
        /*0b90*/ 	.word	0xffffffff


	//   ....[136]....
        /*0b94*/ 	.word	0xffffffff


	//   ....[137]....
        /*0b98*/ 	.word	0xffffffff


	//   ....[138]....
        /*0b9c*/ 	.word	0xffffffff


	//   ....[139]....
        /*0ba0*/ 	.word	0xffffffff


	//   ....[140]....
        /*0ba4*/ 	.word	0xffffffff


	//   ....[141]....
        /*0ba8*/ 	.word	0xffffffff


	//   ....[142]....
        /*0bac*/ 	.word	0xffffffff


	//   ....[143]....
        /*0bb0*/ 	.word	0xffffffff


	//   ....[144]....
        /*0bb4*/ 	.word	0xffffffff


	//   ....[145]....
        /*0bb8*/ 	.word	0xffffffff


	//   ....[146]....
        /*0bbc*/ 	.word	0xffffffff


	//   ....[147]....
        /*0bc0*/ 	.word	0xffffffff


	//   ....[148]....
        /*0bc4*/ 	.word	0xffffffff


	//   ....[149]....
        /*0bc8*/ 	.word	0xffffffff


	//   ....[150]....
        /*0bcc*/ 	.word	0xffffffff


	//   ....[151]....
        /*0bd0*/ 	.word	0xffffffff


	//   ....[152]....
        /*0bd4*/ 	.word	0xffffffff


	//   ....[153]....
        /*0bd8*/ 	.word	0xffffffff


	//   ....[154]....
        /*0bdc*/ 	.word	0xffffffff


	//   ....[155]....
        /*0be0*/ 	.word	0xffffffff


	//   ....[156]....
        /*0be4*/ 	.word	0xffffffff


	//   ....[157]....
        /*0be8*/ 	.word	0xffffffff


	//   ....[158]....
        /*0bec*/ 	.word	0xffffffff


	//   ....[159]....
        /*0bf0*/ 	.word	0xffffffff


	//   ....[160]....
        /*0bf4*/ 	.word	0xffffffff


	//   ....[161]....
        /*0bf8*/ 	.word	0xffffffff


	//   ....[162]....
        /*0bfc*/ 	.word	0xffffffff


	//   ....[163]....
        /*0c00*/ 	.word	0xffffffff


	//   ....[164]....
        /*0c04*/ 	.word	0xffffffff


	//   ....[165]....
        /*0c08*/ 	.word	0xffffffff


	//   ....[166]....
        /*0c0c*/ 	.word	0xffffffff


	//   ....[167]....
        /*0c10*/ 	.word	0xffffffff


	//   ....[168]....
        /*0c14*/ 	.word	0xffffffff


	//   ....[169]....
        /*0c18*/ 	.word	0xffffffff


	//   ....[170]....
        /*0c1c*/ 	.word	0xffffffff


	//   ....[171]....
        /*0c20*/ 	.word	0xffffffff


	//   ....[172]....
        /*0c24*/ 	.word	0xffffffff


	//   ....[173]....
        /*0c28*/ 	.word	0xffffffff


	//   ....[174]....
        /*0c2c*/ 	.word	0xffffffff


	//   ....[175]....
        /*0c30*/ 	.word	0xffffffff


	//   ....[176]....
        /*0c34*/ 	.word	0xffffffff


	//   ....[177]....
        /*0c38*/ 	.word	0xffffffff


	//   ....[178]....
        /*0c3c*/ 	.word	0xffffffff


	//   ....[179]....
        /*0c40*/ 	.word	0xffffffff


	//   ....[180]....
        /*0c44*/ 	.word	0xffffffff


	//   ....[181]....
        /*0c48*/ 	.word	0xffffffff


	//   ....[182]....
        /*0c4c*/ 	.word	0xffffffff


	//----- nvinfo : EIATTR_COOP_GROUP_INSTR_OFFSETS
	.align		4
.L_262:
        /*0c50*/ 	.byte	0x04, 0x28
        /*0c52*/ 	.short	(.L_264 - .L_263)


	//   ....[0]....
.L_263:
        /*0c54*/ 	.word	0x00000050


	//   ....[1]....
        /*0c58*/ 	.word	0x00000200


	//   ....[2]....
        /*0c5c*/ 	.word	0x00000230


	//   ....[3]....
        /*0c60*/ 	.word	0x00000260


	//   ....[4]....
        /*0c64*/ 	.word	0x00000290


	//   ....[5]....
        /*0c68*/ 	.word	0x000002c0


	//   ....[6]....
        /*0c6c*/ 	.word	0x000002f0


	//   ....[7]....
        /*0c70*/ 	.word	0x00000450


	//   ....[8]....
        /*0c74*/ 	.word	0x00000490


	//   ....[9]....
        /*0c78*/ 	.word	0x000004c0


	//   ....[10]....
        /*0c7c*/ 	.word	0x000004f0


	//   ....[11]....
        /*0c80*/ 	.word	0x00000520


	//   ....[12]....
        /*0c84*/ 	.word	0x00000550


	//   ....[13]....
        /*0c88*/ 	.word	0x000005e0


	//   ....[14]....
        /*0c8c*/ 	.word	0x00000630


	//   ....[15]....
        /*0c90*/ 	.word	0x00000650


	//   ....[16]....
        /*0c94*/ 	.word	0x000006b0


	//   ....[17]....
        /*0c98*/ 	.word	0x00002df0


	//   ....[18]....
        /*0c9c*/ 	.word	0x00002e10


	//   ....[19]....
        /*0ca0*/ 	.word	0x00002ff0


	//   ....[20]....
        /*0ca4*/ 	.word	0x00003000


	//   ....[21]....
        /*0ca8*/ 	.word	0x000031d0


	//   ....[22]....
        /*0cac*/ 	.word	0x000031f0


	//   ....[23]....
        /*0cb0*/ 	.word	0x000033c0


	//   ....[24]....
        /*0cb4*/ 	.word	0x000033d0


	//   ....[25]....
        /*0cb8*/ 	.word	0x00004a70


	//   ....[26]....
        /*0cbc*/ 	.word	0x00004a90


	//   ....[27]....
        /*0cc0*/ 	.word	0x00004f10


	//   ....[28]....
        /*0cc4*/ 	.word	0x00004f80


	//   ....[29]....
        /*0cc8*/ 	.word	0x00004fa0


	//   ....[30]....
        /*0ccc*/ 	.word	0x00004fc0


	//   ....[31]....
        /*0cd0*/ 	.word	0x00005050


	//   ....[32]....
        /*0cd4*/ 	.word	0x00005080


	//   ....[33]....
        /*0cd8*/ 	.word	0x000055d0


	//   ....[34]....
        /*0cdc*/ 	.word	0x000057b0


	//   ....[35]....
        /*0ce0*/ 	.word	0x00005880


	//   ....[36]....
        /*0ce4*/ 	.word	0x00005920


	//   ....[37]....
        /*0ce8*/ 	.word	0x000078b0


	//   ....[38]....
        /*0cec*/ 	.word	0x00007900


	//   ....[39]....
        /*0cf0*/ 	.word	0x00007a90


	//   ....[40]....
        /*0cf4*/ 	.word	0x00007af0


	//   ....[41]....
        /*0cf8*/ 	.word	0x00007bb0


	//   ....[42]....
        /*0cfc*/ 	.word	0x00007d90


	//   ....[43]....
        /*0d00*/ 	.word	0x00008140


	//   ....[44]....
        /*0d04*/ 	.word	0x00008260


	//   ....[45]....
        /*0d08*/ 	.word	0x00008320


	//   ....[46]....
        /*0d0c*/ 	.word	0x000083e0


	//   ....[47]....
        /*0d10*/ 	.word	0x00008410


	//   ....[48]....
        /*0d14*/ 	.word	0x000084e0


	//   ....[49]....
        /*0d18*/ 	.word	0x0000b1e0


	//   ....[50]....
        /*0d1c*/ 	.word	0x0000b260


	//   ....[51]....
        /*0d20*/ 	.word	0x0000b2b0


	//   ....[52]....
        /*0d24*/ 	.word	0x0000b2f0


	//   ....[53]....
        /*0d28*/ 	.word	0x0000b320


	//   ....[54]....
        /*0d2c*/ 	.word	0x0000b350


	//   ....[55]....
        /*0d30*/ 	.word	0x0000b4e0


	//   ....[56]....
        /*0d34*/ 	.word	0x0000b830


	//   ....[57]....
        /*0d38*/ 	.word	0x0000cba0


	//   ....[58]....
        /*0d3c*/ 	.word	0x0000cbd0


	//   ....[59]....
        /*0d40*/ 	.word	0x0000cbe0


	//   ....[60]....
        /*0d44*/ 	.word	0x0000cbf0


	//   ....[61]....
        /*0d48*/ 	.word	0x0000cc00


	//   ....[62]....
        /*0d4c*/ 	.word	0x0000cc30


	//   ....[63]....
        /*0d50*/ 	.word	0x0000cc50


	//   ....[64]....
        /*0d54*/ 	.word	0x0000cc70


	//   ....[65]....
        /*0d58*/ 	.word	0x0000e1f0


	//   ....[66]....
        /*0d5c*/ 	.word	0x0000e200


	//   ....[67]....
        /*0d60*/ 	.word	0x0000e210


	//   ....[68]....
        /*0d64*/ 	.word	0x0000e220


	//   ....[69]....
        /*0d68*/ 	.word	0x0000e230


	//   ....[70]....
        /*0d6c*/ 	.word	0x0000e240


	//   ....[71]....
        /*0d70*/ 	.word	0x0000e250


	//   ....[72]....
        /*0d74*/ 	.word	0x0000e270


	//   ....[73]....
        /*0d78*/ 	.word	0x0000e6e0


	//   ....[74]....
        /*0d7c*/ 	.word	0x0000e700


	//   ....[75]....
        /*0d80*/ 	.word	0x0000e870


	//   ....[76]....
        /*0d84*/ 	.word	0x0000e880


	//   ....[77]....
        /*0d88*/ 	.word	0x0000ea00


	//   ....[78]....
        /*0d8c*/ 	.word	0x0000ea20


	//   ....[79]....
        /*0d90*/ 	.word	0x0000eba0


	//   ....[80]....
        /*0d94*/ 	.word	0x0000ebb0


	//   ....[81]....
        /*0d98*/ 	.word	0x0000ef40


	//   ....[82]....
        /*0d9c*/ 	.word	0x0000ef60


	//   ....[83]....
        /*0da0*/ 	.word	0x0000f430


	//   ....[84]....
        /*0da4*/ 	.word	0x0000f440


	//   ....[85]....
        /*0da8*/ 	.word	0x0000f910


	//   ....[86]....
        /*0dac*/ 	.word	0x0000f930


	//   ....[87]....
        /*0db0*/ 	.word	0x0000fe00


	//   ....[88]....
        /*0db4*/ 	.word	0x0000fe10


	//   ....[89]....
        /*0db8*/ 	.word	0x00010a80


	//   ....[90]....
        /*0dbc*/ 	.word	0x00010aa0


	//   ....[91]....
        /*0dc0*/ 	.word	0x00010c20


	//   ....[92]....
        /*0dc4*/ 	.word	0x00010c30


	//   ....[93]....
        /*0dc8*/ 	.word	0x00010db0


	//   ....[94]....
        /*0dcc*/ 	.word	0x00010dd0


	//   ....[95]....
        /*0dd0*/ 	.word	0x00010f50


	//   ....[96]....
        /*0dd4*/ 	.word	0x00010f60


	//   ....[97]....
        /*0dd8*/ 	.word	0x000111a0


	//   ....[98]....
        /*0ddc*/ 	.word	0x000111c0


	//   ....[99]....
        /*0de0*/ 	.word	0x000112f0


	//   ....[100]....
        /*0de4*/ 	.word	0x00011330


	//   ....[101]....
        /*0de8*/ 	.word	0x00011360


	//   ....[102]....
        /*0dec*/ 	.word	0x00011390


	//   ....[103]....
        /*0df0*/ 	.word	0x000113c0


	//   ....[104]....
        /*0df4*/ 	.word	0x000113f0


	//   ....[105]....
        /*0df8*/ 	.word	0x00011550


	//   ....[106]....
        /*0dfc*/ 	.word	0x00011590


	//   ....[107]....
        /*0e00*/ 	.word	0x000115c0


	//   ....[108]....
        /*0e04*/ 	.word	0x000115f0


	//   ....[109]....
        /*0e08*/ 	.word	0x00011620


	//   ....[110]....
        /*0e0c*/ 	.word	0x00011650


	//   ....[111]....
        /*0e10*/ 	.word	0x000116e0


	//   ....[112]....
        /*0e14*/ 	.word	0x00011740


	//   ....[113]....
        /*0e18*/ 	.word	0x00011750


	//   ....[114]....
        /*0e1c*/ 	.word	0x000117b0


	//   ....[115]....
        /*0e20*/ 	.word	0x00012210


	//   ....[116]....
        /*0e24*/ 	.word	0x00012270


	//   ....[117]....
        /*0e28*/ 	.word	0x000122c0


	//   ....[118]....
        /*0e2c*/ 	.word	0x00012310


	//   ....[119]....
        /*0e30*/ 	.word	0x00012360


	//   ....[120]....
        /*0e34*/ 	.word	0x000123d0


	//   ....[121]....
        /*0e38*/ 	.word	0x00012410


	//   ....[122]....
        /*0e3c*/ 	.word	0x00012480


	//   ....[123]....
        /*0e40*/ 	.word	0x000124f0


	//   ....[124]....
        /*0e44*/ 	.word	0x00012550


	//   ....[125]....
        /*0e48*/ 	.word	0x000125c0


	//   ....[126]....
        /*0e4c*/ 	.word	0x00012630


	//   ....[127]....
        /*0e50*/ 	.word	0x00012690


	//   ....[128]....
        /*0e54*/ 	.word	0x000126f0


	//   ....[129]....
        /*0e58*/ 	.word	0x00012750


	//   ....[130]....
        /*0e5c*/ 	.word	0x000127c0


	//   ....[131]....
        /*0e60*/ 	.word	0x00012820


	//   ....[132]....
        /*0e64*/ 	.word	0x00012880


	//   ....[133]....
        /*0e68*/ 	.word	0x000128d0


	//   ....[134]....
        /*0e6c*/ 	.word	0x00012920


	//   ....[135]....
        /*0e70*/ 	.word	0x00012970


	//   ....[136]....
        /*0e74*/ 	.word	0x000129c0


	//   ....[137]....
        /*0e78*/ 	.word	0x00012a10


	//   ....[138]....
        /*0e7c*/ 	.word	0x00012a60


	//   ....[139]....
        /*0e80*/ 	.word	0x00012ab0


	//   ....[140]....
        /*0e84*/ 	.word	0x00012b00


	//   ....[141]....
        /*0e88*/ 	.word	0x00012b70


	//   ....[142]....
        /*0e8c*/ 	.word	0x00012be0


	//   ....[143]....
        /*0e90*/ 	.word	0x00012c40


	//   ....[144]....
        /*0e94*/ 	.word	0x00012ca0


	//   ....[145]....
        /*0e98*/ 	.word	0x00012d00


	//   ....[146]....
        /*0e9c*/ 	.word	0x00012d70


	//   ....[147]....
        /*0ea0*/ 	.word	0x00012dd0


	//   ....[148]....
        /*0ea4*/ 	.word	0x00012e30


	//   ....[149]....
        /*0ea8*/ 	.word	0x00012e90


	//   ....[150]....
        /*0eac*/ 	.word	0x00012f00


	//   ....[151]....
        /*0eb0*/ 	.word	0x00012f60


	//   ....[152]....
        /*0eb4*/ 	.word	0x00012fc0


	//   ....[153]....
        /*0eb8*/ 	.word	0x00013020


	//   ....[154]....
        /*0ebc*/ 	.word	0x00013090


	//   ....[155]....
        /*0ec0*/ 	.word	0x000130f0


	//   ....[156]....
        /*0ec4*/ 	.word	0x00013150


	//   ....[157]....
        /*0ec8*/ 	.word	0x000131b0


	//   ....[158]....
        /*0ecc*/ 	.word	0x00013220


	//   ....[159]....
        /*0ed0*/ 	.word	0x00013280


	//   ....[160]....
        /*0ed4*/ 	.word	0x000132e0


	//   ....[161]....
        /*0ed8*/ 	.word	0x00013340


	//   ....[162]....
        /*0edc*/ 	.word	0x000133b0


	//   ....[163]....
        /*0ee0*/ 	.word	0x00013410


	//   ....[164]....
        /*0ee4*/ 	.word	0x00013470


	//   ....[165]....
        /*0ee8*/ 	.word	0x000134d0


	//   ....[166]....
        /*0eec*/ 	.word	0x00013540


	//   ....[167]....
        /*0ef0*/ 	.word	0x00013590


	//   ....[168]....
        /*0ef4*/ 	.word	0x000135d0


	//   ....[169]....
        /*0ef8*/ 	.word	0x00013620


	//   ....[170]....
        /*0efc*/ 	.word	0x00013670


	//   ....[171]....
        /*0f00*/ 	.word	0x000136c0


	//   ....[172]....
        /*0f04*/ 	.word	0x00013730


	//   ....[173]....
        /*0f08*/ 	.word	0x00013770


	//   ....[174]....
        /*0f0c*/ 	.word	0x000137c0


	//   ....[175]....
        /*0f10*/ 	.word	0x00013810


	//   ....[176]....
        /*0f14*/ 	.word	0x00013860


	//   ....[177]....
        /*0f18*/ 	.word	0x000138b0


	//   ....[178]....
        /*0f1c*/ 	.word	0x00013920


	//   ....[179]....
        /*0f20*/ 	.word	0x00013960


	//   ....[180]....
        /*0f24*/ 	.word	0x000139d0


	//   ....[181]....
        /*0f28*/ 	.word	0x00013a30


	//   ....[182]....
        /*0f2c*/ 	.word	0x00013a90


	//----- nvinfo : EIATTR_EXIT_INSTR_OFFSETS
	.align		4
.L_264:
        /*0f30*/ 	.byte	0x04, 0x1c
        /*0f32*/ 	.short	(.L_266 - .L_265)


	//   ....[0]....
.L_265:
        /*0f34*/ 	.word	0x000010d0


	//   ....[1]....
        /*0f38*/ 	.word	0x000121d0


	//----- nvinfo : EIATTR_MAX_THREADS
	.align		4
.L_266:
        /*0f3c*/ 	.byte	0x04, 0x05
        /*0f3e*/ 	.short	(.L_268 - .L_267)
.L_267:
        /*0f40*/ 	.word	0x00000080
        /*0f44*/ 	.word	0x00000001
        /*0f48*/ 	.word	0x00000001


	//----- nvinfo : EIATTR_CRS_STACK_SIZE
	.align		4
.L_268:
        /*0f4c*/ 	.byte	0x04, 0x1e
        /*0f4e*/ 	.short	(.L_270 - .L_269)
.L_269:
        /*0f50*/ 	.word	0x00000000
.L_270:


//--------------------- .nv.info._ZN7cutlass13device_kernelIN5flash19enable_sm80_to_sm89INS1_16FlashAttnFwdSm80INS1_25CollectiveMainloopFwdSm80ILi4ELi1ELb0EN4cute5tupleIJNS5_1CILi128EEENS7_ILi48EEENS7_ILi96EEEEEELi96ENS_10bfloat16_tEfNS_4arch4Sm80ELb1ELb0ELb1ELb1ELb0ELb1ELb1ELb1EEENS1_21CollectiveEpilogueFwdINS6_IJS8_SA_S9_EEENS6_IJNS7_ILi1EEESI_SI_EEESC_SE_Li128ELb1ELb1ELb1ELb0EEENS1_36VarlenDynamicPersistentTileSchedulerILi128ELi48ELi128ELi128ELb1ELb1ELb0ELb1ELb1ELb1EEEEEEEEEvNT_6ParamsE --------------------------
	.section	.nv.info._ZN7cutlass13device_kernelIN5flash19enable_sm80_to_sm89INS1_16FlashAttnFwdSm80INS1_25CollectiveMainloopFwdSm80ILi4ELi1ELb0EN4cute5tupleIJNS5_1CILi128EEENS7_ILi48EEENS7_ILi96EEEEEELi96ENS_10bfloat16_tEfNS_4arch4Sm80ELb1ELb0ELb1ELb1ELb0ELb1ELb1ELb1EEENS1_21CollectiveEpilogueFwdINS6_IJS8_SA_S9_EEENS6_IJNS7_ILi1EEESI_SI_EEESC_SE_Li128ELb1ELb1ELb1ELb0EEENS1_36VarlenDynamicPersistentTileSchedulerILi128ELi48ELi128ELi128ELb1ELb1ELb0ELb1ELb1ELb1EEEEEEEEEvNT_6ParamsE,"",@"SHT_CUDA_INFO"
	.sectionflags	@""
	.align	4


	//----- nvinfo : EIATTR_CUDA_API_VERSION
	.align		4
        /*0000*/ 	.byte	0x04, 0x37
        /*0002*/ 	.short	(.L_272 - .L_271)
.L_271:
        /*0004*/ 	.word	0x00000082


	//----- nvinfo : EIATTR_SW2861232_WAR
	.align		4
.L_272:
        /*0008*/ 	.byte	0x01, 0x35
	.zero		2


	//----- nvinfo : EIATTR_PARAM_CBANK
	.align		4
        /*000c*/ 	.byte	0x04, 0x0a
        /*000e*/ 	.short	(.L_274 - .L_273)
	.align		4
.L_273:
        /*0010*/ 	.word	index@(.nv.constant0._ZN7cutlass13device_kernelIN5flash19enable_sm80_to_sm89INS1_16FlashAttnFwdSm80INS1_25CollectiveMainloopFwdSm80ILi4ELi1ELb0EN4cute5tupleIJNS5_1CILi128EEENS7_ILi48EEENS7_ILi96EEEEEELi96ENS_10bfloat16_tEfNS_4arch4Sm80ELb1ELb0ELb1ELb1ELb0ELb1ELb1ELb1EEENS1_21CollectiveEpilogueFwdINS6_IJS8_SA_S9_EEENS6_IJNS7_ILi1EEESI_SI_EEESC_SE_Li128ELb1ELb1ELb1ELb0EEENS1_36VarlenDynamicPersistentTileSchedulerILi128ELi48ELi128ELi128ELb1ELb1ELb0ELb1ELb1ELb1EEEEEEEEEvNT_6ParamsE)
        /*0014*/ 	.short	0x0160
        /*0016*/ 	.short	0x0438


	//----- nvinfo : EIATTR_CBANK_PARAM_SIZE
	.align		4
.L_274:
        /*0018*/ 	.byte	0x03, 0x19
        /*001a*/ 	.short	0x0438


	//----- nvinfo : EIATTR_KPARAM_INFO
	.align		4
        /*001c*/ 	.byte	0x04, 0x17
        /*001e*/ 	.short	(.L_276 - .L_275)
.L_275:
        /*0020*/ 	.word	0x00000000
        /*0024*/ 	.short	0x0000
        /*0026*/ 	.short	0x0000
        /*0028*/ 	.byte	0x00, 0xf0, 0xe1, 0x10


	//----- nvinfo : EIATTR_MAXREG_COUNT
	.align		4
.L_276:
        /*002c*/ 	.byte	0x03, 0x1b
        /*002e*/ 	.short	0x00ff


	//----- nvinfo : EIATTR_NUM_BARRIERS
	.align		4
        /*0030*/ 	.byte	0x02, 0x4c
        /*0032*/ 	.byte	0x06
	.zero		1


	//----- nvinfo : EIATTR_ANNOTATIONS
	.align		4
        /*0034*/ 	.byte	0x04, 0x55
        /*0036*/ 	.short	(.L_278 - .L_277)


	//   ....[0]....
.L_277:
        /* <DEDUP_REMOVED lines=130> */


	//----- nvinfo : EIATTR_MERCURY_ISA_VERSION
	.align		4
.L_278:
        /*0840*/ 	.byte	0x03, 0x5f
        /*0842*/ 	.short	0x0000


	//----- nvinfo : EIATTR_INT_WARP_WIDE_INSTR_OFFSETS
	.align		4
        /*0844*/ 	.byte	0x04, 0x31
        /*0846*/ 	.short	(.L_280 - .L_279)


	//   ....[0]....
.L_279:
        /*0848*/ 	.word	0x0001a160


	//   ....[1]....
        /*084c*/ 	.word	0x0001a1e0


	//----- nvinfo : EIATTR_COOP_GROUP_MASK_REGIDS
	.align		4
.L_280:
        /*0850*/ 	.byte	0x04, 0x29
        /*0852*/ 	.short	(.L_282 - .L_281)


	//   ....[0]....
.L_281:
        /*0854*/ 	.word	0xffffffff


	//   ....[1]....
        /*0858*/ 	.word	0xffffffff


	//   ....[2]....
        /*085c*/ 	.word	0xffffffff


	//   ....[3]....
        /*0860*/ 	.word	0xffffffff


	//   ....[4]....
        /*0864*/ 	.word	0xffffffff


	//   ....[5]....
        /*0868*/ 	.word	0xffffffff


	//   ....[6]....
        /*086c*/ 	.word	0xffffffff


	//   ....[7]....
        /*0870*/ 	.word	0xffffffff


	//   ....[8]....
        /*0874*/ 	.word	0xffffffff


	//   ....[9]....
        /*0878*/ 	.word	0xffffffff


	//   ....[10]....
        /*087c*/ 	.word	0xffffffff


	//   ....[11]....
        /*0880*/ 	.word	0xffffffff


	//   ....[12]....
        /*0884*/ 	.word	0xffffffff


	//   ....[13]....
        /*0888*/ 	.word	0xffffffff


	//   ....[14]....
        /*088c*/ 	.word	0xffffffff


	//   ....[15]....
        /*0890*/ 	.word	0xffffffff


	//   ....[16]....
        /*0894*/ 	.word	0xffffffff


	//   ....[17]....
        /*0898*/ 	.word	0xffffffff


	//   ....[18]....
        /*089c*/ 	.word	0xffffffff


	//   ....[19]....
        /*08a0*/ 	.word	0xffffffff


	//   ....[20]....
        /*08a4*/ 	.word	0xffffffff


	//   ....[21]....
        /*08a8*/ 	.word	0xffffffff


	//   ....[22]....
        /*08ac*/ 	.word	0xffffffff


	//   ....[23]....
        /*08b0*/ 	.word	0xffffffff


	//   ....[24]....
        /*08b4*/ 	.word	0xffffffff


	//   ....[25]....
        /*08b8*/ 	.word	0xffffffff


	//   ....[26]....
        /*08bc*/ 	.word	0xffffffff


	//   ....[27]....
        /*08c0*/ 	.word	0xffffffff


	//   ....[28]....
        /*08c4*/ 	.word	0xffffffff


	//   ....[29]....
        /*08c8*/ 	.word	0xffffffff


	//   ....[30]....
        /*08cc*/ 	.word	0xffffffff


	//   ....[31]....
        /*08d0*/ 	.word	0xffffffff


	//   ....[32]....
        /*08d4*/ 	.word	0xffffffff


	//   ....[33]....
        /*08d8*/ 	.word	0xffffffff


	//   ....[34]....
        /*08dc*/ 	.word	0xffffffff


	//   ....[35]....
        /*08e0*/ 	.word	0xffffffff


	//   ....[36]....
        /*08e4*/ 	.word	0xffffffff


	//   ....[37]....
        /*08e8*/ 	.word	0xffffffff


	//   ....[38]....
        /*08ec*/ 	.word	0xffffffff


	//   ....[39]....
        /*08f0*/ 	.word	0xffffffff


	//   ....[40]....
        /*08f4*/ 	.word	0xffffffff


	//   ....[41]....
        /*08f8*/ 	.word	0xffffffff


	//   ....[42]....
        /*08fc*/ 	.word	0xffffffff


	//   ....[43]....
        /*0900*/ 	.word	0xffffffff


	//   ....[44]....
        /*0904*/ 	.word	0xffffffff


	//   ....[45]....
        /*0908*/ 	.word	0xffffffff


	//   ....[46]....
        /*090c*/ 	.word	0xffffffff


	//   ....[47]....
        /*0910*/ 	.word	0xffffffff


	//   ....[48]....
        /*0914*/ 	.word	0xffffffff


	//   ....[49]....
        /*0918*/ 	.word	0xffffffff


	//   ....[50]....
        /*091c*/ 	.word	0xffffffff


	//   ....[51]....
        /*0920*/ 	.word	0xffffffff


	//   ....[52]....
        /*0924*/ 	.word	0xffffffff


	//   ....[53]....
        /*0928*/ 	.word	0xffffffff


	//   ....[54]....
        /*092c*/ 	.word	0xffffffff


	//   ....[55]....
        /*0930*/ 	.word	0xffffffff


	//   ....[56]....
        /*0934*/ 	.word	0xffffffff


	//   ....[57]....
        /*0938*/ 	.word	0xffffffff


	//   ....[58]....
        /*093c*/ 	.word	0xffffffff


	//   ....[59]....
        /*0940*/ 	.word	0xffffffff


	//   ....[60]....
        /*0944*/ 	.word	0xffffffff


	//   ....[61]....
        /*0948*/ 	.word	0xffffffff


	//   ....[62]....
        /*094c*/ 	.word	0xffffffff


	//   ....[63]....
        /*0950*/ 	.word	0xffffffff


	//   ....[64]....
        /*0954*/ 	.word	0xffffffff


	//   ....[65]....
        /*0958*/ 	.word	0xffffffff


	//   ....[66]....
        /*095c*/ 	.word	0xffffffff


	//   ....[67]....
        /*0960*/ 	.word	0xffffffff


	//   ....[68]....
        /*0964*/ 	.word	0xffffffff


	//   ....[69]....
        /*0968*/ 	.word	0xffffffff


	//   ....[70]....
        /*096c*/ 	.word	0xffffffff


	//   ....[71]....
        /*0970*/ 	.word	0xffffffff


	//   ....[72]....
        /*0974*/ 	.word	0xffffffff


	//   ....[73]....
        /*0978*/ 	.word	0xffffffff


	//   ....[74]....
        /*097c*/ 	.word	0xffffffff


	//   ....[75]....
        /*0980*/ 	.word	0xffffffff


	//   ....[76]....
        /*0984*/ 	.word	0xffffffff


	//   ....[77]....
        /*0988*/ 	.word	0xffffffff


	//   ....[78]....
        /*098c*/ 	.word	0xffffffff


	//   ....[79]....
        /*0990*/ 	.word	0xffffffff


	//   ....[80]....
        /*0994*/ 	.word	0xffffffff


	//   ....[81]....
        /*0998*/ 	.word	0xffffffff


	//   ....[82]....
        /*099c*/ 	.word	0xffffffff


	//   ....[83]....
        /*09a0*/ 	.word	0xffffffff


	//   ....[84]....
        /*09a4*/ 	.word	0xffffffff


	//   ....[85]....
        /*09a8*/ 	.word	0xffffffff


	//   ....[86]....
        /*09ac*/ 	.word	0xffffffff


	//   ....[87]....
        /*09b0*/ 	.word	0xffffffff


	//   ....[88]....
        /*09b4*/ 	.word	0xffffffff


	//   ....[89]....
        /*09b8*/ 	.word	0xffffffff


	//   ....[90]....
        /*09bc*/ 	.word	0xffffffff


	//   ....[91]....
        /*09c0*/ 	.word	0xffffffff


	//   ....[92]....
        /*09c4*/ 	.word	0xffffffff


	//   ....[93]....
        /*09c8*/ 	.word	0xffffffff


	//   ....[94]....
        /*09cc*/ 	.word	0xffffffff


	//   ....[95]....
        /*09d0*/ 	.word	0xffffffff


	//   ....[96]....
        /*09d4*/ 	.word	0xffffffff


	//   ....[97]....
        /*09d8*/ 	.word	0xffffffff


	//   ....[98]....
        /*09dc*/ 	.word	0xffffffff


	//   ....[99]....
        /*09e0*/ 	.word	0xffffffff


	//   ....[100]....
        /*09e4*/ 	.word	0xffffffff


	//   ....[101]....
        /*09e8*/ 	.word	0xffffffff


	//   ....[102]....
        /*09ec*/ 	.word	0xffffffff


	//   ....[103]....
        /*09f0*/ 	.word	0xffffffff


	//   ....[104]....
        /*09f4*/ 	.word	0xffffffff


	//   ....[105]....
        /*09f8*/ 	.word	0xffffffff


	//   ....[106]....
        /*09fc*/ 	.word	0xffffffff


	//   ....[107]....
        /*0a00*/ 	.word	0xffffffff


	//   ....[108]....
        /*0a04*/ 	.word	0xffffffff


	//   ....[109]....
        /*0a08*/ 	.word	0xffffffff


	//   ....[110]....
        /*0a0c*/ 	.word	0xffffffff


	//   ....[111]....
        /*0a10*/ 	.word	0xffffffff


	//   ....[112]....
        /*0a14*/ 	.word	0xffffffff


	//   ....[113]....
        /*0a18*/ 	.word	0xffffffff


	//   ....[114]....
        /*0a1c*/ 	.word	0xffffffff


	//   ....[115]....
        /*0a20*/ 	.word	0xffffffff


	//   ....[116]....
        /*0a24*/ 	.word	0xffffffff


	//   ....[117]....
        /*0a28*/ 	.word	0xffffffff


	//   ....[118]....
        /*0a2c*/ 	.word	0xffffffff


	//   ....[119]....
        /*0a30*/ 	.word	0xffffffff


	//   ....[120]....
        /*0a34*/ 	.word	0xffffffff


	//   ....[121]....
        /*0a38*/ 	.word	0xffffffff


	//   ....[122]....
        /*0a3c*/ 	.word	0xffffffff


	//   ....[123]....
        /*0a40*/ 	.word	0xffffffff


	//   ....[124]....
        /*0a44*/ 	.word	0xffffffff


	//   ....[125]....
        /*0a48*/ 	.word	0xffffffff


	//   ....[126]....
        /*0a4c*/ 	.word	0xffffffff


	//   ....[127]....
        /*0a50*/ 	.word	0xffffffff


	//   ....[128]....
        /*0a54*/ 	.word	0xffffffff


	//   ....[129]....
        /*0a58*/ 	.word	0xffffffff


	//   ....[130]....
        /*0a5c*/ 	.word	0xffffffff


	//   ....[131]....
        /*0a60*/ 	.word	0xffffffff


	//   ....[132]....
        /*0a64*/ 	.word	0xffffffff


	//   ....[133]....
        /*0a68*/ 	.word	0xffffffff


	//   ....[134]....
        /*0a6c*/ 	.word	0xffffffff


	//   ....[135]....
        /*0a70*/ 	.word	0xffffffff


	//   ....[136]....
        /*0a74*/ 	.word	0xffffffff


	//   ....[137]....
        /*0a78*/ 	.word	0xffffffff


	//   ....[138]....
        /*0a7c*/ 	.word	0xffffffff


	//   ....[139]....
        /*0a80*/ 	.word	0xffffffff


	//   ....[140]....
        /*0a84*/ 	.word	0xffffffff


	//   ....[141]....
        /*0a88*/ 	.word	0xffffffff


	//   ....[142]....
        /*0a8c*/ 	.word	0xffffffff


	//   ....[143]....
        /*0a90*/ 	.word	0xffffffff


	//   ....[144]....
        /*0a94*/ 	.word	0xffffffff


	//   ....[145]....
        /*0a98*/ 	.word	0xffffffff


	//   ....[146]....
        /*0a9c*/ 	.word	0xffffffff


	//   ....[147]....
        /*0aa0*/ 	.word	0xffffffff


	//   ....[148]....
        /*0aa4*/ 	.word	0xffffffff


	//   ....[149]....
        /*0aa8*/ 	.word	0xffffffff


	//   ....[150]....
        /*0aac*/ 	.word	0xffffffff


	//   ....[151]....
        /*0ab0*/ 	.word	0xffffffff


	//   ....[152]....
        /*0ab4*/ 	.word	0xffffffff


	//   ....[153]....
        /*0ab8*/ 	.word	0xffffffff


	//   ....[154]....
        /*0abc*/ 	.word	0xffffffff


	//   ....[155]....
        /*0ac0*/ 	.word	0xffffffff


	//   ....[156]....
        /*0ac4*/ 	.word	0xffffffff


	//   ....[157]....
        /*0ac8*/ 	.word	0xffffffff


	//   ....[158]....
        /*0acc*/ 	.word	0xffffffff


	//   ....[159]....
        /*0ad0*/ 	.word	0xffffffff


	//   ....[160]....
        /*0ad4*/ 	.word	0xffffffff


	//   ....[161]....
        /*0ad8*/ 	.word	0xffffffff


	//   ....[162]....
        /*0adc*/ 	.word	0xffffffff


	//   ....[163]....
        /*0ae0*/ 	.word	0xffffffff


	//   ....[164]....
        /*0ae4*/ 	.word	0xffffffff


	//   ....[165]....
        /*0ae8*/ 	.word	0xffffffff


	//   ....[166]....
        /*0aec*/ 	.word	0xffffffff


	//   ....[167]....
        /*0af0*/ 	.word	0xffffffff


	//   ....[168]....
        /*0af4*/ 	.word	0xffffffff


	//   ....[169]....
        /*0af8*/ 	.word	0xffffffff


	//   ....[170]....
        /*0afc*/ 	.word	0xffffffff


	//   ....[171]....
        /*0b00*/ 	.word	0xffffffff


	//   ....[172]....
        /*0b04*/ 	.word	0xffffffff


	//   ....[173]....
        /*0b08*/ 	.word	0xffffffff


	//   ....[174]....
        /*0b0c*/ 	.word	0xffffffff


	//   ....[175]....
        /*0b10*/ 	.word	0xffffffff


	//   ....[176]....
        /*0b14*/ 	.word	0xffffffff


	//   ....[177]....
        /*0b18*/ 	.word	0xffffffff


	//   ....[178]....
        /*0b1c*/ 	.word	0xffffffff


	//   ....[179]....
        /*0b20*/ 	.word	0xffffffff


	//   ....[180]....
        /*0b24*/ 	.word	0xffffffff


	//   ....[181]....
        /*0b28*/ 	.word	0xffffffff


	//   ....[182]....
        /*0b2c*/ 	.word	0xffffffff


	//   ....[183]....
        /*0b30*/ 	.word	0xffffffff


	//   ....[184]....
        /*0b34*/ 	.word	0xffffffff


	//   ....[185]....
        /*0b38*/ 	.word	0xffffffff


	//   ....[186]....
        /*0b3c*/ 	.word	0xffffffff


	//   ....[187]....
        /*0b40*/ 	.word	0xffffffff


	//   ....[188]....
        /*0b44*/ 	.word	0xffffffff


	//   ....[189]....
        /*0b48*/ 	.word	0xffffffff


	//   ....[190]....
        /*0b4c*/ 	.word	0xffffffff


	//   ....[191]....
        /*0b50*/ 	.word	0xffffffff


	//   ....[192]....
        /*0b54*/ 	.word	0xffffffff


	//   ....[193]....
        /*0b58*/ 	.word	0xffffffff


	//   ....[194]....
        /*0b5c*/ 	.word	0xffffffff


	//   ....[195]....
        /*0b60*/ 	.word	0xffffffff


	//   ....[196]....
        /*0b64*/ 	.word	0xffffffff


	//   ....[197]....
        /*0b68*/ 	.word	0xffffffff


	//   ....[198]....
        /*0b6c*/ 	.word	0xffffffff


	//----- nvinfo : EIATTR_COOP_GROUP_INSTR_OFFSETS
	.align		4
.L_282:
        /*0b70*/ 	.byte	0x04, 0x28
        /*0b72*/ 	.short	(.L_284 - .L_283)


	//   ....[0]....
.L_283:
        /*0b74*/ 	.word	0x00000050


	//   ....[1]....
        /*0b78*/ 	.word	0x00000200


	//   ....[2]....
        /*0b7c*/ 	.word	0x00000230


	//   ....[3]....
        /*0b80*/ 	.word	0x00000260


	//   ....[4]....
        /*0b84*/ 	.word	0x00000290


	//   ....[5]....
        /*0b88*/ 	.word	0x000002c0


	//   ....[6]....
        /*0b8c*/ 	.word	0x000002f0


	//   ....[7]....
        /*0b90*/ 	.word	0x00000450


	//   ....[8]....
        /*0b94*/ 	.word	0x00000490


	//   ....[9]....
        /*0b98*/ 	.word	0x000004c0


	//   ....[10]....
        /*0b9c*/ 	.word	0x000004f0


	//   ....[11]....
        /*0ba0*/ 	.word	0x00000520


	//   ....[12]....
        /*0ba4*/ 	.word	0x00000550


	//   ....[13]....
        /*0ba8*/ 	.word	0x000005e0


	//   ....[14]....
        /*0bac*/ 	.word	0x00000630


	//   ....[15]....
        /*0bb0*/ 	.word	0x00000650


	//   ....[16]....
        /*0bb4*/ 	.word	0x000006b0


	//   ....[17]....
        /*0bb8*/ 	.word	0x000088e0


	//   ....[18]....
        /*0bbc*/ 	.word	0x00008900


	//   ....[19]....
        /*0bc0*/ 	.word	0x00008ab0


	//   ....[20]....
        /*0bc4*/ 	.word	0x00008ac0


	//   ....[21]....
        /*0bc8*/ 	.word	0x00008c60


	//   ....[22]....
        /*0bcc*/ 	.word	0x00008c80


	//   ....[23]....
        /*0bd0*/ 	.word	0x00008e20


	//   ....[24]....
        /*0bd4*/ 	.word	0x00008e30


	//   ....[25]....
        /*0bd8*/ 	.word	0x000096c0


	//   ....[26]....
        /*0bdc*/ 	.word	0x000096e0


	//   ....[27]....
        /*0be0*/ 	.word	0x000096f0


	//   ....[28]....
        /*0be4*/ 	.word	0x00009700


	//   ....[29]....
        /*0be8*/ 	.word	0x00009b70


	//   ....[30]....
        /*0bec*/ 	.word	0x00009de0


	//   ....[31]....
        /*0bf0*/ 	.word	0x00009e20


	//   ....[32]....
        /*0bf4*/ 	.word	0x00009e40


	//   ....[33]....
        /*0bf8*/ 	.word	0x0000cd00


	//   ....[34]....
        /*0bfc*/ 	.word	0x0000cdb0


	//   ....[35]....
        /*0c00*/ 	.word	0x0000cdd0


	//   ....[36]....
        /*0c04*/ 	.word	0x0000cde0


	//   ....[37]....
        /*0c08*/ 	.word	0x0000d080


	//   ....[38]....
        /*0c0c*/ 	.word	0x0000d2f0


	//   ....[39]....
        /*0c10*/ 	.word	0x0000d330


	//   ....[40]....
        /*0c14*/ 	.word	0x0000d370


	//   ....[41]....
        /*0c18*/ 	.word	0x00011480


	//   ....[42]....
        /*0c1c*/ 	.word	0x000114a0


	//   ....[43]....
        /*0c20*/ 	.word	0x000118e0


	//   ....[44]....
        /*0c24*/ 	.word	0x00011990


	//   ....[45]....
        /*0c28*/ 	.word	0x000119b0


	//   ....[46]....
        /*0c2c*/ 	.word	0x000119d0


	//   ....[47]....
        /*0c30*/ 	.word	0x00011aa0


	//   ....[48]....
        /*0c34*/ 	.word	0x00011b10


	//   ....[49]....
        /*0c38*/ 	.word	0x000120f0


	//   ....[50]....
        /*0c3c*/ 	.word	0x000122c0


	//   ....[51]....
        /*0c40*/ 	.word	0x000122e0


	//   ....[52]....
        /*0c44*/ 	.word	0x000123e0


	//   ....[53]....
        /*0c48*/ 	.word	0x00014430


	//   ....[54]....
        /*0c4c*/ 	.word	0x00014460


	//   ....[55]....
        /*0c50*/ 	.word	0x00014600


	//   ....[56]....
        /*0c54*/ 	.word	0x00014650


	//   ....[57]....
        /*0c58*/ 	.word	0x00014710


	//   ....[58]....
        /*0c5c*/ 	.word	0x000148f0


	//   ....[59]....
        /*0c60*/ 	.word	0x00014c70


	//   ....[60]....
        /*0c64*/ 	.word	0x00014d90


	//   ....[61]....
        /*0c68*/ 	.word	0x00014e60


	//   ....[62]....
        /*0c6c*/ 	.word	0x00014f40


	//   ....[63]....
        /*0c70*/ 	.word	0x00014f60


	//   ....[64]....
        /*0c74*/ 	.word	0x00015040


	//   ....[65]....
        /*0c78*/ 	.word	0x00017dd0


	//   ....[66]....
        /*0c7c*/ 	.word	0x00017e10


	//   ....[67]....
        /*0c80*/ 	.word	0x00017eb0


	//   ....[68]....
        /*0c84*/ 	.word	0x00017f00


	//   ....[69]....
        /*0c88*/ 	.word	0x00017f40


	//   ....[70]....
        /*0c8c*/ 	.word	0x00018050


	//   ....[71]....
        /*0c90*/ 	.word	0x00018080


	//   ....[72]....
        /*0c94*/ 	.word	0x000184e0


	//   ....[73]....
        /*0c98*/ 	.word	0x000197a0


	//   ....[74]....
        /*0c9c*/ 	.word	0x000197d0


	//   ....[75]....
        /*0ca0*/ 	.word	0x000197e0


	//   ....[76]....
        /*0ca4*/ 	.word	0x000197f0


	//   ....[77]....
        /*0ca8*/ 	.word	0x00019800


	//   ....[78]....
        /*0cac*/ 	.word	0x00019830


	//   ....[79]....
        /*0cb0*/ 	.word	0x00019850


	//   ....[80]....
        /*0cb4*/ 	.word	0x00019870


	//   ....[81]....
        /*0cb8*/ 	.word	0x0001ae00


	//   ....[82]....
        /*0cbc*/ 	.word	0x0001ae10


	//   ....[83]....
        /*0cc0*/ 	.word	0x0001ae30


	//   ....[84]....
        /*0cc4*/ 	.word	0x0001ae40


	//   ....[85]....
        /*0cc8*/ 	.word	0x0001ae50


	//   ....[86]....
        /*0ccc*/ 	.word	0x0001ae60


	//   ....[87]....
        /*0cd0*/ 	.word	0x0001ae80


	//   ....[88]....
        /*0cd4*/ 	.word	0x0001af80


	//   ....[89]....
        /*0cd8*/ 	.word	0x0001b370


	//   ....[90]....
        /*0cdc*/ 	.word	0x0001b390


	//   ....[91]....
        /*0ce0*/ 	.word	0x0001b500


	//   ....[92]....
        /*0ce4*/ 	.word	0x0001b510


	//   ....[93]....
        /*0ce8*/ 	.word	0x0001b690


	//   ....[94]....
        /*0cec*/ 	.word	0x0001b6b0


	//   ....[95]....
        /*0cf0*/ 	.word	0x0001b830


	//   ....[96]....
        /*0cf4*/ 	.word	0x0001b840


	//   ....[97]....
        /*0cf8*/ 	.word	0x0001bbc0


	//   ....[98]....
        /*0cfc*/ 	.word	0x0001bbe0


	//   ....[99]....
        /*0d00*/ 	.word	0x0001c0b0


	//   ....[100]....
        /*0d04*/ 	.word	0x0001c0c0


	//   ....[101]....
        /*0d08*/ 	.word	0x0001c420


	//   ....[102]....
        /*0d0c*/ 	.word	0x0001c440


	//   ....[103]....
        /*0d10*/ 	.word	0x0001c7c0


	//   ....[104]....
        /*0d14*/ 	.word	0x0001c7d0


	//   ....[105]....
        /*0d18*/ 	.word	0x0001d320


	//   ....[106]....
        /*0d1c*/ 	.word	0x0001d340


	//   ....[107]....
        /*0d20*/ 	.word	0x0001d4c0


	//   ....[108]....
        /*0d24*/ 	.word	0x0001d4d0


	//   ....[109]....
        /*0d28*/ 	.word	0x0001d650


	//   ....[110]....
        /*0d2c*/ 	.word	0x0001d670


	//   ....[111]....
        /*0d30*/ 	.word	0x0001d7f0


	//   ....[112]....
        /*0d34*/ 	.word	0x0001d800


	//   ....[113]....
        /*0d38*/ 	.word	0x0001da40


	//   ....[114]....
        /*0d3c*/ 	.word	0x0001da60


	//   ....[115]....
        /*0d40*/ 	.word	0x0001db90


	//   ....[116]....
        /*0d44*/ 	.word	0x0001dbd0


	//   ....[117]....
        /*0d48*/ 	.word	0x0001dc00


	//   ....[118]....
        /*0d4c*/ 	.word	0x0001dc30


	//   ....[119]....
        /*0d50*/ 	.word	0x0001dc60


	//   ....[120]....
        /*0d54*/ 	.word	0x0001dc90


	//   ....[121]....
        /*0d58*/ 	.word	0x0001ddf0


	//   ....[122]....
        /*0d5c*/ 	.word	0x0001de30


	//   ....[123]....
        /*0d60*/ 	.word	0x0001de60


	//   ....[124]....
        /*0d64*/ 	.word	0x0001de90


	//   ....[125]....
        /*0d68*/ 	.word	0x0001dec0


	//   ....[126]....
        /*0d6c*/ 	.word	0x0001def0


	//   ....[127]....
        /*0d70*/ 	.word	0x0001df80


	//   ....[128]....
        /*0d74*/ 	.word	0x0001dfe0


	//   ....[129]....
        /*0d78*/ 	.word	0x0001dff0


	//   ....[130]....
        /*0d7c*/ 	.word	0x0001e050


	//   ....[131]....
        /*0d80*/ 	.word	0x0001eab0


	//   ....[132]....
        /*0d84*/ 	.word	0x0001eb10


	//   ....[133]....
        /*0d88*/ 	.word	0x0001eb60


	//   ....[134]....
        /*0d8c*/ 	.word	0x0001ebb0


	//   ....[135]....
        /*0d90*/ 	.word	0x0001ec00


	//   ....[136]....
        /*0d94*/ 	.word	0x0001ec70


	//   ....[137]....
        /*0d98*/ 	.word	0x0001ecb0


	//   ....[138]....
        /*0d9c*/ 	.word	0x0001ed20


	//   ....[139]....
        /*0da0*/ 	.word	0x0001ed90


	//   ....[140]....
        /*0da4*/ 	.word	0x0001edf0


	//   ....[141]....
        /*0da8*/ 	.word	0x0001ee60


	//   ....[142]....
        /*0dac*/ 	.word	0x0001eed0


	//   ....[143]....
        /*0db0*/ 	.word	0x0001ef30


	//   ....[144]....
        /*0db4*/ 	.word	0x0001ef90


	//   ....[145]....
        /*0db8*/ 	.word	0x0001eff0


	//   ....[146]....
        /*0dbc*/ 	.word	0x0001f060


	//   ....[147]....
        /*0dc0*/ 	.word	0x0001f0c0


	//   ....[148]....
        /*0dc4*/ 	.word	0x0001f120


	//   ....[149]....
        /*0dc8*/ 	.word	0x0001f170


	//   ....[150]....
        /*0dcc*/ 	.word	0x0001f1c0


	//   ....[151]....
        /*0dd0*/ 	.word	0x0001f210


	//   ....[152]....
        /*0dd4*/ 	.word	0x0001f260


	//   ....[153]....
        /*0dd8*/ 	.word	0x0001f2b0


	//   ....[154]....
        /*0ddc*/ 	.word	0x0001f300


	//   ....[155]....
        /*0de0*/ 	.word	0x0001f350


	//   ....[156]....
        /*0de4*/ 	.word	0x0001f3a0


	//   ....[157]....
        /*0de8*/ 	.word	0x0001f410


	//   ....[158]....
        /*0dec*/ 	.word	0x0001f480


	//   ....[159]....
        /*0df0*/ 	.word	0x0001f4e0


	//   ....[160]....
        /*0df4*/ 	.word	0x0001f540


	//   ....[161]....
        /*0df8*/ 	.word	0x0001f5a0


	//   ....[162]....
        /*0dfc*/ 	.word	0x0001f610


	//   ....[163]....
        /*0e00*/ 	.word	0x0001f670


	//   ....[164]....
        /*0e04*/ 	.word	0x0001f6d0


	//   ....[165]....
        /*0e08*/ 	.word	0x0001f730


	//   ....[166]....
        /*0e0c*/ 	.word	0x0001f7a0


	//   ....[167]....
        /*0e10*/ 	.word	0x0001f800


	//   ....[168]....
        /*0e14*/ 	.word	0x0001f860


	//   ....[169]....
        /*0e18*/ 	.word	0x0001f8c0


	//   ....[170]....
        /*0e1c*/ 	.word	0x0001f930


	//   ....[171]....
        /*0e20*/ 	.word	0x0001f990


	//   ....[172]....
        /*0e24*/ 	.word	0x0001f9f0


	//   ....[173]....
        /*0e28*/ 	.word	0x0001fa50


	//   ....[174]....
        /*0e2c*/ 	.word	0x0001fac0


	//   ....[175]....
        /*0e30*/ 	.word	0x0001fb20


	//   ....[176]....
        /*0e34*/ 	.word	0x0001fb80


	//   ....[177]....
        /*0e38*/ 	.word	0x0001fbe0


	//   ....[178]....
        /*0e3c*/ 	.word	0x0001fc50


	//   ....[179]....
        /*0e40*/ 	.word	0x0001fcb0


	//   ....[180]....
        /*0e44*/ 	.word	0x0001fd10


	//   ....[181]....
        /*0e48*/ 	.word	0x0001fd70


	//   ....[182]....
        /*0e4c*/ 	.word	0x0001fde0


	//   ....[183]....
        /*0e50*/ 	.word	0x0001fe30


	//   ....[184]....
        /*0e54*/ 	.word	0x0001fe70


	//   ....[185]....
        /*0e58*/ 	.word	0x0001fec0


	//   ....[186]....
        /*0e5c*/ 	.word	0x0001ff10


	//   ....[187]....
        /*0e60*/ 	.word	0x0001ff60


	//   ....[188]....
        /*0e64*/ 	.word	0x0001ffd0


	//   ....[189]....
        /*0e68*/ 	.word	0x00020010


	//   ....[190]....
        /*0e6c*/ 	.word	0x00020060


	//   ....[191]....
        /*0e70*/ 	.word	0x000200b0


	//   ....[192]....
        /*0e74*/ 	.word	0x00020100


	//   ....[193]....
        /*0e78*/ 	.word	0x00020150


	//   ....[194]....
        /*0e7c*/ 	.word	0x000201c0


	//   ....[195]....
        /*0e80*/ 	.word	0x00020200


	//   ....[196]....
        /*0e84*/ 	.word	0x00020270


	//   ....[197]....
        /*0e88*/ 	.word	0x000202d0


	//   ....[198]....
        /*0e8c*/ 	.word	0x00020330


	//----- nvinfo : EIATTR_EXIT_INSTR_OFFSETS
	.align		4
.L_284:
        /*0e90*/ 	.byte	0x04, 0x1c
        /*0e92*/ 	.short	(.L_286 - .L_285)


	//   ....[0]....
.L_285:
        /*0e94*/ 	.word	0x000010d0


	//   ....[1]....
        /*0e98*/ 	.word	0x0001ea70


	//----- nvinfo : EIATTR_MAX_THREADS
	.align		4
.L_286:
        /*0e9c*/ 	.byte	0x04, 0x05
        /*0e9e*/ 	.short	(.L_288 - .L_287)
.L_287:
        /*0ea0*/ 	.word	0x00000080
        /*0ea4*/ 	.word	0x00000001
        /*0ea8*/ 	.word	0x00000001


	//----- nvinfo : EIATTR_CRS_STACK_SIZE
	.align		4
.L_288:
        /*0eac*/ 	.byte	0x04, 0x1e
        /*0eae*/ 	.short	(.L_290 - .L_289)
.L_289:
        /*0eb0*/ 	.word	0x00000000
.L_290:


//--------------------- .nv.callgraph             --------------------------
	.section	.nv.callgraph,"",@"SHT_CUDA_CALLGRAPH"
	.align	4
	.sectionentsize	8
	.align		4
        /*0000*/ 	.word	0x00000000
	.align		4
        /*0004*/ 	.word	0xffffffff
	.align		4
        /*0008*/ 	.word	0x00000000
	.align		4
        /*000c*/ 	.word	0xfffffffe
	.align		4
        /*0010*/ 	.word	0x00000000
	.align		4
        /*0014*/ 	.word	0xfffffffd
	.align		4
        /*0018*/ 	.word	0x00000000
	.align		4
        /*001c*/ 	.word	0xfffffffc


//--------------------- .nv.rel.action            --------------------------
	.section	.nv.rel.action,"",@"SHT_CUDA_RELOCINFO"
	.align	8
	.sectionentsize	8
        /*0000*/ 	.byte	0x73, 0x00, 0x00, 0x00, 0x00, 0x00, 0x00, 0x00, 0x00, 0x00, 0x00, 0x11, 0x25, 0x00, 0x05, 0x36


//--------------------- .nv.constant4             --------------------------
	.section	.nv.constant4,"a",@progbits
	.align	8
	.align		8
.nv.constant4:
        /*0000*/ 	.dword	_ZN79_INTERNAL_eeeff583_43_flash_fwd_hdim96_bf16_split_softcap_sm80_cu_a7f3af4d_47964cuda3std3__45__cpo5beginE
	.align		8
        /*0008*/ 	.dword	_ZN79_INTERNAL_eeeff583_43_flash_fwd_hdim96_bf16_split_softcap_sm80_cu_a7f3af4d_47964cuda3std3__45__cpo3endE
	.align		8
        /*0010*/ 	.dword	_ZN79_INTERNAL_eeeff583_43_flash_fwd_hdim96_bf16_split_softcap_sm80_cu_a7f3af4d_47964cuda3std3__45__cpo6cbeginE
	.align		8
        /*0018*/ 	.dword	_ZN79_INTERNAL_eeeff583_43_flash_fwd_hdim96_bf16_split_softcap_sm80_cu_a7f3af4d_47964cuda3std3__45__cpo4cendE
	.align		8
        /*0020*/ 	.dword	_ZN79_INTERNAL_eeeff583_43_flash_fwd_hdim96_bf16_split_softcap_sm80_cu_a7f3af4d_47964cuda3std3__481_GLOBAL__N__eeeff583_43_flash_fwd_hdim96_bf16_split_softcap_sm80_cu_a7f3af4d_47966ignoreE
	.align		8
        /*0028*/ 	.dword	_ZN79_INTERNAL_eeeff583_43_flash_fwd_hdim96_bf16_split_softcap_sm80_cu_a7f3af4d_47964cuda3std3__419piecewise_constructE
	.align		8
        /*0030*/ 	.dword	_ZN79_INTERNAL_eeeff583_43_flash_fwd_hdim96_bf16_split_softcap_sm80_cu_a7f3af4d_47964cuda3std3__48in_placeE
	.align		8
        /*0038*/ 	.dword	_ZN79_INTERNAL_eeeff583_43_flash_fwd_hdim96_bf16_split_softcap_sm80_cu_a7f3af4d_47964cuda3std6ranges3__45__cpo4swapE
	.align		8
        /*0040*/ 	.dword	_ZN79_INTERNAL_eeeff583_43_flash_fwd_hdim96_bf16_split_softcap_sm80_cu_a7f3af4d_47964cuda3std6ranges3__45__cpo9iter_moveE
	.align		8
        /*0048*/ 	.dword	_ZN79_INTERNAL_eeeff583_43_flash_fwd_hdim96_bf16_split_softcap_sm80_cu_a7f3af4d_47964cute7productE
	.align		8
        /*0050*/ 	.dword	_ZN79_INTERNAL_eeeff583_43_flash_fwd_hdim96_bf16_split_softcap_sm80_cu_a7f3af4d_47964cute1_E


//--------------------- .nv.constant0._ZN7cutlass13device_kernelIN5flash19enable_sm80_to_sm89INS1_16FlashAttnFwdSm80INS1_25CollectiveMainloopFwdSm80ILi4ELi1ELb0EN4cute5tupleIJNS5_1CILi128EEENS7_ILi64EEENS7_ILi96EEEEEELi96ENS_10bfloat16_tEfNS_4arch4Sm80ELb0ELb0ELb1ELb0ELb0ELb0ELb1ELb1EEENS1_21CollectiveEpilogueFwdINS6_IJS8_SA_S9_EEENS6_IJNS7_ILi1EEESI_SI_EEESC_SE_Li128ELb0ELb1ELb1ELb0EEENS1_19SingleTileSchedulerILb0ELb1ELb1ELi128EEEEEEEEEvNT_6ParamsE --------------------------
	.section	.nv.constant0._ZN7cutlass13device_kernelIN5flash19enable_sm80_to_sm89INS1_16FlashAttnFwdSm80INS1_25CollectiveMainloopFwdSm80ILi4ELi1ELb0EN4cute5tupleIJNS5_1CILi128EEENS7_ILi64EEENS7_ILi96EEEEEELi96ENS_10bfloat16_tEfNS_4arch4Sm80ELb0ELb0ELb1ELb0ELb0ELb0ELb1ELb1EEENS1_21CollectiveEpilogueFwdINS6_IJS8_SA_S9_EEENS6_IJNS7_ILi1EEESI_SI_EEESC_SE_Li128ELb0ELb1ELb1ELb0EEENS1_19SingleTileSchedulerILb0ELb1ELb1ELi128EEEEEEEEEvNT_6ParamsE,"a",@progbits
	.sectionflags	@""
	.align	4
.nv.constant0._ZN7cutlass13device_kernelIN5flash19enable_sm80_to_sm89INS1_16FlashAttnFwdSm80INS1_25CollectiveMainloopFwdSm80ILi4ELi1ELb0EN4cute5tupleIJNS5_1CILi128EEENS7_ILi64EEENS7_ILi96EEEEEELi96ENS_10bfloat16_tEfNS_4arch4Sm80ELb0ELb0ELb1ELb0ELb0ELb0ELb1ELb1EEENS1_21CollectiveEpilogueFwdINS6_IJS8_SA_S9_EEENS6_IJNS7_ILi1EEESI_SI_EEESC_SE_Li128ELb0ELb1ELb1ELb0EEENS1_19SingleTileSchedulerILb0ELb1ELb1ELi128EEEEEEEEEvNT_6ParamsE:
	.zero		1400


//--------------------- .nv.constant0._ZN7cutlass13device_kernelIN5flash19enable_sm80_to_sm89INS1_16FlashAttnFwdSm80INS1_25CollectiveMainloopFwdSm80ILi4ELi1ELb0EN4cute5tupleIJNS5_1CILi128EEENS7_ILi48EEENS7_ILi96EEEEEELi96ENS_10bfloat16_tEfNS_4arch4Sm80ELb0ELb0ELb1ELb1ELb0ELb0ELb1ELb1EEENS1_21CollectiveEpilogueFwdINS6_IJS8_SA_S9_EEENS6_IJNS7_ILi1EEESI_SI_EEESC_SE_Li128ELb1ELb1ELb1ELb0EEENS1_36VarlenDynamicPersistentTileSchedulerILi128ELi48ELi128ELi128ELb1ELb1ELb0ELb0ELb1ELb1EEEEEEEEEvNT_6ParamsE --------------------------
	.section	.nv.constant0._ZN7cutlass13device_kernelIN5flash19enable_sm80_to_sm89INS1_16FlashAttnFwdSm80INS1_25CollectiveMainloopFwdSm80ILi4ELi1ELb0EN4cute5tupleIJNS5_1CILi128EEENS7_ILi48EEENS7_ILi96EEEEEELi96ENS_10bfloat16_tEfNS_4arch4Sm80ELb0ELb0ELb1ELb1ELb0ELb0ELb1ELb1EEENS1_21CollectiveEpilogueFwdINS6_IJS8_SA_S9_EEENS6_IJNS7_ILi1EEESI_SI_EEESC_SE_Li128ELb1ELb1ELb1ELb0EEENS1_36VarlenDynamicPersistentTileSchedulerILi128ELi48ELi128ELi128ELb1ELb1ELb0ELb0ELb1ELb1EEEEEEEEEvNT_6ParamsE,"a",@progbits
	.sectionflags	@""
	.align	4
.nv.constant0._ZN7cutlass13device_kernelIN5flash19enable_sm80_to_sm89INS1_16FlashAttnFwdSm80INS1_25CollectiveMainloopFwdSm80ILi4ELi1ELb0EN4cute5tupleIJNS5_1CILi128EEENS7_ILi48EEENS7_ILi96EEEEEELi96ENS_10bfloat16_tEfNS_4arch4Sm80ELb0ELb0ELb1ELb1ELb0ELb0ELb1ELb1EEENS1_21CollectiveEpilogueFwdINS6_IJS8_SA_S9_EEENS6_IJNS7_ILi1EEESI_SI_EEESC_SE_Li128ELb1ELb1ELb1ELb0EEENS1_36VarlenDynamicPersistentTileSchedulerILi128ELi48ELi128ELi128ELb1ELb1ELb0ELb0ELb1ELb1EEEEEEEEEvNT_6ParamsE:
	.zero		1432


//--------------------- .nv.constant0._ZN7cutlass13device_kernelIN5flash19enable_sm80_to_sm89INS1_16FlashAttnFwdSm80INS1_25CollectiveMainloopFwdSm80ILi4ELi1ELb0EN4cute5tupleIJNS5_1CILi128EEENS7_ILi48EEENS7_ILi96EEEEEELi96ENS_10bfloat16_tEfNS_4arch4Sm80ELb0ELb0ELb1ELb1ELb0ELb1ELb1ELb1EEENS1_21CollectiveEpilogueFwdINS6_IJS8_SA_S9_EEENS6_IJNS7_ILi1EEESI_SI_EEESC_SE_Li128ELb1ELb1ELb1ELb0EEENS1_36VarlenDynamicPersistentTileSchedulerILi128ELi48ELi128ELi128ELb1ELb1ELb0ELb0ELb1ELb1EEEEEEEEEvNT_6ParamsE --------------------------
	.section	.nv.constant0._ZN7cutlass13device_kernelIN5flash19enable_sm80_to_sm89INS1_16FlashAttnFwdSm80INS1_25CollectiveMainloopFwdSm80ILi4ELi1ELb0EN4cute5tupleIJNS5_1CILi128EEENS7_ILi48EEENS7_ILi96EEEEEELi96ENS_10bfloat16_tEfNS_4arch4Sm80ELb0ELb0ELb1ELb1ELb0ELb1ELb1ELb1EEENS1_21CollectiveEpilogueFwdINS6_IJS8_SA_S9_EEENS6_IJNS7_ILi1EEESI_SI_EEESC_SE_Li128ELb1ELb1ELb1ELb0EEENS1_36VarlenDynamicPersistentTileSchedulerILi128ELi48ELi128ELi128ELb1ELb1ELb0ELb0ELb1ELb1EEEEEEEEEvNT_6ParamsE,"a",@progbits
	.sectionflags	@""
	.align	4
.nv.constant0._ZN7cutlass13device_kernelIN5flash19enable_sm80_to_sm89INS1_16FlashAttnFwdSm80INS1_25CollectiveMainloopFwdSm80ILi4ELi1ELb0EN4cute5tupleIJNS5_1CILi128EEENS7_ILi48EEENS7_ILi96EEEEEELi96ENS_10bfloat16_tEfNS_4arch4Sm80ELb0ELb0ELb1ELb1ELb0ELb1ELb1ELb1EEENS1_21CollectiveEpilogueFwdINS6_IJS8_SA_S9_EEENS6_IJNS7_ILi1EEESI_SI_EEESC_SE_Li128ELb1ELb1ELb1ELb0EEENS1_36VarlenDynamicPersistentTileSchedulerILi128ELi48ELi128ELi128ELb1ELb1ELb0ELb0ELb1ELb1EEEEEEEEEvNT_6ParamsE:
	.zero		1432


//--------------------- .nv.constant0._ZN7cutlass13device_kernelIN5flash19enable_sm80_to_sm89INS1_16FlashAttnFwdSm80INS1_25CollectiveMainloopFwdSm80ILi4ELi1ELb0EN4cute5tupleIJNS5_1CILi128EEENS7_ILi48EEENS7_ILi96EEEEEELi96ENS_10bfloat16_tEfNS_4arch4Sm80ELb0ELb1ELb1ELb0ELb0ELb0ELb1ELb1EEENS1_21CollectiveEpilogueFwdINS6_IJS8_SA_S9_EEENS6_IJNS7_ILi1EEESI_SI_EEESC_SE_Li128ELb0ELb1ELb1ELb0EEENS1_19SingleTileSchedulerILb0ELb1ELb1ELi128EEEEEEEEEvNT_6ParamsE --------------------------
	.section	.nv.constant0._ZN7cutlass13device_kernelIN5flash19enable_sm80_to_sm89INS1_16FlashAttnFwdSm80INS1_25CollectiveMainloopFwdSm80ILi4ELi1ELb0EN4cute5tupleIJNS5_1CILi128EEENS7_ILi48EEENS7_ILi96EEEEEELi96ENS_10bfloat16_tEfNS_4arch4Sm80ELb0ELb1ELb1ELb0ELb0ELb0ELb1ELb1EEENS1_21CollectiveEpilogueFwdINS6_IJS8_SA_S9_EEENS6_IJNS7_ILi1EEESI_SI_EEESC_SE_Li128ELb0ELb1ELb1ELb0EEENS1_19SingleTileSchedulerILb0ELb1ELb1ELi128EEEEEEEEEvNT_6ParamsE,"a",@progbits
	.sectionflags	@""
	.align	4
.nv.constant0._ZN7cutlass13device_kernelIN5flash19enable_sm80_to_sm89INS1_16FlashAttnFwdSm80INS1_25CollectiveMainloopFwdSm80ILi4ELi1ELb0EN4cute5tupleIJNS5_1CILi128EEENS7_ILi48EEENS7_ILi96EEEEEELi96ENS_10bfloat16_tEfNS_4arch4Sm80ELb0ELb1ELb1ELb0ELb0ELb0ELb1ELb1EEENS1_21CollectiveEpilogueFwdINS6_IJS8_SA_S9_EEENS6_IJNS7_ILi1EEESI_SI_EEESC_SE_Li128ELb0ELb1ELb1ELb0EEENS1_19SingleTileSchedulerILb0ELb1ELb1ELi128EEEEEEEEEvNT_6ParamsE:
	.zero		1400


//--------------------- .nv.constant0._ZN7cutlass13device_kernelIN5flash19enable_sm80_to_sm89INS1_16FlashAttnFwdSm80INS1_25CollectiveMainloopFwdSm80ILi4ELi1ELb0EN4cute5tupleIJNS5_1CILi128EEENS7_ILi48EEENS7_ILi96EEEEEELi96ENS_10bfloat16_tEfNS_4arch4Sm80ELb0ELb1ELb1ELb1ELb0ELb0ELb1ELb1EEENS1_21CollectiveEpilogueFwdINS6_IJS8_SA_S9_EEENS6_IJNS7_ILi1EEESI_SI_EEESC_SE_Li128ELb1ELb1ELb1ELb0EEENS1_36VarlenDynamicPersistentTileSchedulerILi128ELi48ELi128ELi128ELb1ELb1ELb0ELb1ELb0ELb1EEEEEEEEEvNT_6ParamsE --------------------------
	.section	.nv.constant0._ZN7cutlass13device_kernelIN5flash19enable_sm80_to_sm89INS1_16FlashAttnFwdSm80INS1_25CollectiveMainloopFwdSm80ILi4ELi1ELb0EN4cute5tupleIJNS5_1CILi128EEENS7_ILi48EEENS7_ILi96EEEEEELi96ENS_10bfloat16_tEfNS_4arch4Sm80ELb0ELb1ELb1ELb1ELb0ELb0ELb1ELb1EEENS1_21CollectiveEpilogueFwdINS6_IJS8_SA_S9_EEENS6_IJNS7_ILi1EEESI_SI_EEESC_SE_Li128ELb1ELb1ELb1ELb0EEENS1_36VarlenDynamicPersistentTileSchedulerILi128ELi48ELi128ELi128ELb1ELb1ELb0ELb1ELb0ELb1EEEEEEEEEvNT_6ParamsE,"a",@progbits
	.sectionflags	@""
	.align	4
.nv.constant0._ZN7cutlass13device_kernelIN5flash19enable_sm80_to_sm89INS1_16FlashAttnFwdSm80INS1_25CollectiveMainloopFwdSm80ILi4ELi1ELb0EN4cute5tupleIJNS5_1CILi128EEENS7_ILi48EEENS7_ILi96EEEEEELi96ENS_10bfloat16_tEfNS_4arch4Sm80ELb0ELb1ELb1ELb1ELb0ELb0ELb1ELb1EEENS1_21CollectiveEpilogueFwdINS6_IJS8_SA_S9_EEENS6_IJNS7_ILi1EEESI_SI_EEESC_SE_Li128ELb1ELb1ELb1ELb0EEENS1_36VarlenDynamicPersistentTileSchedulerILi128ELi48ELi128ELi128ELb1ELb1ELb0ELb1ELb0ELb1EEEEEEEEEvNT_6ParamsE:
	.zero		1432


//--------------------- .nv.constant0._ZN7cutlass13device_kernelIN5flash19enable_sm80_to_sm89INS1_16FlashAttnFwdSm80INS1_25CollectiveMainloopFwdSm80ILi4ELi1ELb0EN4cute5tupleIJNS5_1CILi128EEENS7_ILi48EEENS7_ILi96EEEEEELi96ENS_10bfloat16_tEfNS_4arch4Sm80ELb0ELb1ELb1ELb1ELb0ELb1ELb1ELb1EEENS1_21CollectiveEpilogueFwdINS6_IJS8_SA_S9_EEENS6_IJNS7_ILi1EEESI_SI_EEESC_SE_Li128ELb1ELb1ELb1ELb0EEENS1_36VarlenDynamicPersistentTileSchedulerILi128ELi48ELi128ELi128ELb1ELb1ELb0ELb1ELb0ELb1EEEEEEEEEvNT_6ParamsE --------------------------
	.section	.nv.constant0._ZN7cutlass13device_kernelIN5flash19enable_sm80_to_sm89INS1_16FlashAttnFwdSm80INS1_25CollectiveMainloopFwdSm80ILi4ELi1ELb0EN4cute5tupleIJNS5_1CILi128EEENS7_ILi48EEENS7_ILi96EEEEEELi96ENS_10bfloat16_tEfNS_4arch4Sm80ELb0ELb1ELb1ELb1ELb0ELb1ELb1ELb1EEENS1_21CollectiveEpilogueFwdINS6_IJS8_SA_S9_EEENS6_IJNS7_ILi1EEESI_SI_EEESC_SE_Li128ELb1ELb1ELb1ELb0EEENS1_36VarlenDynamicPersistentTileSchedulerILi128ELi48ELi128ELi128ELb1ELb1ELb0ELb1ELb0ELb1EEEEEEEEEvNT_6ParamsE,"a",@progbits
	.sectionflags	@""
	.align	4
.nv.constant0._ZN7cutlass13device_kernelIN5flash19enable_sm80_to_sm89INS1_16FlashAttnFwdSm80INS1_25CollectiveMainloopFwdSm80ILi4ELi1ELb0EN4cute5tupleIJNS5_1CILi128EEENS7_ILi48EEENS7_ILi96EEEEEELi96ENS_10bfloat16_tEfNS_4arch4Sm80ELb0ELb1ELb1ELb1ELb0ELb1ELb1ELb1EEENS1_21CollectiveEpilogueFwdINS6_IJS8_SA_S9_EEENS6_IJNS7_ILi1EEESI_SI_EEESC_SE_Li128ELb1ELb1ELb1ELb0EEENS1_36VarlenDynamicPersistentTileSchedulerILi128ELi48ELi128ELi128ELb1ELb1ELb0ELb1ELb0ELb1EEEEEEEEEvNT_6ParamsE:
	.zero		1432


//--------------------- .nv.constant0._ZN7cutlass13device_kernelIN5flash19enable_sm80_to_sm89INS1_16FlashAttnFwdSm80INS1_25CollectiveMainloopFwdSm80ILi4ELi1ELb0EN4cute5tupleIJNS5_1CILi128EEENS7_ILi64EEENS7_ILi96EEEEEELi96ENS_10bfloat16_tEfNS_4arch4Sm80ELb1ELb0ELb1ELb0ELb0ELb0ELb1ELb1EEENS1_21CollectiveEpilogueFwdINS6_IJS8_SA_S9_EEENS6_IJNS7_ILi1EEESI_SI_EEESC_SE_Li128ELb0ELb1ELb1ELb0EEENS1_30DynamicPersistentTileSchedulerILi128ELi128ELb1ELb1ELb0EEEEEEEEEvNT_6ParamsE --------------------------
	.section	.nv.constant0._ZN7cutlass13device_kernelIN5flash19enable_sm80_to_sm89INS1_16FlashAttnFwdSm80INS1_25CollectiveMainloopFwdSm80ILi4ELi1ELb0EN4cute5tupleIJNS5_1CILi128EEENS7_ILi64EEENS7_ILi96EEEEEELi96ENS_10bfloat16_tEfNS_4arch4Sm80ELb1ELb0ELb1ELb0ELb0ELb0ELb1ELb1EEENS1_21CollectiveEpilogueFwdINS6_IJS8_SA_S9_EEENS6_IJNS7_ILi1EEESI_SI_EEESC_SE_Li128ELb0ELb1ELb1ELb0EEENS1_30DynamicPersistentTileSchedulerILi128ELi128ELb1ELb1ELb0EEEEEEEEEvNT_6ParamsE,"a",@progbits
	.sectionflags	@""
	.align	4
.nv.constant0._ZN7cutlass13device_kernelIN5flash19enable_sm80_to_sm89INS1_16FlashAttnFwdSm80INS1_25CollectiveMainloopFwdSm80ILi4ELi1ELb0EN4cute5tupleIJNS5_1CILi128EEENS7_ILi64EEENS7_ILi96EEEEEELi96ENS_10bfloat16_tEfNS_4arch4Sm80ELb1ELb0ELb1ELb0ELb0ELb0ELb1ELb1EEENS1_21CollectiveEpilogueFwdINS6_IJS8_SA_S9_EEENS6_IJNS7_ILi1EEESI_SI_EEESC_SE_Li128ELb0ELb1ELb1ELb0EEENS1_30DynamicPersistentTileSchedulerILi128ELi128ELb1ELb1ELb0EEEEEEEEEvNT_6ParamsE:
	.zero		1416


//--------------------- .nv.constant0._ZN7cutlass13device_kernelIN5flash19enable_sm80_to_sm89INS1_16FlashAttnFwdSm80INS1_25CollectiveMainloopFwdSm80ILi4ELi1ELb0EN4cute5tupleIJNS5_1CILi128EEENS7_ILi48EEENS7_ILi96EEEEEELi96ENS_10bfloat16_tEfNS_4arch4Sm80ELb1ELb0ELb1ELb1ELb0ELb0ELb1ELb1EEENS1_21CollectiveEpilogueFwdINS6_IJS8_SA_S9_EEENS6_IJNS7_ILi1EEESI_SI_EEESC_SE_Li128ELb1ELb1ELb1ELb0EEENS1_36VarlenDynamicPersistentTileSchedulerILi128ELi48ELi128ELi128ELb1ELb1ELb0ELb1ELb1ELb1EEEEEEEEEvNT_6ParamsE --------------------------
	.section	.nv.constant0._ZN7cutlass13device_kernelIN5flash19enable_sm80_to_sm89INS1_16FlashAttnFwdSm80INS1_25CollectiveMainloopFwdSm80ILi4ELi1ELb0EN4cute5tupleIJNS5_1CILi128EEENS7_ILi48EEENS7_ILi96EEEEEELi96ENS_10bfloat16_tEfNS_4arch4Sm80ELb1ELb0ELb1ELb1ELb0ELb0ELb1ELb1EEENS1_21CollectiveEpilogueFwdINS6_IJS8_SA_S9_EEENS6_IJNS7_ILi1EEESI_SI_EEESC_SE_Li128ELb1ELb1ELb1ELb0EEENS1_36VarlenDynamicPersistentTileSchedulerILi128ELi48ELi128ELi128ELb1ELb1ELb0ELb1ELb1ELb1EEEEEEEEEvNT_6ParamsE,"a",@progbits
	.sectionflags	@""
	.align	4
.nv.constant0._ZN7cutlass13device_kernelIN5flash19enable_sm80_to_sm89INS1_16FlashAttnFwdSm80INS1_25CollectiveMainloopFwdSm80ILi4ELi1ELb0EN4cute5tupleIJNS5_1CILi128EEENS7_ILi48EEENS7_ILi96EEEEEELi96ENS_10bfloat16_tEfNS_4arch4Sm80ELb1ELb0ELb1ELb1ELb0ELb0ELb1ELb1EEENS1_21CollectiveEpilogueFwdINS6_IJS8_SA_S9_EEENS6_IJNS7_ILi1EEESI_SI_EEESC_SE_Li128ELb1ELb1ELb1ELb0EEENS1_36VarlenDynamicPersistentTileSchedulerILi128ELi48ELi128ELi128ELb1ELb1ELb0ELb1ELb1ELb1EEEEEEEEEvNT_6ParamsE:
	.zero		1432


//--------------------- .nv.constant0._ZN7cutlass13device_kernelIN5flash19enable_sm80_to_sm89INS1_16FlashAttnFwdSm80INS1_25CollectiveMainloopFwdSm80ILi4ELi1ELb0EN4cute5tupleIJNS5_1CILi128EEENS7_ILi48EEENS7_ILi96EEEEEELi96ENS_10bfloat16_tEfNS_4arch4Sm80ELb1ELb0ELb1ELb1ELb0ELb1ELb1ELb1EEENS1_21CollectiveEpilogueFwdINS6_IJS8_SA_S9_EEENS6_IJNS7_ILi1EEESI_SI_EEESC_SE_Li128ELb1ELb1ELb1ELb0EEENS1_36VarlenDynamicPersistentTileSchedulerILi128ELi48ELi128ELi128ELb1ELb1ELb0ELb1ELb1ELb1EEEEEEEEEvNT_6ParamsE --------------------------
	.section	.nv.constant0._ZN7cutlass13device_kernelIN5flash19enable_sm80_to_sm89INS1_16FlashAttnFwdSm80INS1_25CollectiveMainloopFwdSm80ILi4ELi1ELb0EN4cute5tupleIJNS5_1CILi128EEENS7_ILi48EEENS7_ILi96EEEEEELi96ENS_10bfloat16_tEfNS_4arch4Sm80ELb1ELb0ELb1ELb1ELb0ELb1ELb1ELb1EEENS1_21CollectiveEpilogueFwdINS6_IJS8_SA_S9_EEENS6_IJNS7_ILi1EEESI_SI_EEESC_SE_Li128ELb1ELb1ELb1ELb0EEENS1_36VarlenDynamicPersistentTileSchedulerILi128ELi48ELi128ELi128ELb1ELb1ELb0ELb1ELb1ELb1EEEEEEEEEvNT_6ParamsE,"a",@progbits
	.sectionflags	@""
	.align	4
.nv.constant0._ZN7cutlass13device_kernelIN5flash19enable_sm80_to_sm89INS1_16FlashAttnFwdSm80INS1_25CollectiveMainloopFwdSm80ILi4ELi1ELb0EN4cute5tupleIJNS5_1CILi128EEENS7_ILi48EEENS7_ILi96EEEEEELi96ENS_10bfloat16_tEfNS_4arch4Sm80ELb1ELb0ELb1ELb1ELb0ELb1ELb1ELb1EEENS1_21CollectiveEpilogueFwdINS6_IJS8_SA_S9_EEENS6_IJNS7_ILi1EEESI_SI_EEESC_SE_Li128ELb1ELb1ELb1ELb0EEENS1_36VarlenDynamicPersistentTileSchedulerILi128ELi48ELi128ELi128ELb1ELb1ELb0ELb1ELb1ELb1EEEEEEEEEvNT_6ParamsE:
	.zero		1432


//--------------------- .text._ZN7cutlass13device_kernelIN5flash19enable_sm80_to_sm89INS1_16FlashAttnFwdSm80INS1_25CollectiveMainloopFwdSm80ILi4ELi1ELb0EN4cute5tupleIJNS5_1CILi128EEENS7_ILi64EEENS7_ILi96EEEEEELi96ENS_10bfloat16_tEfNS_4arch4Sm80ELb0ELb0ELb1ELb0ELb0ELb0ELb1ELb1EEENS1_21CollectiveEpilogueFwdINS6_IJS8_SA_S9_EEENS6_IJNS7_ILi1EEESI_SI_EEESC_SE_Li128ELb0ELb1ELb1ELb0EEENS1_19SingleTileSchedulerILb0ELb1ELb1ELi128EEEEEEEEEvNT_6ParamsE --------------------------
	.section	.text._ZN7cutlass13device_kernelIN5flash19enable_sm80_to_sm89INS1_16FlashAttnFwdSm80INS1_25CollectiveMainloopFwdSm80ILi4ELi1ELb0EN4cute5tupleIJNS5_1CILi128EEENS7_ILi64EEENS7_ILi96EEEEEELi96ENS_10bfloat16_tEfNS_4arch4Sm80ELb0ELb0ELb1ELb0ELb0ELb0ELb1ELb1EEENS1_21CollectiveEpilogueFwdINS6_IJS8_SA_S9_EEENS6_IJNS7_ILi1EEESI_SI_EEESC_SE_Li128ELb0ELb1ELb1ELb0EEENS1_19SingleTileSchedulerILb0ELb1ELb1ELi128EEEEEEEEEvNT_6ParamsE,"ax",@progbits
	.sectioninfo	@"SHI_REGISTERS=255"
	.align	128
.text._ZN7cutlass13device_kernelIN5flash19enable_sm80_to_sm89INS1_16FlashAttnFwdSm80INS1_25CollectiveMainloopFwdSm80ILi4ELi1ELb0EN4cute5tupleIJNS5_1CILi128EEENS7_ILi64EEENS7_ILi96EEEEEELi96ENS_10bfloat16_tEfNS_4arch4Sm80ELb0ELb0ELb1ELb0ELb0ELb0ELb1ELb1EEENS1_21CollectiveEpilogueFwdINS6_IJS8_SA_S9_EEENS6_IJNS7_ILi1EEESI_SI_EEESC_SE_Li128ELb0ELb1ELb1ELb0EEENS1_19SingleTileSchedulerILb0ELb1ELb1ELi128EEEEEEEEEvNT_6ParamsE:
        .type           _ZN7cutlass13device_kernelIN5flash19enable_sm80_to_sm89INS1_16FlashAttnFwdSm80INS1_25CollectiveMainloopFwdSm80ILi4ELi1ELb0EN4cute5tupleIJNS5_1CILi128EEENS7_ILi64EEENS7_ILi96EEEEEELi96ENS_10bfloat16_tEfNS_4arch4Sm80ELb0ELb0ELb1ELb0ELb0ELb0ELb1ELb1EEENS1_21CollectiveEpilogueFwdINS6_IJS8_SA_S9_EEENS6_IJNS7_ILi1EEESI_SI_EEESC_SE_Li128ELb0ELb1ELb1ELb0EEENS1_19SingleTileSchedulerILb0ELb1ELb1ELi128EEEEEEEEEvNT_6ParamsE,@function
        .size           _ZN7cutlass13device_kernelIN5flash19enable_sm80_to_sm89INS1_16FlashAttnFwdSm80INS1_25CollectiveMainloopFwdSm80ILi4ELi1ELb0EN4cute5tupleIJNS5_1CILi128EEENS7_ILi64EEENS7_ILi96EEEEEELi96ENS_10bfloat16_tEfNS_4arch4Sm80ELb0ELb0ELb1ELb0ELb0ELb0ELb1ELb1EEENS1_21CollectiveEpilogueFwdINS6_IJS8_SA_S9_EEENS6_IJNS7_ILi1EEESI_SI_EEESC_SE_Li128ELb0ELb1ELb1ELb0EEENS1_19SingleTileSchedulerILb0ELb1ELb1ELi128EEEEEEEEEvNT_6ParamsE,(.L_x_1424 - _ZN7cutlass13device_kernelIN5flash19enable_sm80_to_sm89INS1_16FlashAttnFwdSm80INS1_25CollectiveMainloopFwdSm80ILi4ELi1ELb0EN4cute5tupleIJNS5_1CILi128EEENS7_ILi64EEENS7_ILi96EEEEEELi96ENS_10bfloat16_tEfNS_4arch4Sm80ELb0ELb0ELb1ELb0ELb0ELb0ELb1ELb1EEENS1_21CollectiveEpilogueFwdINS6_IJS8_SA_S9_EEENS6_IJNS7_ILi1EEESI_SI_EEESC_SE_Li128ELb0ELb1ELb1ELb0EEENS1_19SingleTileSchedulerILb0ELb1ELb1ELi128EEEEEEEEEvNT_6ParamsE)
        .other          _ZN7cutlass13device_kernelIN5flash19enable_sm80_to_sm89INS1_16FlashAttnFwdSm80INS1_25CollectiveMainloopFwdSm80ILi4ELi1ELb0EN4cute5tupleIJNS5_1CILi128EEENS7_ILi64EEENS7_ILi96EEEEEELi96ENS_10bfloat16_tEfNS_4arch4Sm80ELb0ELb0ELb1ELb0ELb0ELb0ELb1ELb1EEENS1_21CollectiveEpilogueFwdINS6_IJS8_SA_S9_EEENS6_IJNS7_ILi1EEESI_SI_EEESC_SE_Li128ELb0ELb1ELb1ELb0EEENS1_19SingleTileSchedulerILb0ELb1ELb1ELi128EEEEEEEEEvNT_6ParamsE,@"STO_CUDA_ENTRY STV_DEFAULT"
_ZN7cutlass13device_kernelIN5flash19enable_sm80_to_sm89INS1_16FlashAttnFwdSm80INS1_25CollectiveMainloopFwdSm80ILi4ELi1ELb0EN4cute5tupleIJNS5_1CILi128EEENS7_ILi64EEENS7_ILi96EEEEEELi96ENS_10bfloat16_tEfNS_4arch4Sm80ELb0ELb0ELb1ELb0ELb0ELb0ELb1ELb1EEENS1_21CollectiveEpilogueFwdINS6_IJS8_SA_S9_EEENS6_IJNS7_ILi1EEESI_SI_EEESC_SE_Li128ELb0ELb1ELb1ELb0EEENS1_19SingleTileSchedulerILb0ELb1ELb1ELi128EEEEEEEEEvNT_6ParamsE:
[----:B------:R-:W-:-:S03]  /*0000*/  MOV R1, c[0x0][0x28] ;  /* 0x00000a0000017a02 */ /* 0x000fc60000000f00 */
[----:B------:R-:W1:Y:S01]  /*0010*/  S2R R174, SR_TID.X ;  /* 0x0000000000ae7919 */ /* 0x000e620000002100 */
[----:B------:R-:W-:-:S03]  /*0020*/  IADD3 R1, R1, -0x60, RZ ;  /* 0xffffffa001017810 */ /* 0x000fc60007ffe0ff */
[----:B------:R-:W2:Y:S04]  /*0030*/  S2R R2, SR_CTAID.Y ;  /* 0x0000000000027919 */ /* 0x000ea80000002600 */
[----:B------:R-:W3:Y:S01]  /*0040*/  S2R R28, SR_CTAID.Z ;  /* 0x00000000001c7919 */ /* 0x000ee20000002700 */
[----:B-1----:R-:W-:-:S06]  /*0050*/  SHF.R.U32.HI R0, RZ, 0x5, R174 ;  /* 0x00000005ff007819 */ /* 0x002fcc00000116ae */
[----:B------:R-:W1:Y:S02]  /*0060*/  SHFL.IDX PT, R0, R0, RZ, 0x1f ;  /* 0x00001fff00007589 */ /* 0x000e6400000e0000 */
[----:B-1----:R-:W-:-:S13]  /*0070*/  ISETP.NE.AND P0, PT, R0, RZ, PT ;  /* 0x000000ff0000720c */ /* 0x002fda0003f05270 */
[----:B------:R-:W-:Y:S05]  /*0080*/  @!P0 BRA `(.L_x_0) ;  /* 0x0000008000008947 */ /* 0x000fea0003800000 */
[----:B--23--:R1:W-:Y:S01]  /*0090*/  STL [R1+0x50], R2 ;  /* 0x0000500201007387 */ /* 0x00c3e20000100800 */
[----:B------:R-:W-:-:S04]  /*00a0*/  MOV R0, c[0x0][0x550] ;  /* 0x0001540000007a02 */ /* 0x000fc80000000f00 */
[----:B------:R-:W-:-:S13]  /*00b0*/  ISETP.NE.AND P0, PT, R0, 0x1, PT ;  /* 0x000000010000780c */ /* 0x000fda0003f05270 */
[----:B------:R-:W-:Y:S05]  /*00c0*/  @!P0 BRA `(.L_x_1) ;  /* 0x000000a000008947 */ /* 0x000fea0003800000 */
[----:B------:R-:W-:-:S05]  /*00d0*/  IMAD.HI.U32 R0, R2, c[0x0][0x554], RZ ;  /* 0x0001550002007a27 */ /* 0x000fca00078e00ff */
[----:B------:R-:W-:-:S05]  /*00e0*/  SHF.R.U32.HI R0, RZ, c[0x0][0x558], R0 ;  /* 0x00015600ff007a19 */ /* 0x000fca0000011600 */
[----:B------:R2:W-:Y:S01]  /*00f0*/  STL [R1+0x50], R0 ;  /* 0x0000500001007387 */ /* 0x0005e20000100800 */
[----:B------:R-:W-:Y:S05]  /*0100*/  BRA `(.L_x_1) ;  /* 0x0000006000007947 */ /* 0x000fea0003800000 */
.L_x_0:
[----:B--23--:R-:W-:Y:S01]  /*0110*/  IMAD.MOV.U32 R0, RZ, RZ, c[0x0][0x550] ;  /* 0x00015400ff007624 */ /* 0x00cfe200078e00ff */
[----:B------:R-:W-:-:S04]  /*0120*/  MOV R3, R2 ;  /* 0x0000000200037202 */ /* 0x000fc80000000f00 */
[----:B------:R-:W-:-:S13]  /*0130*/  ISETP.NE.AND P0, PT, R0, 0x1, PT ;  /* 0x000000010000780c */ /* 0x000fda0003f05270 */
[----:B------:R-:W-:-:S05]  /*0140*/  @P0 IMAD.HI.U32 R0, R2, c[0x0][0x554], RZ ;  /* 0x0001550002000a27 */ /* 0x000fca00078e00ff */
[----:B------:R-:W-:-:S05]  /*0150*/  @P0 SHF.R.U32.HI R3, RZ, c[0x0][0x558], R0 ;  /* 0x00015600ff030a19 */ /* 0x000fca0000011600 */
[----:B------:R1:W-:Y:S02]  /*0160*/  STL [R1+0x50], R3 ;  /* 0x0000500301007387 */ /* 0x0003e40000100800 */
.L_x_1:
[----:B------:R-:W3:Y:S01]  /*0170*/  LDL R22, [R1+0x50] ;  /* 0x0000500001167983 */ /* 0x000ee20000100800 */
[----:B------:R-:W-:Y:S02]  /*0180*/  ISETP.GE.AND P0, PT, R28, RZ, PT ;  /* 0x000000ff1c00720c */ /* 0x000fe40003f06270 */
[----:B--23--:R-:W-:-:S05]  /*0190*/  IADD3 R0, -R22, RZ, RZ ;  /* 0x000000ff16007210 */ /* 0x00cfca0007ffe1ff */
[----:B------:R-:W-:-:S06]  /*01a0*/  IMAD R10, R0, c[0x0][0x550], R2 ;  /* 0x00015400000a7a24 */ /* 0x000fcc00078e0202 */
[----:B------:R-:W-:Y:S05]  /*01b0*/  @!P0 EXIT ;  /* 0x000000000000894d */ /* 0x000fea0003800000 */
[----:B-1----:R-:W-:-:S05]  /*01c0*/  IMAD.MOV.U32 R3, RZ, RZ, c[0x0][0x1d0] ;  /* 0x00007400ff037624 */ /* 0x002fca00078e00ff */
[C---:B------:R-:W-:Y:S02]  /*01d0*/  ISETP.GE.AND P0, PT, R3.reuse, 0x1, PT ;  /* 0x000000010300780c */ /* 0x040fe40003f06270 */
[----:B------:R-:W-:-:S04]  /*01e0*/  IADD3 R2, R3, 0x3f, RZ ;  /* 0x0000003f03027810 */ /* 0x000fc80007ffe0ff */
[----:B------:R-:W-:-:S04]  /*01f0*/  SHF.R.S32.HI R0, RZ, 0x1f, R2 ;  /* 0x0000001fff007819 */ /* 0x000fc80000011402 */
[----:B------:R-:W-:Y:S01]  /*0200*/  LEA.HI R2, R0, R2, RZ, 0x6 ;  /* 0x0000000200027211 */ /* 0x000fe200078f30ff */
[----:B------:R-:W-:-:S03]  /*0210*/  IMAD.MOV.U32 R0, RZ, RZ, RZ ;  /* 0x000000ffff007224 */ /* 0x000fc600078e00ff */
[----:B------:R-:W-:Y:S01]  /*0220*/  SHF.R.S32.HI R11, RZ, 0x6, R2 ;  /* 0x00000006ff0b7819 */ /* 0x000fe20000011402 */
[----:B------:R-:W-:Y:S05]  /*0230*/  @!P0 BRA `(.L_x_2) ;  /* 0x0000020000008947 */ /* 0x000fea0003800000 */
[----:B------:R-:W-:-:S04]  /*0240*/  SHF.R.U32.HI R0, RZ, 0x10, R10 ;  /* 0x00000010ff007819 */ /* 0x000fc8000001160a */
[----:B------:R-:W-:-:S04]  /*0250*/  ISETP.NE.AND P0, PT, R0, RZ, PT ;  /* 0x000000ff0000720c */ /* 0x000fc80003f05270 */
[----:B------:R-:W-:-:S04]  /*0260*/  SEL R5, R0, c[0x0][0x338], P0 ;  /* 0x0000ce0000057a07 */ /* 0x000fc80000000000 */
[----:B------:R-:W-:Y:S02]  /*0270*/  IABS R0, R5 ;  /* 0x0000000500007213 */ /* 0x000fe40000000000 */
[----:B------:R-:W-:-:S03]  /*0280*/  IADD3 R7, R11, -0x1, R5 ;  /* 0xffffffff0b077810 */ /* 0x000fc60007ffe005 */
[----:B------:R-:W-:Y:S01]  /*0290*/  IMAD.MOV.U32 R4, RZ, RZ, R0 ;  /* 0x000000ffff047224 */ /* 0x000fe200078e0000 */
[----:B------:R-:W-:-:S03]  /*02a0*/  IABS R9, R7 ;  /* 0x0000000700097213 */ /* 0x000fc60000000000 */
[----:B------:R-:W1:Y:S08]  /*02b0*/  I2F.RP R2, R4 ;  /* 0x0000000400027306 */ /* 0x000e700000209400 */
[----:B-1----:R-:W1:Y:S02]  /*02c0*/  MUFU.RCP R2, R2 ;  /* 0x0000000200027308 */ /* 0x002e640000001000 */
[----:B-1----:R-:W-:-:S06]  /*02d0*/  IADD3 R2, R2, 0xffffffe, RZ ;  /* 0x0ffffffe02027810 */ /* 0x002fcc0007ffe0ff */
[----:B------:R-:W1:Y:S02]  /*02e0*/  F2I.FTZ.U32.TRUNC.NTZ R3, R2 ;  /* 0x0000000200037305 */ /* 0x000e64000021f000 */
[----:B-1----:R-:W-:Y:S02]  /*02f0*/  IMAD.MOV R0, RZ, RZ, -R3 ;  /* 0x000000ffff007224 */ /* 0x002fe400078e0a03 */
[----:B------:R-:W-:Y:S02]  /*0300*/  IMAD.MOV.U32 R2, RZ, RZ, RZ ;  /* 0x000000ffff027224 */ /* 0x000fe400078e00ff */
[----:B------:R-:W-:Y:S01]  /*0310*/  IMAD.MOV.U32 R6, RZ, RZ, R0 ;  /* 0x000000ffff067224 */ /* 0x000fe200078e0000 */
[----:B------:R-:W-:-:S03]  /*0320*/  IABS R0, R5 ;  /* 0x0000000500007213 */ /* 0x000fc60000000000 */
[----:B------:R-:W-:Y:S02]  /*0330*/  IMAD R6, R6, R4, RZ ;  /* 0x0000000406067224 */ /* 0x000fe400078e02ff */
[----:B------:R-:W-:Y:S02]  /*0340*/  IMAD.MOV R8, RZ, RZ, -R0 ;  /* 0x000000ffff087224 */ /* 0x000fe400078e0a00 */
[----:B------:R-:W-:-:S04]  /*0350*/  IMAD.HI.U32 R0, R3, R6, R2 ;  /* 0x0000000603007227 */ /* 0x000fc800078e0002 */
[----:B------:R-:W-:Y:S02]  /*0360*/  IMAD.MOV.U32 R2, RZ, RZ, R9 ;  /* 0x000000ffff027224 */ /* 0x000fe400078e0009 */
[----:B------:R-:W-:Y:S02]  /*0370*/  IMAD.MOV.U32 R3, RZ, RZ, R8 ;  /* 0x000000ffff037224 */ /* 0x000fe400078e0008 */
[----:B------:R-:W-:-:S04]  /*0380*/  IMAD.HI.U32 R0, R0, R2, RZ ;  /* 0x0000000200007227 */ /* 0x000fc800078e00ff */
[----:B------:R-:W-:-:S05]  /*0390*/  IMAD R2, R0, R3, R2 ;  /* 0x0000000300027224 */ /* 0x000fca00078e0202 */
[----:B------:R-:W-:-:S13]  /*03a0*/  ISETP.GT.U32.AND P1, PT, R4, R2, PT ;  /* 0x000000020400720c */ /* 0x000fda0003f24070 */
[----:B------:R-:W-:Y:S01]  /*03b0*/  @!P1 IMAD.IADD R2, R2, 0x1, -R4 ;  /* 0x0000000102029824 */ /* 0x000fe200078e0a04 */
[----:B------:R-:W-:Y:S02]  /*03c0*/  @!P1 IADD3 R0, R0, 0x1, RZ ;  /* 0x0000000100009810 */ /* 0x000fe40007ffe0ff */
[----:B------:R-:W-:Y:S02]  /*03d0*/  ISETP.NE.AND P1, PT, R5, RZ, PT ;  /* 0x000000ff0500720c */ /* 0x000fe40003f25270 */
[----:B------:R-:W-:Y:S02]  /*03e0*/  ISETP.GE.U32.AND P2, PT, R2, R4, PT ;  /* 0x000000040200720c */ /* 0x000fe40003f46070 */
[----:B------:R-:W-:-:S04]  /*03f0*/  LOP3.LUT R2, R7, R5, RZ, 0x3c, !PT ;  /* 0x0000000507027212 */ /* 0x000fc800078e3cff */
[----:B------:R-:W-:-:S07]  /*0400*/  ISETP.GE.AND P0, PT, R2, RZ, PT ;  /* 0x000000ff0200720c */ /* 0x000fce0003f06270 */
[----:B------:R-:W-:-:S06]  /*0410*/  @P2 IADD3 R0, R0, 0x1, RZ ;  /* 0x0000000100002810 */ /* 0x000fcc0007ffe0ff */
[----:B------:R-:W-:Y:S01]  /*0420*/  @!P0 IMAD.MOV R0, RZ, RZ, -R0 ;  /* 0x000000ffff008224 */ /* 0x000fe200078e0a00 */
[----:B------:R-:W-:Y:S02]  /*0430*/  @!P1 LOP3.LUT R0, RZ, R5, RZ, 0x33, !PT ;  /* 0x00000005ff009212 */ /* 0x000fe400078e33ff */
.L_x_2:
[----:B------:R-:W-:Y:S01]  /*0440*/  LOP3.LUT R2, R10, 0xffff, RZ, 0xc0, !PT ;  /* 0x0000ffff0a027812 */ /* 0x000fe200078ec0ff */
[----:B------:R-:W-:Y:S01]  /*0450*/  ULDC.64 UR6, c[0x0][0x118] ;  /* 0x0000460000067ab9 */ /* 0x000fe20000000a00 */
[----:B------:R-:W-:Y:S01]  /*0460*/  PLOP3.LUT P4, PT, PT, PT, PT, 0x80, 0x0 ;  /* 0x000000000000781c */ /* 0x000fe20003f8f070 */
[----:B------:R-:W-:Y:S01]  /*0470*/  CS2R R20, SRZ ;  /* 0x0000000000147805 */ /* 0x000fe2000001ff00 */
[----:B------:R-:W-:Y:S01]  /*0480*/  CS2R R18, SRZ ;  /* 0x0000000000127805 */ /* 0x000fe2000001ff00 */
[----:B------:R-:W-:Y:S01]  /*0490*/  IMAD R181, R2, R0, RZ ;  /* 0x0000000002b57224 */ /* 0x000fe200078e02ff */
[----:B------:R-:W-:Y:S01]  /*04a0*/  CS2R R94, SRZ ;  /* 0x00000000005e7805 */ /* 0x000fe2000001ff00 */
[----:B------:R-:W-:Y:S01]  /*04b0*/  CS2R R92, SRZ ;  /* 0x00000000005c7805 */ /* 0x000fe2000001ff00 */
[----:B------:R-:W-:Y:S01]  /*04c0*/  CS2R R98, SRZ ;  /* 0x0000000000627805 */ /* 0x000fe2000001ff00 */
[----:B------:R-:W-:Y:S01]  /*04d0*/  IMAD.IADD R0, R181, 0x1, R0 ;  /* 0x00000001b5007824 */ /* 0x000fe200078e0200 */
[----:B------:R1:W-:Y:S01]  /*04e0*/  STL [R1+0x54], R181 ;  /* 0x000054b501007387 */ /* 0x0003e20000100800 */
[----:B------:R-:W-:Y:S01]  /*04f0*/  CS2R R96, SRZ ;  /* 0x0000000000607805 */ /* 0x000fe2000001ff00 */
[----:B------:R-:W-:Y:S01]  /*0500*/  CS2R R90, SRZ ;  /* 0x00000000005a7805 */ /* 0x000fe2000001ff00 */
[----:B------:R-:W-:Y:S01]  /*0510*/  CS2R R88, SRZ ;  /* 0x0000000000587805 */ /* 0x000fe2000001ff00 */
[----:B------:R-:W-:Y:S01]  /*0520*/  IMNMX R173, R11, R0, PT ;  /* 0x000000000bad7217 */ /* 0x000fe20003800200 */
[----:B------:R-:W-:Y:S01]  /*0530*/  CS2R R86, SRZ ;  /* 0x0000000000567805 */ /* 0x000fe2000001ff00 */
[----:B------:R-:W-:Y:S01]  /*0540*/  CS2R R84, SRZ ;  /* 0x0000000000547805 */ /* 0x000fe2000001ff00 */
[----:B------:R-:W-:Y:S01]  /*0550*/  CS2R R78, SRZ ;  /* 0x00000000004e7805 */ /* 0x000fe2000001ff00 */
[----:B------:R-:W-:Y:S01]  /*0560*/  ISETP.GT.AND P0, PT, R173, R181, PT ;  /* 0x000000b5ad00720c */ /* 0x000fe20003f04270 */
[----:B------:R-:W-:Y:S01]  /*0570*/  CS2R R76, SRZ ;  /* 0x00000000004c7805 */ /* 0x000fe2000001ff00 */
        /* <DEDUP_REMOVED lines=38> */
[----:B------:R-:W-:Y:S05]  /*07e0*/  @!P0 BRA `(.L_x_3) ;  /* 0x0000917000008947 */ /* 0x000fea0003800000 */
[----:B-1----:R-:W-:-:S04]  /*07f0*/  ISETP.NE.U32.AND P1, PT, RZ, c[0x0][0x340], PT ;  /* 0x0000d000ff007a0c */ /* 0x002fc80003f25070 */
[----:B------:R-:W-:-:S13]  /*0800*/  ISETP.NE.AND.EX P1, PT, RZ, c[0x0][0x344], PT, P1 ;  /* 0x0000d100ff007a0c */ /* 0x000fda0003f25310 */
[----:B------:R-:W-:-:S04]  /*0810*/  @P1 IMAD.MOV.U32 R2, RZ, RZ, 0x4 ;  /* 0x00000004ff021424 */ /* 0x000fc800078e00ff */
[----:B------:R-:W-:-:S05]  /*0820*/  @P1 IMAD.WIDE R2, R28, R2, c[0x0][0x340] ;  /* 0x0000d0001c021625 */ /* 0x000fca00078e0202 */
[----:B------:R1:W2:Y:S01]  /*0830*/  @P1 LDG.E R17, [R2.64] ;  /* 0x0000000602111981 */ /* 0x0002a2000c1e1900 */
[----:B------:R-:W-:Y:S01]  /*0840*/  SHF.R.S32.HI R23, RZ, 0x1f, R174 ;  /* 0x0000001fff177819 */ /* 0x000fe200000114ae */
[----:B------:R-:W-:Y:S01]  /*0850*/  IMAD.MOV.U32 R4, RZ, RZ, c[0x0][0x2c4] ;  /* 0x0000b100ff047624 */ /* 0x000fe200078e00ff */
[----:B------:R-:W-:Y:S01]  /*0860*/  SHF.R.S32.HI R16, RZ, 0x1f, R22 ;  /* 0x0000001fff107819 */ /* 0x000fe20000011416 */
[----:B------:R-:W3:Y:S01]  /*0870*/  S2R R29, SR_CTAID.X ;  /* 0x00000000001d7919 */ /* 0x000ee20000002500 */
[CC--:B------:R-:W-:Y:S01]  /*0880*/  LEA.HI R20, R23.reuse, R174.reuse, RZ, 0x2 ;  /* 0x000000ae17147211 */ /* 0x0c0fe200078f10ff */
[----:B------:R-:W-:Y:S01]  /*0890*/  ULDC UR5, c[0x0][0x2c4] ;  /* 0x0000b10000057ab9 */ /* 0x000fe20000000800 */
[----:B------:R-:W-:Y:S01]  /*08a0*/  ISETP.NE.AND P0, PT, R4, 0x1, PT ;  /* 0x000000010400780c */ /* 0x000fe20003f05270 */
[----:B------:R-:W-:Y:S01]  /*08b0*/  IMAD R0, R16, c[0x0][0x1b8], RZ ;  /* 0x00006e0010007a24 */ /* 0x000fe200078e02ff */
[----:B------:R-:W-:Y:S01]  /*08c0*/  LOP3.LUT R4, R20, 0xfffffffc, RZ, 0xc0, !PT ;  /* 0xfffffffc14047812 */ /* 0x000fe200078ec0ff */
[----:B------:R-:W-:Y:S01]  /*08d0*/  ULDC UR4, c[0x0][0x168] ;  /* 0x00005a0000047ab9 */ /* 0x000fe20000000800 */
[-C--:B------:R-:W-:Y:S01]  /*08e0*/  LEA.HI R26, R23, R174.reuse, RZ, 0x3 ;  /* 0x000000ae171a7211 */ /* 0x080fe200078f18ff */
[----:B------:R-:W-:Y:S01]  /*08f0*/  IMAD R0, R22, c[0x0][0x1bc], R0 ;  /* 0x00006f0016007a24 */ /* 0x000fe200078e0200 */
[----:B------:R-:W-:Y:S01]  /*0900*/  SHF.R.S32.HI R19, RZ, 0x2, R20 ;  /* 0x00000002ff137819 */ /* 0x000fe20000011414 */
[----:B------:R-:W-:Y:S01]  /*0910*/  UIMAD UR4, UR5, UR4, URZ ;  /* 0x00000004050472a4 */ /* 0x000fe2000f8e023f */
[----:B------:R-:W-:Y:S01]  /*0920*/  IADD3 R4, -R4, R174, RZ ;  /* 0x000000ae04047210 */ /* 0x000fe20007ffe1ff */
[----:B------:R-:W-:Y:S01]  /*0930*/  BSSY B0, `(.L_x_4) ;  /* 0x000007b000007945 */ /* 0x000fe20003800000 */
[----:B------:R-:W-:-:S02]  /*0940*/  SHF.R.S32.HI R24, RZ, 0x3, R26 ;  /* 0x00000003ff187819 */ /* 0x000fc4000001141a */
[----:B------:R-:W-:Y:S01]  /*0950*/  SHF.R.S32.HI R27, RZ, 0x1f, R28 ;  /* 0x0000001fff1b7819 */ /* 0x000fe2000001141c */
[C-C-:B------:R-:W-:Y:S01]  /*0960*/  IMAD R5, R4.reuse, 0x20, R19.reuse ;  /* 0x0000002004057824 */ /* 0x140fe200078e0213 */
[-C--:B------:R-:W-:Y:S01]  /*0970*/  LEA.HI R25, R23, R174.reuse, RZ, 0x4 ;  /* 0x000000ae17197211 */ /* 0x080fe200078f20ff */
[----:B------:R-:W-:Y:S01]  /*0980*/  IMAD.SHL.U32 R4, R4, 0x8, RZ ;  /* 0x0000000804047824 */ /* 0x000fe200078e00ff */
[----:B------:R-:W-:Y:S01]  /*0990*/  SHF.R.S32.HI R9, RZ, 0x1f, R19 ;  /* 0x0000001fff097819 */ /* 0x000fe20000011413 */
[----:B------:R-:W-:Y:S01]  /*09a0*/  IMAD R8, R27, c[0x0][0x1c0], RZ ;  /* 0x000070001b087a24 */ /* 0x000fe200078e02ff */
[----:B------:R-:W-:Y:S01]  /*09b0*/  LOP3.LUT R12, R25, 0xfffffff0, RZ, 0xc0, !PT ;  /* 0xfffffff0190c7812 */ /* 0x000fe200078ec0ff */
[----:B-1----:R-:W-:Y:S01]  /*09c0*/  IMAD.WIDE.U32 R2, R22, c[0x0][0x1b8], RZ ;  /* 0x00006e0016027a25 */ /* 0x002fe200078e00ff */
[----:B------:R-:W-:Y:S02]  /*09d0*/  LEA.HI R160, R23, R174, RZ, 0x5 ;  /* 0x000000ae17a07211 */ /* 0x000fe400078f28ff */
[----:B---3--:R-:W-:Y:S01]  /*09e0*/  LEA R11, R29, R5, 0x7 ;  /* 0x000000051d0b7211 */ /* 0x008fe200078e38ff */
[----:B------:R-:W-:Y:S01]  /*09f0*/  IMAD.IADD R3, R3, 0x1, R0 ;  /* 0x0000000103037824 */ /* 0x000fe200078e0200 */
[----:B------:R-:W-:Y:S01]  /*0a00*/  ISETP.GE.AND P3, PT, R4, c[0x0][0x1d4], PT ;  /* 0x0000750004007a0c */ /* 0x000fe20003f66270 */
[----:B------:R-:W-:-:S02]  /*0a10*/  IMAD.SHL.U32 R0, R24, 0x40, RZ ;  /* 0x0000004018007824 */ /* 0x000fc400078e00ff */
[----:B------:R-:W-:Y:S01]  /*0a20*/  @P0 IMAD.HI.U32 R5, R11, c[0x0][0x2c8], RZ ;  /* 0x0000b2000b050a27 */ /* 0x000fe200078e00ff */
[----:B------:R-:W-:Y:S02]  /*0a30*/  P2R R31, PR, RZ, 0x8 ;  /* 0x00000008ff1f7803 */ /* 0x000fe40000000000 */
[----:B------:R-:W-:Y:S01]  /*0a40*/  LOP3.LUT R0, R0, 0xc0, RZ, 0xc0, !PT ;  /* 0x000000c000007812 */ /* 0x000fe200078ec0ff */
[C---:B------:R-:W-:Y:S02]  /*0a50*/  IMAD R8, R28.reuse, c[0x0][0x1c4], R8 ;  /* 0x000071001c087a24 */ /* 0x040fe400078e0208 */
[----:B------:R-:W-:Y:S01]  /*0a60*/  IMAD.WIDE.U32 R2, R28, c[0x0][0x1c0], R2 ;  /* 0x000070001c027a25 */ /* 0x000fe200078e0002 */
[----:B------:R-:W-:Y:S01]  /*0a70*/  LOP3.LUT R7, R0, 0x18, R4, 0xf8, !PT ;  /* 0x0000001800077812 */ /* 0x000fe200078ef804 */
[----:B------:R1:W-:Y:S01]  /*0a80*/  STL [R1+0x5c], R31 ;  /* 0x00005c1f01007387 */ /* 0x0003e20000100800 */
[----:B------:R-:W-:Y:S01]  /*0a90*/  SHF.R.U32.HI R6, RZ, 0x3, R0 ;  /* 0x00000003ff067819 */ /* 0x000fe20000011600 */
[----:B------:R-:W-:Y:S01]  /*0aa0*/  IMAD.MOV.U32 R0, RZ, RZ, R11 ;  /* 0x000000ffff007224 */ /* 0x000fe200078e000b */
[----:B------:R-:W-:Y:S01]  /*0ab0*/  @P0 SHF.R.U32.HI R0, RZ, c[0x0][0x2cc], R5 ;  /* 0x0000b300ff000a19 */ /* 0x000fe20000011605 */
[----:B------:R-:W-:Y:S01]  /*0ac0*/  IMAD.IADD R3, R3, 0x1, R8 ;  /* 0x0000000103037824 */ /* 0x000fe200078e0208 */
[----:B------:R-:W-:Y:S01]  /*0ad0*/  LOP3.LUT R233, R7, R6, RZ, 0x3c, !PT ;  /* 0x0000000607e97212 */ /* 0x000fe200078e3cff */
[----:B------:R-:W-:Y:S01]  /*0ae0*/  IMAD R7, R9, c[0x0][0x1e0], RZ ;  /* 0x0000780009077a24 */ /* 0x000fe200078e02ff */
[--C-:B------:R-:W-:Y:S01]  /*0af0*/  SHF.R.S32.HI R10, RZ, 0x1f, R0.reuse ;  /* 0x0000001fff0a7819 */ /* 0x100fe20000011400 */
[----:B------:R-:W-:Y:S01]  /*0b00*/  IMAD.MOV R13, RZ, RZ, -R0 ;  /* 0x000000ffff0d7224 */ /* 0x000fe200078e0a00 */
[----:B------:R-:W-:Y:S01]  /*0b10*/  SHF.R.S32.HI R5, RZ, 0x1f, R4 ;  /* 0x0000001fff057819 */ /* 0x000fe20000011404 */
[----:B------:R-:W-:-:S04]  /*0b20*/  IMAD.WIDE.U32 R2, R0, c[0x0][0x1b0], R2 ;  /* 0x00006c0000027a25 */ /* 0x000fc800078e0002 */
[----:B------:R-:W-:Y:S02]  /*0b30*/  IMAD R10, R10, c[0x0][0x1b0], RZ ;  /* 0x00006c000a0a7a24 */ /* 0x000fe400078e02ff */
[----:B------:R-:W-:Y:S02]  /*0b40*/  IMAD R6, R9, c[0x0][0x208], RZ ;  /* 0x0000820009067a24 */ /* 0x000fe400078e02ff */
[----:B------:R-:W-:Y:S02]  /*0b50*/  IMAD R0, R0, c[0x0][0x1b4], R10 ;  /* 0x00006d0000007a24 */ /* 0x000fe400078e020a */
[----:B------:R-:W-:Y:S02]  /*0b60*/  IMAD R10, R13, c[0x0][0x2c4], R11 ;  /* 0x0000b1000d0a7a24 */ /* 0x000fe400078e020b */
[----:B------:R-:W-:Y:S01]  /*0b70*/  IMAD.IADD R18, R174, 0x1, -R12 ;  /* 0x00000001ae127824 */ /* 0x000fe200078e0a0c */
[----:B------:R-:W-:Y:S01]  /*0b80*/  IADD3 R3, R3, R0, RZ ;  /* 0x0000000003037210 */ /* 0x000fe20007ffe0ff */
[C---:B------:R-:W-:Y:S01]  /*0b90*/  IMAD R14, R19.reuse, c[0x0][0x1e4], R7 ;  /* 0x00007900130e7a24 */ /* 0x040fe200078e0207 */
[----:B------:R-:W-:Y:S01]  /*0ba0*/  SHF.R.S32.HI R0, RZ, 0x1f, R10 ;  /* 0x0000001fff007819 */ /* 0x000fe2000001140a */
[C---:B------:R-:W-:Y:S01]  /*0bb0*/  IMAD R15, R19.reuse, c[0x0][0x20c], R6 ;  /* 0x00008300130f7a24 */ /* 0x040fe200078e0206 */
[----:B------:R-:W-:Y:S01]  /*0bc0*/  LEA.HI R21, R18, R18, RZ, 0x1 ;  /* 0x0000001212157211 */ /* 0x000fe200078f08ff */
[----:B------:R-:W-:-:S03]  /*0bd0*/  IMAD.WIDE.U32 R8, R19, c[0x0][0x1e0], R4 ;  /* 0x0000780013087a25 */ /* 0x000fc600078e0004 */
[----:B------:R-:W-:Y:S01]  /*0be0*/  SHF.R.S32.HI R12, RZ, 0x1, R21 ;  /* 0x00000001ff0c7819 */ /* 0x000fe20000011415 */
[----:B------:R-:W-:Y:S01]  /*0bf0*/  IMAD.WIDE.U32 R6, R19, c[0x0][0x208], R4 ;  /* 0x0000820013067a25 */ /* 0x000fe200078e0004 */
[----:B------:R-:W-:Y:S02]  /*0c00*/  IADD3 R9, R9, R14, RZ ;  /* 0x0000000e09097210 */ /* 0x000fe40007ffe0ff */
[----:B------:R-:W-:Y:S01]  /*0c10*/  SHF.R.S32.HI R13, RZ, 0x1f, R21 ;  /* 0x0000001fff0d7819 */ /* 0x000fe20000011415 */
[----:B------:R-:W-:Y:S02]  /*0c20*/  IMAD R0, R0, c[0x0][0x1a8], RZ ;  /* 0x00006a0000007a24 */ /* 0x000fe400078e02ff */
[----:B------:R-:W-:Y:S02]  /*0c30*/  IMAD.IADD R7, R7, 0x1, R15 ;  /* 0x0000000107077824 */ /* 0x000fe400078e020f */
[C---:B------:R-:W-:Y:S02]  /*0c40*/  IMAD R14, R16.reuse, c[0x0][0x1e8], RZ ;  /* 0x00007a00100e7a24 */ /* 0x040fe400078e02ff */
[----:B------:R-:W-:-:S02]  /*0c50*/  IMAD R15, R16, c[0x0][0x210], RZ ;  /* 0x00008400100f7a24 */ /* 0x000fc400078e02ff */
[----:B------:R-:W-:Y:S01]  /*0c60*/  IMAD R16, R10, c[0x0][0x1ac], R0 ;  /* 0x00006b000a107a24 */ /* 0x000fe200078e0200 */
[----:B------:R-:W-:Y:S01]  /*0c70*/  IADD3 R0, R4, 0x40, RZ ;  /* 0x0000004004007810 */ /* 0x000fe20007ffe0ff */
[----:B------:R-:W-:Y:S01]  /*0c80*/  IMAD.WIDE.U32 R10, R10, c[0x0][0x1a8], R2 ;  /* 0x00006a000a0a7a25 */ /* 0x000fe200078e0002 */
[----:B------:R-:W-:Y:S02]  /*0c90*/  LEA.HI R2, R13, R12, RZ, 0x2 ;  /* 0x0000000c0d027211 */ /* 0x000fe400078f10ff */
[----:B------:R-:W-:Y:S01]  /*0ca0*/  ISETP.GE.AND P6, PT, R0, c[0x0][0x1d4], PT ;  /* 0x0000750000007a0c */ /* 0x000fe20003fc6270 */
[----:B------:R-:W-:Y:S01]  /*0cb0*/  IMAD R14, R22, c[0x0][0x1ec], R14 ;  /* 0x00007b00160e7a24 */ /* 0x000fe200078e020e */
[----:B------:R-:W-:Y:S01]  /*0cc0*/  LOP3.LUT R13, R2, 0xfffffffc, RZ, 0xc0, !PT ;  /* 0xfffffffc020d7812 */ /* 0x000fe200078ec0ff */
[----:B------:R-:W-:Y:S01]  /*0cd0*/  IMAD R15, R22, c[0x0][0x214], R15 ;  /* 0x00008500160f7a24 */ /* 0x000fe200078e020f */
[----:B------:R-:W-:Y:S01]  /*0ce0*/  ISETP.GE.AND P5, PT, R0, c[0x0][0x198], PT ;  /* 0x0000660000007a0c */ /* 0x000fe20003fa6270 */
[----:B------:R-:W-:-:S04]  /*0cf0*/  IMAD.WIDE.U32 R8, R22, c[0x0][0x1e8], R8 ;  /* 0x00007a0016087a25 */ /* 0x000fc800078e0008 */
[----:B------:R-:W-:-:S04]  /*0d00*/  IMAD.WIDE.U32 R2, R22, c[0x0][0x210], R6 ;  /* 0x0000840016027a25 */ /* 0x000fc800078e0006 */
[----:B------:R-:W-:Y:S01]  /*0d10*/  IMAD.IADD R0, R11, 0x1, R16 ;  /* 0x000000010b007824 */ /* 0x000fe200078e0210 */
[----:B------:R-:W-:Y:S01]  /*0d20*/  LEA R16, P0, R10, c[0x0][0x160], 0x1 ;  /* 0x000058000a107a11 */ /* 0x000fe200078008ff */
[----:B------:R-:W-:Y:S02]  /*0d30*/  IMAD.IADD R22, R12, 0x1, -R13 ;  /* 0x000000010c167824 */ /* 0x000fe400078e0a0d */
[----:B------:R-:W-:Y:S01]  /*0d40*/  IMAD.IADD R13, R9, 0x1, R14 ;  /* 0x00000001090d7824 */ /* 0x000fe200078e020e */
[----:B------:R-:W-:Y:S01]  /*0d50*/  IADD3 R9, R3, R15, RZ ;  /* 0x0000000f03097210 */ /* 0x000fe20007ffe0ff */
[----:B------:R-:W-:Y:S01]  /*0d60*/  IMAD.MOV.U32 R12, RZ, RZ, R8 ;  /* 0x000000ffff0c7224 */ /* 0x000fe200078e0008 */
[----:B------:R-:W-:Y:S01]  /*0d70*/  LEA.HI.X R15, R10, c[0x0][0x164], R0, 0x1, P0 ;  /* 0x000059000a0f7a11 */ /* 0x000fe200000f0c00 */
[----:B------:R-:W-:Y:S01]  /*0d80*/  IMAD.MOV.U32 R23, RZ, RZ, 0x10 ;  /* 0x00000010ff177424 */ /* 0x000fe200078e00ff */
[----:B------:R-:W-:Y:S01]  /*0d90*/  LEA.HI R0, R20, R19, RZ, 0x1 ;  /* 0x0000001314007211 */ /* 0x000fe200078f08ff */
[----:B------:R1:W3:Y:S01]  /*0da0*/  SHFL.IDX PT, R6, R16, RZ, 0x1c1f ;  /* 0x001c1fff10067589 */ /* 0x0002e200000e0000 */
[----:B------:R-:W-:-:S02]  /*0db0*/  SHF.R.S32.HI R20, RZ, 0x5, R160 ;  /* 0x00000005ff147819 */ /* 0x000fc400000114a0 */
[----:B------:R-:W-:Y:S01]  /*0dc0*/  LOP3.LUT R0, R0, 0x7fffffe, RZ, 0xc0, !PT ;  /* 0x07fffffe00007812 */ /* 0x000fe200078ec0ff */
[----:B------:R1:W4:Y:S01]  /*0dd0*/  SHFL.IDX PT, R7, R15, RZ, 0x1c1f ;  /* 0x001c1fff0f077589 */ /* 0x00032200000e0000 */
[----:B------:R-:W-:Y:S02]  /*0de0*/  IADD3 R14, R4, 0x20, RZ ;  /* 0x00000020040e7810 */ /* 0x000fe40007ffe0ff */
[----:B------:R-:W-:Y:S02]  /*0df0*/  IADD3 R0, R19, -R0, RZ ;  /* 0x8000000013007210 */ /* 0x000fe40007ffe0ff */
[----:B------:R-:W-:Y:S02]  /*0e00*/  MOV R8, R2 ;  /* 0x0000000200087202 */ /* 0x000fe40000000f00 */
[----:B------:R-:W-:Y:S01]  /*0e10*/  ISETP.GE.AND P4, PT, R14, c[0x0][0x1d4], PT ;  /* 0x000075000e007a0c */ /* 0x000fe20003f86270 */
[----:B------:R-:W-:Y:S01]  /*0e20*/  IMAD R11, R20, 0x8, R0 ;  /* 0x00000008140b7824 */ /* 0x000fe200078e0200 */
[----:B------:R-:W-:-:S02]  /*0e30*/  LOP3.LUT P2, RZ, R22, 0x2, RZ, 0xc0, !PT ;  /* 0x0000000216ff7812 */ /* 0x000fc4000784c0ff */
[----:B------:R-:W-:Y:S01]  /*0e40*/  P2R R34, PR, RZ, 0x10 ;  /* 0x00000010ff227803 */ /* 0x000fe20000000000 */
[----:B------:R-:W-:Y:S01]  /*0e50*/  IMAD.U32 R233, R11, 0x20, R233 ;  /* 0x000000200be97824 */ /* 0x000fe200078e00e9 */
[----:B------:R-:W-:-:S03]  /*0e60*/  ISETP.GE.AND P4, PT, R14, c[0x0][0x198], PT ;  /* 0x000066000e007a0c */ /* 0x000fc60003f86270 */
[----:B------:R1:W-:Y:S01]  /*0e70*/  STL [R1+0x58], R34 ;  /* 0x0000582201007387 */ /* 0x0003e20000100800 */
[--C-:B--2---:R-:W-:Y:S01]  /*0e80*/  @P1 SHF.R.S32.HI R3, RZ, 0x1f, R17.reuse ;  /* 0x0000001fff031819 */ /* 0x104fe20000011411 */
[----:B------:R-:W-:Y:S01]  /*0e90*/  @P1 IMAD.MOV.U32 R2, RZ, RZ, R17 ;  /* 0x000000ffff021224 */ /* 0x000fe200078e0011 */
[----:B------:R-:W-:Y:S01]  /*0ea0*/  @!P1 MOV R3, R27 ;  /* 0x0000001b00039202 */ /* 0x000fe20000000f00 */
[----:B------:R-:W-:Y:S01]  /*0eb0*/  @!P1 IMAD.MOV.U32 R2, RZ, RZ, R28 ;  /* 0x000000ffff029224 */ /* 0x000fe200078e001c */
[----:B------:R-:W-:Y:S01]  /*0ec0*/  ISETP.GE.AND P1, PT, R4, c[0x0][0x198], PT ;  /* 0x0000660004007a0c */ /* 0x000fe20003f26270 */
[----:B------:R-:W-:Y:S02]  /*0ed0*/  IMAD R17, R29, 0x80, R19 ;  /* 0x000000801d117824 */ /* 0x000fe400078e0213 */
[C---:B------:R-:W-:Y:S02]  /*0ee0*/  IMAD R10, R3.reuse, c[0x0][0x1f0], RZ ;  /* 0x00007c00030a7a24 */ /* 0x040fe400078e02ff */
[----:B------:R-:W-:Y:S01]  /*0ef0*/  IMAD R0, R3, c[0x0][0x218], RZ ;  /* 0x0000860003007a24 */ /* 0x000fe200078e02ff */
[----:B------:R-:W-:Y:S01]  /*0f00*/  ISETP.GE.AND P0, PT, R17, UR4, PT ;  /* 0x0000000411007c0c */ /* 0x000fe2000bf06270 */
[C---:B------:R-:W-:Y:S01]  /*0f10*/  IMAD R10, R2.reuse, c[0x0][0x1f4], R10 ;  /* 0x00007d00020a7a24 */ /* 0x040fe200078e020a */
[----:B------:R-:W-:Y:S01]  /*0f20*/  SEL R3, R23, 0xfffffff0, !P2 ;  /* 0xfffffff017037807 */ /* 0x000fe20005000000 */
[----:B------:R-:W-:-:S02]  /*0f30*/  IMAD R0, R2, c[0x0][0x21c], R0 ;  /* 0x0000870002007a24 */ /* 0x000fc400078e0200 */
[----:B------:R-:W-:Y:S01]  /*0f40*/  IMAD.WIDE.U32 R36, R2, c[0x0][0x1f0], R12 ;  /* 0x00007c0002247a25 */ /* 0x000fe200078e000c */
[----:B------:R-:W-:-:S03]  /*0f50*/  SEL R12, RZ, 0x1, P3 ;  /* 0x00000001ff0c7807 */ /* 0x000fc60001800000 */
[----:B------:R-:W-:Y:S01]  /*0f60*/  IMAD.WIDE.U32 R32, R2, c[0x0][0x218], R8 ;  /* 0x0000860002207a25 */ /* 0x000fe200078e0008 */
[----:B------:R-:W-:Y:S01]  /*0f70*/  IADD3 R39, R37, R10, RZ ;  /* 0x0000000a25277210 */ /* 0x000fe20007ffe0ff */
[----:B------:R1:W-:Y:S02]  /*0f80*/  STL.64 [R1+0x48], R36 ;  /* 0x0000482401007387 */ /* 0x0003e40000100a00 */
[----:B------:R-:W-:Y:S02]  /*0f90*/  IMAD.IADD R30, R33, 0x1, R0 ;  /* 0x00000001211e7824 */ /* 0x000fe400078e0200 */
[----:B------:R1:W-:Y:S04]  /*0fa0*/  STL.64 [R1+0x40], R32 ;  /* 0x0000402001007387 */ /* 0x0003e80000100a00 */
[----:B------:R1:W-:Y:S04]  /*0fb0*/  STL [R1+0x30], R30 ;  /* 0x0000301e01007387 */ /* 0x0003e80000100800 */
[----:B------:R1:W-:Y:S01]  /*0fc0*/  STL [R1+0x3c], R39 ;  /* 0x00003c2701007387 */ /* 0x0003e20000100800 */
[----:B------:R-:W-:Y:S05]  /*0fd0*/  @P0 BRA `(.L_x_5) ;  /* 0x0000010000000947 */ /* 0x000fea0003800000 */
[----:B---34-:R-:W-:Y:S02]  /*0fe0*/  IADD3 R0, R4, 0x40, RZ ;  /* 0x0000004004007810 */ /* 0x018fe40007ffe0ff */
[----:B------:R-:W-:-:S02]  /*0ff0*/  SHF.R.S32.HI R8, RZ, 0x1f, R14 ;  /* 0x0000001fff087819 */ /* 0x000fc4000001140e */
[----:B------:R-:W-:Y:S02]  /*1000*/  SHF.R.S32.HI R2, RZ, 0x1f, R0 ;  /* 0x0000001fff027819 */ /* 0x000fe40000011400 */
[----:B------:R-:W-:Y:S02]  /*1010*/  LEA.HI R10, R8, R14, RZ, 0x3 ;  /* 0x0000000e080a7211 */ /* 0x000fe400078f18ff */
[----:B------:R-:W-:Y:S01]  /*1020*/  LEA.HI R2, R2, R0, RZ, 0x3 ;  /* 0x0000000002027211 */ /* 0x000fe200078f18ff */
[----:B------:R-:W-:Y:S01]  /*1030*/  IMAD.SHL.U32 R0, R233, 0x2, RZ ;  /* 0x00000002e9007824 */ /* 0x000fe200078e00ff */
[----:B------:R-:W-:Y:S02]  /*1040*/  LEA R8, P0, R4, R6, 0x1 ;  /* 0x0000000604087211 */ /* 0x000fe400078008ff */
[----:B------:R-:W-:Y:S02]  /*1050*/  LOP3.LUT R10, R10, 0xfffffff8, RZ, 0xc0, !PT ;  /* 0xfffffff80a0a7812 */ /* 0x000fe400078ec0ff */
[----:B------:R-:W-:-:S02]  /*1060*/  LOP3.LUT R2, R2, 0xfffffff8, RZ, 0xc0, !PT ;  /* 0xfffffff802027812 */ /* 0x000fc400078ec0ff */
[----:B------:R-:W-:Y:S01]  /*1070*/  LEA.HI.X R9, R4, R7, R5, 0x1, P0 ;  /* 0x0000000704097211 */ /* 0x000fe200000f0c05 */
[----:B------:R-:W-:-:S04]  /*1080*/  IMAD.WIDE R10, R10, 0x2, R6 ;  /* 0x000000020a0a7825 */ /* 0x000fc800078e0206 */
[----:B------:R-:W-:Y:S01]  /*1090*/  IMAD.WIDE R6, R2, 0x2, R6 ;  /* 0x0000000202067825 */ /* 0x000fe200078e0206 */
[----:B------:R-:W-:Y:S01]  /*10a0*/  @!PT LDS RZ, [RZ] ;  /* 0x00000000fffff984 */ /* 0x000fe20000000800 */
[----:B------:R2:W-:Y:S04]  /*10b0*/  LDGSTS.E.BYPASS.LTC128B.128 [R0+0x6100], [R8.64], !P1 ;  /* 0x0610000008007fae */ /* 0x0005e8000c901d46 */
[----:B------:R2:W-:Y:S04]  /*10c0*/  LDGSTS.E.BYPASS.LTC128B.128 [R0+0x8100], [R10.64], !P4 ;  /* 0x081000000a007fae */ /* 0x0005e8000e101d46 */
[----:B------:R2:W-:Y:S02]  /*10d0*/  LDGSTS.E.BYPASS.LTC128B.128 [R0+0xa100], [R6.64], !P5 ;  /* 0x0a10000006007fae */ /* 0x0005e4000e901d46 */
.L_x_5:
[----:B---34-:R-:W-:Y:S05]  /*10e0*/  BSYNC B0 ;  /* 0x0000000000007941 */ /* 0x018fea0003800000 */
.L_x_4:
[----:B--2---:R-:W-:Y:S01]  /*10f0*/  IADD3 R0, R17, 0x20, RZ ;  /* 0x0000002011007810 */ /* 0x004fe20007ffe0ff */
[----:B------:R2:W3:Y:S01]  /*1100*/  SHFL.IDX PT, R7, R15, 0x1, 0x1c1f ;  /* 0x003c1f000f077f89 */ /* 0x0004e200000e0000 */
[----:B------:R-:W-:Y:S02]  /*1110*/  BSSY B0, `(.L_x_6) ;  /* 0x0000014000007945 */ /* 0x000fe40003800000 */
[----:B------:R-:W-:Y:S01]  /*1120*/  ISETP.GE.AND P0, PT, R0, UR4, PT ;  /* 0x0000000400007c0c */ /* 0x000fe2000bf06270 */
[----:B------:R2:W4:-:S12]  /*1130*/  SHFL.IDX PT, R6, R16, 0x1, 0x1c1f ;  /* 0x003c1f0010067f89 */ /* 0x00051800000e0000 */
[----:B------:R-:W-:Y:S05]  /*1140*/  @P0 BRA `(.L_x_7) ;  /* 0x0000010000000947 */ /* 0x000fea0003800000 */
[----:B------:R-:W-:Y:S02]  /*1150*/  IADD3 R0, R4, 0x40, RZ ;  /* 0x0000004004007810 */ /* 0x000fe40007ffe0ff */
[----:B------:R-:W-:Y:S02]  /*1160*/  SHF.R.S32.HI R8, RZ, 0x1f, R14 ;  /* 0x0000001fff087819 */ /* 0x000fe4000001140e */
[----:B------:R-:W-:Y:S02]  /*1170*/  SHF.R.S32.HI R2, RZ, 0x1f, R0 ;  /* 0x0000001fff027819 */ /* 0x000fe40000011400 */
[----:B------:R-:W-:Y:S02]  /*1180*/  LEA.HI R10, R8, R14, RZ, 0x3 ;  /* 0x0000000e080a7211 */ /* 0x000fe400078f18ff */
[----:B------:R-:W-:Y:S01]  /*1190*/  LEA.HI R2, R2, R0, RZ, 0x3 ;  /* 0x0000000002027211 */ /* 0x000fe200078f18ff */
[----:B------:R-:W-:Y:S01]  /*11a0*/  IMAD.SHL.U32 R0, R233, 0x2, RZ ;  /* 0x00000002e9007824 */ /* 0x000fe200078e00ff */
[----:B----4-:R-:W-:-:S02]  /*11b0*/  LEA R8, P0, R4, R6, 0x1 ;  /* 0x0000000604087211 */ /* 0x010fc400078008ff */
[----:B------:R-:W-:Y:S02]  /*11c0*/  LOP3.LUT R10, R10, 0xfffffff8, RZ, 0xc0, !PT ;  /* 0xfffffff80a0a7812 */ /* 0x000fe400078ec0ff */
[----:B------:R-:W-:Y:S02]  /*11d0*/  LOP3.LUT R2, R2, 0xfffffff8, RZ, 0xc0, !PT ;  /* 0xfffffff802027812 */ /* 0x000fe400078ec0ff */
[----:B---3--:R-:W-:Y:S01]  /*11e0*/  LEA.HI.X R9, R4, R7, R5, 0x1, P0 ;  /* 0x0000000704097211 */ /* 0x008fe200000f0c05 */
[----:B------:R-:W-:-:S04]  /*11f0*/  IMAD.WIDE R10, R10, 0x2, R6 ;  /* 0x000000020a0a7825 */ /* 0x000fc800078e0206 */
[----:B------:R-:W-:Y:S01]  /*1200*/  IMAD.WIDE R6, R2, 0x2, R6 ;  /* 0x0000000202067825 */ /* 0x000fe200078e0206 */
[----:B------:R-:W-:Y:S01]  /*1210*/  @!PT LDS RZ, [RZ] ;  /* 0x00000000fffff984 */ /* 0x000fe20000000800 */
[----:B------:R3:W-:Y:S04]  /*1220*/  LDGSTS.E.BYPASS.LTC128B.128 [R0+0x6900], [R8.64], !P1 ;  /* 0x0690000008007fae */ /* 0x0007e8000c901d46 */
[----:B------:R3:W-:Y:S04]  /*1230*/  LDGSTS.E.BYPASS.LTC128B.128 [R0+0x8900], [R10.64], !P4 ;  /* 0x089000000a007fae */ /* 0x0007e8000e101d46 */
[----:B------:R3:W-:Y:S02]  /*1240*/  LDGSTS.E.BYPASS.LTC128B.128 [R0+0xa900], [R6.64], !P5 ;  /* 0x0a90000006007fae */ /* 0x0007e4000e901d46 */
.L_x_7:
[----:B------:R-:W-:Y:S05]  /*1250*/  BSYNC B0 ;  /* 0x0000000000007941 */ /* 0x000fea0003800000 */
.L_x_6:
[----:B---3--:R-:W-:Y:S01]  /*1260*/  IADD3 R0, R17, 0x40, RZ ;  /* 0x0000004011007810 */ /* 0x008fe20007ffe0ff */
[----:B------:R3:W1:Y:S01]  /*1270*/  SHFL.IDX PT, R7, R15, 0x2, 0x1c1f ;  /* 0x005c1f000f077f89 */ /* 0x00066200000e0000 */
[----:B------:R-:W-:Y:S02]  /*1280*/  BSSY B0, `(.L_x_8) ;  /* 0x0000014000007945 */ /* 0x000fe40003800000 */
[----:B------:R-:W-:Y:S01]  /*1290*/  ISETP.GE.AND P0, PT, R0, UR4, PT ;  /* 0x0000000400007c0c */ /* 0x000fe2000bf06270 */
[----:B----4-:R3:W4:-:S12]  /*12a0*/  SHFL.IDX PT, R6, R16, 0x2, 0x1c1f ;  /* 0x005c1f0010067f89 */ /* 0x01071800000e0000 */
        /* <DEDUP_REMOVED lines=10> */
[----:B-1----:R-:W-:Y:S01]  /*1350*/  LEA.HI.X R9, R4, R7, R5, 0x1, P0 ;  /* 0x0000000704097211 */ /* 0x002fe200000f0c05 */
[----:B------:R-:W-:-:S04]  /*1360*/  IMAD.WIDE R10, R10, 0x2, R6 ;  /* 0x000000020a0a7825 */ /* 0x000fc800078e0206 */
[----:B------:R-:W-:Y:S01]  /*1370*/  IMAD.WIDE R6, R2, 0x2, R6 ;  /* 0x0000000202067825 */ /* 0x000fe200078e0206 */
[----:B------:R-:W-:Y:S01]  /*1380*/  @!PT LDS RZ, [RZ] ;  /* 0x00000000fffff984 */ /* 0x000fe20000000800 */
[----:B------:R1:W-:Y:S04]  /*1390*/  LDGSTS.E.BYPASS.LTC128B.128 [R0+0x7100], [R8.64], !P1 ;  /* 0x0710000008007fae */ /* 0x0003e8000c901d46 */
[----:B------:R1:W-:Y:S04]  /*13a0*/  LDGSTS.E.BYPASS.LTC128B.128 [R0+0x9100], [R10.64], !P4 ;  /* 0x091000000a007fae */ /* 0x0003e8000e101d46 */
[----:B------:R1:W-:Y:S02]  /*13b0*/  LDGSTS.E.BYPASS.LTC128B.128 [R0+0xb100], [R6.64], !P5 ;  /* 0x0b10000006007fae */ /* 0x0003e4000e901d46 */
.L_x_9:
[----:B------:R-:W-:Y:S05]  /*13c0*/  BSYNC B0 ;  /* 0x0000000000007941 */ /* 0x000fea0003800000 */
.L_x_8:
[----:B-1--4-:R-:W1:Y:S01]  /*13d0*/  SHFL.IDX PT, R6, R16, 0x3, 0x1c1f ;  /* 0x007c1f0010067f89 */ /* 0x012e6200000e0000 */
[----:B------:R-:W-:Y:S01]  /*13e0*/  IADD3 R0, R17, 0x60, RZ ;  /* 0x0000006011007810 */ /* 0x000fe20007ffe0ff */
[----:B------:R-:W-:Y:S01]  /*13f0*/  IMAD.MOV.U32 R161, RZ, RZ, 0x6 ;  /* 0x00000006ffa17424 */ /* 0x000fe200078e00ff */
[----:B------:R-:W-:Y:S01]  /*1400*/  IADD3 R148, R173, -0x1, RZ ;  /* 0xffffffffad947810 */ /* 0x000fe20007ffe0ff */
[----:B------:R4:W5:Y:S01]  /*1410*/  SHFL.IDX PT, R7, R15, 0x3, 0x1c1f ;  /* 0x007c1f000f077f89 */ /* 0x00096200000e0000 */
[----:B------:R-:W-:Y:S01]  /*1420*/  ISETP.GE.AND P3, PT, R0, UR4, PT ;  /* 0x0000000400007c0c */ /* 0x000fe2000bf66270 */
[----:B------:R-:W-:Y:S01]  /*1430*/  IMAD.SHL.U32 R233, R233, 0x2, RZ ;  /* 0x00000002e9e97824 */ /* 0x000fe200078e00ff */
[----:B------:R-:W-:Y:S01]  /*1440*/  IADD3 R2, -R19, c[0x0][0x1d0], RZ ;  /* 0x0000740013027a10 */ /* 0x000fe20007ffe1ff */
[----:B------:R-:W-:Y:S01]  /*1450*/  IMAD.MOV.U32 R166, RZ, RZ, R38 ;  /* 0x000000ffffa67224 */ /* 0x000fe200078e0026 */
[----:B------:R-:W-:Y:S01]  /*1460*/  SHF.R.S32.HI R13, RZ, 0x1f, R18 ;  /* 0x0000001fff0d7819 */ /* 0x000fe20000011412 */
[----:B------:R-:W-:Y:S01]  /*1470*/  IMAD.MOV.U32 R167, RZ, RZ, R39 ;  /* 0x000000ffffa77224 */ /* 0x000fe200078e0027 */
[----:B------:R-:W-:Y:S01]  /*1480*/  IADD3 R163, R173, -0x2, RZ ;  /* 0xfffffffeada37810 */ /* 0x000fe20007ffe0ff */
[----:B------:R-:W-:Y:S01]  /*1490*/  IMAD R2, R148, -0x40, R2 ;  /* 0xffffffc094027824 */ /* 0x000fe200078e0202 */
[----:B------:R-:W-:Y:S01]  /*14a0*/  LEA.HI R13, R13, R18, RZ, 0x3 ;  /* 0x000000120d0d7211 */ /* 0x000fe200078f18ff */
[----:B------:R-:W-:-:S02]  /*14b0*/  IMAD.MOV.U32 R166, RZ, RZ, R36 ;  /* 0x000000ffffa67224 */ /* 0x000fc400078e0024 */
[----:B------:R-:W-:Y:S01]  /*14c0*/  IMAD.MOV.U32 R159, RZ, RZ, -0x40 ;  /* 0xffffffc0ff9f7424 */ /* 0x000fe200078e00ff */
[----:B------:R-:W-:Y:S01]  /*14d0*/  ISETP.GE.AND P2, PT, R2, 0x1, PT ;  /* 0x000000010200780c */ /* 0x000fe20003f46270 */
[----:B------:R-:W-:Y:S01]  /*14e0*/  IMAD.MOV.U32 R17, RZ, RZ, c[0x0][0x20c] ;  /* 0x00008300ff117624 */ /* 0x000fe200078e00ff */
[----:B------:R-:W-:Y:S01]  /*14f0*/  STL.64 [R1+0x38], R166 ;  /* 0x000038a601007387 */ /* 0x000fe20000100a00 */
[----:B------:R-:W-:Y:S01]  /*1500*/  IMAD R159, R148, R159, c[0x0][0x1d0] ;  /* 0x00007400949f7624 */ /* 0x000fe200078e029f */
[C---:B-1----:R-:W-:Y:S02]  /*1510*/  @!P3 LEA R8, P0, R4.reuse, R6, 0x1 ;  /* 0x000000060408b211 */ /* 0x042fe400078008ff */
[----:B--234-:R-:W-:Y:S02]  /*1520*/  SHF.R.S32.HI R15, RZ, 0x1f, R148 ;  /* 0x0000001fff0f7819 */ /* 0x01cfe40000011494 */
[C---:B-----5:R-:W-:Y:S01]  /*1530*/  @!P3 LEA.HI.X R9, R4.reuse, R7, R5, 0x1, P0 ;  /* 0x000000070409b211 */ /* 0x060fe200000f0c05 */
[----:B------:R-:W-:Y:S01]  /*1540*/  IMAD.MOV.U32 R5, RZ, RZ, c[0x0][0x1e0] ;  /* 0x00007800ff057624 */ /* 0x000fe200078e00ff */
[----:B------:R-:W-:-:S03]  /*1550*/  @!P3 IADD3 R4, R4, 0x40, RZ ;  /* 0x000000400404b810 */ /* 0x000fc60007ffe0ff */
[----:B------:R-:W-:Y:S01]  /*1560*/  @!PT LDS RZ, [RZ] ;  /* 0x00000000fffff984 */ /* 0x000fe20000000800 */
[----:B------:R1:W-:Y:S01]  /*1570*/  @!P3 LDGSTS.E.BYPASS.LTC128B.128 [R233+0x7900], [R8.64], !P1 ;  /* 0x0790000008e9bfae */ /* 0x0003e2000c901d46 */
[C---:B------:R-:W-:Y:S01]  /*1580*/  SHF.L.U64.HI R161, R5.reuse, R161, c[0x0][0x1e4] ;  /* 0x0000790005a17619 */ /* 0x040fe200000102a1 */
[C---:B------:R-:W-:Y:S01]  /*1590*/  IMAD.SHL.U32 R162, R5.reuse, 0x40, RZ ;  /* 0x0000004005a27824 */ /* 0x040fe200078e00ff */
[----:B------:R-:W-:Y:S01]  /*15a0*/  ISETP.GE.AND P1, PT, R2, 0x21, PT ;  /* 0x000000210200780c */ /* 0x000fe20003f26270 */
[----:B------:R-:W-:Y:S02]  /*15b0*/  IMAD.SHL.U32 R164, R5, 0x20, RZ ;  /* 0x0000002005a47824 */ /* 0x000fe400078e00ff */
[----:B------:R-:W-:-:S04]  /*15c0*/  IMAD R0, R161, R148, RZ ;  /* 0x00000094a1007224 */ /* 0x000fc800078e02ff */
[-C--:B------:R-:W-:Y:S02]  /*15d0*/  IMAD R0, R15, R162.reuse, R0 ;  /* 0x000000a20f007224 */ /* 0x080fe400078e0200 */
[----:B-1----:R-:W-:-:S04]  /*15e0*/  IMAD.WIDE.U32 R8, R148, R162, R166 ;  /* 0x000000a294087225 */ /* 0x002fc800078e00a6 */
[----:B------:R-:W-:Y:S01]  /*15f0*/  IMAD.IADD R0, R9, 0x1, R0 ;  /* 0x0000000109007824 */ /* 0x000fe200078e0200 */
[----:B------:R-:W-:Y:S01]  /*1600*/  @P2 LEA R10, P0, R8, c[0x0][0x1c8], 0x1 ;  /* 0x00007200080a2a11 */ /* 0x000fe200078008ff */
[----:B------:R-:W-:-:S03]  /*1610*/  IMAD.MOV.U32 R9, RZ, RZ, 0x5 ;  /* 0x00000005ff097424 */ /* 0x000fc600078e00ff */
[----:B------:R-:W-:Y:S02]  /*1620*/  @P2 LEA.HI.X R11, R8, c[0x0][0x1cc], R0, 0x1, P0 ;  /* 0x00007300080b2a11 */ /* 0x000fe400000f0c00 */
[----:B------:R-:W-:Y:S02]  /*1630*/  @P1 IADD3 R2, P0, R164, R8, RZ ;  /* 0x00000008a4021210 */ /* 0x000fe40007f1e0ff */
[----:B------:R-:W-:Y:S02]  /*1640*/  @!P3 SHF.R.S32.HI R8, RZ, 0x1f, R14 ;  /* 0x0000001fff08b819 */ /* 0x000fe4000001140e */
[----:B------:R-:W-:Y:S02]  /*1650*/  SHF.L.U64.HI R165, R5, R9, c[0x0][0x1e4] ;  /* 0x0000790005a57619 */ /* 0x000fe40000010209 */
[----:B------:R-:W-:Y:S02]  /*1660*/  @!P3 LEA.HI R8, R8, R14, RZ, 0x3 ;  /* 0x0000000e0808b211 */ /* 0x000fe400078f18ff */
[----:B------:R-:W-:Y:S01]  /*1670*/  SHF.R.S32.HI R14, RZ, 0x4, R25 ;  /* 0x00000004ff0e7819 */ /* 0x000fe20000011419 */
[----:B------:R-:W-:Y:S01]  /*1680*/  @P1 IMAD.X R0, R165, 0x1, R0, P0 ;  /* 0x00000001a5001824 */ /* 0x000fe200000e0600 */
[----:B------:R-:W-:-:S05]  /*1690*/  @!P3 LOP3.LUT R8, R8, 0xfffffff8, RZ, 0xc0, !PT ;  /* 0xfffffff80808b812 */ /* 0x000fca00078ec0ff */
[----:B------:R-:W-:-:S05]  /*16a0*/  @!P3 IMAD.WIDE R8, R8, 0x2, R6 ;  /* 0x000000020808b825 */ /* 0x000fca00078e0206 */
[----:B------:R1:W-:Y:S01]  /*16b0*/  @!P3 LDGSTS.E.BYPASS.LTC128B.128 [R233+0x9900], [R8.64], !P4 ;  /* 0x0990000008e9bfae */ /* 0x0003e2000e101d46 */
[----:B------:R-:W-:-:S04]  /*16c0*/  ISETP.NE.AND P4, PT, R34, RZ, PT ;  /* 0x000000ff2200720c */ /* 0x000fc80003f85270 */
[----:B------:R-:W-:Y:S02]  /*16d0*/  SEL R5, RZ, 0x2, P4 ;  /* 0x00000002ff057807 */ /* 0x000fe40002000000 */
[----:B-1----:R-:W-:-:S04]  /*16e0*/  @P1 LEA R8, P0, R2, c[0x0][0x1c8], 0x1 ;  /* 0x0000720002081a11 */ /* 0x002fc800078008ff */
[----:B------:R-:W-:Y:S02]  /*16f0*/  @P1 LEA.HI.X R9, R2, c[0x0][0x1cc], R0, 0x1, P0 ;  /* 0x0000730002091a11 */ /* 0x000fe400000f0c00 */
[----:B------:R-:W-:Y:S02]  /*1700*/  @!P3 SHF.R.S32.HI R0, RZ, 0x1f, R4 ;  /* 0x0000001fff00b819 */ /* 0x000fe40000011404 */
[----:B------:R-:W-:Y:S02]  /*1710*/  SEL R2, RZ, 0x4, P6 ;  /* 0x00000004ff027807 */ /* 0x000fe40003000000 */
[----:B------:R-:W-:Y:S02]  /*1720*/  @!P3 LEA.HI R4, R0, R4, RZ, 0x3 ;  /* 0x000000040004b211 */ /* 0x000fe400078f18ff */
[----:B------:R-:W-:Y:S02]  /*1730*/  LOP3.LUT R0, R26, 0xfffffff8, RZ, 0xc0, !PT ;  /* 0xfffffff81a007812 */ /* 0x000fe400078ec0ff */
[----:B------:R-:W-:-:S02]  /*1740*/  @!P3 LOP3.LUT R4, R4, 0xfffffff8, RZ, 0xc0, !PT ;  /* 0xfffffff80404b812 */ /* 0x000fc400078ec0ff */
[----:B------:R-:W-:Y:S01]  /*1750*/  IADD3 R16, R2, R5, R12 ;  /* 0x0000000502107210 */ /* 0x000fe20007ffe00c */
[----:B------:R-:W-:Y:S01]  /*1760*/  IMAD.IADD R0, R174, 0x1, -R0 ;  /* 0x00000001ae007824 */ /* 0x000fe200078e0a00 */
[----:B------:R-:W-:Y:S01]  /*1770*/  LEA.HI R5, R25, R14, RZ, 0x1 ;  /* 0x0000000e19057211 */ /* 0x000fe200078f08ff */
[----:B------:R-:W-:Y:S01]  /*1780*/  @!P3 IMAD.WIDE R6, R4, 0x2, R6 ;  /* 0x000000020406b825 */ /* 0x000fe200078e0206 */
[----:B------:R-:W-:Y:S02]  /*1790*/  LOP3.LUT R4, R21, 0x7fffffe, RZ, 0xc0, !PT ;  /* 0x07fffffe15047812 */ /* 0x000fe400078ec0ff */
[----:B------:R-:W-:Y:S02]  /*17a0*/  LEA.HI R2, R0, R0, RZ, 0x1 ;  /* 0x0000000000027211 */ /* 0x000fe400078f08ff */
[----:B------:R1:W-:Y:S01]  /*17b0*/  @!P3 LDGSTS.E.BYPASS.LTC128B.128 [R233+0xb900], [R6.64], !P5 ;  /* 0x0b90000006e9bfae */ /* 0x0003e2000e901d46 */
[----:B------:R-:W-:Y:S01]  /*17c0*/  ISETP.NE.AND P5, PT, R31, RZ, PT ;  /* 0x000000ff1f00720c */ /* 0x000fe20003fa5270 */
[----:B------:R-:W-:Y:S01]  /*17d0*/  IMAD.IADD R151, R18, 0x1, -R4 ;  /* 0x0000000112977824 */ /* 0x000fe200078e0a04 */
[----:B------:R-:W-:Y:S01]  /*17e0*/  LOP3.LUT R5, R5, 0xfffffffe, RZ, 0xc0, !PT ;  /* 0xfffffffe05057812 */ /* 0x000fe200078ec0ff */
[----:B------:R-:W0:Y:S01]  /*17f0*/  LDGDEPBAR ;  /* 0x00000000000079af */ /* 0x000e220000000000 */
[----:B------:R-:W-:-:S03]  /*1800*/  LOP3.LUT R12, R2, 0x3fffffe, RZ, 0xc0, !PT ;  /* 0x03fffffe020c7812 */ /* 0x000fc600078ec0ff */
[----:B------:R-:W-:Y:S01]  /*1810*/  BAR.SYNC.DEFER_BLOCKING 0x0 ;  /* 0x0000000000007b1d */ /* 0x000fe20000010000 */
[----:B------:R-:W-:Y:S02]  /*1820*/  IMAD.IADD R4, R14, 0x1, -R5 ;  /* 0x000000010e047824 */ /* 0x000fe400078e0a05 */
[----:B------:R-:W-:Y:S02]  /*1830*/  IMAD.IADD R5, R0, 0x1, -R12 ;  /* 0x0000000100057824 */ /* 0x000fe400078e0a0c */
[----:B------:R-:W-:Y:S02]  /*1840*/  IMAD.SHL.U32 R0, R22, 0x40, RZ ;  /* 0x0000004016007824 */ /* 0x000fe400078e00ff */
[----:B------:R-:W-:-:S03]  /*1850*/  IMAD.SHL.U32 R12, R24, 0x8, RZ ;  /* 0x00000008180c7824 */ /* 0x000fc600078e00ff */
[----:B------:R-:W-:Y:S02]  /*1860*/  LOP3.LUT R0, R0, 0xc0, RZ, 0xc0, !PT ;  /* 0x000000c000007812 */ /* 0x000fe400078ec0ff */
[----:B-1----:R-:W-:Y:S01]  /*1870*/  SHF.R.S32.HI R7, RZ, 0x1, R2 ;  /* 0x00000001ff077819 */ /* 0x002fe20000011402 */
[----:B------:R-:W-:Y:S01]  /*1880*/  IMAD.SHL.U32 R2, R4, 0x8, RZ ;  /* 0x0000000804027824 */ /* 0x000fe200078e00ff */
[----:B------:R-:W-:Y:S01]  /*1890*/  @!PT LDS RZ, [RZ] ;  /* 0x00000000fffff984 */ /* 0x000fe20000000800 */
[----:B------:R-:W-:Y:S01]  /*18a0*/  @!PT LDS RZ, [RZ] ;  /* 0x00000000fffff984 */ /* 0x000fe20000000800 */
[----:B------:R-:W-:Y:S01]  /*18b0*/  @!PT LDS RZ, [RZ] ;  /* 0x00000000fffff984 */ /* 0x000fe20000000800 */
[----:B------:R1:W-:Y:S04]  /*18c0*/  @P2 LDGSTS.E.BYPASS.LTC128B.128 [R233+0x3100], [R10.64], !P5 ;  /* 0x031000000ae92fae */ /* 0x0003e8000e901d46 */
[----:B------:R-:W-:Y:S01]  /*18d0*/  LOP3.LUT R6, R0, 0x8, R2, 0xf8, !PT ;  /* 0x0000000800067812 */ /* 0x000fe200078ef802 */
[----:B------:R-:W-:Y:S01]  /*18e0*/  IMAD.SHL.U32 R2, R13, 0x20, RZ ;  /* 0x000000200d027824 */ /* 0x000fe200078e00ff */
[----:B------:R1:W-:Y:S04]  /*18f0*/  @P2 LDGSTS.E.BYPASS.LTC128B.128 [R233+0x4100], [R10.64+0x40], !P4 ;  /* 0x041000400ae92fae */ /* 0x0003e8000e101d46 */
[----:B------:R-:W-:Y:S01]  /*1900*/  LOP3.LUT R149, R2, 0xffffff00, RZ, 0xc0, !PT ;  /* 0xffffff0002957812 */ /* 0x000fe200078ec0ff */
[----:B------:R1:W-:Y:S01]  /*1910*/  @P2 LDGSTS.E.BYPASS.LTC128B.128 [R233+0x5100], [R10.64+0x80], !P6 ;  /* 0x051000800ae92fae */ /* 0x0003e2000f101d46 */
[----:B------:R-:W-:-:S03]  /*1920*/  LOP3.LUT P2, RZ, R7, 0x2, RZ, 0xc0, !PT ;  /* 0x0000000207ff7812 */ /* 0x000fc6000784c0ff */
[----:B------:R2:W-:Y:S04]  /*1930*/  @P1 LDGSTS.E.BYPASS.LTC128B.128 [R233+0x3900], [R8.64], !P5 ;  /* 0x0390000008e91fae */ /* 0x0005e8000e901d46 */
[----:B------:R2:W-:Y:S04]  /*1940*/  @P1 LDGSTS.E.BYPASS.LTC128B.128 [R233+0x4900], [R8.64+0x40], !P4 ;  /* 0x0490004008e91fae */ /* 0x0005e8000e101d46 */
[----:B------:R2:W-:Y:S01]  /*1950*/  @P1 LDGSTS.E.BYPASS.LTC128B.128 [R233+0x5900], [R8.64+0x80], !P6 ;  /* 0x0590008008e91fae */ /* 0x0005e2000f101d46 */
[----:B------:R-:W-:-:S03]  /*1960*/  LOP3.LUT P1, RZ, R16, 0x2, RZ, 0xc0, !PT ;  /* 0x0000000210ff7812 */ /* 0x000fc6000782c0ff */
[----:B------:R-:W0:Y:S01]  /*1970*/  LDGDEPBAR ;  /* 0x00000000000079af */ /* 0x000e220000000000 */
[----:B-1----:R-:W-:-:S04]  /*1980*/  IMAD.WIDE.U32 R10, R148, c[0x0][0x208], RZ ;  /* 0x00008200940a7a25 */ /* 0x002fc800078e00ff */
[----:B--2---:R-:W-:Y:S01]  /*1990*/  IMAD R9, R4, 0x8, R5 ;  /* 0x0000000804097824 */ /* 0x004fe200078e0205 */
[----:B------:R-:W-:Y:S01]  /*19a0*/  SHF.R.U32.HI R5, RZ, 0x3, R0 ;  /* 0x00000003ff057819 */ /* 0x000fe20000011600 */
[----:B------:R-:W-:Y:S01]  /*19b0*/  IMAD.SHL.U32 R4, R7, 0x40, RZ ;  /* 0x0000004007047824 */ /* 0x000fe200078e00ff */
[----:B------:R-:W-:-:S04]  /*19c0*/  DEPBAR.LE SB0, 0x1 ;  /* 0x000080400000791a */ /* 0x000fc80000000000 */
[----:B------:R-:W-:Y:S01]  /*19d0*/  LOP3.LUT R0, R4, 0xc0, RZ, 0xc0, !PT ;  /* 0x000000c004007812 */ /* 0x000fe200078ec0ff */
[----:B------:R-:W-:-:S04]  /*19e0*/  DEPBAR.LE SB0, 0x0 ;  /* 0x000080000000791a */ /* 0x000fc80000000000 */
[----:B------:R-:W-:Y:S01]  /*19f0*/  IMAD R8, R15, c[0x0][0x208], RZ ;  /* 0x000082000f087a24 */ /* 0x000fe200078e02ff */
[----:B------:R-:W-:Y:S01]  /*1a00*/  LOP3.LUT R2, R0, 0x8, R12, 0xf8, !PT ;  /* 0x0000000800027812 */ /* 0x000fe200078ef80c */
[----:B------:R-:W-:Y:S01]  /*1a10*/  IMAD.MOV.U32 R15, RZ, RZ, c[0x0][0x208] ;  /* 0x00008200ff0f7624 */ /* 0x000fe200078e00ff */
[----:B------:R-:W-:Y:S01]  /*1a20*/  SHF.R.U32.HI R0, RZ, 0x3, R0 ;  /* 0x00000003ff007819 */ /* 0x000fe20000011600 */
[----:B------:R-:W-:Y:S01]  /*1a30*/  IMAD R8, R148, c[0x0][0x20c], R8 ;  /* 0x0000830094087a24 */ /* 0x000fe200078e0208 */
[----:B------:R-:W-:Y:S01]  /*1a40*/  LOP3.LUT R150, R6, R5, RZ, 0x3c, !PT ;  /* 0x0000000506967212 */ /* 0x000fe200078e3cff */
[----:B------:R-:W-:Y:S01]  /*1a50*/  IMAD R5, R20, 0x200, R149 ;  /* 0x0000020014057824 */ /* 0x000fe200078e0295 */
[----:B------:R-:W-:Y:S01]  /*1a60*/  LOP3.LUT R4, R2, R0, RZ, 0x3c, !PT ;  /* 0x0000000002047212 */ /* 0x000fe200078e3cff */
[----:B------:R-:W-:Y:S01]  /*1a70*/  IMAD.IADD R0, R11, 0x1, R8 ;  /* 0x000000010b007824 */ /* 0x000fe200078e0208 */
[----:B------:R-:W-:Y:S01]  /*1a80*/  BAR.SYNC.DEFER_BLOCKING 0x0 ;  /* 0x0000000000007b1d */ /* 0x000fe20000010000 */
[----:B------:R-:W-:Y:S01]  /*1a90*/  LEA R6, P0, R10, R32, 0x6 ;  /* 0x000000200a067211 */ /* 0x000fe200078030ff */
[----:B------:R-:W-:-:S03]  /*1aa0*/  IMAD R2, R151, 0x20, R5 ;  /* 0x0000002097027824 */ /* 0x000fc600078e0205 */
[----:B------:R-:W-:Y:S01]  /*1ab0*/  LEA.HI.X R5, R10, R30, R0, 0x6, P0 ;  /* 0x0000001e0a057211 */ /* 0x000fe200000f3400 */
[----:B------:R-:W-:Y:S01]  /*1ac0*/  IMAD.IADD R2, R150, 0x1, R2 ;  /* 0x0000000196027824 */ /* 0x000fe200078e0202 */
[----:B------:R-:W-:Y:S01]  /*1ad0*/  LEA R12, P0, R6, c[0x0][0x1f8], 0x1 ;  /* 0x00007e00060c7a11 */ /* 0x000fe200078008ff */
[----:B------:R-:W-:Y:S02]  /*1ae0*/  IMAD.U32 R0, R9, 0x20, R4 ;  /* 0x0000002009007824 */ /* 0x000fe400078e0004 */
[----:B------:R-:W-:Y:S01]  /*1af0*/  IMAD.SHL.U32 R219, R2, 0x2, RZ ;  /* 0x0000000202db7824 */ /* 0x000fe200078e00ff */
[----:B------:R-:W-:Y:S01]  /*1b00*/  LEA.HI.X R13, R6, c[0x0][0x1fc], R5, 0x1, P0 ;  /* 0x00007f00060d7a11 */ /* 0x000fe200000f0c05 */
[----:B------:R-:W-:Y:S01]  /*1b10*/  IMAD.SHL.U32 R216, R0, 0x2, RZ ;  /* 0x0000000200d87824 */ /* 0x000fe200078e00ff */
[----:B------:R-:W-:Y:S01]  /*1b20*/  LEA R14, P0, R15, R12, 0x6 ;  /* 0x0000000c0f0e7211 */ /* 0x000fe200078030ff */
[----:B------:R-:W-:Y:S02]  /*1b30*/  IMAD R220, R3, 0x2, R219 ;  /* 0x0000000203dc7824 */ /* 0x000fe400078e02db */
[----:B------:R-:W-:Y:S01]  /*1b40*/  IMAD.IADD R0, R159, 0x1, -R19 ;  /* 0x000000019f007824 */ /* 0x000fe200078e0a13 */
[----:B------:R-:W-:-:S02]  /*1b50*/  IADD3 R2, R216, 0x3100, RZ ;  /* 0x00003100d8027810 */ /* 0x000fc40007ffe0ff */
[----:B------:R-:W-:Y:S02]  /*1b60*/  IADD3 R221, R216, 0x3120, RZ ;  /* 0x00003120d8dd7810 */ /* 0x000fe40007ffe0ff */
[----:B------:R-:W-:Y:S02]  /*1b70*/  @P2 IADD3 R221, R2, -0x20, RZ ;  /* 0xffffffe002dd2810 */ /* 0x000fe40007ffe0ff */
[C---:B------:R-:W-:Y:S01]  /*1b80*/  ISETP.LT.OR P3, PT, R0.reuse, 0x1, P5 ;  /* 0x000000010000780c */ /* 0x040fe20002f61670 */
[----:B------:R-:W-:Y:S01]  /*1b90*/  LDSM.16.M88.4 R8, [R219+0x6100] ;  /* 0x00610000db08783b */ /* 0x000fe20000000200 */
[----:B------:R-:W-:Y:S02]  /*1ba0*/  ISETP.LT.OR P2, PT, R0, 0x1, !P1 ;  /* 0x000000010000780c */ /* 0x000fe40004f41670 */
[----:B------:R-:W-:Y:S01]  /*1bb0*/  LEA.HI.X R15, R15, R13, R17, 0x6, P0 ;  /* 0x0000000d0f0f7211 */ /* 0x000fe200000f3411 */
[----:B------:R-:W1:Y:S01]  /*1bc0*/  LDSM.16.M88.4 R20, [R216+0x3100] ;  /* 0x00310000d814783b */ /* 0x000e620000000200 */
[----:B------:R-:W-:-:S02]  /*1bd0*/  LOP3.LUT P0, RZ, R16, 0x4, RZ, 0xc0, !PT ;  /* 0x0000000410ff7812 */ /* 0x000fc4000780c0ff */
[C---:B------:R-:W-:Y:S01]  /*1be0*/  ISETP.LT.OR P1, PT, R0.reuse, 0x21, !P1 ;  /* 0x000000210000780c */ /* 0x040fe20004f21670 */
[----:B------:R-:W2:Y:S04]  /*1bf0*/  LDSM.16.M88.4 R4, [R219+0x7100] ;  /* 0x00710000db04783b */ /* 0x000ea80000000200 */
[----:B------:R-:W3:Y:S04]  /*1c00*/  LDSM.16.M88.4 R32, [R216+0x3500] ;  /* 0x00350000d820783b */ /* 0x000ee80000000200 */
[----:B------:R-:W4:Y:S04]  /*1c10*/  LDSM.16.M88.4 R44, [R216+0x3900] ;  /* 0x00390000d82c783b */ /* 0x000f280000000200 */
[----:B------:R-:W5:Y:S04]  /*1c20*/  LDSM.16.M88.4 R40, [R216+0x3d00] ;  /* 0x003d0000d828783b */ /* 0x000f680000000200 */
[----:B------:R-:W-:Y:S04]  /*1c30*/  LDSM.16.M88.4 R36, [R220+0x6100] ;  /* 0x00610000dc24783b */ /* 0x000fe80000000200 */
[----:B------:R-:W4:Y:S04]  /*1c40*/  LDSM.16.M88.4 R48, [R221] ;  /* 0x00000000dd30783b */ /* 0x000f280000000200 */
[----:B------:R-:W5:Y:S04]  /*1c50*/  LDSM.16.M88.4 R16, [R220+0x7100] ;  /* 0x00710000dc10783b */ /* 0x000f680000000200 */
[----:B------:R-:W-:Y:S04]  /*1c60*/  LDSM.16.M88.4 R60, [R221+0x400] ;  /* 0x00040000dd3c783b */ /* 0x000fe80000000200 */
[----:B------:R-:W-:Y:S04]  /*1c70*/  LDSM.16.M88.4 R72, [R221+0x800] ;  /* 0x00080000dd48783b */ /* 0x000fe80000000200 */
[----:B------:R-:W-:Y:S01]  /*1c80*/  LDSM.16.M88.4 R84, [R221+0xc00] ;  /* 0x000c0000dd54783b */ /* 0x000fe20000000200 */
[----:B-1----:R-:W-:Y:S03]  /*1c90*/  HMMA.16816.F32.BF16 R24, R8, R20, RZ ;  /* 0x000000140818723c */ /* 0x002fe600000418ff */
[----:B------:R-:W-:Y:S01]  /*1ca0*/  @!PT LDS RZ, [RZ] ;  /* 0x00000000fffff984 */ /* 0x000fe20000000800 */
[----:B------:R-:W-:Y:S01]  /*1cb0*/  @!PT LDS RZ, [RZ] ;  /* 0x00000000fffff984 */ /* 0x000fe20000000800 */
[----:B------:R-:W-:Y:S01]  /*1cc0*/  @!PT LDS RZ, [RZ] ;  /* 0x00000000fffff984 */ /* 0x000fe20000000800 */
[----:B------:R1:W-:Y:S01]  /*1cd0*/  LDGSTS.E.BYPASS.LTC128B.128 [R233+0x100], [R12.64], !P3 ;  /* 0x001000000ce97fae */ /* 0x0003e2000d901d46 */
[----:B------:R-:W-:-:S02]  /*1ce0*/  ISETP.LT.OR P3, PT, R0, 0x1, !P0 ;  /* 0x000000010000780c */ /* 0x000fc40004761670 */
[C---:B------:R-:W-:Y:S01]  /*1cf0*/  ISETP.LT.OR P0, PT, R0.reuse, 0x21, !P0 ;  /* 0x000000210000780c */ /* 0x040fe20004701670 */
[----:B------:R1:W-:Y:S01]  /*1d00*/  LDGSTS.E.BYPASS.LTC128B.128 [R233+0x1100], [R12.64+0x40], !P2 ;  /* 0x011000400ce97fae */ /* 0x0003e2000d101d46 */
[----:B------:R-:W-:Y:S01]  /*1d10*/  ISETP.LT.OR P2, PT, R0, 0x21, P5 ;  /* 0x000000210000780c */ /* 0x000fe20002f41670 */
[C---:B--2---:R-:W-:Y:S08]  /*1d20*/  HMMA.16816.F32.BF16 R52, R4.reuse, R20, RZ ;  /* 0x000000140434723c */ /* 0x044ff000000418ff */
[----:B------:R1:W-:Y:S01]  /*1d30*/  LDGSTS.E.BYPASS.LTC128B.128 [R233+0x2100], [R12.64+0x80], !P3 ;  /* 0x021000800ce97fae */ /* 0x0003e2000d901d46 */
[C---:B---3--:R-:W-:Y:S03]  /*1d40*/  HMMA.16816.F32.BF16 R68, R4.reuse, R32, RZ ;  /* 0x000000200444723c */ /* 0x048fe600000418ff */
[----:B------:R1:W-:Y:S04]  /*1d50*/  LDGSTS.E.BYPASS.LTC128B.128 [R233+0x900], [R14.64], !P2 ;  /* 0x009000000ee97fae */ /* 0x0003e8000d101d46 */
[----:B------:R1:W-:Y:S01]  /*1d60*/  LDGSTS.E.BYPASS.LTC128B.128 [R233+0x1900], [R14.64+0x40], !P1 ;  /* 0x019000400ee97fae */ /* 0x0003e2000c901d46 */
[----:B----4-:R-:W-:Y:S01]  /*1d70*/  HMMA.16816.F32.BF16 R56, R4, R44, RZ ;  /* 0x0000002c0438723c */ /* 0x010fe200000418ff */
[----:B------:R-:W-:-:S02]  /*1d80*/  ISETP.GT.AND P1, PT, R148, R181, PT ;  /* 0x000000b59400720c */ /* 0x000fc40003f24270 */
[----:B------:R1:W-:Y:S04]  /*1d90*/  LDGSTS.E.BYPASS.LTC128B.128 [R233+0x2900], [R14.64+0x80], !P0 ;  /* 0x029000800ee97fae */ /* 0x0003e8000c101d46 */
[----:B------:R-:W-:Y:S01]  /*1da0*/  LDSM.16.M88.4 R64, [R216+0x4100] ;  /* 0x00410000d840783b */ /* 0x000fe20000000200 */
[C---:B-----5:R-:W-:Y:S03]  /*1db0*/  HMMA.16816.F32.BF16 R76, R4.reuse, R40, RZ ;  /* 0x00000028044c723c */ /* 0x060fe600000418ff */
[----:B------:R-:W2:Y:S04]  /*1dc0*/  LDSM.16.M88.4 R28, [R219+0x8100] ;  /* 0x00810000db1c783b */ /* 0x000ea80000000200 */
[----:B------:R-:W-:Y:S01]  /*1dd0*/  LDSM.16.M88.4 R80, [R221+0x1000] ;  /* 0x00100000dd50783b */ /* 0x000fe20000000200 */
[C---:B------:R-:W-:Y:S03]  /*1de0*/  HMMA.16816.F32.BF16 R112, R4.reuse, R22, RZ ;  /* 0x000000160470723c */ /* 0x040fe600000418ff */
[----:B------:R-:W0:Y:S05]  /*1df0*/  LDGDEPBAR ;  /* 0x00000000000079af */ /* 0x000e2a0000000000 */
[C---:B------:R-:W-:Y:S01]  /*1e00*/  HMMA.16816.F32.BF16 R108, R4.reuse, R34, RZ ;  /* 0x00000022046c723c */ /* 0x040fe200000418ff */
[----:B-1----:R-:W-:Y:S07]  /*1e10*/  LDSM.16.M88.4 R12, [R220+0x9100] ;  /* 0x00910000dc0c783b */ /* 0x002fee0000000200 */
[C---:B------:R-:W-:Y:S08]  /*1e20*/  HMMA.16816.F32.BF16 R104, R4.reuse, R46, RZ ;  /* 0x0000002e0468723c */ /* 0x040ff000000418ff */
[----:B------:R-:W-:Y:S08]  /*1e30*/  HMMA.16816.F32.BF16 R96, R4, R42, RZ ;  /* 0x0000002a0460723c */ /* 0x000ff000000418ff */
[----:B------:R-:W-:Y:S01]  /*1e40*/  HMMA.16816.F32.BF16 R4, R36, R48, R24 ;  /* 0x000000302404723c */ /* 0x000fe20000041818 */
[----:B------:R-:W1:Y:S07]  /*1e50*/  LDSM.16.M88.4 R24, [R219+0x9100] ;  /* 0x00910000db18783b */ /* 0x000e6e0000000200 */
[C---:B------:R-:W-:Y:S01]  /*1e60*/  HMMA.16816.F32.BF16 R92, R8.reuse, R22, RZ ;  /* 0x00000016085c723c */ /* 0x040fe200000418ff */
[----:B------:R-:W3:Y:S07]  /*1e70*/  LDSM.16.M88.4 R20, [R220+0x8100] ;  /* 0x00810000dc14783b */ /* 0x000eee0000000200 */
[C---:B------:R-:W-:Y:S08]  /*1e80*/  HMMA.16816.F32.BF16 R88, R8.reuse, R32, RZ ;  /* 0x000000200858723c */ /* 0x040ff000000418ff */
[----:B------:R-:W-:Y:S08]  /*1e90*/  HMMA.16816.F32.BF16 R120, R8, R34, RZ ;  /* 0x000000220878723c */ /* 0x000ff000000418ff */
[----:B------:R-:W-:Y:S08]  /*1ea0*/  HMMA.16816.F32.BF16 R32, R16, R48, R52 ;  /* 0x000000301020723c */ /* 0x000ff00000041834 */
[----:B--2---:R-:W-:Y:S08]  /*1eb0*/  HMMA.16816.F32.BF16 R4, R28, R64, R4 ;  /* 0x000000401c04723c */ /* 0x004ff00000041804 */
[C---:B------:R-:W-:Y:S08]  /*1ec0*/  HMMA.16816.F32.BF16 R100, R8.reuse, R44, RZ ;  /* 0x0000002c0864723c */ /* 0x040ff000000418ff */
[C---:B------:R-:W-:Y:S08]  /*1ed0*/  HMMA.16816.F32.BF16 R128, R8.reuse, R46, RZ ;  /* 0x0000002e0880723c */ /* 0x040ff000000418ff */
[C---:B------:R-:W-:Y:S08]  /*1ee0*/  HMMA.16816.F32.BF16 R116, R8.reuse, R40, RZ ;  /* 0x000000280874723c */ /* 0x040ff000000418ff */
[----:B------:R-:W-:Y:S01]  /*1ef0*/  HMMA.16816.F32.BF16 R124, R8, R42, RZ ;  /* 0x0000002a087c723c */ /* 0x000fe200000418ff */
[----:B------:R-:W-:Y:S04]  /*1f00*/  LDSM.16.M88.4 R8, [R219+0xa100] ;  /* 0x00a10000db08783b */ /* 0x000fe80000000200 */
[----:B------:R-:W-:Y:S03]  /*1f10*/  LDSM.16.M88.4 R40, [R216+0x4500] ;  /* 0x00450000d828783b */ /* 0x000fe60000000200 */
[----:B------:R-:W-:Y:S01]  /*1f20*/  HMMA.16816.F32.BF16 R136, R16, R72, R56 ;  /* 0x000000481088723c */ /* 0x000fe20000041838 */
[----:B------:R-:W2:Y:S07]  /*1f30*/  LDSM.16.M88.4 R56, [R216+0x5100] ;  /* 0x00510000d838783b */ /* 0x000eae0000000200 */
[----:B-1----:R-:W-:Y:S01]  /*1f40*/  HMMA.16816.F32.BF16 R44, R24, R64, R32 ;  /* 0x00000040182c723c */ /* 0x002fe20000041820 */
[----:B------:R-:W-:Y:S07]  /*1f50*/  LDSM.16.M88.4 R32, [R220+0xa100] ;  /* 0x00a10000dc20783b */ /* 0x000fee0000000200 */
[----:B------:R-:W-:Y:S08]  /*1f60*/  HMMA.16816.F32.BF16 R52, R36, R50, R92 ;  /* 0x000000322434723c */ /* 0x000ff0000004185c */
[C---:B------:R-:W-:Y:S08]  /*1f70*/  HMMA.16816.F32.BF16 R144, R16.reuse, R84, R76 ;  /* 0x000000541090723c */ /* 0x040ff0000004184c */
[C---:B------:R-:W-:Y:S01]  /*1f80*/  HMMA.16816.F32.BF16 R76, R16.reuse, R50, R112 ;  /* 0x00000032104c723c */ /* 0x040fe20000041870 */
[----:B------:R-:W-:Y:S07]  /*1f90*/  LDSM.16.M88.4 R48, [R221+0x2000] ;  /* 0x00200000dd30783b */ /* 0x000fee0000000200 */
[C---:B------:R-:W-:Y:S08]  /*1fa0*/  HMMA.16816.F32.BF16 R132, R16.reuse, R60, R68 ;  /* 0x0000003c1084723c */ /* 0x040ff00000041844 */
[C---:B------:R-:W-:Y:S08]  /*1fb0*/  HMMA.16816.F32.BF16 R108, R16.reuse, R62, R108 ;  /* 0x0000003e106c723c */ /* 0x040ff0000004186c */
[C---:B------:R-:W-:Y:S08]  /*1fc0*/  HMMA.16816.F32.BF16 R112, R16.reuse, R74, R104 ;  /* 0x0000004a1070723c */ /* 0x040ff00000041868 */
[----:B------:R-:W-:Y:S08]  /*1fd0*/  HMMA.16816.F32.BF16 R140, R16, R86, R96 ;  /* 0x00000056108c723c */ /* 0x000ff00000041860 */
[----:B---3--:R-:W-:Y:S01]  /*1fe0*/  HMMA.16816.F32.BF16 R16, R20, R80, R4 ;  /* 0x000000501410723c */ /* 0x008fe20000041804 */
[----:B------:R-:W1:Y:S07]  /*1ff0*/  LDSM.16.M88.4 R4, [R219+0xb100] ;  /* 0x00b10000db04783b */ /* 0x000e6e0000000200 */
[C---:B------:R-:W-:Y:S08]  /*2000*/  HMMA.16816.F32.BF16 R68, R36.reuse, R60, R88 ;  /* 0x0000003c2444723c */ /* 0x040ff00000041858 */
[----:B------:R-:W-:Y:S08]  /*2010*/  HMMA.16816.F32.BF16 R88, R36, R62, R120 ;  /* 0x0000003e2458723c */ /* 0x000ff00000041878 */
[----:B------:R-:W-:Y:S08]  /*2020*/  HMMA.16816.F32.BF16 R60, R12, R80, R44 ;  /* 0x000000500c3c723c */ /* 0x000ff0000004182c */
[----:B------:R-:W-:Y:S08]  /*2030*/  HMMA.16816.F32.BF16 R44, R28, R66, R52 ;  /* 0x000000421c2c723c */ /* 0x000ff00000041834 */
[----:B--2---:R-:W-:Y:S01]  /*2040*/  HMMA.16816.F32.BF16 R52, R8, R56, R16 ;  /* 0x000000380834723c */ /* 0x004fe20000041810 */
[----:B------:R-:W2:Y:S07]  /*2050*/  LDSM.16.M88.4 R16, [R220+0xb100] ;  /* 0x00b10000dc10783b */ /* 0x000eae0000000200 */
[----:B------:R-:W-:Y:S08]  /*2060*/  HMMA.16816.F32.BF16 R76, R24, R66, R76 ;  /* 0x00000042184c723c */ /* 0x000ff0000004184c */
[C---:B------:R-:W-:Y:S08]  /*2070*/  HMMA.16816.F32.BF16 R100, R36.reuse, R72, R100 ;  /* 0x000000482464723c */ /* 0x040ff00000041864 */
[C---:B------:R-:W-:Y:S08]  /*2080*/  HMMA.16816.F32.BF16 R116, R36.reuse, R84, R116 ;  /* 0x000000542474723c */ /* 0x040ff00000041874 */
[C---:B------:R-:W-:Y:S08]  /*2090*/  HMMA.16816.F32.BF16 R128, R36.reuse, R74, R128 ;  /* 0x0000004a2480723c */ /* 0x040ff00000041880 */
[----:B------:R-:W-:Y:S01]  /*20a0*/  HMMA.16816.F32.BF16 R124, R36, R86, R124 ;  /* 0x00000056247c723c */ /* 0x000fe2000004187c */
[----:B------:R-:W3:Y:S07]  /*20b0*/  LDSM.16.M88.4 R36, [R221+0x1400] ;  /* 0x00140000dd24783b */ /* 0x000eee0000000200 */
[----:B------:R-:W-:Y:S08]  /*20c0*/  HMMA.16816.F32.BF16 R44, R20, R82, R44 ;  /* 0x00000052142c723c */ /* 0x000ff0000004182c */
[----:B-1----:R-:W-:Y:S08]  /*20d0*/  HMMA.16816.F32.BF16 R72, R4, R56, R60 ;  /* 0x000000380448723c */ /* 0x002ff0000004183c */
[----:B------:R-:W-:Y:S01]  /*20e0*/  HMMA.16816.F32.BF16 R84, R32, R48, R52 ;  /* 0x000000302054723c */ /* 0x000fe20000041834 */
[----:B------:R-:W-:Y:S07]  /*20f0*/  LDSM.16.M88.4 R52, [R216+0x4900] ;  /* 0x00490000d834783b */ /* 0x000fee0000000200 */
[----:B------:R-:W-:Y:S08]  /*2100*/  HMMA.16816.F32.BF16 R60, R12, R82, R76 ;  /* 0x000000520c3c723c */ /* 0x000ff0000004184c */
[-C--:B------:R-:W-:Y:S08]  /*2110*/  HMMA.16816.F32.BF16 R64, R28, R40.reuse, R68 ;  /* 0x000000281c40723c */ /* 0x080ff00000041844 */
[----:B------:R-:W-:Y:S01]  /*2120*/  HMMA.16816.F32.BF16 R68, R24, R40, R132 ;  /* 0x000000281844723c */ /* 0x000fe20000041884 */
[----:B------:R-:W-:-:S04]  /*2130*/  FMUL.FTZ R0, R84, c[0x0][0x320] ;  /* 0x0000c80054007a20 */ /* 0x000fc80000410000 */
[----:B------:R1:W-:Y:S03]  /*2140*/  MUFU.TANH R158, R0 ;  /* 0x00000000009e7308 */ /* 0x0003e60000002400 */
[-C--:B------:R-:W-:Y:S08]  /*2150*/  HMMA.16816.F32.BF16 R96, R24, R42.reuse, R108 ;  /* 0x0000002a1860723c */ /* 0x080ff0000004186c */
[----:B------:R-:W-:Y:S01]  /*2160*/  HMMA.16816.F32.BF16 R92, R28, R42, R88 ;  /* 0x0000002a1c5c723c */ /* 0x000fe20000041858 */
[----:B-1----:R-:W-:-:S07]  /*2170*/  FMUL.FTZ R0, R85, c[0x0][0x320] ;  /* 0x0000c80055007a20 */ /* 0x002fce0000410000 */
[----:B------:R-:W-:Y:S01]  /*2180*/  HMMA.16816.F32.BF16 R40, R8, R58, R44 ;  /* 0x0000003a0828723c */ /* 0x000fe2000004182c */
[----:B------:R-:W1:Y:S01]  /*2190*/  LDSM.16.M88.4 R44, [R216+0x5500] ;  /* 0x00550000d82c783b */ /* 0x000e620000000200 */
[----:B------:R4:W-:Y:S06]  /*21a0*/  MUFU.TANH R157, R0 ;  /* 0x00000000009d7308 */ /* 0x0009ec0000002400 */
[----:B--2---:R-:W-:Y:S08]  /*21b0*/  HMMA.16816.F32.BF16 R76, R16, R48, R72 ;  /* 0x00000030104c723c */ /* 0x004ff00000041848 */
[----:B------:R-:W-:Y:S01]  /*21c0*/  HMMA.16816.F32.BF16 R56, R4, R58, R60 ;  /* 0x0000003a0438723c */ /* 0x000fe2000004183c */
[----:B----4-:R-:W-:-:S04]  /*21d0*/  FMUL.FTZ R0, R86, c[0x0][0x320] ;  /* 0x0000c80056007a20 */ /* 0x010fc80000410000 */
[----:B------:R2:W-:Y:S03]  /*21e0*/  MUFU.TANH R156, R0 ;  /* 0x00000000009c7308 */ /* 0x0005e60000002400 */
[----:B---3--:R-:W-:Y:S08]  /*21f0*/  HMMA.16816.F32.BF16 R64, R20, R36, R64 ;  /* 0x000000241440723c */ /* 0x008ff00000041840 */
[----:B------:R-:W-:Y:S01]  /*2200*/  HMMA.16816.F32.BF16 R60, R32, R50, R40 ;  /* 0x00000032203c723c */ /* 0x000fe20000041828 */
[----:B------:R-:W3:Y:S01]  /*2210*/  LDSM.16.M88.4 R40, [R221+0x2400] ;  /* 0x00240000dd28783b */ /* 0x000ee20000000200 */
[----:B--2---:R-:W-:-:S06]  /*2220*/  FMUL.FTZ R0, R87, c[0x0][0x320] ;  /* 0x0000c80057007a20 */ /* 0x004fcc0000410000 */
[----:B------:R-:W-:Y:S01]  /*2230*/  HMMA.16816.F32.BF16 R72, R16, R50, R56 ;  /* 0x000000321048723c */ /* 0x000fe20000041838 */
[----:B------:R2:W-:Y:S07]  /*2240*/  MUFU.TANH R155, R0 ;  /* 0x00000000009b7308 */ /* 0x0005ee0000002400 */
[----:B-1----:R-:W-:Y:S08]  /*2250*/  HMMA.16816.F32.BF16 R48, R8, R44, R64 ;  /* 0x0000002c0830723c */ /* 0x002ff00000041840 */
[----:B------:R-:W-:Y:S01]  /*2260*/  HMMA.16816.F32.BF16 R68, R12, R36, R68 ;  /* 0x000000240c44723c */ /* 0x000fe20000041844 */
[----:B--2---:R-:W-:-:S04]  /*2270*/  FMUL.FTZ R0, R76, c[0x0][0x320] ;  /* 0x0000c8004c007a20 */ /* 0x004fc80000410000 */
[----:B------:R1:W2:Y:S03]  /*2280*/  MUFU.TANH R154, R0 ;  /* 0x00000000009a7308 */ /* 0x0002a60000002400 */
[-C--:B------:R-:W-:Y:S08]  /*2290*/  HMMA.16816.F32.BF16 R88, R28, R52.reuse, R100 ;  /* 0x000000341c58723c */ /* 0x080ff00000041864 */
[----:B------:R-:W-:Y:S01]  /*22a0*/  HMMA.16816.F32.BF16 R100, R24, R52, R136 ;  /* 0x000000341864723c */ /* 0x000fe20000041888 */
[----:B-1----:R-:W-:-:S07]  /*22b0*/  FMUL.FTZ R0, R77, c[0x0][0x320] ;  /* 0x0000c8004d007a20 */ /* 0x002fce0000410000 */
[----:B------:R-:W-:Y:S01]  /*22c0*/  HMMA.16816.F32.BF16 R56, R20, R38, R92 ;  /* 0x000000261438723c */ /* 0x000fe2000004185c */
[----:B------:R1:W4:Y:S07]  /*22d0*/  MUFU.TANH R153, R0 ;  /* 0x0000000000997308 */ /* 0x00032e0000002400 */
[----:B---3--:R-:W-:Y:S01]  /*22e0*/  HMMA.16816.F32.BF16 R64, R32, R40, R48 ;  /* 0x000000282040723c */ /* 0x008fe20000041830 */
[----:B------:R-:W-:Y:S07]  /*22f0*/  LDSM.16.M88.4 R48, [R221+0x1800] ;  /* 0x00180000dd30783b */ /* 0x000fee0000000200 */
[----:B------:R-:W-:Y:S01]  /*2300*/  HMMA.16816.F32.BF16 R68, R4, R44, R68 ;  /* 0x0000002c0444723c */ /* 0x000fe20000041844 */
[----:B-1----:R-:W-:-:S04]  /*2310*/  FMUL.FTZ R0, R78, c[0x0][0x320] ;  /* 0x0000c8004e007a20 */ /* 0x002fc80000410000 */
[----:B------:R1:W3:Y:S03]  /*2320*/  MUFU.TANH R152, R0 ;  /* 0x0000000000987308 */ /* 0x0002e60000002400 */
[----:B------:R-:W-:Y:S01]  /*2330*/  HMMA.16816.F32.BF16 R80, R12, R38, R96 ;  /* 0x000000260c50723c */ /* 0x000fe20000041860 */
[----:B------:R-:W-:Y:S07]  /*2340*/  LDSM.16.M88.4 R36, [R216+0x5900] ;  /* 0x00590000d824783b */ /* 0x000fee0000000200 */
[----:B------:R-:W-:Y:S01]  /*2350*/  HMMA.16816.F32.BF16 R56, R8, R46, R56 ;  /* 0x0000002e0838723c */ /* 0x000fe20000041838 */
[----:B-1----:R-:W-:-:S02]  /*2360*/  FMUL.FTZ R0, R79, c[0x0][0x320] ;  /* 0x0000c8004f007a20 */ /* 0x002fc40000410000 */
[----:B------:R-:W1:Y:S05]  /*2370*/  LDSM.16.M88.4 R76, [R216+0x4d00] ;  /* 0x004d0000d84c783b */ /* 0x000e6a0000000200 */
[----:B------:R-:W-:Y:S01]  /*2380*/  HMMA.16816.F32.BF16 R84, R16, R40, R68 ;  /* 0x000000281054723c */ /* 0x000fe20000041844 */
[----:B------:R5:W-:Y:S07]  /*2390*/  MUFU.TANH R138, R0 ;  /* 0x00000000008a7308 */ /* 0x000bee0000002400 */
[-C--:B------:R-:W-:Y:S08]  /*23a0*/  HMMA.16816.F32.BF16 R92, R24, R54.reuse, R112 ;  /* 0x00000036185c723c */ /* 0x080ff00000041870 */
[----:B------:R-:W-:Y:S01]  /*23b0*/  HMMA.16816.F32.BF16 R52, R28, R54, R128 ;  /* 0x000000361c34723c */ /* 0x000fe20000041880 */
[----:B-----5:R-:W-:-:S04]  /*23c0*/  FMUL.FTZ R0, R60, c[0x0][0x320] ;  /* 0x0000c8003c007a20 */ /* 0x020fc80000410000 */
[----:B------:R5:W-:Y:S03]  /*23d0*/  MUFU.TANH R139, R0 ;  /* 0x00000000008b7308 */ /* 0x000be60000002400 */
[----:B------:R-:W-:Y:S01]  /*23e0*/  HMMA.16816.F32.BF16 R68, R4, R46, R80 ;  /* 0x0000002e0444723c */ /* 0x000fe20000041850 */
[----:B------:R-:W2:Y:S07]  /*23f0*/  LDSM.16.M88.4 R44, [R221+0x2800] ;  /* 0x00280000dd2c783b */ /* 0x000eae0000000200 */
[----:B------:R-:W-:Y:S01]  /*2400*/  HMMA.16816.F32.BF16 R56, R32, R42, R56 ;  /* 0x0000002a2038723c */ /* 0x000fe20000041838 */
[----:B-----5:R-:W-:-:S07]  /*2410*/  FMUL.FTZ R0, R61, c[0x0][0x320] ;  /* 0x0000c8003d007a20 */ /* 0x020fce0000410000 */
[C---:B-1----:R-:W-:Y:S01]  /*2420*/  HMMA.16816.F32.BF16 R104, R24.reuse, R76, R144 ;  /* 0x0000004c1868723c */ /* 0x042fe20000041890 */
[----:B------:R1:W-:Y:S07]  /*2430*/  MUFU.TANH R123, R0 ;  /* 0x00000000007b7308 */ /* 0x0003ee0000002400 */
[----:B------:R-:W-:Y:S08]  /*2440*/  HMMA.16816.F32.BF16 R96, R24, R78, R140 ;  /* 0x0000004e1860723c */ /* 0x000ff0000004188c */
[----:B------:R-:W-:Y:S01]  /*2450*/  HMMA.16816.F32.BF16 R24, R12, R48, R100 ;  /* 0x000000300c18723c */ /* 0x000fe20000041864 */
[----:B-1----:R-:W-:-:S04]  /*2460*/  FMUL.FTZ R0, R62, c[0x0][0x320] ;  /* 0x0000c8003e007a20 */ /* 0x002fc80000410000 */
[----:B------:R1:W-:Y:S03]  /*2470*/  MUFU.TANH R122, R0 ;  /* 0x00000000007a7308 */ /* 0x0003e60000002400 */
[----:B------:R-:W-:Y:S08]  /*2480*/  HMMA.16816.F32.BF16 R52, R20, R50, R52 ;  /* 0x000000321434723c */ /* 0x000ff00000041834 */
[----:B------:R-:W-:Y:S01]  /*2490*/  HMMA.16816.F32.BF16 R68, R16, R42, R68 ;  /* 0x0000002a1044723c */ /* 0x000fe20000041844 */
[----:B------:R-:W5:Y:S01]  /*24a0*/  LDSM.16.M88.4 R40, [R221+0x1c00] ;  /* 0x001c0000dd28783b */ /* 0x000f620000000200 */
[----:B-1----:R-:W-:-:S06]  /*24b0*/  FMUL.FTZ R0, R63, c[0x0][0x320] ;  /* 0x0000c8003f007a20 */ /* 0x002fcc0000410000 */
[----:B------:R-:W-:Y:S01]  /*24c0*/  HMMA.16816.F32.BF16 R60, R20, R48, R88 ;  /* 0x00000030143c723c */ /* 0x000fe20000041858 */
[----:B------:R1:W-:Y:S07]  /*24d0*/  MUFU.TANH R121, R0 ;  /* 0x0000000000797308 */ /* 0x0003ee0000002400 */
[----:B------:R-:W-:Y:S08]  /*24e0*/  HMMA.16816.F32.BF16 R24, R4, R36, R24 ;  /* 0x000000240418723c */ /* 0x000ff00000041818 */
[----:B------:R-:W-:Y:S01]  /*24f0*/  HMMA.16816.F32.BF16 R48, R12, R50, R92 ;  /* 0x000000320c30723c */ /* 0x000fe2000004185c */
[----:B-1----:R-:W-:-:S04]  /*2500*/  FMUL.FTZ R0, R72, c[0x0][0x320] ;  /* 0x0000c80048007a20 */ /* 0x002fc80000410000 */
[----:B------:R1:W1:Y:S03]  /*2510*/  MUFU.TANH R120, R0 ;  /* 0x0000000000787308 */ /* 0x0002660000002400 */
[----:B------:R-:W-:Y:S01]  /*2520*/  HMMA.16816.F32.BF16 R60, R8, R36, R60 ;  /* 0x00000024083c723c */ /* 0x000fe2000004183c */
[----:B-1----:R-:W-:-:S04]  /*2530*/  FMUL.FTZ R0, R73, c[0x0][0x320] ;  /* 0x0000c80049007a20 */ /* 0x002fc80000410000 */
[----:B------:R1:W1:Y:S11]  /*2540*/  MUFU.TANH R111, R0 ;  /* 0x00000000006f7308 */ /* 0x0002760000002400 */
[----:B------:R-:W-:Y:S08]  /*2550*/  @!UPT UIADD3 URZ, URZ, URZ, URZ ;  /* 0x0000003f3f3ff290 */ /* 0x000ff0000fffe03f */
[----:B--2---:R-:W-:Y:S01]  /*2560*/  HMMA.16816.F32.BF16 R60, R32, R44, R60 ;  /* 0x0000002c203c723c */ /* 0x004fe2000004183c */
[----:B-1----:R-:W-:-:S04]  /*2570*/  FMUL.FTZ R0, R74, c[0x0][0x320] ;  /* 0x0000c8004a007a20 */ /* 0x002fc80000410000 */
[----:B------:R1:W2:Y:S11]  /*2580*/  MUFU.TANH R109, R0 ;  /* 0x00000000006d7308 */ /* 0x0002b60000002400 */
[----:B------:R-:W-:Y:S08]  /*2590*/  @!UPT UIADD3 URZ, URZ, URZ, URZ ;  /* 0x0000003f3f3ff290 */ /* 0x000ff0000fffe03f */
[----:B------:R-:W-:Y:S02]  /*25a0*/  FMUL.FTZ R63, R63, c[0x0][0x320] ;  /* 0x0000c8003f3f7a20 */ /* 0x000fe40000410000 */
[----:B-1----:R-:W-:-:S04]  /*25b0*/  FMUL.FTZ R0, R75, c[0x0][0x320] ;  /* 0x0000c8004b007a20 */ /* 0x002fc80000410000 */
[----:B------:R-:W-:Y:S01]  /*25c0*/  MUFU.TANH R63, R63 ;  /* 0x0000003f003f7308 */ /* 0x000fe20000002400 */
[C---:B------:R-:W-:Y:S07]  /*25d0*/  HMMA.16816.F32.BF16 R72, R28.reuse, R76, R116 ;  /* 0x0000004c1c48723c */ /* 0x040fee0000041874 */
[----:B------:R1:W-:Y:S01]  /*25e0*/  MUFU.TANH R108, R0 ;  /* 0x00000000006c7308 */ /* 0x0003e20000002400 */
[----:B------:R-:W-:Y:S08]  /*25f0*/  HMMA.16816.F32.BF16 R76, R28, R78, R124 ;  /* 0x0000004e1c4c723c */ /* 0x000ff0000004187c */
[----:B------:R-:W-:Y:S01]  /*2600*/  HMMA.16816.F32.BF16 R28, R8, R38, R52 ;  /* 0x00000026081c723c */ /* 0x000fe20000041834 */
[----:B-1----:R-:W-:-:S07]  /*2610*/  FMUL.FTZ R0, R64, c[0x0][0x320] ;  /* 0x0000c80040007a20 */ /* 0x002fce0000410000 */
[----:B------:R-:W-:Y:S01]  /*2620*/  HMMA.16816.F32.BF16 R36, R4, R38, R48 ;  /* 0x000000260424723c */ /* 0x000fe20000041830 */
[----:B------:R1:W-:Y:S11]  /*2630*/  MUFU.TANH R110, R0 ;  /* 0x00000000006e7308 */ /* 0x0003f60000002400 */
[----:B------:R-:W-:Y:S04]  /*2640*/  @!UPT UIADD3 URZ, URZ, URZ, URZ ;  /* 0x0000003f3f3ff290 */ /* 0x000fe8000fffe03f */
[----:B------:R-:W-:Y:S01]  /*2650*/  HMMA.16816.F32.BF16 R52, R32, R46, R28 ;  /* 0x0000002e2034723c */ /* 0x000fe2000004181c */
[----:B------:R-:W-:Y:S01]  /*2660*/  LDSM.16.M88.4 R28, [R221+0x2c00] ;  /* 0x002c0000dd1c783b */ /* 0x000fe20000000200 */
[----:B-1----:R-:W-:-:S04]  /*2670*/  FMUL.FTZ R0, R65, c[0x0][0x320] ;  /* 0x0000c80041007a20 */ /* 0x002fc80000410000 */
[----:B------:R1:W-:Y:S02]  /*2680*/  MUFU.TANH R132, R0 ;  /* 0x0000000000847308 */ /* 0x0003e40000002400 */
[----:B-1----:R-:W-:Y:S11]  /*2690*/  FMUL.FTZ R0, R66, c[0x0][0x320] ;  /* 0x0000c80042007a20 */ /* 0x002ff60000410000 */
[----:B------:R-:W-:Y:S05]  /*26a0*/  @!UPT UIADD3 URZ, URZ, URZ, URZ ;  /* 0x0000003f3f3ff290 */ /* 0x000fea000fffe03f */
[----:B------:R-:W-:Y:S01]  /*26b0*/  FMUL.FTZ R2, R55, c[0x0][0x320] ;  /* 0x0000c80037027a20 */ /* 0x000fe20000410000 */
[----:B------:R1:W-:Y:S01]  /*26c0*/  MUFU.TANH R137, R0 ;  /* 0x0000000000897308 */ /* 0x0003e20000002400 */
[----:B------:R-:W-:Y:S02]  /*26d0*/  FMUL.FTZ R54, R54, c[0x0][0x320] ;  /* 0x0000c80036367a20 */ /* 0x000fe40000410000 */
[----:B-1----:R-:W-:Y:S02]  /*26e0*/  FMUL.FTZ R0, R67, c[0x0][0x320] ;  /* 0x0000c80043007a20 */ /* 0x002fe40000410000 */
[----:B-----5:R-:W-:Y:S03]  /*26f0*/  HMMA.16816.F32.BF16 R64, R12, R40, R104 ;  /* 0x000000280c40723c */ /* 0x020fe60000041868 */
[----:B------:R1:W-:Y:S02]  /*2700*/  MUFU.TANH R136, R0 ;  /* 0x0000000000887308 */ /* 0x0003e40000002400 */
[----:B-1----:R-:W-:-:S06]  /*2710*/  FMUL.FTZ R0, R84, c[0x0][0x320] ;  /* 0x0000c80054007a20 */ /* 0x002fcc0000410000 */
[----:B------:R1:W5:Y:S02]  /*2720*/  MUFU.TANH R88, R0 ;  /* 0x0000000000587308 */ /* 0x0003640000002400 */
[----:B-1----:R-:W-:-:S06]  /*2730*/  FMUL.FTZ R0, R85, c[0x0][0x320] ;  /* 0x0000c80055007a20 */ /* 0x002fcc0000410000 */
[----:B------:R1:W1:Y:S02]  /*2740*/  MUFU.TANH R84, R0 ;  /* 0x0000000000547308 */ /* 0x0002640000002400 */
[----:B-1----:R-:W-:-:S06]  /*2750*/  FMUL.FTZ R0, R86, c[0x0][0x320] ;  /* 0x0000c80056007a20 */ /* 0x002fcc0000410000 */
[----:B------:R1:W1:Y:S02]  /*2760*/  MUFU.TANH R100, R0 ;  /* 0x0000000000647308 */ /* 0x0002640000002400 */
[----:B-1----:R-:W-:-:S06]  /*2770*/  FMUL.FTZ R0, R87, c[0x0][0x320] ;  /* 0x0000c80057007a20 */ /* 0x002fcc0000410000 */
[----:B------:R1:W-:Y:S02]  /*2780*/  MUFU.TANH R101, R0 ;  /* 0x0000000000657308 */ /* 0x0003e40000002400 */
[----:B-1----:R-:W-:-:S06]  /*2790*/  FMUL.FTZ R0, R56, c[0x0][0x320] ;  /* 0x0000c80038007a20 */ /* 0x002fcc0000410000 */
[----:B------:R1:W-:Y:S02]  /*27a0*/  MUFU.TANH R134, R0 ;  /* 0x0000000000867308 */ /* 0x0003e40000002400 */
[----:B-1----:R-:W-:-:S06]  /*27b0*/  FMUL.FTZ R0, R57, c[0x0][0x320] ;  /* 0x0000c80039007a20 */ /* 0x002fcc0000410000 */
[----:B------:R1:W-:Y:S02]  /*27c0*/  MUFU.TANH R133, R0 ;  /* 0x0000000000857308 */ /* 0x0003e40000002400 */
[----:B-1----:R-:W-:-:S06]  /*27d0*/  FMUL.FTZ R0, R58, c[0x0][0x320] ;  /* 0x0000c8003a007a20 */ /* 0x002fcc0000410000 */
[----:B------:R1:W-:Y:S02]  /*27e0*/  MUFU.TANH R135, R0 ;  /* 0x0000000000877308 */ /* 0x0003e40000002400 */
[----:B-1----:R-:W-:Y:S02]  /*27f0*/  FMUL.FTZ R0, R59, c[0x0][0x320] ;  /* 0x0000c8003b007a20 */ /* 0x002fe40000410000 */
[----:B------:R-:W-:Y:S01]  /*2800*/  HMMA.16816.F32.BF16 R56, R16, R44, R24 ;  /* 0x0000002c1038723c */ /* 0x000fe20000041818 */
[----:B------:R-:W1:Y:S03]  /*2810*/  LDSM.16.M88.4 R24, [R216+0x5d00] ;  /* 0x005d0000d818783b */ /* 0x000e660000000200 */
[----:B------:R2:W-:Y:S01]  /*2820*/  MUFU.TANH R144, R0 ;  /* 0x0000000000907308 */ /* 0x0005e20000002400 */
[----:B------:R-:W-:-:S04]  /*2830*/  DEPBAR.LE SB0, 0x0 ;  /* 0x000080000000791a */ /* 0x000fc80000000000 */
[----:B------:R-:W-:Y:S01]  /*2840*/  HMMA.16816.F32.BF16 R44, R16, R46, R36 ;  /* 0x0000002e102c723c */ /* 0x000fe20000041824 */
[----:B--2---:R-:W-:-:S04]  /*2850*/  FMUL.FTZ R0, R68, c[0x0][0x320] ;  /* 0x0000c80044007a20 */ /* 0x004fc80000410000 */
[----:B------:R2:W1:Y:S10]  /*2860*/  MUFU.TANH R83, R0 ;  /* 0x0000000000537308 */ /* 0x0004740000002400 */
[----:B------:R-:W-:-:S02]  /*2870*/  FMUL.FTZ R59, R59, c[0x0][0x320] ;  /* 0x0000c8003b3b7a20 */ /* 0x000fc40000410000 */
[----:B------:R-:W-:Y:S02]  /*2880*/  FMUL.FTZ R58, R58, c[0x0][0x320] ;  /* 0x0000c8003a3a7a20 */ /* 0x000fe40000410000 */
[----:B------:R-:W-:Y:S02]  /*2890*/  FMUL.FTZ R56, R56, c[0x0][0x320] ;  /* 0x0000c80038387a20 */ /* 0x000fe40000410000 */
[----:B------:R-:W-:Y:S02]  /*28a0*/  FMUL.FTZ R57, R57, c[0x0][0x320] ;  /* 0x0000c80039397a20 */ /* 0x000fe40000410000 */
[----:B------:R-:W-:Y:S01]  /*28b0*/  MUFU.TANH R147, R56 ;  /* 0x0000003800937308 */ /* 0x000fe20000002400 */
[----:B--2---:R-:W-:-:S07]  /*28c0*/  FMUL.FTZ R0, R69, c[0x0][0x320] ;  /* 0x0000c80045007a20 */ /* 0x004fce0000410000 */
[----:B------:R-:W-:Y:S08]  /*28d0*/  MUFU.TANH R56, R2 ;  /* 0x0000000200387308 */ /* 0x000ff00000002400 */
[----:B------:R2:W-:Y:S08]  /*28e0*/  MUFU.TANH R82, R0 ;  /* 0x0000000000527308 */ /* 0x0005f00000002400 */
[----:B------:R-:W-:Y:S01]  /*28f0*/  MUFU.TANH R172, R57 ;  /* 0x0000003900ac7308 */ /* 0x000fe20000002400 */
[----:B--2---:R-:W-:-:S07]  /*2900*/  FMUL.FTZ R0, R70, c[0x0][0x320] ;  /* 0x0000c80046007a20 */ /* 0x004fce0000410000 */
[----:B------:R-:W-:Y:S08]  /*2910*/  MUFU.TANH R57, R54 ;  /* 0x0000003600397308 */ /* 0x000ff00000002400 */
[----:B------:R2:W-:Y:S02]  /*2920*/  MUFU.TANH R81, R0 ;  /* 0x0000000000517308 */ /* 0x0005e40000002400 */
[----:B--2---:R-:W-:-:S02]  /*2930*/  FMUL.FTZ R0, R71, c[0x0][0x320] ;  /* 0x0000c80047007a20 */ /* 0x004fc40000410000 */
[----:B------:R-:W-:Y:S04]  /*2940*/  HMMA.16816.F32.BF16 R68, R12, R42, R96 ;  /* 0x0000002a0c44723c */ /* 0x000fe80000041860 */
[----:B------:R2:W1:Y:S04]  /*2950*/  MUFU.TANH R80, R0 ;  /* 0x0000000000507308 */ /* 0x0004680000002400 */
[C---:B------:R-:W-:Y:S08]  /*2960*/  HMMA.16816.F32.BF16 R12, R20.reuse, R40, R72 ;  /* 0x00000028140c723c */ /* 0x040ff00000041848 */
[----:B------:R-:W-:Y:S01]  /*2970*/  HMMA.16816.F32.BF16 R20, R20, R42, R76 ;  /* 0x0000002a1414723c */ /* 0x000fe2000004184c */
[----:B--2---:R-:W-:-:S02]  /*2980*/  FMUL.FTZ R0, R60, c[0x0][0x320] ;  /* 0x0000c8003c007a20 */ /* 0x004fc40000410000 */
[----:B------:R-:W-:Y:S05]  /*2990*/  MUFU.TANH R60, R59 ;  /* 0x0000003b003c7308 */ /* 0x000fea0000002400 */
[-C--:B-1----:R-:W-:Y:S03]  /*29a0*/  HMMA.16816.F32.BF16 R40, R4, R24.reuse, R64 ;  /* 0x000000180428723c */ /* 0x082fe60000041840 */
[----:B------:R1:W-:Y:S05]  /*29b0*/  MUFU.TANH R177, R0 ;  /* 0x0000000000b17308 */ /* 0x0003ea0000002400 */
[----:B------:R-:W-:Y:S08]  /*29c0*/  HMMA.16816.F32.BF16 R12, R8, R24, R12 ;  /* 0x00000018080c723c */ /* 0x000ff0000004180c */
[----:B------:R-:W-:Y:S01]  /*29d0*/  HMMA.16816.F32.BF16 R36, R4, R26, R68 ;  /* 0x0000001a0424723c */ /* 0x000fe20000041844 */
[----:B-1----:R-:W-:-:S02]  /*29e0*/  FMUL.FTZ R0, R61, c[0x0][0x320] ;  /* 0x0000c8003d007a20 */ /* 0x002fc40000410000 */
[----:B------:R-:W-:Y:S04]  /*29f0*/  MUFU.TANH R61, R58 ;  /* 0x0000003a003d7308 */ /* 0x000fe80000002400 */
[----:B------:R-:W-:Y:S01]  /*2a00*/  @P1 SHF.R.S32.HI R7, RZ, 0x1f, R163 ;  /* 0x0000001fff071819 */ /* 0x000fe200000114a3 */
[----:B------:R-:W-:Y:S01]  /*2a10*/  HMMA.16816.F32.BF16 R48, R8, R26, R20 ;  /* 0x0000001a0830723c */ /* 0x000fe20000041814 */
[----:B------:R-:W-:-:S04]  /*2a20*/  @P1 IMAD R6, R161, R163, RZ ;  /* 0x000000a3a1061224 */ /* 0x000fc800078e02ff */
[----:B------:R-:W-:Y:S01]  /*2a30*/  @P1 IMAD R6, R7, R162, R6 ;  /* 0x000000a207061224 */ /* 0x000fe200078e0206 */
[----:B------:R1:W-:Y:S01]  /*2a40*/  MUFU.TANH R179, R0 ;  /* 0x0000000000b37308 */ /* 0x0003e20000002400 */
[----:B------:R-:W-:Y:S01]  /*2a50*/  FMUL.FTZ R8, R44, c[0x0][0x320] ;  /* 0x0000c8002c087a20 */ /* 0x000fe20000410000 */
[C---:B------:R-:W-:Y:S01]  /*2a60*/  HMMA.16816.F32.BF16 R24, R32.reuse, R28, R12 ;  /* 0x0000001c2018723c */ /* 0x040fe2000004180c */
[----:B------:R-:W-:Y:S02]  /*2a70*/  FMUL.FTZ R7, R45, c[0x0][0x320] ;  /* 0x0000c8002d077a20 */ /* 0x000fe40000410000 */
[----:B-1----:R-:W-:Y:S11]  /*2a80*/  FMUL.FTZ R0, R62, c[0x0][0x320] ;  /* 0x0000c8003e007a20 */ /* 0x002ff60000410000 */
[----:B------:R-:W-:Y:S02]  /*2a90*/  @!UPT UIADD3 URZ, URZ, URZ, URZ ;  /* 0x0000003f3f3ff290 */ /* 0x000fe4000fffe03f */
[----:B------:R-:W-:Y:S01]  /*2aa0*/  HMMA.16816.F32.BF16 R32, R32, R30, R48 ;  /* 0x0000001e2020723c */ /* 0x000fe20000041830 */
[----:B------:R1:W-:Y:S02]  /*2ab0*/  MUFU.TANH R62, R0 ;  /* 0x00000000003e7308 */ /* 0x0003e40000002400 */
[----:B-1----:R-:W-:-:S06]  /*2ac0*/  FMUL.FTZ R0, R52, c[0x0][0x320] ;  /* 0x0000c80034007a20 */ /* 0x002fcc0000410000 */
[----:B------:R1:W-:Y:S08]  /*2ad0*/  MUFU.TANH R52, R8 ;  /* 0x0000000800347308 */ /* 0x0003f00000002400 */
[----:B------:R2:W-:Y:S01]  /*2ae0*/  MUFU.TANH R59, R0 ;  /* 0x00000000003b7308 */ /* 0x0005e20000002400 */
[C---:B-1----:R-:W-:Y:S07]  /*2af0*/  HMMA.16816.F32.BF16 R8, R16.reuse, R28, R40 ;  /* 0x0000001c1008723c */ /* 0x042fee0000041828 */
[----:B------:R-:W-:Y:S01]  /*2b00*/  MUFU.TANH R40, R7 ;  /* 0x0000000700287308 */ /* 0x000fe20000002400 */
[----:B--2---:R-:W-:Y:S01]  /*2b10*/  FMUL.FTZ R0, R53, c[0x0][0x320] ;  /* 0x0000c80035007a20 */ /* 0x004fe20000410000 */
[----:B------:R-:W-:Y:S06]  /*2b20*/  HMMA.16816.F32.BF16 R16, R16, R30, R36 ;  /* 0x0000001e1010723c */ /* 0x000fec0000041824 */
[----:B------:R1:W-:Y:S02]  /*2b30*/  MUFU.TANH R58, R0 ;  /* 0x00000000003a7308 */ /* 0x0003e40000002400 */
[----:B-1----:R-:W-:-:S05]  /*2b40*/  LOP3.LUT R0, R160, 0xffffffe0, RZ, 0xc0, !PT ;  /* 0xffffffe0a0007812 */ /* 0x002fca00078ec0ff */
[----:B------:R-:W-:-:S05]  /*2b50*/  IMAD.IADD R0, R174, 0x1, -R0 ;  /* 0x00000001ae007824 */ /* 0x000fca00078e0a00 */
[----:B------:R-:W-:-:S04]  /*2b60*/  SHF.R.S32.HI R4, RZ, 0x1f, R0 ;  /* 0x0000001fff047819 */ /* 0x000fc80000011400 */
[----:B------:R-:W-:Y:S01]  /*2b70*/  LEA.HI R2, R4, R0, RZ, 0x2 ;  /* 0x0000000004027211 */ /* 0x000fe200078f10ff */
[----:B------:R-:W-:-:S03]  /*2b80*/  @P1 IMAD.WIDE.U32 R4, R163, R162, R166 ;  /* 0x000000a2a3041225 */ /* 0x000fc600078e00a6 */
[----:B------:R-:W-:Y:S01]  /*2b90*/  LOP3.LUT R2, R2, 0x7ffffffc, RZ, 0xc0, !PT ;  /* 0x7ffffffc02027812 */ /* 0x000fe200078ec0ff */
[----:B------:R-:W-:Y:S01]  /*2ba0*/  BAR.SYNC.DEFER_BLOCKING 0x0 ;  /* 0x0000000000007b1d */ /* 0x000fe20000010000 */
[----:B------:R-:W-:-:S03]  /*2bb0*/  @P1 LEA R14, P0, R4, c[0x0][0x1c8], 0x1 ;  /* 0x00007200040e1a11 */ /* 0x000fc600078008ff */
[----:B------:R-:W-:Y:S02]  /*2bc0*/  IMAD.IADD R0, R0, 0x1, -R2 ;  /* 0x0000000100007824 */ /* 0x000fe400078e0a02 */
[----:B------:R-:W-:Y:S02]  /*2bd0*/  @P1 IMAD.IADD R2, R5, 0x1, R6 ;  /* 0x0000000105021824 */ /* 0x000fe400078e0206 */
[----:B------:R-:W-:Y:S02]  /*2be0*/  IMAD R0, R0, -0x2, R159 ;  /* 0xfffffffe00007824 */ /* 0x000fe400078e029f */
[----:B------:R-:W-:Y:S01]  /*2bf0*/  FMUL.FTZ R5, R16, c[0x0][0x320] ;  /* 0x0000c80010057a20 */ /* 0x000fe20000410000 */
[----:B------:R-:W-:Y:S01]  /*2c00*/  @P1 LEA.HI.X R15, R4, c[0x0][0x1cc], R2, 0x1, P0 ;  /* 0x00007300040f1a11 */ /* 0x000fe200000f0c02 */
[----:B------:R-:W-:Y:S01]  /*2c10*/  FMUL.FTZ R2, R47, c[0x0][0x320] ;  /* 0x0000c8002f027a20 */ /* 0x000fe20000410000 */
[----:B------:R-:W-:Y:S01]  /*2c20*/  ISETP.GT.AND P2, PT, R0, RZ, PT ;  /* 0x000000ff0000720c */ /* 0x000fe20003f44270 */
[----:B------:R-:W-:Y:S01]  /*2c30*/  FMUL.FTZ R4, R46, c[0x0][0x320] ;  /* 0x0000c8002e047a20 */ /* 0x000fe20000410000 */
[C---:B------:R-:W-:Y:S01]  /*2c40*/  ISETP.GT.AND P0, PT, R0.reuse, 0x1, PT ;  /* 0x000000010000780c */ /* 0x040fe20003f04270 */
[----:B------:R1:W-:Y:S01]  /*2c50*/  MUFU.TANH R12, R2 ;  /* 0x00000002000c7308 */ /* 0x0003e20000002400 */
[----:B------:R-:W-:-:S02]  /*2c60*/  ISETP.GT.AND P3, PT, R0, 0x8, PT ;  /* 0x000000080000780c */ /* 0x000fc40003f64270 */
[----:B------:R-:W-:Y:S02]  /*2c70*/  FSEL R21, R154, -INF , P2 ;  /* 0xff8000009a157808 */ /* 0x000fe40001000000 */
[----:B----4-:R-:W-:Y:S02]  /*2c80*/  FSEL R22, R153, -INF , P0 ;  /* 0xff80000099167808 */ /* 0x010fe40000000000 */
[----:B---3--:R-:W-:Y:S01]  /*2c90*/  FSEL R28, R152, -INF , P2 ;  /* 0xff800000981c7808 */ /* 0x008fe20001000000 */
[----:B------:R2:W3:Y:S01]  /*2ca0*/  MUFU.TANH R7, R4 ;  /* 0x0000000400077308 */ /* 0x0004e20000002400 */
[----:B------:R-:W-:Y:S01]  /*2cb0*/  FSEL R43, R156, -INF , P2 ;  /* 0xff8000009c2b7808 */ /* 0x000fe20001000000 */
[----:B------:R-:W-:Y:S01]  /*2cc0*/  @!PT LDS RZ, [RZ] ;  /* 0x00000000fffff984 */ /* 0x000fe20000000800 */
[----:B------:R-:W-:Y:S01]  /*2cd0*/  @!PT LDS RZ, [RZ] ;  /* 0x00000000fffff984 */ /* 0x000fe20000000800 */
[----:B------:R-:W-:Y:S01]  /*2ce0*/  @!PT LDS RZ, [RZ] ;  /* 0x00000000fffff984 */ /* 0x000fe20000000800 */
[----:B------:R4:W-:Y:S01]  /*2cf0*/  @P1 LDGSTS.E.BYPASS.LTC128B.128 [R233+0x3100], [R14.64], !P5 ;  /* 0x031000000ee91fae */ /* 0x0009e2000e901d46 */
[----:B------:R-:W-:Y:S02]  /*2d00*/  FSEL R38, R158, -INF , P2 ;  /* 0xff8000009e267808 */ /* 0x000fe40001000000 */
[----:B------:R-:W-:Y:S01]  /*2d10*/  ISETP.GT.AND P2, PT, R0, 0x9, PT ;  /* 0x000000090000780c */ /* 0x000fe20003f44270 */
[----:B------:R4:W-:Y:S01]  /*2d20*/  @P1 LDGSTS.E.BYPASS.LTC128B.128 [R233+0x4100], [R14.64+0x40], !P4 ;  /* 0x041000400ee91fae */ /* 0x0009e2000e101d46 */
[----:B------:R-:W-:Y:S01]  /*2d30*/  FSEL R23, R120, -INF , P3 ;  /* 0xff80000078177808 */ /* 0x000fe20001800000 */
[----:B-1----:R-:W-:Y:S01]  /*2d40*/  FMUL.FTZ R2, R24, c[0x0][0x320] ;  /* 0x0000c80018027a20 */ /* 0x002fe20000410000 */
[----:B------:R-:W-:Y:S01]  /*2d50*/  FSEL R29, R138, -INF , P0 ;  /* 0xff8000008a1d7808 */ /* 0x000fe20000000000 */
[----:B------:R4:W-:Y:S01]  /*2d60*/  @P1 LDGSTS.E.BYPASS.LTC128B.128 [R233+0x5100], [R14.64+0x80], !P6 ;  /* 0x051000800ee91fae */ /* 0x0009e2000f101d46 */
[----:B------:R-:W-:Y:S01]  /*2d70*/  FSEL R46, R155, -INF , P0 ;  /* 0xff8000009b2e7808 */ /* 0x000fe20000000000 */
[----:B------:R1:W-:Y:S01]  /*2d80*/  MUFU.TANH R20, R2 ;  /* 0x0000000200147308 */ /* 0x0003e20000002400 */
[----:B------:R-:W-:-:S02]  /*2d90*/  FSEL R39, R157, -INF , P0 ;  /* 0xff8000009d277808 */ /* 0x000fc40000000000 */
[----:B------:R-:W-:Y:S01]  /*2da0*/  ISETP.GT.AND P0, PT, R0, 0x10, PT ;  /* 0x000000100000780c */ /* 0x000fe20003f04270 */
[----:B--2---:R-:W-:Y:S01]  /*2db0*/  FMUL.FTZ R4, R9, c[0x0][0x320] ;  /* 0x0000c80009047a20 */ /* 0x004fe20000410000 */
[----:B------:R-:W-:Y:S02]  /*2dc0*/  FSEL R24, R111, -INF , P2 ;  /* 0xff8000006f187808 */ /* 0x000fe40001000000 */
[----:B------:R-:W-:Y:S01]  /*2dd0*/  FSEL R36, R109, -INF , P3 ;  /* 0xff8000006d247808 */ /* 0x000fe20001800000 */
[----:B------:R2:W-:Y:S01]  /*2de0*/  MUFU.TANH R16, R4 ;  /* 0x0000000400107308 */ /* 0x0005e20000002400 */
[----:B------:R-:W-:Y:S02]  /*2df0*/  FSEL R45, R122, -INF , P3 ;  /* 0xff8000007a2d7808 */ /* 0x000fe40001800000 */
[----:B------:R-:W-:Y:S02]  /*2e00*/  FSEL R41, R139, -INF , P3 ;  /* 0xff8000008b297808 */ /* 0x000fe40001800000 */
[----:B------:R-:W-:-:S02]  /*2e10*/  ISETP.GT.AND P3, PT, R0, 0x11, PT ;  /* 0x000000110000780c */ /* 0x000fc40003f64270 */
[----:B-----5:R-:W-:Y:S01]  /*2e20*/  FSEL R47, R88, -INF , P0 ;  /* 0xff800000582f7808 */ /* 0x020fe20000000000 */
[----:B-1----:R-:W-:Y:S01]  /*2e30*/  FMUL.FTZ R2, R26, c[0x0][0x320] ;  /* 0x0000c8001a027a20 */ /* 0x002fe20000410000 */
[----:B------:R-:W-:Y:S01]  /*2e40*/  FSEL R37, R108, -INF , P2 ;  /* 0xff8000006c257808 */ /* 0x000fe20001000000 */
[----:B------:R1:W-:Y:S01]  /*2e50*/  MUFU.TANH R9, R5 ;  /* 0x0000000500097308 */ /* 0x0003e20000002400 */
[----:B------:R-:W-:Y:S02]  /*2e60*/  FSEL R44, R121, -INF , P2 ;  /* 0xff800000792c7808 */ /* 0x000fe40001000000 */
[----:B------:R-:W-:Y:S02]  /*2e70*/  FSEL R42, R123, -INF , P2 ;  /* 0xff8000007b2a7808 */ /* 0x000fe40001000000 */
[----:B------:R-:W-:Y:S01]  /*2e80*/  ISETP.GT.AND P2, PT, R0, 0x18, PT ;  /* 0x000000180000780c */ /* 0x000fe20003f44270 */
[----:B--2---:R-:W-:Y:S01]  /*2e90*/  FMUL.FTZ R4, R17, c[0x0][0x320] ;  /* 0x0000c80011047a20 */ /* 0x004fe20000410000 */
[----:B------:R-:W-:Y:S01]  /*2ea0*/  FSEL R54, R84, -INF , P3 ;  /* 0xff80000054367808 */ /* 0x000fe20001800000 */
[----:B------:R2:W-:Y:S01]  /*2eb0*/  MUFU.TANH R13, R2 ;  /* 0x00000002000d7308 */ /* 0x0005e20000002400 */
[----:B------:R-:W-:-:S02]  /*2ec0*/  FSEL R100, R100, -INF , P0 ;  /* 0xff80000064647808 */ /* 0x000fc40000000000 */
[----:B------:R-:W-:Y:S02]  /*2ed0*/  FSEL R137, R137, -INF , P0 ;  /* 0xff80000089897808 */ /* 0x000fe40000000000 */
[----:B------:R-:W-:Y:S02]  /*2ee0*/  FSEL R107, R110, -INF , P0 ;  /* 0xff8000006e6b7808 */ /* 0x000fe40000000000 */
[----:B------:R-:W-:Y:S01]  /*2ef0*/  ISETP.GT.AND P0, PT, R0, 0x19, PT ;  /* 0x000000190000780c */ /* 0x000fe20003f04270 */
[----:B-1----:R-:W-:Y:S01]  /*2f00*/  FMUL.FTZ R5, R11, c[0x0][0x320] ;  /* 0x0000c8000b057a20 */ /* 0x002fe20000410000 */
[----:B------:R-:W-:Y:S02]  /*2f10*/  FSEL R53, R83, -INF , P2 ;  /* 0xff80000053357808 */ /* 0x000fe40001000000 */
[----:B------:R-:W-:Y:S02]  /*2f20*/  FSEL R106, R80, -INF , P0 ;  /* 0xff800000506a7808 */ /* 0x000fe40000000000 */
[----:B------:R-:W-:-:S02]  /*2f30*/  FSEL R55, R82, -INF , P0 ;  /* 0xff80000052377808 */ /* 0x000fc40000000000 */
[----:B------:R-:W-:Y:S01]  /*2f40*/  FSEL R144, R144, -INF , P0 ;  /* 0xff80000090907808 */ /* 0x000fe20000000000 */
[----:B--2---:R-:W-:Y:S01]  /*2f50*/  FMUL.FTZ R2, R8, c[0x0][0x320] ;  /* 0x0000c80008027a20 */ /* 0x004fe20000410000 */
[----:B------:R-:W-:Y:S02]  /*2f60*/  FSEL R133, R133, -INF , P0 ;  /* 0xff80000085857808 */ /* 0x000fe40000000000 */
[----:B------:R-:W-:Y:S01]  /*2f70*/  FSEL R101, R101, -INF , P3 ;  /* 0xff80000065657808 */ /* 0x000fe20001800000 */
[----:B------:R1:W-:Y:S01]  /*2f80*/  MUFU.TANH R8, R2 ;  /* 0x0000000200087308 */ /* 0x0003e20000002400 */
[----:B------:R-:W-:Y:S02]  /*2f90*/  FSEL R136, R136, -INF , P3 ;  /* 0xff80000088887808 */ /* 0x000fe40001800000 */
[----:B------:R-:W-:Y:S02]  /*2fa0*/  FSEL R132, R132, -INF , P3 ;  /* 0xff80000084847808 */ /* 0x000fe40001800000 */
[----:B------:R-:W-:-:S02]  /*2fb0*/  ISETP.GT.AND P0, PT, R0, 0x28, PT ;  /* 0x000000280000780c */ /* 0x000fc40003f04270 */
[----:B------:R-:W-:Y:S02]  /*2fc0*/  ISETP.GT.AND P3, PT, R0, 0x20, PT ;  /* 0x000000200000780c */ /* 0x000fe40003f64270 */
[----:B------:R-:W-:Y:S02]  /*2fd0*/  FSEL R105, R81, -INF , P2 ;  /* 0xff80000051697808 */ /* 0x000fe40001000000 */
[----:B------:R-:W-:Y:S02]  /*2fe0*/  FSEL R135, R135, -INF , P2 ;  /* 0xff80000087877808 */ /* 0x000fe40001000000 */
[----:B------:R-:W-:Y:S02]  /*2ff0*/  FSEL R134, R134, -INF , P2 ;  /* 0xff80000086867808 */ /* 0x000fe40001000000 */
[----:B---3--:R-:W-:Y:S01]  /*3000*/  FSEL R175, R7, -INF , P0 ;  /* 0xff80000007af7808 */ /* 0x008fe20000000000 */
[----:B-1----:R-:W-:Y:S01]  /*3010*/  FMUL.FTZ R2, R10, c[0x0][0x320] ;  /* 0x0000c8000a027a20 */ /* 0x002fe20000410000 */
[----:B------:R-:W-:Y:S01]  /*3020*/  ISETP.GT.AND P2, PT, R0, 0x21, PT ;  /* 0x000000210000780c */ /* 0x000fe20003f44270 */
[----:B------:R1:W-:Y:S01]  /*3030*/  MUFU.TANH R7, R4 ;  /* 0x0000000400077308 */ /* 0x0003e20000002400 */
[----:B------:R-:W-:-:S02]  /*3040*/  FSEL R147, R147, -INF , P3 ;  /* 0xff80000093937808 */ /* 0x000fc40001800000 */
[----:B------:R-:W-:Y:S02]  /*3050*/  FSEL R172, R172, -INF , P2 ;  /* 0xff800000acac7808 */ /* 0x000fe40001000000 */
[----:B------:R-:W-:Y:S02]  /*3060*/  FSEL R173, R61, -INF , P3 ;  /* 0xff8000003dad7808 */ /* 0x000fe40001800000 */
[----:B------:R-:W-:Y:S01]  /*3070*/  FSEL R186, R62, -INF , P3 ;  /* 0xff8000003eba7808 */ /* 0x000fe20001800000 */
[----:B------:R2:W3:Y:S01]  /*3080*/  MUFU.TANH R6, R2 ;  /* 0x0000000200067308 */ /* 0x0004e20000002400 */
[----:B------:R-:W-:Y:S02]  /*3090*/  FSEL R177, R177, -INF , P3 ;  /* 0xff800000b1b17808 */ /* 0x000fe40001800000 */
[----:B------:R-:W-:Y:S02]  /*30a0*/  FSEL R174, R60, -INF , P2 ;  /* 0xff8000003cae7808 */ /* 0x000fe40001000000 */
[----:B------:R-:W-:-:S02]  /*30b0*/  FSEL R187, R63, -INF , P2 ;  /* 0xff8000003fbb7808 */ /* 0x000fc40001000000 */
[----:B------:R-:W-:Y:S01]  /*30c0*/  FSEL R179, R179, -INF , P2 ;  /* 0xff800000b3b37808 */ /* 0x000fe20001000000 */
[----:B------:R5:W3:Y:S01]  /*30d0*/  MUFU.TANH R10, R5 ;  /* 0x00000005000a7308 */ /* 0x000ae20000002400 */
[----:B-1----:R-:W-:Y:S02]  /*30e0*/  FMNMX.FTZ R4, R28, R29, !PT ;  /* 0x0000001d1c047209 */ /* 0x002fe40007810000 */
[----:B------:R-:W-:Y:S02]  /*30f0*/  ISETP.GT.AND P3, PT, R0, 0x29, PT ;  /* 0x000000290000780c */ /* 0x000fe40003f64270 */
[----:B------:R-:W-:Y:S02]  /*3100*/  FMNMX.FTZ R4, R36, R4, !PT ;  /* 0x0000000424047209 */ /* 0x000fe40007810000 */
[----:B------:R-:W-:Y:S02]  /*3110*/  ISETP.GT.AND P2, PT, R0, 0x30, PT ;  /* 0x000000300000780c */ /* 0x000fe40003f44270 */
[----:B--2---:R-:W-:-:S02]  /*3120*/  FMNMX.FTZ R2, R21, R22, !PT ;  /* 0x0000001615027209 */ /* 0x004fc40007810000 */
[----:B------:R-:W-:Y:S02]  /*3130*/  FSEL R146, R52, -INF , P0 ;  /* 0xff80000034927808 */ /* 0x000fe40000000000 */
[----:B------:R-:W-:Y:S02]  /*3140*/  FMNMX.FTZ R2, R23, R2, !PT ;  /* 0x0000000217027209 */ /* 0x000fe40007810000 */
[----:B------:R-:W-:Y:S01]  /*3150*/  FMNMX.FTZ R4, R37, R4, !PT ;  /* 0x0000000425047209 */ /* 0x000fe20007810000 */
[----:B-----5:R-:W-:Y:S01]  /*3160*/  FMUL.FTZ R5, R19, c[0x0][0x320] ;  /* 0x0000c80013057a20 */ /* 0x020fe20000410000 */
[----:B------:R-:W-:Y:S02]  /*3170*/  FMNMX.FTZ R2, R24, R2, !PT ;  /* 0x0000000218027209 */ /* 0x000fe40007810000 */
[----:B------:R-:W-:Y:S02]  /*3180*/  FSEL R185, R57, -INF , P0 ;  /* 0xff80000039b97808 */ /* 0x000fe40000000000 */
[----:B------:R-:W-:-:S02]  /*3190*/  FMNMX.FTZ R2, R47, R2, !PT ;  /* 0x000000022f027209 */ /* 0x000fc40007810000 */
[----:B------:R-:W-:Y:S02]  /*31a0*/  FSEL R184, R59, -INF , P0 ;  /* 0xff8000003bb87808 */ /* 0x000fe40000000000 */
[----:B------:R-:W-:Y:S02]  /*31b0*/  FMNMX.FTZ R2, R54, R2, !PT ;  /* 0x0000000236027209 */ /* 0x000fe40007810000 */
[----:B------:R-:W-:Y:S02]  /*31c0*/  FSEL R176, R12, -INF , P3 ;  /* 0xff8000000cb07808 */ /* 0x000fe40001800000 */
[----:B------:R-:W-:Y:S02]  /*31d0*/  FMNMX.FTZ R2, R53, R2, !PT ;  /* 0x0000000235027209 */ /* 0x000fe40007810000 */
[----:B------:R-:W-:Y:S02]  /*31e0*/  FSEL R145, R40, -INF , P3 ;  /* 0xff80000028917808 */ /* 0x000fe40001800000 */
[----:B------:R-:W-:-:S02]  /*31f0*/  FMNMX.FTZ R2, R55, R2, !PT ;  /* 0x0000000237027209 */ /* 0x000fc40007810000 */
[----:B------:R-:W-:Y:S02]  /*3200*/  FSEL R192, R56, -INF , P3 ;  /* 0xff80000038c07808 */ /* 0x000fe40001800000 */
[----:B------:R-:W-:Y:S02]  /*3210*/  FMNMX.FTZ R2, R147, R2, !PT ;  /* 0x0000000293027209 */ /* 0x000fe40007810000 */
[----:B------:R-:W-:Y:S02]  /*3220*/  FSEL R178, R58, -INF , P3 ;  /* 0xff8000003ab27808 */ /* 0x000fe40001800000 */
[----:B------:R-:W-:Y:S02]  /*3230*/  FMNMX.FTZ R2, R172, R2, !PT ;  /* 0x00000002ac027209 */ /* 0x000fe40007810000 */
[----:B---3--:R-:W-:Y:S02]  /*3240*/  FSEL R227, R6, -INF , P2 ;  /* 0xff80000006e37808 */ /* 0x008fe40001000000 */
[----:B------:R-:W-:-:S02]  /*3250*/  FSEL R210, R8, -INF , P2 ;  /* 0xff80000008d27808 */ /* 0x000fc40001000000 */
[----:B------:R-:W-:Y:S01]  /*3260*/  FSEL R180, R13, -INF , P2 ;  /* 0xff8000000db47808 */ /* 0x000fe20001000000 */
[----:B------:R1:W2:Y:S01]  /*3270*/  MUFU.TANH R8, R5 ;  /* 0x0000000500087308 */ /* 0x0002a20000002400 */
[----:B------:R-:W-:Y:S02]  /*3280*/  FSEL R244, R20, -INF , P2 ;  /* 0xff80000014f47808 */ /* 0x000fe40001000000 */
[C---:B------:R-:W-:Y:S02]  /*3290*/  ISETP.GT.AND P0, PT, R0.reuse, 0x31, PT ;  /* 0x000000310000780c */ /* 0x040fe40003f04270 */
[C---:B------:R-:W-:Y:S02]  /*32a0*/  ISETP.GT.AND P3, PT, R0.reuse, 0x38, PT ;  /* 0x000000380000780c */ /* 0x040fe40003f64270 */
[----:B------:R-:W-:Y:S02]  /*32b0*/  ISETP.GT.AND P2, PT, R0, 0x39, PT ;  /* 0x000000390000780c */ /* 0x000fe40003f44270 */
[----:B------:R-:W-:-:S02]  /*32c0*/  FMNMX.FTZ R0, R146, R2, !PT ;  /* 0x0000000292007209 */ /* 0x000fc40007810000 */
[----:B------:R-:W-:Y:S01]  /*32d0*/  FMNMX.FTZ R2, R100, R4, !PT ;  /* 0x0000000464027209 */ /* 0x000fe20007810000 */
[----:B------:R-:W-:Y:S01]  /*32e0*/  FMUL.FTZ R4, R18, c[0x0][0x320] ;  /* 0x0000c80012047a20 */ /* 0x000fe20000410000 */
[----:B------:R-:W-:Y:S02]  /*32f0*/  FMNMX.FTZ R0, R145, R0, !PT ;  /* 0x0000000091007209 */ /* 0x000fe40007810000 */
[----:B------:R-:W-:Y:S01]  /*3300*/  FMNMX.FTZ R2, R101, R2, !PT ;  /* 0x0000000265027209 */ /* 0x000fe20007810000 */
[----:B-1----:R-:W-:Y:S01]  /*3310*/  FMUL.FTZ R5, R25, c[0x0][0x320] ;  /* 0x0000c80019057a20 */ /* 0x002fe20000410000 */
[----:B------:R-:W-:Y:S02]  /*3320*/  FSEL R203, R16, -INF , P0 ;  /* 0xff80000010cb7808 */ /* 0x000fe40000000000 */
[----:B------:R-:W-:Y:S01]  /*3330*/  FMNMX.FTZ R0, R210, R0, !PT ;  /* 0x00000000d2007209 */ /* 0x000fe20007810000 */
[----:B------:R-:W-:Y:S01]  /*3340*/  MUFU.TANH R12, R5 ;  /* 0x00000005000c7308 */ /* 0x000fe20000002400 */
[----:B------:R-:W-:-:S02]  /*3350*/  FMNMX.FTZ R2, R105, R2, !PT ;  /* 0x0000000269027209 */ /* 0x000fc40007810000 */
[----:B------:R-:W-:Y:S02]  /*3360*/  FSEL R204, R9, -INF , P3 ;  /* 0xff80000009cc7808 */ /* 0x000fe40001800000 */
[----:B------:R-:W-:Y:S02]  /*3370*/  FMNMX.FTZ R0, R203, R0, !PT ;  /* 0x00000000cb007209 */ /* 0x000fe40007810000 */
[----:B------:R-:W-:Y:S01]  /*3380*/  FMNMX.FTZ R2, R106, R2, !PT ;  /* 0x000000026a027209 */ /* 0x000fe20007810000 */
[----:B------:R1:W3:Y:S01]  /*3390*/  MUFU.TANH R9, R4 ;  /* 0x0000000400097308 */ /* 0x0002e20000002400 */
[----:B------:R-:W-:Y:S02]  /*33a0*/  FSEL R206, R7, -INF , P2 ;  /* 0xff80000007ce7808 */ /* 0x000fe40001000000 */
[----:B------:R-:W-:Y:S02]  /*33b0*/  FMNMX.FTZ R0, R204, R0, !PT ;  /* 0x00000000cc007209 */ /* 0x000fe40007810000 */
[----:B------:R-:W-:-:S02]  /*33c0*/  FMNMX.FTZ R2, R173, R2, !PT ;  /* 0x00000002ad027209 */ /* 0x000fc40007810000 */
[----:B------:R-:W-:Y:S02]  /*33d0*/  FMNMX.FTZ R6, R206, R0, !PT ;  /* 0x00000000ce067209 */ /* 0x000fe40007810000 */
[----:B------:R-:W-:Y:S02]  /*33e0*/  FMNMX.FTZ R0, R174, R2, !PT ;  /* 0x00000002ae007209 */ /* 0x000fe40007810000 */
[----:B------:R-:W-:Y:S01]  /*33f0*/  FSEL R207, R10, -INF , P0 ;  /* 0xff8000000acf7808 */ /* 0x000fe20000000000 */
[----:B------:R-:W5:Y:S01]  /*3400*/  SHFL.BFLY PT, R7, R6, 0x2, 0x1f ;  /* 0x0c401f0006077f89 */ /* 0x000f6200000e0000 */
[----:B------:R-:W-:Y:S02]  /*3410*/  FMNMX.FTZ R0, R175, R0, !PT ;  /* 0x00000000af007209 */ /* 0x000fe40007810000 */
[----:B--2---:R-:W-:Y:S01]  /*3420*/  FSEL R209, R8, -INF , P2 ;  /* 0xff80000008d17808 */ /* 0x004fe20001000000 */
[----:B------:R-:W-:Y:S01]  /*3430*/  FMUL.FTZ R8, R33, c[0x0][0x320] ;  /* 0x0000c80021087a20 */ /* 0x000fe20000410000 */
[----:B-1----:R-:W-:-:S02]  /*3440*/  FMNMX.FTZ R4, R38, R39, !PT ;  /* 0x0000002726047209 */ /* 0x002fc40007810000 */
[----:B------:R-:W-:Y:S02]  /*3450*/  FMNMX.FTZ R0, R176, R0, !PT ;  /* 0x00000000b0007209 */ /* 0x000fe40007810000 */
[----:B------:R-:W-:Y:S01]  /*3460*/  FMNMX.FTZ R4, R41, R4, !PT ;  /* 0x0000000429047209 */ /* 0x000fe20007810000 */
[----:B------:R-:W-:Y:S01]  /*3470*/  MUFU.TANH R8, R8 ;  /* 0x0000000800087308 */ /* 0x000fe20000002400 */
[----:B------:R-:W-:Y:S02]  /*3480*/  FMNMX.FTZ R0, R227, R0, !PT ;  /* 0x00000000e3007209 */ /* 0x000fe40007810000 */
[----:B------:R-:W-:Y:S01]  /*3490*/  FMNMX.FTZ R2, R42, R4, !PT ;  /* 0x000000042a027209 */ /* 0x000fe20007810000 */
[----:B------:R-:W-:Y:S01]  /*34a0*/  FMUL.FTZ R4, R32, c[0x0][0x320] ;  /* 0x0000c80020047a20 */ /* 0x000fe20000410000 */
[----:B---3--:R-:W-:Y:S01]  /*34b0*/  FSEL R205, R9, -INF , P3 ;  /* 0xff80000009cd7808 */ /* 0x008fe20001800000 */
[----:B------:R-:W-:Y:S01]  /*34c0*/  FMUL.FTZ R9, R35, c[0x0][0x320] ;  /* 0x0000c80023097a20 */ /* 0x000fe20000410000 */
[----:B------:R-:W-:Y:S01]  /*34d0*/  FMNMX.FTZ R2, R107, R2, !PT ;  /* 0x000000026b027209 */ /* 0x000fe20007810000 */
[----:B------:R1:W2:Y:S01]  /*34e0*/  MUFU.TANH R11, R4 ;  /* 0x00000004000b7308 */ /* 0x0002a20000002400 */
[----:B------:R-:W-:-:S02]  /*34f0*/  FMNMX.FTZ R0, R207, R0, !PT ;  /* 0x00000000cf007209 */ /* 0x000fc40007810000 */
[----:B------:R-:W-:Y:S02]  /*3500*/  FMNMX.FTZ R2, R132, R2, !PT ;  /* 0x0000000284027209 */ /* 0x000fe40007810000 */
[----:B------:R-:W-:Y:S02]  /*3510*/  FMNMX.FTZ R0, R205, R0, !PT ;  /* 0x00000000cd007209 */ /* 0x000fe40007810000 */
[----:B------:R-:W-:Y:S02]  /*3520*/  FMNMX.FTZ R2, R134, R2, !PT ;  /* 0x0000000286027209 */ /* 0x000fe40007810000 */
[----:B------:R-:W-:Y:S02]  /*3530*/  FMNMX.FTZ R5, R209, R0, !PT ;  /* 0x00000000d1057209 */ /* 0x000fe40007810000 */
[----:B------:R-:W-:Y:S02]  /*3540*/  FMNMX.FTZ R2, R133, R2, !PT ;  /* 0x0000000285027209 */ /* 0x000fe40007810000 */
[----:B-----5:R-:W-:Y:S01]  /*3550*/  FMNMX.FTZ R102, R6, R7, !PT ;  /* 0x0000000706667209 */ /* 0x020fe20007810000 */
[----:B------:R-:W-:Y:S01]  /*3560*/  FMUL.FTZ R6, R27, c[0x0][0x320] ;  /* 0x0000c8001b067a20 */ /* 0x000fe20000410000 */
[----:B------:R-:W-:Y:S01]  /*3570*/  FMNMX.FTZ R2, R177, R2, !PT ;  /* 0x00000002b1027209 */ /* 0x000fe20007810000 */
[----:B------:R-:W3:Y:S01]  /*3580*/  SHFL.BFLY PT, R7, R5, 0x2, 0x1f ;  /* 0x0c401f0005077f89 */ /* 0x000ee200000e0000 */
[----:B-1----:R-:W-:Y:S01]  /*3590*/  FMNMX.FTZ R4, R43, R46, !PT ;  /* 0x0000002e2b047209 */ /* 0x002fe20007810000 */
[----:B------:R1:W5:Y:S01]  /*35a0*/  MUFU.TANH R10, R6 ;  /* 0x00000006000a7308 */ /* 0x0003620000002400 */
[----:B------:R-:W-:-:S02]  /*35b0*/  FMNMX.FTZ R0, R179, R2, !PT ;  /* 0x00000002b3007209 */ /* 0x000fc40007810000 */
[----:B------:R-:W-:Y:S02]  /*35c0*/  FMNMX.FTZ R4, R45, R4, !PT ;  /* 0x000000042d047209 */ /* 0x000fe40007810000 */
[----:B------:R-:W-:Y:S02]  /*35d0*/  FMNMX.FTZ R0, R184, R0, !PT ;  /* 0x00000000b8007209 */ /* 0x000fe40007810000 */
[----:B------:R-:W-:Y:S02]  /*35e0*/  FMNMX.FTZ R2, R44, R4, !PT ;  /* 0x000000042c027209 */ /* 0x000fe40007810000 */
[----:B------:R-:W-:Y:S01]  /*35f0*/  FMNMX.FTZ R0, R178, R0, !PT ;  /* 0x00000000b2007209 */ /* 0x000fe20007810000 */
[----:B------:R-:W4:Y:S01]  /*3600*/  SHFL.BFLY PT, R4, R102, 0x1, 0x1f ;  /* 0x0c201f0066047f89 */ /* 0x000f2200000e0000 */
[----:B------:R-:W-:Y:S02]  /*3610*/  FMNMX.FTZ R2, R137, R2, !PT ;  /* 0x0000000289027209 */ /* 0x000fe40007810000 */
[----:B------:R-:W-:-:S02]  /*3620*/  FSEL R208, R12, -INF , P0 ;  /* 0xff8000000cd07808 */ /* 0x000fc40000000000 */
[----:B------:R-:W-:Y:S01]  /*3630*/  FMNMX.FTZ R0, R244, R0, !PT ;  /* 0x00000000f4007209 */ /* 0x000fe20007810000 */
[----:B-1----:R-:W-:Y:S01]  /*3640*/  FMUL.FTZ R6, R34, c[0x0][0x320] ;  /* 0x0000c80022067a20 */ /* 0x002fe20000410000 */
[----:B------:R-:W-:Y:S02]  /*3650*/  FMNMX.FTZ R2, R136, R2, !PT ;  /* 0x0000000288027209 */ /* 0x000fe40007810000 */
[----:B--2---:R-:W-:Y:S02]  /*3660*/  FSEL R215, R11, -INF , P3 ;  /* 0xff8000000bd77808 */ /* 0x004fe40001800000 */
[----:B------:R-:W-:Y:S01]  /*3670*/  FMNMX.FTZ R0, R208, R0, !PT ;  /* 0x00000000d0007209 */ /* 0x000fe20007810000 */
[----:B------:R1:W2:Y:S01]  /*3680*/  MUFU.TANH R11, R6 ;  /* 0x00000006000b7308 */ /* 0x0002a20000002400 */
[----:B------:R-:W-:Y:S02]  /*3690*/  FMNMX.FTZ R2, R135, R2, !PT ;  /* 0x0000000287027209 */ /* 0x000fe40007810000 */
[----:B------:R-:W-:-:S02]  /*36a0*/  FSEL R224, R8, -INF , P2 ;  /* 0xff80000008e07808 */ /* 0x000fc40001000000 */
[----:B------:R-:W-:Y:S02]  /*36b0*/  FMNMX.FTZ R0, R215, R0, !PT ;  /* 0x00000000d7007209 */ /* 0x000fe40007810000 */
[----:B------:R-:W-:Y:S02]  /*36c0*/  FMNMX.FTZ R2, R144, R2, !PT ;  /* 0x0000000290027209 */ /* 0x000fe40007810000 */
[----:B---3--:R-:W-:Y:S02]  /*36d0*/  FMNMX.FTZ R7, R5, R7, !PT ;  /* 0x0000000705077209 */ /* 0x008fe40007810000 */
[----:B------:R-:W-:Y:S01]  /*36e0*/  FMNMX.FTZ R2, R186, R2, !PT ;  /* 0x00000002ba027209 */ /* 0x000fe20007810000 */
[----:B------:R3:W3:Y:S01]  /*36f0*/  MUFU.TANH R5, R9 ;  /* 0x0000000900057308 */ /* 0x0006e20000002400 */
[----:B-----5:R-:W-:Y:S02]  /*3700*/  FSEL R223, R10, -INF , P0 ;  /* 0xff8000000adf7808 */ /* 0x020fe40000000000 */
[----:B----4-:R-:W-:Y:S01]  /*3710*/  FMNMX.FTZ R102, R102, R4, !PT ;  /* 0x0000000466667209 */ /* 0x010fe20007810000 */
[----:B------:R-:W-:Y:S01]  /*3720*/  IMAD R4, R151, 0x20, R149 ;  /* 0x0000002097047824 */ /* 0x000fe200078e0295 */
[----:B-1----:R-:W-:-:S02]  /*3730*/  FMNMX.FTZ R6, R224, R0, !PT ;  /* 0x00000000e0067209 */ /* 0x002fc40007810000 */
[----:B------:R-:W-:Y:S01]  /*3740*/  FMNMX.FTZ R0, R187, R2, !PT ;  /* 0x00000002bb007209 */ /* 0x000fe20007810000 */
[C---:B------:R-:W-:Y:S01]  /*3750*/  FMUL.FTZ R13, R102.reuse, c[0x0][0x2d0] ;  /* 0x0000b400660d7a20 */ /* 0x040fe20000410000 */
[----:B--2---:R-:W-:Y:S01]  /*3760*/  FSEL R222, R11, -INF , P3 ;  /* 0xff8000000bde7808 */ /* 0x004fe20001800000 */
[----:B------:R-:W1:Y:S01]  /*3770*/  SHFL.BFLY PT, R8, R6, 0x2, 0x1f ;  /* 0x0c401f0006087f89 */ /* 0x000e6200000e0000 */
[----:B------:R-:W-:Y:S02]  /*3780*/  FMNMX.FTZ R0, R185, R0, !PT ;  /* 0x00000000b9007209 */ /* 0x000fe40007810000 */
[----:B------:R-:W-:Y:S02]  /*3790*/  FSETP.NEU.FTZ.AND P0, PT, R102, -INF , PT ;  /* 0xff8000006600780b */ /* 0x000fe40003f1d000 */
[----:B------:R-:W-:Y:S01]  /*37a0*/  FMNMX.FTZ R0, R192, R0, !PT ;  /* 0x00000000c0007209 */ /* 0x000fe20007810000 */
[----:B---3--:R-:W2:Y:S01]  /*37b0*/  SHFL.BFLY PT, R9, R7, 0x1, 0x1f ;  /* 0x0c201f0007097f89 */ /* 0x008ea200000e0000 */
[----:B------:R-:W-:-:S02]  /*37c0*/  FSEL R225, R5, -INF , P2 ;  /* 0xff80000005e17808 */ /* 0x000fc40001000000 */
[----:B------:R-:W-:Y:S02]  /*37d0*/  FMNMX.FTZ R2, R180, R0, !PT ;  /* 0x00000000b4027209 */ /* 0x000fe40007810000 */
[----:B------:R-:W-:Y:S02]  /*37e0*/  FSEL R13, R13, RZ, P0 ;  /* 0x000000ff0d0d7208 */ /* 0x000fe40000000000 */
[----:B------:R-:W-:-:S03]  /*37f0*/  FMNMX.FTZ R2, R223, R2, !PT ;  /* 0x00000002df027209 */ /* 0x000fc60007810000 */
[--C-:B------:R-:W-:Y:S01]  /*3800*/  FFMA.FTZ R0, R21, c[0x0][0x2d0], -R13.reuse ;  /* 0x0000b40015007a23 */ /* 0x100fe2000001080d */
[----:B------:R-:W-:Y:S01]  /*3810*/  FMNMX.FTZ R2, R222, R2, !PT ;  /* 0x00000002de027209 */ /* 0x000fe20007810000 */
[----:B------:R-:W-:Y:S02]  /*3820*/  FFMA.FTZ R5, R22, c[0x0][0x2d0], -R13 ;  /* 0x0000b40016057a23 */ /* 0x000fe4000001080d */
[----:B------:R3:W-:Y:S01]  /*3830*/  MUFU.EX2 R252, R0 ;  /* 0x0000000000fc7308 */ /* 0x0007e20000000800 */
[----:B-1----:R-:W-:Y:S02]  /*3840*/  FMNMX.FTZ R8, R6, R8, !PT ;  /* 0x0000000806087209 */ /* 0x002fe40007810000 */
[----:B------:R-:W-:-:S05]  /*3850*/  FMNMX.FTZ R6, R225, R2, !PT ;  /* 0x00000002e1067209 */ /* 0x000fca0007810000 */
[----:B------:R1:W-:Y:S01]  /*3860*/  MUFU.EX2 R250, R5 ;  /* 0x0000000500fa7308 */ /* 0x0003e20000000800 */
[----:B------:R-:W4:Y:S01]  /*3870*/  SHFL.BFLY PT, R10, R8, 0x1, 0x1f ;  /* 0x0c201f00080a7f89 */ /* 0x000f2200000e0000 */
[----:B--2---:R-:W-:Y:S01]  /*3880*/  FMNMX.FTZ R2, R7, R9, !PT ;  /* 0x0000000907027209 */ /* 0x004fe20007810000 */
[----:B------:R-:W-:Y:S02]  /*3890*/  FFMA.FTZ R7, R23, c[0x0][0x2d0], -R13 ;  /* 0x0000b40017077a23 */ /* 0x000fe4000001080d */
[----:B------:R-:W2:Y:S02]  /*38a0*/  SHFL.BFLY PT, R9, R6, 0x2, 0x1f ;  /* 0x0c401f0006097f89 */ /* 0x000ea400000e0000 */
[----:B------:R-:W-:Y:S01]  /*38b0*/  FMUL.FTZ R12, R2, c[0x0][0x2d0] ;  /* 0x0000b400020c7a20 */ /* 0x000fe20000410000 */
[----:B------:R5:W-:Y:S01]  /*38c0*/  MUFU.EX2 R249, R7 ;  /* 0x0000000700f97308 */ /* 0x000be20000000800 */
[----:B---3--:R-:W-:Y:S01]  /*38d0*/  IMAD.IADD R0, R150, 0x1, R4 ;  /* 0x0000000196007824 */ /* 0x008fe200078e0204 */
[----:B------:R-:W-:Y:S01]  /*38e0*/  @P1 LEA R4, P0, R164, R14, 0x1 ;  /* 0x0000000ea4041211 */ /* 0x000fe200078008ff */
[----:B------:R-:W-:-:S02]  /*38f0*/  IMAD.MOV.U32 R14, RZ, RZ, R163 ;  /* 0x000000ffff0e7224 */ /* 0x000fc400078e00a3 */
[----:B------:R-:W-:Y:S01]  /*3900*/  IMAD.SHL.U32 R217, R0, 0x2, RZ ;  /* 0x0000000200d97824 */ /* 0x000fe200078e00ff */
[----:B-1----:R-:W-:-:S03]  /*3910*/  @P1 LEA.HI.X R5, R164, R15, R165, 0x1, P0 ;  /* 0x0000000fa4051211 */ /* 0x002fc600000f0ca5 */
[----:B------:R-:W-:Y:S01]  /*3920*/  IMAD R218, R3, 0x2, R217 ;  /* 0x0000000203da7824 */ /* 0x000fe200078e02d9 */
[----:B------:R-:W-:Y:S01]  /*3930*/  FSETP.NEU.FTZ.AND P0, PT, R2, -INF , PT ;  /* 0xff8000000200780b */ /* 0x000fe20003f1d000 */
[----:B------:R-:W-:Y:S01]  /*3940*/  IMAD.MOV.U32 R15, RZ, RZ, R181 ;  /* 0x000000ffff0f7224 */ /* 0x000fe200078e00b5 */
[----:B------:R2:W-:Y:S02]  /*3950*/  @P1 LDGSTS.E.BYPASS.LTC128B.128 [R233+0x3900], [R4.64], !P5 ;  /* 0x0390000004e91fae */ /* 0x0005e4000e901d46 */
[----:B------:R-:W-:Y:S01]  /*3960*/  FSEL R12, R12, RZ, P0 ;  /* 0x000000ff0c0c7208 */ /* 0x000fe20000000000 */
[----:B-----5:R-:W-:Y:S01]  /*3970*/  FFMA.FTZ R7, R24, c[0x0][0x2d0], -R13 ;  /* 0x0000b40018077a23 */ /* 0x020fe2000001080d */
[----:B------:R2:W-:Y:S01]  /*3980*/  @P1 LDGSTS.E.BYPASS.LTC128B.128 [R233+0x4900], [R4.64+0x40], !P4 ;  /* 0x0490004004e91fae */ /* 0x0005e2000e101d46 */
[----:B----4-:R-:W-:Y:S02]  /*3990*/  FMNMX.FTZ R104, R8, R10, !PT ;  /* 0x0000000a08687209 */ /* 0x010fe40007810000 */
[--C-:B------:R-:W-:Y:S01]  /*39a0*/  FFMA.FTZ R0, R29, c[0x0][0x2d0], -R12.reuse ;  /* 0x0000b4001d007a23 */ /* 0x100fe2000001080c */
[----:B------:R1:W3:Y:S01]  /*39b0*/  MUFU.EX2 R251, R7 ;  /* 0x0000000700fb7308 */ /* 0x0002e20000000800 */
[----:B------:R2:W-:Y:S01]  /*39c0*/  @P1 LDGSTS.E.BYPASS.LTC128B.128 [R233+0x5900], [R4.64+0x80], !P6 ;  /* 0x0590008004e91fae */ /* 0x0005e2000f101d46 */
[----:B------:R-:W-:Y:S01]  /*39d0*/  FSETP.NEU.FTZ.AND P0, PT, R104, -INF , PT ;  /* 0xff8000006800780b */ /* 0x000fe20003f1d000 */
[----:B------:R-:W-:-:S02]  /*39e0*/  FFMA.FTZ R3, R37, c[0x0][0x2d0], -R12 ;  /* 0x0000b40025037a23 */ /* 0x000fc4000001080c */
[----:B------:R-:W-:Y:S03]  /*39f0*/  LDSM.16.MT88.4 R24, [R217+0x100] ;  /* 0x00010000d918783b */ /* 0x000fe60000004200 */
[----:B------:R4:W-:Y:S01]  /*3a00*/  MUFU.EX2 R246, R0 ;  /* 0x0000000000f67308 */ /* 0x0009e20000000800 */
[----:B------:R-:W-:Y:S04]  /*3a10*/  LDSM.16.MT88.4 R16, [R218+0x100] ;  /* 0x00010000da10783b */ /* 0x000fe80000004200 */
[----:B------:R-:W-:Y:S03]  /*3a20*/  LDSM.16.MT88.4 R20, [R217+0x1100] ;  /* 0x00110000d914783b */ /* 0x000fe60000004200 */
[----:B------:R-:W-:Y:S01]  /*3a30*/  MUFU.EX2 R247, R3 ;  /* 0x0000000300f77308 */ /* 0x000fe20000000800 */
[--C-:B-1----:R-:W-:Y:S01]  /*3a40*/  FFMA.FTZ R7, R28, c[0x0][0x2d0], -R12.reuse ;  /* 0x0000b4001c077a23 */ /* 0x102fe2000001080c */
[----:B------:R-:W-:Y:S04]  /*3a50*/  LDSM.16.MT88.4 R32, [R217+0x2100] ;  /* 0x00210000d920783b */ /* 0x000fe80000004200 */
[----:B------:R-:W-:Y:S01]  /*3a60*/  LDSM.16.MT88.4 R28, [R218+0x1100] ;  /* 0x00110000da1c783b */ /* 0x000fe20000004200 */
[----:B----4-:R-:W-:Y:S01]  /*3a70*/  FFMA.FTZ R0, R36, c[0x0][0x2d0], -R12 ;  /* 0x0000b40024007a23 */ /* 0x010fe2000001080c */
[----:B------:R-:W-:Y:S02]  /*3a80*/  MUFU.EX2 R248, R7 ;  /* 0x0000000700f87308 */ /* 0x000fe40000000800 */
[----:B------:R-:W0:Y:S01]  /*3a90*/  LDGDEPBAR ;  /* 0x00000000000079af */ /* 0x000e220000000000 */
[----:B--2---:R-:W-:-:S02]  /*3aa0*/  FMNMX.FTZ R4, R6, R9, !PT ;  /* 0x0000000906047209 */ /* 0x004fc40007810000 */
[----:B---3--:R-:W-:-:S03]  /*3ab0*/  F2FP.BF16.PACK_AB R6, R251, R249 ;  /* 0x000000f9fb06723e */ /* 0x008fc600000010ff */
[----:B------:R-:W1:Y:S01]  /*3ac0*/  SHFL.BFLY PT, R5, R4, 0x1, 0x1f ;  /* 0x0c201f0004057f89 */ /* 0x000e6200000e0000 */
[----:B------:R2:W3:Y:S02]  /*3ad0*/  MUFU.EX2 R245, R0 ;  /* 0x0000000000f57308 */ /* 0x0004e40000000800 */
[----:B--2---:R-:W-:Y:S01]  /*3ae0*/  FMUL.FTZ R0, R104, c[0x0][0x2d0] ;  /* 0x0000b40068007a20 */ /* 0x004fe20000410000 */
[----:B---3--:R-:W-:-:S04]  /*3af0*/  F2FP.BF16.PACK_AB R7, R247, R245 ;  /* 0x000000f5f707723e */ /* 0x008fc800000010ff */
[----:B------:R-:W-:Y:S02]  /*3b00*/  FSEL R0, R0, RZ, P0 ;  /* 0x000000ff00007208 */ /* 0x000fe40000000000 */
[----:B-1----:R-:W-:Y:S02]  /*3b10*/  FMNMX.FTZ R103, R4, R5, !PT ;  /* 0x0000000504677209 */ /* 0x002fe40007810000 */
[----:B------:R-:W-:Y:S01]  /*3b20*/  F2FP.BF16.PACK_AB R4, R250, R252 ;  /* 0x000000fcfa04723e */ /* 0x000fe200000010ff */
[--C-:B------:R-:W-:Y:S01]  /*3b30*/  FFMA.FTZ R3, R38, c[0x0][0x2d0], -R0.reuse ;  /* 0x0000b40026037a23 */ /* 0x100fe20000010800 */
[----:B------:R-:W-:Y:S01]  /*3b40*/  FSETP.NEU.FTZ.AND P0, PT, R103, -INF , PT ;  /* 0xff8000006700780b */ /* 0x000fe20003f1d000 */
[--C-:B------:R-:W-:Y:S01]  /*3b50*/  FFMA.FTZ R8, R41, c[0x0][0x2d0], -R0.reuse ;  /* 0x0000b40029087a23 */ /* 0x100fe20000010800 */
[----:B------:R-:W-:Y:S01]  /*3b60*/  F2FP.BF16.PACK_AB R5, R246, R248 ;  /* 0x000000f8f605723e */ /* 0x000fe200000010ff */
[----:B------:R1:W-:Y:S06]  /*3b70*/  MUFU.EX2 R241, R3 ;  /* 0x0000000300f17308 */ /* 0x0003ec0000000800 */
[C---:B------:R-:W-:Y:S02]  /*3b80*/  HMMA.16816.F32.BF16 R120, R4.reuse, R24, RZ ;  /* 0x000000180478723c */ /* 0x040fe400000418ff */
[----:B------:R2:W-:Y:S06]  /*3b90*/  MUFU.EX2 R242, R8 ;  /* 0x0000000800f27308 */ /* 0x0005ec0000000800 */
[----:B------:R-:W-:Y:S01]  /*3ba0*/  HMMA.16816.F32.BF16 R116, R4, R16, RZ ;  /* 0x000000100474723c */ /* 0x000fe200000418ff */
[----:B-1----:R-:W-:-:S02]  /*3bb0*/  FFMA.FTZ R3, R39, c[0x0][0x2d0], -R0 ;  /* 0x0000b40027037a23 */ /* 0x002fc40000010800 */
[----:B------:R-:W1:Y:S02]  /*3bc0*/  LDSM.16.MT88.4 R36, [R218+0x2100] ;  /* 0x00210000da24783b */ /* 0x000e640000004200 */
[----:B------:R3:W-:Y:S03]  /*3bd0*/  MUFU.EX2 R236, R3 ;  /* 0x0000000300ec7308 */ /* 0x0007e60000000800 */
[----:B------:R-:W-:Y:S01]  /*3be0*/  HMMA.16816.F32.BF16 R112, R4, R20, RZ ;  /* 0x000000140470723c */ /* 0x000fe200000418ff */
[----:B--2---:R-:W-:-:S04]  /*3bf0*/  FFMA.FTZ R8, R42, c[0x0][0x2d0], -R0 ;  /* 0x0000b4002a087a23 */ /* 0x004fc80000010800 */
[----:B------:R-:W2:Y:S03]  /*3c00*/  MUFU.EX2 R243, R8 ;  /* 0x0000000800f37308 */ /* 0x000ea60000000800 */
[----:B------:R-:W-:Y:S01]  /*3c10*/  HMMA.16816.F32.BF16 R108, R4, R28, RZ ;  /* 0x0000001c046c723c */ /* 0x000fe200000418ff */
[----:B---3--:R-:W-:-:S07]  /*3c20*/  FMUL.FTZ R3, R103, c[0x0][0x2d0] ;  /* 0x0000b40067037a20 */ /* 0x008fce0000410000 */
[----:B------:R-:W-:Y:S01]  /*3c30*/  HMMA.16816.F32.BF16 R96, R4, R32, RZ ;  /* 0x000000200460723c */ /* 0x000fe200000418ff */
[----:B------:R-:W-:Y:S02]  /*3c40*/  FSEL R3, R3, RZ, P0 ;  /* 0x000000ff03037208 */ /* 0x000fe40000000000 */
[----:B--2---:R-:W-:-:S03]  /*3c50*/  F2FP.BF16.PACK_AB R10, R243, R242 ;  /* 0x000000f2f30a723e */ /* 0x004fc600000010ff */
[--C-:B------:R-:W-:Y:S02]  /*3c60*/  FFMA.FTZ R8, R43, c[0x0][0x2d0], -R3.reuse ;  /* 0x0000b4002b087a23 */ /* 0x100fe40000010803 */
[C---:B------:R-:W-:Y:S01]  /*3c70*/  HMMA.16816.F32.BF16 R88, R4.reuse, R26, RZ ;  /* 0x0000001a0458723c */ /* 0x040fe200000418ff */
[----:B------:R-:W-:Y:S01]  /*3c80*/  LDSM.16.MT88.4 R40, [R218+0x2500] ;  /* 0x00250000da28783b */ /* 0x000fe20000004200 */
[----:B------:R2:W-:Y:S06]  /*3c90*/  MUFU.EX2 R232, R8 ;  /* 0x0000000800e87308 */ /* 0x0005ec0000000800 */
[C---:B------:R-:W-:Y:S08]  /*3ca0*/  HMMA.16816.F32.BF16 R84, R4.reuse, R18, RZ ;  /* 0x000000120454723c */ /* 0x040ff000000418ff */
[----:B-1----:R-:W-:Y:S01]  /*3cb0*/  HMMA.16816.F32.BF16 R92, R4, R36, RZ ;  /* 0x00000024045c723c */ /* 0x002fe200000418ff */
[----:B--2---:R-:W-:-:S04]  /*3cc0*/  FFMA.FTZ R8, R46, c[0x0][0x2d0], -R3 ;  /* 0x0000b4002e087a23 */ /* 0x004fc80000010803 */
[----:B------:R1:W2:Y:S03]  /*3cd0*/  MUFU.EX2 R231, R8 ;  /* 0x0000000800e77308 */ /* 0x0002a60000000800 */
[C---:B------:R-:W-:Y:S08]  /*3ce0*/  HMMA.16816.F32.BF16 R80, R4.reuse, R22, RZ ;  /* 0x000000160450723c */ /* 0x040ff000000418ff */
[----:B------:R-:W-:Y:S01]  /*3cf0*/  HMMA.16816.F32.BF16 R76, R4, R30, RZ ;  /* 0x0000001e044c723c */ /* 0x000fe200000418ff */
[----:B-1----:R-:W-:-:S07]  /*3d00*/  FFMA.FTZ R8, R45, c[0x0][0x2d0], -R3 ;  /* 0x0000b4002d087a23 */ /* 0x002fce0000010803 */
[C---:B------:R-:W-:Y:S01]  /*3d10*/  HMMA.16816.F32.BF16 R72, R4.reuse, R34, RZ ;  /* 0x000000220448723c */ /* 0x040fe200000418ff */
[----:B--2---:R-:W-:Y:S01]  /*3d20*/  F2FP.BF16.PACK_AB R9, R231, R232 ;  /* 0x000000e8e709723e */ /* 0x004fe200000010ff */
[----:B------:R1:W-:Y:S06]  /*3d30*/  MUFU.EX2 R235, R8 ;  /* 0x0000000800eb7308 */ /* 0x0003ec0000000800 */
[----:B------:R-:W-:Y:S07]  /*3d40*/  HMMA.16816.F32.BF16 R64, R4, R38, RZ ;  /* 0x000000260440723c */ /* 0x000fee00000418ff */
[----:B------:R-:W-:-:S02]  /*3d50*/  FFMA.FTZ R4, R47, c[0x0][0x2d0], -R13 ;  /* 0x0000b4002f047a23 */ /* 0x000fc4000001080d */
[----:B-1----:R-:W-:Y:S02]  /*3d60*/  FFMA.FTZ R8, R44, c[0x0][0x2d0], -R3 ;  /* 0x0000b4002c087a23 */ /* 0x002fe40000010803 */
[----:B------:R1:W-:Y:S08]  /*3d70*/  MUFU.EX2 R234, R4 ;  /* 0x0000000400ea7308 */ /* 0x0003f00000000800 */
[----:B------:R2:W3:Y:S01]  /*3d80*/  MUFU.EX2 R240, R8 ;  /* 0x0000000800f07308 */ /* 0x0004e20000000800 */
[----:B-1----:R-:W-:-:S07]  /*3d90*/  FFMA.FTZ R4, R54, c[0x0][0x2d0], -R13 ;  /* 0x0000b40036047a23 */ /* 0x002fce000001080d */
[----:B------:R1:W-:Y:S01]  /*3da0*/  MUFU.EX2 R239, R4 ;  /* 0x0000000400ef7308 */ /* 0x0003e20000000800 */
[----:B--2---:R-:W-:Y:S02]  /*3db0*/  F2FP.BF16.PACK_AB R8, R236, R241 ;  /* 0x000000f1ec08723e */ /* 0x004fe400000010ff */
[----:B---3--:R-:W-:-:S07]  /*3dc0*/  F2FP.BF16.PACK_AB R11, R240, R235 ;  /* 0x000000ebf00b723e */ /* 0x008fce00000010ff */
[----:B------:R-:W-:Y:S01]  /*3dd0*/  HMMA.16816.F32.BF16 R68, R8, R24, RZ ;  /* 0x000000180844723c */ /* 0x000fe200000418ff */
[----:B-1----:R-:W-:-:S04]  /*3de0*/  FFMA.FTZ R4, R53, c[0x0][0x2d0], -R13 ;  /* 0x0000b40035047a23 */ /* 0x002fc8000001080d */
[----:B------:R1:W-:Y:S03]  /*3df0*/  MUFU.EX2 R238, R4 ;  /* 0x0000000400ee7308 */ /* 0x0003e60000000800 */
[C---:B------:R-:W-:Y:S01]  /*3e00*/  HMMA.16816.F32.BF16 R140, R8.reuse, R26, RZ ;  /* 0x0000001a088c723c */ /* 0x040fe200000418ff */
[----:B------:R-:W2:Y:S07]  /*3e10*/  LDSM.16.MT88.4 R24, [R217+0x500] ;  /* 0x00050000d918783b */ /* 0x000eae0000004200 */
[----:B------:R-:W-:Y:S01]  /*3e20*/  HMMA.16816.F32.BF16 R60, R8, R16, RZ ;  /* 0x00000010083c723c */ /* 0x000fe200000418ff */
[----:B-1----:R-:W-:-:S07]  /*3e30*/  FFMA.FTZ R4, R55, c[0x0][0x2d0], -R13 ;  /* 0x0000b40037047a23 */ /* 0x002fce000001080d */
[C---:B------:R-:W-:Y:S01]  /*3e40*/  HMMA.16816.F32.BF16 R128, R8.reuse, R18, RZ ;  /* 0x000000120880723c */ /* 0x040fe200000418ff */
[----:B------:R-:W-:Y:S01]  /*3e50*/  LDSM.16.MT88.4 R16, [R217+0x1500] ;  /* 0x00150000d910783b */ /* 0x000fe20000004200 */
[----:B------:R1:W3:Y:S06]  /*3e60*/  MUFU.EX2 R237, R4 ;  /* 0x0000000400ed7308 */ /* 0x0002ec0000000800 */
[C---:B------:R-:W-:Y:S08]  /*3e70*/  HMMA.16816.F32.BF16 R56, R8.reuse, R20, RZ ;  /* 0x000000140838723c */ /* 0x040ff000000418ff */
[----:B------:R-:W-:Y:S01]  /*3e80*/  HMMA.16816.F32.BF16 R124, R8, R22, RZ ;  /* 0x00000016087c723c */ /* 0x000fe200000418ff */
[----:B------:R-:W4:Y:S01]  /*3e90*/  LDSM.16.MT88.4 R20, [R218+0x500] ;  /* 0x00050000da14783b */ /* 0x000f220000004200 */
[----:B-1----:R-:W-:Y:S01]  /*3ea0*/  FFMA.FTZ R4, R100, c[0x0][0x2d0], -R12 ;  /* 0x0000b40064047a23 */ /* 0x002fe2000001080c */
[----:B---3--:R-:W-:-:S03]  /*3eb0*/  F2FP.BF16.PACK_AB R6, R237, R238 ;  /* 0x000000eeed06723e */ /* 0x008fc600000010ff */
[----:B------:R1:W-:Y:S02]  /*3ec0*/  MUFU.EX2 R226, R4 ;  /* 0x0000000400e27308 */ /* 0x0003e40000000800 */
[C---:B------:R-:W-:Y:S08]  /*3ed0*/  HMMA.16816.F32.BF16 R52, R8.reuse, R28, RZ ;  /* 0x0000001c0834723c */ /* 0x040ff000000418ff */
[----:B------:R-:W-:Y:S01]  /*3ee0*/  HMMA.16816.F32.BF16 R148, R8, R30, RZ ;  /* 0x0000001e0894723c */ /* 0x000fe200000418ff */
[----:B------:R-:W-:Y:S01]  /*3ef0*/  LDSM.16.MT88.4 R28, [R218+0x1500] ;  /* 0x00150000da1c783b */ /* 0x000fe20000004200 */
[----:B-1----:R-:W-:-:S06]  /*3f00*/  FFMA.FTZ R4, R101, c[0x0][0x2d0], -R12 ;  /* 0x0000b40065047a23 */ /* 0x002fcc000001080c */
[C---:B------:R-:W-:Y:S01]  /*3f10*/  HMMA.16816.F32.BF16 R48, R8.reuse, R32, RZ ;  /* 0x000000200830723c */ /* 0x040fe200000418ff */
[----:B------:R1:W3:Y:S07]  /*3f20*/  MUFU.EX2 R230, R4 ;  /* 0x0000000400e67308 */ /* 0x0002ee0000000800 */
[C---:B------:R-:W-:Y:S01]  /*3f30*/  HMMA.16816.F32.BF16 R156, R8.reuse, R34, RZ ;  /* 0x00000022089c723c */ /* 0x040fe200000418ff */
[----:B------:R-:W5:Y:S07]  /*3f40*/  LDSM.16.MT88.4 R32, [R217+0x2500] ;  /* 0x00250000d920783b */ /* 0x000f6e0000004200 */
[----:B------:R-:W-:Y:S01]  /*3f50*/  HMMA.16816.F32.BF16 R44, R8, R36, RZ ;  /* 0x00000024082c723c */ /* 0x000fe200000418ff */
[----:B-1----:R-:W-:Y:S01]  /*3f60*/  FFMA.FTZ R4, R105, c[0x0][0x2d0], -R12 ;  /* 0x0000b40069047a23 */ /* 0x002fe2000001080c */
[----:B---3--:R-:W-:-:S03]  /*3f70*/  F2FP.BF16.PACK_AB R5, R230, R226 ;  /* 0x000000e2e605723e */ /* 0x008fc600000010ff */
[----:B------:R1:W-:Y:S03]  /*3f80*/  MUFU.EX2 R229, R4 ;  /* 0x0000000400e57308 */ /* 0x0003e60000000800 */
[----:B------:R-:W-:Y:S01]  /*3f90*/  HMMA.16816.F32.BF16 R160, R8, R38, RZ ;  /* 0x0000002608a0723c */ /* 0x000fe200000418ff */
[----:B------:R-:W-:Y:S06]  /*3fa0*/  LDSM.16.MT88.4 R36, [R218+0x2900] ;  /* 0x00290000da24783b */ /* 0x000fec0000004200 */
[----:B------:R-:W-:-:S04]  /*3fb0*/  FFMA.FTZ R8, R134, c[0x0][0x2d0], -R0 ;  /* 0x0000b40086087a23 */ /* 0x000fc80000010800 */
[----:B------:R3:W-:Y:S01]  /*3fc0*/  MUFU.EX2 R212, R8 ;  /* 0x0000000800d47308 */ /* 0x0007e20000000800 */
[----:B-1----:R-:W-:-:S07]  /*3fd0*/  FFMA.FTZ R4, R106, c[0x0][0x2d0], -R12 ;  /* 0x0000b4006a047a23 */ /* 0x002fce000001080c */
[----:B------:R1:W1:Y:S01]  /*3fe0*/  MUFU.EX2 R228, R4 ;  /* 0x0000000400e47308 */ /* 0x0002620000000800 */
[----:B---3--:R-:W-:-:S07]  /*3ff0*/  FFMA.FTZ R8, R133, c[0x0][0x2d0], -R0 ;  /* 0x0000b40085087a23 */ /* 0x008fce0000010800 */
[----:B------:R3:W-:Y:S01]  /*4000*/  MUFU.EX2 R211, R8 ;  /* 0x0000000800d37308 */ /* 0x0007e20000000800 */
[----:B-1----:R-:W-:Y:S01]  /*4010*/  FFMA.FTZ R4, R107, c[0x0][0x2d0], -R0 ;  /* 0x0000b4006b047a23 */ /* 0x002fe20000010800 */
[----:B------:R-:W-:-:S06]  /*4020*/  F2FP.BF16.PACK_AB R7, R228, R229 ;  /* 0x000000e5e407723e */ /* 0x000fcc00000010ff */
[----:B------:R1:W-:Y:S01]  /*4030*/  MUFU.EX2 R214, R4 ;  /* 0x0000000400d67308 */ /* 0x0003e20000000800 */
[----:B---3--:R-:W-:-:S07]  /*4040*/  FFMA.FTZ R8, R137, c[0x0][0x2d0], -R3 ;  /* 0x0000b40089087a23 */ /* 0x008fce0000010803 */
[----:B------:R3:W-:Y:S01]  /*4050*/  MUFU.EX2 R201, R8 ;  /* 0x0000000800c97308 */ /* 0x0007e20000000800 */
[----:B-1----:R-:W-:-:S07]  /*4060*/  FFMA.FTZ R4, R132, c[0x0][0x2d0], -R0 ;  /* 0x0000b40084047a23 */ /* 0x002fce0000010800 */
[----:B------:R1:W1:Y:S01]  /*4070*/  MUFU.EX2 R213, R4 ;  /* 0x0000000400d57308 */ /* 0x0002620000000800 */
[----:B---3--:R-:W-:-:S07]  /*4080*/  FFMA.FTZ R8, R136, c[0x0][0x2d0], -R3 ;  /* 0x0000b40088087a23 */ /* 0x008fce0000010803 */
[----:B------:R3:W3:Y:S01]  /*4090*/  MUFU.EX2 R202, R8 ;  /* 0x0000000800ca7308 */ /* 0x0006e20000000800 */
[----:B-1----:R-:W-:-:S07]  /*40a0*/  F2FP.BF16.PACK_AB R4, R239, R234 ;  /* 0x000000eaef04723e */ /* 0x002fce00000010ff */
[----:B--2---:R-:W-:Y:S01]  /*40b0*/  HMMA.16816.F32.BF16 R168, R4, R24, R120 ;  /* 0x0000001804a8723c */ /* 0x004fe20000041878 */
[----:B---3--:R-:W-:-:S07]  /*40c0*/  FFMA.FTZ R8, R135, c[0x0][0x2d0], -R3 ;  /* 0x0000b40087087a23 */ /* 0x008fce0000010803 */
[C---:B----4-:R-:W-:Y:S01]  /*40d0*/  HMMA.16816.F32.BF16 R164, R4.reuse, R20, R116 ;  /* 0x0000001404a4723c */ /* 0x050fe20000041874 */
[----:B------:R1:W-:Y:S07]  /*40e0*/  MUFU.EX2 R200, R8 ;  /* 0x0000000800c87308 */ /* 0x0003ee0000000800 */
[C---:B------:R-:W-:Y:S08]  /*40f0*/  HMMA.16816.F32.BF16 R152, R4.reuse, R16, R112 ;  /* 0x000000100498723c */ /* 0x040ff00000041870 */
[----:B-----5:R-:W-:Y:S01]  /*4100*/  HMMA.16816.F32.BF16 R120, R4, R32, R96 ;  /* 0x000000200478723c */ /* 0x020fe20000041860 */
[----:B-1----:R-:W-:-:S04]  /*4110*/  FFMA.FTZ R8, R144, c[0x0][0x2d0], -R3 ;  /* 0x0000b40090087a23 */ /* 0x002fc80000010803 */
[----:B------:R1:W2:Y:S03]  /*4120*/  MUFU.EX2 R199, R8 ;  /* 0x0000000800c77308 */ /* 0x0002a60000000800 */
[C---:B------:R-:W-:Y:S08]  /*4130*/  HMMA.16816.F32.BF16 R112, R4.reuse, R40, R92 ;  /* 0x000000280470723c */ /* 0x040ff0000004185c */
[----:B------:R-:W-:Y:S01]  /*4140*/  HMMA.16816.F32.BF16 R116, R4, R26, R88 ;  /* 0x0000001a0474723c */ /* 0x000fe20000041858 */
[----:B-1----:R-:W-:-:S07]  /*4150*/  FFMA.FTZ R8, R147, c[0x0][0x2d0], -R13 ;  /* 0x0000b40093087a23 */ /* 0x002fce000001080d */
[C---:B------:R-:W-:Y:S01]  /*4160*/  HMMA.16816.F32.BF16 R132, R4.reuse, R22, R84 ;  /* 0x000000160484723c */ /* 0x040fe20000041854 */
[----:B------:R1:W-:Y:S07]  /*4170*/  MUFU.EX2 R198, R8 ;  /* 0x0000000800c67308 */ /* 0x0003ee0000000800 */
[C---:B------:R-:W-:Y:S08]  /*4180*/  HMMA.16816.F32.BF16 R136, R4.reuse, R28, R108 ;  /* 0x0000001c0488723c */ /* 0x040ff0000004186c */
[----:B------:R-:W-:Y:S01]  /*4190*/  HMMA.16816.F32.BF16 R96, R4, R18, R80 ;  /* 0x000000120460723c */ /* 0x000fe20000041850 */
[----:B-1----:R-:W-:-:S04]  /*41a0*/  FFMA.FTZ R8, R172, c[0x0][0x2d0], -R13 ;  /* 0x0000b400ac087a23 */ /* 0x002fc8000001080d */
[----:B------:R1:W3:Y:S03]  /*41b0*/  MUFU.EX2 R197, R8 ;  /* 0x0000000800c57308 */ /* 0x0002e60000000800 */
[C---:B------:R-:W-:Y:S08]  /*41c0*/  HMMA.16816.F32.BF16 R92, R4.reuse, R30, R76 ;  /* 0x0000001e045c723c */ /* 0x040ff0000004184c */
[----:B------:R-:W-:Y:S01]  /*41d0*/  HMMA.16816.F32.BF16 R88, R4, R34, R72 ;  /* 0x000000220458723c */ /* 0x000fe20000041848 */
[----:B-1----:R-:W-:-:S07]  /*41e0*/  FFMA.FTZ R8, R146, c[0x0][0x2d0], -R13 ;  /* 0x0000b40092087a23 */ /* 0x002fce000001080d */
[----:B------:R-:W-:Y:S01]  /*41f0*/  HMMA.16816.F32.BF16 R84, R4, R42, R64 ;  /* 0x0000002a0454723c */ /* 0x000fe20000041840 */
[----:B------:R1:W-:Y:S06]  /*4200*/  MUFU.EX2 R196, R8 ;  /* 0x0000000800c47308 */ /* 0x0003ec0000000800 */
[----:B------:R-:W-:Y:S02]  /*4210*/  F2FP.BF16.PACK_AB R4, R213, R214 ;  /* 0x000000d6d504723e */ /* 0x000fe400000010ff */
[----:B------:R-:W-:Y:S02]  /*4220*/  F2FP.BF16.PACK_AB R6, R211, R212 ;  /* 0x000000d4d306723e */ /* 0x000fe400000010ff */
[----:B------:R-:W-:-:S02]  /*4230*/  F2FP.BF16.PACK_AB R5, R202, R201 ;  /* 0x000000c9ca05723e */ /* 0x000fc400000010ff */
[----:B--2---:R-:W-:Y:S01]  /*4240*/  F2FP.BF16.PACK_AB R7, R199, R200 ;  /* 0x000000c8c707723e */ /* 0x004fe200000010ff */
[----:B-1----:R-:W-:-:S06]  /*4250*/  FFMA.FTZ R8, R145, c[0x0][0x2d0], -R13 ;  /* 0x0000b40091087a23 */ /* 0x002fcc000001080d */
[C---:B------:R-:W-:Y:S01]  /*4260*/  HMMA.16816.F32.BF16 R188, R4.reuse, R40, R44 ;  /* 0x0000002804bc723c */ /* 0x040fe2000004182c */
[----:B------:R1:W2:Y:S07]  /*4270*/  MUFU.EX2 R183, R8 ;  /* 0x0000000800b77308 */ /* 0x0002ae0000000800 */
[C---:B------:R-:W-:Y:S07]  /*4280*/  HMMA.16816.F32.BF16 R44, R4.reuse, R30, R148 ;  /* 0x0000001e042c723c */ /* 0x040fee0000041894 */
[----:B------:R-:W-:Y:S01]  /*4290*/  IMAD.MOV.U32 R151, RZ, RZ, R180 ;  /* 0x000000ffff977224 */ /* 0x000fe200078e00b4 */
[----:B------:R-:W-:Y:S01]  /*42a0*/  HMMA.16816.F32.BF16 R80, R4, R24, R68 ;  /* 0x000000180450723c */ /* 0x000fe20000041844 */
[----:B-1----:R-:W-:-:S04]  /*42b0*/  FFMA.FTZ R8, R173, c[0x0][0x2d0], -R12 ;  /* 0x0000b400ad087a23 */ /* 0x002fc8000001080c */
[----:B------:R1:W-:Y:S03]  /*42c0*/  MUFU.EX2 R182, R8 ;  /* 0x0000000800b67308 */ /* 0x0003e60000000800 */
[C---:B------:R-:W-:Y:S08]  /*42d0*/  HMMA.16816.F32.BF16 R64, R4.reuse, R32, R48 ;  /* 0x000000200440723c */ /* 0x040ff00000041830 */
[----:B------:R-:W-:Y:S01]  /*42e0*/  HMMA.16816.F32.BF16 R76, R4, R20, R60 ;  /* 0x00000014044c723c */ /* 0x000fe2000004183c */
[----:B-1----:R-:W-:-:S07]  /*42f0*/  FFMA.FTZ R8, R174, c[0x0][0x2d0], -R12 ;  /* 0x0000b400ae087a23 */ /* 0x002fce000001080c */
[C---:B------:R-:W-:Y:S01]  /*4300*/  HMMA.16816.F32.BF16 R72, R4.reuse, R16, R56 ;  /* 0x000000100448723c */ /* 0x040fe20000041838 */
[----:B------:R1:W4:Y:S07]  /*4310*/  MUFU.EX2 R181, R8 ;  /* 0x0000000800b57308 */ /* 0x00032e0000000800 */
[C---:B------:R-:W-:Y:S01]  /*4320*/  HMMA.16816.F32.BF16 R68, R4.reuse, R28, R52 ;  /* 0x0000001c0444723c */ /* 0x040fe20000041834 */
[----:B------:R-:W-:Y:S07]  /*4330*/  LDSM.16.MT88.4 R28, [R218+0x1900] ;  /* 0x00190000da1c783b */ /* 0x000fee0000004200 */
[C---:B------:R-:W-:Y:S01]  /*4340*/  HMMA.16816.F32.BF16 R48, R4.reuse, R18, R124 ;  /* 0x000000120430723c */ /* 0x040fe2000004187c */
[--C-:B-1----:R-:W-:Y:S01]  /*4350*/  FFMA.FTZ R8, R175, c[0x0][0x2d0], -R12.reuse ;  /* 0x0000b400af087a23 */ /* 0x102fe2000001080c */
[----:B------:R-:W1:Y:S03]  /*4360*/  LDSM.16.MT88.4 R16, [R218+0x900] ;  /* 0x00090000da10783b */ /* 0x000e660000004200 */
[----:B------:R5:W-:Y:S03]  /*4370*/  MUFU.EX2 R175, R8 ;  /* 0x0000000800af7308 */ /* 0x000be60000000800 */
[C---:B------:R-:W-:Y:S01]  /*4380*/  HMMA.16816.F32.BF16 R60, R4.reuse, R26, R140 ;  /* 0x0000001a043c723c */ /* 0x040fe2000004188c */
[----:B------:R-:W1:Y:S07]  /*4390*/  LDSM.16.MT88.4 R24, [R217+0x900] ;  /* 0x00090000d918783b */ /* 0x000e6e0000004200 */
[----:B------:R-:W-:Y:S01]  /*43a0*/  HMMA.16816.F32.BF16 R52, R4, R22, R128 ;  /* 0x000000160434723c */ /* 0x000fe20000041880 */
[----:B------:R-:W1:Y:S01]  /*43b0*/  LDSM.16.MT88.4 R20, [R217+0x1900] ;  /* 0x00190000d914783b */ /* 0x000e620000004200 */
[----:B-----5:R-:W-:-:S06]  /*43c0*/  FFMA.FTZ R8, R176, c[0x0][0x2d0], -R12 ;  /* 0x0000b400b0087a23 */ /* 0x020fcc000001080c */
[C---:B------:R-:W-:Y:S01]  /*43d0*/  HMMA.16816.F32.BF16 R56, R4.reuse, R34, R156 ;  /* 0x000000220438723c */ /* 0x040fe2000004189c */
[----:B------:R5:W2:Y:S01]  /*43e0*/  MUFU.EX2 R180, R8 ;  /* 0x0000000800b47308 */ /* 0x000aa20000000800 */
[----:B------:R-:W1:Y:S06]  /*43f0*/  LDSM.16.MT88.4 R32, [R217+0x2900] ;  /* 0x00290000d920783b */ /* 0x000e6c0000004200 */
[----:B------:R-:W-:Y:S07]  /*4400*/  HMMA.16816.F32.BF16 R40, R4, R42, R160 ;  /* 0x0000002a0428723c */ /* 0x000fee00000418a0 */
[----:B---3--:R-:W-:Y:S01]  /*4410*/  F2FP.BF16.PACK_AB R4, R197, R198 ;  /* 0x000000c6c504723e */ /* 0x008fe200000010ff */
[----:B-----5:R-:W-:Y:S01]  /*4420*/  FFMA.FTZ R8, R177, c[0x0][0x2d0], -R0 ;  /* 0x0000b400b1087a23 */ /* 0x020fe20000010800 */
[----:B--2---:R-:W-:-:S02]  /*4430*/  F2FP.BF16.PACK_AB R6, R183, R196 ;  /* 0x000000c4b706723e */ /* 0x004fc400000010ff */
[----:B----4-:R-:W-:Y:S01]  /*4440*/  F2FP.BF16.PACK_AB R5, R181, R182 ;  /* 0x000000b6b505723e */ /* 0x010fe200000010ff */
[----:B------:R2:W-:Y:S01]  /*4450*/  MUFU.EX2 R174, R8 ;  /* 0x0000000800ae7308 */ /* 0x0005e20000000800 */
[----:B------:R-:W-:-:S07]  /*4460*/  F2FP.BF16.PACK_AB R7, R180, R175 ;  /* 0x000000afb407723e */ /* 0x000fce00000010ff */
[----:B-1----:R-:W-:Y:S01]  /*4470*/  HMMA.16816.F32.BF16 R128, R4, R16, R164 ;  /* 0x000000100480723c */ /* 0x002fe200000418a4 */
[----:B--2---:R-:W-:-:S07]  /*4480*/  FFMA.FTZ R8, R179, c[0x0][0x2d0], -R0 ;  /* 0x0000b400b3087a23 */ /* 0x004fce0000010800 */
[C---:B------:R-:W-:Y:S01]  /*4490*/  HMMA.16816.F32.BF16 R108, R4.reuse, R24, R168 ;  /* 0x00000018046c723c */ /* 0x040fe200000418a8 */
[----:B------:R-:W-:Y:S01]  /*44a0*/  LDSM.16.MT88.4 R168, [R218+0x1d00] ;  /* 0x001d0000daa8783b */ /* 0x000fe20000004200 */
[----:B------:R1:W2:Y:S06]  /*44b0*/  MUFU.EX2 R107, R8 ;  /* 0x00000008006b7308 */ /* 0x0002ac0000000800 */
[C---:B------:R-:W-:Y:S01]  /*44c0*/  HMMA.16816.F32.BF16 R144, R4.reuse, R20, R152 ;  /* 0x000000140490723c */ /* 0x040fe20000041898 */
[----:B------:R-:W-:Y:S07]  /*44d0*/  LDSM.16.MT88.4 R152, [R217+0x1d00] ;  /* 0x001d0000d998783b */ /* 0x000fee0000004200 */
[----:B------:R-:W-:Y:S01]  /*44e0*/  HMMA.16816.F32.BF16 R160, R4, R28, R136 ;  /* 0x0000001c04a0723c */ /* 0x000fe20000041888 */
[----:B------:R-:W-:Y:S01]  /*44f0*/  LDSM.16.MT88.4 R136, [R218+0xd00] ;  /* 0x000d0000da88783b */ /* 0x000fe20000004200 */
[----:B-1----:R-:W-:-:S04]  /*4500*/  FFMA.FTZ R8, R184, c[0x0][0x2d0], -R0 ;  /* 0x0000b400b8087a23 */ /* 0x002fc80000010800 */
[----:B------:R1:W-:Y:S02]  /*4510*/  MUFU.EX2 R172, R8 ;  /* 0x0000000800ac7308 */ /* 0x0003e40000000800 */
[C---:B------:R-:W-:Y:S08]  /*4520*/  HMMA.16816.F32.BF16 R116, R4.reuse, R26, R116 ;  /* 0x0000001a0474723c */ /* 0x040ff00000041874 */
[----:B------:R-:W-:Y:S01]  /*4530*/  HMMA.16816.F32.BF16 R132, R4, R18, R132 ;  /* 0x000000120484723c */ /* 0x000fe20000041884 */
[----:B-1----:R-:W-:-:S07]  /*4540*/  FFMA.FTZ R8, R178, c[0x0][0x2d0], -R0 ;  /* 0x0000b400b2087a23 */ /* 0x002fce0000010800 */
[C---:B------:R-:W-:Y:S01]  /*4550*/  HMMA.16816.F32.BF16 R96, R4.reuse, R22, R96 ;  /* 0x000000160460723c */ /* 0x040fe20000041860 */
[----:B------:R1:W3:Y:S07]  /*4560*/  MUFU.EX2 R173, R8 ;  /* 0x0000000800ad7308 */ /* 0x0002ee0000000800 */
[C---:B------:R-:W-:Y:S08]  /*4570*/  HMMA.16816.F32.BF16 R164, R4.reuse, R30, R92 ;  /* 0x0000001e04a4723c */ /* 0x040ff0000004185c */
[----:B------:R-:W-:Y:S01]  /*4580*/  HMMA.16816.F32.BF16 R88, R4, R34, R88 ;  /* 0x000000220458723c */ /* 0x000fe20000041858 */
[----:B-1----:R-:W-:-:S04]  /*4590*/  FFMA.FTZ R8, R186, c[0x0][0x2d0], -R3 ;  /* 0x0000b400ba087a23 */ /* 0x002fc80000010803 */
[----:B------:R1:W-:Y:S02]  /*45a0*/  MUFU.EX2 R106, R8 ;  /* 0x00000008006a7308 */ /* 0x0003e40000000800 */
[----:B-1----:R-:W-:-:S06]  /*45b0*/  FFMA.FTZ R8, R187, c[0x0][0x2d0], -R3 ;  /* 0x0000b400bb087a23 */ /* 0x002fcc0000010803 */
[----:B------:R1:W4:Y:S02]  /*45c0*/  MUFU.EX2 R105, R8 ;  /* 0x0000000800697308 */ /* 0x0003240000000800 */
[--C-:B-1----:R-:W-:Y:S02]  /*45d0*/  FFMA.FTZ R8, R185, c[0x0][0x2d0], -R3.reuse ;  /* 0x0000b400b9087a23 */ /* 0x102fe40000010803 */
[----:B------:R-:W-:Y:S01]  /*45e0*/  HMMA.16816.F32.BF16 R184, R4, R32, R120 ;  /* 0x0000002004b8723c */ /* 0x000fe20000041878 */
[----:B------:R-:W-:Y:S03]  /*45f0*/  LDSM.16.MT88.4 R120, [R217+0xd00] ;  /* 0x000d0000d978783b */ /* 0x000fe60000004200 */
[----:B------:R1:W-:Y:S02]  /*4600*/  MUFU.EX2 R101, R8 ;  /* 0x0000000800657308 */ /* 0x0003e40000000800 */
[----:B-1----:R-:W-:-:S02]  /*4610*/  FFMA.FTZ R8, R192, c[0x0][0x2d0], -R3 ;  /* 0x0000b400c0087a23 */ /* 0x002fc40000010803 */
[C---:B------:R-:W-:Y:S04]  /*4620*/  HMMA.16816.F32.BF16 R192, R4.reuse, R36, R112 ;  /* 0x0000002404c0723c */ /* 0x040fe80000041870 */
[----:B------:R1:W5:Y:S04]  /*4630*/  MUFU.EX2 R100, R8 ;  /* 0x0000000800647308 */ /* 0x0003680000000800 */
[----:B------:R-:W-:Y:S07]  /*4640*/  HMMA.16816.F32.BF16 R112, R4, R38, R84 ;  /* 0x000000260470723c */ /* 0x000fee0000041854 */
[----:B--2---:R-:W-:-:S02]  /*4650*/  F2FP.BF16.PACK_AB R4, R107, R174 ;  /* 0x000000ae6b04723e */ /* 0x004fc400000010ff */
[----:B---3--:R-:W-:Y:S01]  /*4660*/  F2FP.BF16.PACK_AB R6, R173, R172 ;  /* 0x000000acad06723e */ /* 0x008fe200000010ff */
[----:B-1----:R-:W-:Y:S01]  /*4670*/  FFMA.FTZ R8, R210, c[0x0][0x2d0], -R13 ;  /* 0x0000b400d2087a23 */ /* 0x002fe2000001080d */
[----:B----4-:R-:W-:Y:S01]  /*4680*/  F2FP.BF16.PACK_AB R5, R105, R106 ;  /* 0x0000006a6905723e */ /* 0x010fe200000010ff */
[----:B------:R-:W-:Y:S01]  /*4690*/  IMAD.MOV.U32 R210, RZ, RZ, R14 ;  /* 0x000000ffffd27224 */ /* 0x000fe200078e000e */
[----:B-----5:R-:W-:-:S07]  /*46a0*/  F2FP.BF16.PACK_AB R7, R100, R101 ;  /* 0x000000656407723e */ /* 0x020fce00000010ff */
[C---:B------:R-:W-:Y:S08]  /*46b0*/  HMMA.16816.F32.BF16 R156, R4.reuse, R26, R60 ;  /* 0x0000001a049c723c */ /* 0x040ff0000004183c */
[C---:B------:R-:W-:Y:S01]  /*46c0*/  HMMA.16816.F32.BF16 R60, R4.reuse, R18, R52 ;  /* 0x00000012043c723c */ /* 0x040fe20000041834 */
[----:B------:R1:W-:Y:S06]  /*46d0*/  MUFU.EX2 R52, R8 ;  /* 0x0000000800347308 */ /* 0x0003ec0000000800 */
[----:B------:R-:W-:Y:S01]  /*46e0*/  IMAD.MOV.U32 R55, RZ, RZ, R15 ;  /* 0x000000ffff377224 */ /* 0x000fe200078e000f */
[----:B------:R-:W-:Y:S01]  /*46f0*/  HMMA.16816.F32.BF16 R176, R4, R24, R80 ;  /* 0x0000001804b0723c */ /* 0x000fe20000041850 */
[----:B------:R-:W2:Y:S03]  /*4700*/  LDSM.16.MT88.4 R80, [R217+0x2d00] ;  /* 0x002d0000d950783b */ /* 0x000ea60000004200 */
[----:B------:R-:W-:-:S04]  /*4710*/  ISETP.GE.AND P0, PT, R210, R55, PT ;  /* 0x00000037d200720c */ /* 0x000fc80003f06270 */
[----:B------:R-:W-:Y:S01]  /*4720*/  HMMA.16816.F32.BF16 R48, R4, R22, R48 ;  /* 0x000000160430723c */ /* 0x000fe20000041830 */
[----:B-1----:R-:W-:-:S04]  /*4730*/  FFMA.FTZ R8, R203, c[0x0][0x2d0], -R13 ;  /* 0x0000b400cb087a23 */ /* 0x002fc8000001080d */
[----:B------:R1:W3:Y:S03]  /*4740*/  MUFU.EX2 R27, R8 ;  /* 0x00000008001b7308 */ /* 0x0002e60000000800 */
[C---:B------:R-:W-:Y:S08]  /*4750*/  HMMA.16816.F32.BF16 R140, R4.reuse, R20, R72 ;  /* 0x00000014048c723c */ /* 0x040ff00000041848 */
[----:B------:R-:W-:Y:S01]  /*4760*/  HMMA.16816.F32.BF16 R124, R4, R16, R76 ;  /* 0x00000010047c723c */ /* 0x000fe2000004184c */
[----:B-1----:R-:W-:Y:S01]  /*4770*/  FFMA.FTZ R8, R204, c[0x0][0x2d0], -R13 ;  /* 0x0000b400cc087a23 */ /* 0x002fe2000001080d */
[----:B---3--:R-:W-:-:S06]  /*4780*/  F2FP.BF16.PACK_AB R92, R27, R52 ;  /* 0x000000341b5c723e */ /* 0x008fcc00000010ff */
        /* <DEDUP_REMOVED lines=8> */
[----:B-1----:R-:W-:Y:S01]  /*4810*/  FFMA.FTZ R8, R227, c[0x0][0x2d0], -R12 ;  /* 0x0000b400e3087a23 */ /* 0x002fe2000001080c */
[----:B---3--:R-:W-:-:S06]  /*4820*/  F2FP.BF16.PACK_AB R94, R25, R26 ;  /* 0x0000001a195e723e */ /* 0x008fcc00000010ff */
[----:B------:R-:W-:Y:S01]  /*4830*/  HMMA.16816.F32.BF16 R40, R4, R38, R40 ;  /* 0x000000260428723c */ /* 0x000fe20000041828 */
[----:B------:R1:W-:Y:S06]  /*4840*/  MUFU.EX2 R24, R8 ;  /* 0x0000000800187308 */ /* 0x0003ec0000000800 */
[----:B------:R-:W-:Y:S02]  /*4850*/  FFMA.FTZ R4, R215, c[0x0][0x2d0], -R0 ;  /* 0x0000b400d7047a23 */ /* 0x000fe40000010800 */
[----:B------:R-:W-:Y:S02]  /*4860*/  FADD.FTZ R5, R232, R231 ;  /* 0x000000e7e8057221 */ /* 0x000fe40000010000 */
[----:B------:R3:W-:Y:S01]  /*4870*/  MUFU.EX2 R18, R4 ;  /* 0x0000000400127308 */ /* 0x0007e20000000800 */
[----:B-1----:R-:W-:-:S07]  /*4880*/  FFMA.FTZ R8, R207, c[0x0][0x2d0], -R12 ;  /* 0x0000b400cf087a23 */ /* 0x002fce000001080c */
[----:B------:R1:W4:Y:S01]  /*4890*/  MUFU.EX2 R23, R8 ;  /* 0x0000000800177308 */ /* 0x0003220000000800 */
[----:B---3--:R-:W-:-:S04]  /*48a0*/  FADD.FTZ R4, R252, R250 ;  /* 0x000000fafc047221 */ /* 0x008fc80000010000 */
[----:B------:R-:W-:Y:S02]  /*48b0*/  FADD.FTZ R7, R249, R4 ;  /* 0x00000004f9077221 */ /* 0x000fe40000010000 */
[----:B-1----:R-:W-:Y:S01]  /*48c0*/  FFMA.FTZ R8, R205, c[0x0][0x2d0], -R12 ;  /* 0x0000b400cd087a23 */ /* 0x002fe2000001080c */
[----:B----4-:R-:W-:-:S03]  /*48d0*/  F2FP.BF16.PACK_AB R93, R23, R24 ;  /* 0x00000018175d723e */ /* 0x010fc600000010ff */
[----:B------:R1:W-:Y:S02]  /*48e0*/  MUFU.EX2 R21, R8 ;  /* 0x0000000800157308 */ /* 0x0003e40000000800 */
[----:B-1----:R-:W-:Y:S02]  /*48f0*/  FFMA.FTZ R8, R209, c[0x0][0x2d0], -R12 ;  /* 0x0000b400d1087a23 */ /* 0x002fe4000001080c */
[----:B------:R-:W-:-:S04]  /*4900*/  FADD.FTZ R12, R235, R5 ;  /* 0x00000005eb0c7221 */ /* 0x000fc80000010000 */
[----:B------:R1:W3:Y:S01]  /*4910*/  MUFU.EX2 R22, R8 ;  /* 0x0000000800167308 */ /* 0x0002e20000000800 */
[----:B------:R-:W-:Y:S02]  /*4920*/  FADD.FTZ R4, R240, R12 ;  /* 0x0000000cf0047221 */ /* 0x000fe40000010000 */
[----:B-1----:R-:W-:Y:S01]  /*4930*/  FFMA.FTZ R8, R244, c[0x0][0x2d0], -R0 ;  /* 0x0000b400f4087a23 */ /* 0x002fe20000010800 */
[----:B---3--:R-:W-:-:S04]  /*4940*/  F2FP.BF16.PACK_AB R95, R22, R21 ;  /* 0x00000015165f723e */ /* 0x008fc800000010ff */
[----:B------:R1:W-:Y:S03]  /*4950*/  MUFU.EX2 R20, R8 ;  /* 0x0000000800147308 */ /* 0x0003e60000000800 */
[C---:B--2---:R-:W-:Y:S08]  /*4960*/  HMMA.16816.F32.BF16 R76, R92.reuse, R82, R88 ;  /* 0x000000525c4c723c */ /* 0x044ff00000041858 */
[----:B------:R-:W-:Y:S01]  /*4970*/  HMMA.16816.F32.BF16 R108, R92, R120, R108 ;  /* 0x000000785c6c723c */ /* 0x000fe2000004186c */
[----:B-1----:R-:W-:-:S02]  /*4980*/  FFMA.FTZ R8, R208, c[0x0][0x2d0], -R0 ;  /* 0x0000b400d0087a23 */ /* 0x002fc40000010800 */
[----:B------:R-:W-:Y:S02]  /*4990*/  FFMA.FTZ R0, R224, c[0x0][0x2d0], -R0 ;  /* 0x0000b400e0007a23 */ /* 0x000fe40000010800 */
[----:B------:R1:W2:Y:S03]  /*49a0*/  MUFU.EX2 R19, R8 ;  /* 0x0000000800137308 */ /* 0x0002a60000000800 */
[C---:B------:R-:W-:Y:S05]  /*49b0*/  HMMA.16816.F32.BF16 R116, R92.reuse, R122, R116 ;  /* 0x0000007a5c74723c */ /* 0x040fea0000041874 */
[----:B------:R3:W4:Y:S03]  /*49c0*/  MUFU.EX2 R17, R0 ;  /* 0x0000000000117308 */ /* 0x0007260000000800 */
[C---:B------:R-:W-:Y:S01]  /*49d0*/  HMMA.16816.F32.BF16 R128, R92.reuse, R136, R128 ;  /* 0x000000885c80723c */ /* 0x040fe20000041880 */
[----:B-1----:R-:W1:Y:S07]  /*49e0*/  LDSM.16.MT88.4 R8, [R218+0x2d00] ;  /* 0x002d0000da08783b */ /* 0x002e6e0000004200 */
[----:B------:R-:W-:Y:S01]  /*49f0*/  HMMA.16816.F32.BF16 R132, R92, R138, R132 ;  /* 0x0000008a5c84723c */ /* 0x000fe20000041884 */
[----:B---3--:R-:W-:-:S07]  /*4a00*/  FFMA.FTZ R0, R151, c[0x0][0x2d0], -R3 ;  /* 0x0000b40097007a23 */ /* 0x008fce0000010803 */
[C---:B------:R-:W-:Y:S01]  /*4a10*/  HMMA.16816.F32.BF16 R144, R92.reuse, R152, R144 ;  /* 0x000000985c90723c */ /* 0x040fe20000041890 */
[----:B------:R3:W-:Y:S07]  /*4a20*/  MUFU.EX2 R13, R0 ;  /* 0x00000000000d7308 */ /* 0x0007ee0000000800 */
[C---:B------:R-:W-:Y:S07]  /*4a30*/  HMMA.16816.F32.BF16 R148, R92.reuse, R154, R96 ;  /* 0x0000009a5c94723c */ /* 0x040fee0000041860 */
[----:B--2---:R-:W-:Y:S01]  /*4a40*/  F2FP.BF16.PACK_AB R96, R19, R20 ;  /* 0x000000141360723e */ /* 0x004fe200000010ff */
[----:B------:R-:W-:Y:S01]  /*4a50*/  HMMA.16816.F32.BF16 R160, R92, R168, R160 ;  /* 0x000000a85ca0723c */ /* 0x000fe200000418a0 */
[----:B----4-:R-:W-:Y:S01]  /*4a60*/  F2FP.BF16.PACK_AB R98, R17, R18 ;  /* 0x000000121162723e */ /* 0x010fe200000010ff */
[----:B---3--:R-:W-:-:S04]  /*4a70*/  FFMA.FTZ R0, R223, c[0x0][0x2d0], -R3 ;  /* 0x0000b400df007a23 */ /* 0x008fc80000010803 */
[----:B------:R2:W3:Y:S02]  /*4a80*/  MUFU.EX2 R14, R0 ;  /* 0x00000000000e7308 */ /* 0x0004e40000000800 */
[C---:B------:R-:W-:Y:S08]  /*4a90*/  HMMA.16816.F32.BF16 R164, R92.reuse, R170, R164 ;  /* 0x000000aa5ca4723c */ /* 0x040ff000000418a4 */
[----:B------:R-:W-:Y:S01]  /*4aa0*/  HMMA.16816.F32.BF16 R72, R92, R80, R184 ;  /* 0x000000505c48723c */ /* 0x000fe200000418b8 */
[--C-:B--2---:R-:W-:Y:S01]  /*4ab0*/  FFMA.FTZ R0, R222, c[0x0][0x2d0], -R3.reuse ;  /* 0x0000b400de007a23 */ /* 0x104fe20000010803 */
[----:B---3--:R-:W-:Y:S01]  /*4ac0*/  F2FP.BF16.PACK_AB R97, R14, R13 ;  /* 0x0000000d0e61723e */ /* 0x008fe200000010ff */
[----:B------:R-:W-:-:S05]  /*4ad0*/  FFMA.FTZ R3, R225, c[0x0][0x2d0], -R3 ;  /* 0x0000b400e1037a23 */ /* 0x000fca0000010803 */
[C---:B-1----:R-:W-:Y:S01]  /*4ae0*/  HMMA.16816.F32.BF16 R88, R92.reuse, R8, R192 ;  /* 0x000000085c58723c */ /* 0x042fe200000418c0 */
[----:B------:R1:W-:Y:S07]  /*4af0*/  MUFU.EX2 R15, R0 ;  /* 0x00000000000f7308 */ /* 0x0003ee0000000800 */
[----:B------:R-:W-:Y:S01]  /*4b00*/  HMMA.16816.F32.BF16 R92, R92, R10, R112 ;  /* 0x0000000a5c5c723c */ /* 0x000fe20000041870 */
[----:B------:R2:W3:Y:S01]  /*4b10*/  MUFU.EX2 R16, R3 ;  /* 0x0000000300107308 */ /* 0x0004e20000000800 */
[----:B-1----:R-:W-:-:S04]  /*4b20*/  FADD.FTZ R0, R241, R236 ;  /* 0x000000ecf1007221 */ /* 0x002fc80000010000 */
[----:B------:R-:W-:Y:S02]  /*4b30*/  FADD.FTZ R0, R242, R0 ;  /* 0x00000000f2007221 */ /* 0x000fe40000010000 */
[----:B--2---:R-:W-:Y:S01]  /*4b40*/  FADD.FTZ R3, R248, R246 ;  /* 0x000000f6f8037221 */ /* 0x004fe20000010000 */
[----:B---3--:R-:W-:Y:S01]  /*4b50*/  F2FP.BF16.PACK_AB R99, R16, R15 ;  /* 0x0000000f1063723e */ /* 0x008fe200000010ff */
[----:B------:R-:W-:Y:S02]  /*4b60*/  FADD.FTZ R5, R243, R0 ;  /* 0x00000000f3057221 */ /* 0x000fe40000010000 */
[----:B------:R-:W-:Y:S02]  /*4b70*/  FADD.FTZ R6, R245, R3 ;  /* 0x00000003f5067221 */ /* 0x000fe40000010000 */
[----:B------:R-:W-:Y:S02]  /*4b80*/  FADD.FTZ R3, R251, R7 ;  /* 0x00000007fb037221 */ /* 0x000fe40000010000 */
[----:B------:R-:W-:Y:S01]  /*4b90*/  FADD.FTZ R0, R247, R6 ;  /* 0x00000006f7007221 */ /* 0x000fe20000010000 */
[----:B------:R-:W-:Y:S01]  /*4ba0*/  HMMA.16816.F32.BF16 R112, R96, R120, R176 ;  /* 0x000000786070723c */ /* 0x000fe200000418b0 */
[----:B------:R-:W-:-:S02]  /*4bb0*/  FADD.FTZ R7, R214, R5 ;  /* 0x00000005d6077221 */ /* 0x000fc40000010000 */
[----:B------:R-:W-:Y:S02]  /*4bc0*/  FADD.FTZ R5, R226, R0 ;  /* 0x00000000e2057221 */ /* 0x000fe40000010000 */
[----:B------:R-:W-:Y:S02]  /*4bd0*/  FADD.FTZ R0, R213, R7 ;  /* 0x00000007d5007221 */ /* 0x000fe40000010000 */
[----:B------:R-:W-:Y:S01]  /*4be0*/  FADD.FTZ R6, R201, R4 ;  /* 0x00000004c9067221 */ /* 0x000fe20000010000 */
[----:B------:R-:W-:Y:S01]  /*4bf0*/  HMMA.16816.F32.BF16 R120, R96, R122, R156 ;  /* 0x0000007a6078723c */ /* 0x000fe2000004189c */
[----:B------:R-:W-:Y:S02]  /*4c00*/  FADD.FTZ R4, R234, R3 ;  /* 0x00000003ea047221 */ /* 0x000fe40000010000 */
[----:B------:R-:W-:Y:S02]  /*4c10*/  FADD.FTZ R0, R212, R0 ;  /* 0x00000000d4007221 */ /* 0x000fe40000010000 */
[----:B------:R-:W-:-:S02]  /*4c20*/  FADD.FTZ R3, R202, R6 ;  /* 0x00000006ca037221 */ /* 0x000fc40000010000 */
[----:B------:R-:W-:Y:S01]  /*4c30*/  FADD.FTZ R5, R230, R5 ;  /* 0x00000005e6057221 */ /* 0x000fe20000010000 */
[C---:B------:R-:W-:Y:S01]  /*4c40*/  HMMA.16816.F32.BF16 R156, R96.reuse, R168, R68 ;  /* 0x000000a8609c723c */ /* 0x040fe20000041844 */
        /* <DEDUP_REMOVED lines=44> */
[----:B------:R1:W-:Y:S01]  /*4f10*/  STL [R1], R0 ;  /* 0x0000000001007387 */ /* 0x0003e20000100800 */
[----:B------:R-:W-:Y:S01]  /*4f20*/  FADD.FTZ R4, R26, R4 ;  /* 0x000000041a047221 */ /* 0x000fe20000010000 */
[----:B------:R-:W-:Y:S01]  /*4f30*/  HMMA.16816.F32.BF16 R96, R96, R10, R40 ;  /* 0x0000000a6060723c */ /* 0x000fe20000041828 */
[----:B------:R-:W-:Y:S02]  /*4f40*/  FADD.FTZ R6, R16, R3 ;  /* 0x0000000310067221 */ /* 0x000fe40000010000 */
[----:B------:R-:W-:-:S03]  /*4f50*/  FADD.FTZ R3, R25, R4 ;  /* 0x0000000419037221 */ /* 0x000fc60000010000 */
[----:B------:R2:W-:Y:S01]  /*4f60*/  STL [R1+0x4], R6 ;  /* 0x0000040601007387 */ /* 0x0005e20000100800 */
[----:B-1----:R-:W-:-:S05]  /*4f70*/  FADD.FTZ R0, R22, R5 ;  /* 0x0000000516007221 */ /* 0x002fca0000010000 */
[----:B------:R2:W-:Y:S04]  /*4f80*/  STL [R1+0xc], R0 ;  /* 0x00000c0001007387 */ /* 0x0005e80000100800 */
[----:B------:R2:W-:Y:S01]  /*4f90*/  STL [R1+0x8], R3 ;  /* 0x0000080301007387 */ /* 0x0005e20000100800 */
[----:B------:R-:W-:Y:S05]  /*4fa0*/  @!P0 BRA `(.L_x_10) ;  /* 0x0000402000008947 */ /* 0x000fea0003800000 */
[----:B------:R-:W3:Y:S04]  /*4fb0*/  LDL.64 R30, [R1+0x40] ;  /* 0x00004000011e7983 */ /* 0x000ee80000100a00 */
[----:B------:R-:W4:Y:S04]  /*4fc0*/  LDL.64 R28, [R1+0x48] ;  /* 0x00004800011c7983 */ /* 0x000f280000100a00 */
[----:B------:R-:W5:Y:S04]  /*4fd0*/  LDL R53, [R1+0x30] ;  /* 0x0000300001357983 */ /* 0x000f680000100800 */
[----:B--2---:R-:W2:Y:S01]  /*4fe0*/  LDL.64 R54, [R1+0x38] ;  /* 0x0000380001367983 */ /* 0x004ea20000100a00 */
[----:B------:R-:W-:Y:S01]  /*4ff0*/  IMAD.MOV.U32 R106, RZ, RZ, R2 ;  /* 0x000000ffff6a7224 */ /* 0x000fe200078e0002 */
[C---:B------:R-:W-:Y:S01]  /*5000*/  IADD3 R232, R221.reuse, 0x400, RZ ;  /* 0x00000400dde87810 */ /* 0x040fe20007ffe0ff */
[----:B------:R-:W-:Y:S01]  /*5010*/  IMAD.MOV.U32 R234, RZ, RZ, R210 ;  /* 0x000000ffffea7224 */ /* 0x000fe200078e00d2 */
[C---:B------:R-:W-:Y:S01]  /*5020*/  IADD3 R231, R221.reuse, 0x800, RZ ;  /* 0x00000800dde77810 */ /* 0x040fe20007ffe0ff */
[----:B------:R-:W-:Y:S01]  /*5030*/  IMAD.MOV.U32 R100, RZ, RZ, R103 ;  /* 0x000000ffff647224 */ /* 0x000fe200078e0067 */
[C---:B------:R-:W-:Y:S01]  /*5040*/  IADD3 R230, R221.reuse, 0xc00, RZ ;  /* 0x00000c00dde67810 */ /* 0x040fe20007ffe0ff */
[----:B------:R-:W-:Y:S01]  /*5050*/  IMAD.MOV.U32 R3, RZ, RZ, R104 ;  /* 0x000000ffff037224 */ /* 0x000fe200078e0068 */
[C---:B------:R-:W-:Y:S01]  /*5060*/  IADD3 R229, R221.reuse, 0x1000, RZ ;  /* 0x00001000dde57810 */ /* 0x040fe20007ffe0ff */
[----:B------:R-:W-:Y:S01]  /*5070*/  IMAD.MOV.U32 R105, RZ, RZ, R102 ;  /* 0x000000ffff697224 */ /* 0x000fe200078e0066 */
[----:B------:R-:W-:-:S02]  /*5080*/  IADD3 R228, R221, 0x1400, RZ ;  /* 0x00001400dde47810 */ /* 0x000fc40007ffe0ff */
[C---:B------:R-:W-:Y:S02]  /*5090*/  IADD3 R227, R221.reuse, 0x1800, RZ ;  /* 0x00001800dde37810 */ /* 0x040fe40007ffe0ff */
[C---:B------:R-:W-:Y:S02]  /*50a0*/  IADD3 R226, R221.reuse, 0x1c00, RZ ;  /* 0x00001c00dde27810 */ /* 0x040fe40007ffe0ff */
[C---:B------:R-:W-:Y:S02]  /*50b0*/  IADD3 R225, R221.reuse, 0x2000, RZ ;  /* 0x00002000dde17810 */ /* 0x040fe40007ffe0ff */
[C---:B------:R-:W-:Y:S02]  /*50c0*/  IADD3 R224, R221.reuse, 0x2400, RZ ;  /* 0x00002400dde07810 */ /* 0x040fe40007ffe0ff */
[C---:B------:R-:W-:Y:S02]  /*50d0*/  IADD3 R223, R221.reuse, 0x2800, RZ ;  /* 0x00002800dddf7810 */ /* 0x040fe40007ffe0ff */
[----:B------:R-:W-:-:S02]  /*50e0*/  IADD3 R222, R221, 0x2c00, RZ ;  /* 0x00002c00ddde7810 */ /* 0x000fc40007ffe0ff */
[C---:B---3--:R-:W-:Y:S02]  /*50f0*/  IADD3 R0, P3, R30.reuse, 0x20, RZ ;  /* 0x000000201e007810 */ /* 0x048fe40007f7e0ff */
[----:B------:R-:W-:Y:S02]  /*5100*/  IADD3 R4, P2, R30, 0x40, RZ ;  /* 0x000000401e047810 */ /* 0x000fe40007f5e0ff */
[C---:B----4-:R-:W-:Y:S01]  /*5110*/  IADD3 R2, P1, R28.reuse, 0x20, RZ ;  /* 0x000000201c027810 */ /* 0x050fe20007f3e0ff */
[----:B------:R1:W-:Y:S04]  /*5120*/  STL [R1+0x2c], R0 ;  /* 0x00002c0001007387 */ /* 0x0003e80000100800 */
[----:B------:R5:W-:Y:S04]  /*5130*/  STL [R1+0x24], R4 ;  /* 0x0000240401007387 */ /* 0x000be80000100800 */
[----:B------:R2:W-:Y:S01]  /*5140*/  STL [R1+0x1c], R2 ;  /* 0x00001c0201007387 */ /* 0x0005e20000100800 */
[----:B-1----:R-:W-:Y:S01]  /*5150*/  IADD3 R0, P0, R28, 0x40, RZ ;  /* 0x000000401c007810 */ /* 0x002fe20007f1e0ff */
[----:B-----5:R-:W-:-:S04]  /*5160*/  IMAD.X R4, RZ, RZ, R53, P2 ;  /* 0x000000ffff047224 */ /* 0x020fc800010e0635 */
[----:B------:R1:W-:Y:S01]  /*5170*/  STL [R1+0x14], R0 ;  /* 0x0000140001007387 */ /* 0x0003e20000100800 */
[----:B--2---:R-:W-:Y:S02]  /*5180*/  IMAD.X R2, RZ, RZ, R55, P1 ;  /* 0x000000ffff027224 */ /* 0x004fe400008e0637 */
[----:B-1----:R-:W-:-:S05]  /*5190*/  IMAD.X R0, RZ, RZ, R53, P3 ;  /* 0x000000ffff007224 */ /* 0x002fca00018e0635 */
[----:B------:R1:W-:Y:S04]  /*51a0*/  STL [R1+0x28], R0 ;  /* 0x0000280001007387 */ /* 0x0003e80000100800 */
[----:B------:R2:W-:Y:S01]  /*51b0*/  STL [R1+0x20], R4 ;  /* 0x0000200401007387 */ /* 0x0005e20000100800 */
[----:B-1----:R-:W-:-:S05]  /*51c0*/  IMAD.X R0, RZ, RZ, R55, P0 ;  /* 0x000000ffff007224 */ /* 0x002fca00000e0637 */
[----:B------:R2:W-:Y:S04]  /*51d0*/  STL [R1+0x10], R0 ;  /* 0x0000100001007387 */ /* 0x0005e80000100800 */
[----:B------:R2:W-:Y:S02]  /*51e0*/  STL [R1+0x18], R2 ;  /* 0x0000180201007387 */ /* 0x0005e40000100800 */
.L_x_11:
[----:B--2---:R-:W2:Y:S01]  /*51f0*/  LDL R0, [R1+0x58] ;  /* 0x0000580001007983 */ /* 0x004ea20000100800 */
[----:B------:R-:W-:Y:S04]  /*5200*/  DEPBAR.LE SB0, 0x0 ;  /* 0x000080000000791a */ /* 0x000fe80000000000 */
[----:B------:R-:W3:Y:S01]  /*5210*/  LDL.64 R194, [R1+0x40] ;  /* 0x0000400001c27983 */ /* 0x000ee20000100a00 */
[----:B------:R-:W-:Y:S01]  /*5220*/  IMAD.WIDE.U32 R44, R234, c[0x0][0x208], RZ ;  /* 0x00008200ea2c7a25 */ /* 0x000fe200078e00ff */
[----:B------:R-:W-:Y:S02]  /*5230*/  MOV R54, c[0x0][0x208] ;  /* 0x0000820000367a02 */ /* 0x000fe40000000f00 */
[----:B------:R-:W-:Y:S02]  /*5240*/  MOV R55, c[0x0][0x20c] ;  /* 0x0000830000377a02 */ /* 0x000fe40000000f00 */
[----:B------:R-:W4:Y:S01]  /*5250*/  LDL R2, [R1+0x5c] ;  /* 0x00005c0001027983 */ /* 0x000f220000100800 */
[----:B------:R-:W-:Y:S03]  /*5260*/  SHF.L.U32 R52, R44, 0x6, RZ ;  /* 0x000000062c347819 */ /* 0x000fe600000006ff */
[----:B------:R-:W5:Y:S04]  /*5270*/  LDL R59, [R1+0x2c] ;  /* 0x00002c00013b7983 */ /* 0x000f680000100800 */
[----:B------:R-:W5:Y:S04]  /*5280*/  LDL R56, [R1+0x28] ;  /* 0x0000280001387983 */ /* 0x000f680000100800 */
[----:B------:R-:W5:Y:S04]  /*5290*/  LDL R57, [R1+0x30] ;  /* 0x0000300001397983 */ /* 0x000f680000100800 */
[----:B------:R-:W5:Y:S04]  /*52a0*/  LDL R58, [R1+0x24] ;  /* 0x00002400013a7983 */ /* 0x000f680000100800 */
[----:B------:R-:W5:Y:S04]  /*52b0*/  LDL R193, [R1+0x20] ;  /* 0x0000200001c17983 */ /* 0x000f680000100800 */
[----:B------:R-:W-:Y:S08]  /*52c0*/  BAR.SYNC.DEFER_BLOCKING 0x0 ;  /* 0x0000000000007b1d */ /* 0x000ff00000010000 */
[----:B------:R-:W-:Y:S08]  /*52d0*/  LDSM.16.M88.4 R64, [R219+0x6100] ;  /* 0x00610000db40783b */ /* 0x000ff00000000200 */
[----:B------:R-:W1:Y:S08]  /*52e0*/  LDSM.16.M88.4 R16, [R216+0x3100] ;  /* 0x00310000d810783b */ /* 0x000e700000000200 */
[----:B------:R-:W1:Y:S08]  /*52f0*/  LDSM.16.M88.4 R60, [R219+0x7100] ;  /* 0x00710000db3c783b */ /* 0x000e700000000200 */
[----:B------:R-:W1:Y:S08]  /*5300*/  LDSM.16.M88.4 R32, [R216+0x3500] ;  /* 0x00350000d820783b */ /* 0x000e700000000200 */
[----:B------:R-:W1:Y:S08]  /*5310*/  LDSM.16.M88.4 R48, [R216+0x3900] ;  /* 0x00390000d830783b */ /* 0x000e700000000200 */
[----:B------:R-:W2:Y:S01]  /*5320*/  LDSM.16.M88.4 R172, [R216+0x3d00] ;  /* 0x003d0000d8ac783b */ /* 0x000ea20000000200 */
[-C--:B-1----:R-:W-:Y:S07]  /*5330*/  HMMA.16816.F32.BF16 R4, R64, R16.reuse, RZ ;  /* 0x000000104004723c */ /* 0x082fee00000418ff */
[----:B------:R-:W-:Y:S01]  /*5340*/  LDSM.16.M88.4 R176, [R220+0x6100] ;  /* 0x00610000dcb0783b */ /* 0x000fe20000000200 */
[C---:B------:R-:W-:Y:S07]  /*5350*/  HMMA.16816.F32.BF16 R8, R60.reuse, R16, RZ ;  /* 0x000000103c08723c */ /* 0x040fee00000418ff */
[----:B------:R-:W1:Y:S01]  /*5360*/  LDSM.16.M88.4 R180, [R221] ;  /* 0x00000000ddb4783b */ /* 0x000e620000000200 */
[-C--:B------:R-:W-:Y:S07]  /*5370*/  HMMA.16816.F32.BF16 R12, R60, R18.reuse, RZ ;  /* 0x000000123c0c723c */ /* 0x080fee00000418ff */
[----:B------:R-:W1:Y:S01]  /*5380*/  LDSM.16.M88.4 R184, [R220+0x7100] ;  /* 0x00710000dcb8783b */ /* 0x000e620000000200 */
[C---:B------:R-:W-:Y:S07]  /*5390*/  HMMA.16816.F32.BF16 R16, R64.reuse, R18, RZ ;  /* 0x000000124010723c */ /* 0x040fee00000418ff */
[----:B------:R-:W1:Y:S01]  /*53a0*/  LDSM.16.M88.4 R188, [R232] ;  /* 0x00000000e8bc783b */ /* 0x000e620000000200 */
[-C--:B------:R-:W-:Y:S07]  /*53b0*/  HMMA.16816.F32.BF16 R20, R64, R32.reuse, RZ ;  /* 0x000000204014723c */ /* 0x080fee00000418ff */
[----:B------:R-:W-:Y:S01]  /*53c0*/  LDSM.16.M88.4 R196, [R230] ;  /* 0x00000000e6c4783b */ /* 0x000fe20000000200 */
[C---:B------:R-:W-:Y:S08]  /*53d0*/  HMMA.16816.F32.BF16 R24, R60.reuse, R32, RZ ;  /* 0x000000203c18723c */ /* 0x040ff000000418ff */
[-C--:B------:R-:W-:Y:S08]  /*53e0*/  HMMA.16816.F32.BF16 R28, R60, R34.reuse, RZ ;  /* 0x000000223c1c723c */ /* 0x080ff000000418ff */
[C---:B------:R-:W-:Y:S08]  /*53f0*/  HMMA.16816.F32.BF16 R32, R64.reuse, R34, RZ ;  /* 0x000000224020723c */ /* 0x040ff000000418ff */
[-C--:B------:R-:W-:Y:S08]  /*5400*/  HMMA.16816.F32.BF16 R36, R64, R48.reuse, RZ ;  /* 0x000000304024723c */ /* 0x080ff000000418ff */
[C---:B------:R-:W-:Y:S02]  /*5410*/  HMMA.16816.F32.BF16 R40, R60.reuse, R48, RZ ;  /* 0x000000303c28723c */ /* 0x040fe400000418ff */
[----:B--2---:R-:W-:Y:S02]  /*5420*/  ISETP.NE.AND P4, PT, R0, RZ, PT ;  /* 0x000000ff0000720c */ /* 0x004fe40003f85270 */
[----:B------:R-:W-:Y:S05]  /*5430*/  SHF.R.S32.HI R0, RZ, 0x1f, R234 ;  /* 0x0000001fff007819 */ /* 0x000fea00000114ea */
[----:B------:R-:W-:Y:S04]  /*5440*/  IMAD R0, R0, c[0x0][0x208], RZ ;  /* 0x0000820000007a24 */ /* 0x000fe800078e02ff */
[----:B------:R-:W-:Y:S01]  /*5450*/  IMAD R0, R234, c[0x0][0x20c], R0 ;  /* 0x00008300ea007a24 */ /* 0x000fe200078e0200 */
[----:B----4-:R-:W-:Y:S02]  /*5460*/  ISETP.NE.AND P5, PT, R2, RZ, PT ;  /* 0x000000ff0200720c */ /* 0x010fe40003fa5270 */
[C---:B---3--:R-:W-:Y:S02]  /*5470*/  IADD3 R2, P3, R52.reuse, R194, RZ ;  /* 0x000000c234027210 */ /* 0x048fe40007f7e0ff */
[----:B------:R-:W-:Y:S02]  /*5480*/  IADD3 R0, R45, R0, RZ ;  /* 0x000000002d007210 */ /* 0x000fe40007ffe0ff */
[----:B-----5:R-:W-:Y:S02]  /*5490*/  IADD3 R48, P1, R52, R59, RZ ;  /* 0x0000003b34307210 */ /* 0x020fe40007f3e0ff */
[----:B------:R-:W-:Y:S02]  /*54a0*/  SHF.L.U64.HI R0, R44, 0x6, R0 ;  /* 0x000000062c007819 */ /* 0x000fe40000010200 */
[-C--:B------:R-:W-:Y:S01]  /*54b0*/  HMMA.16816.F32.BF16 R44, R60, R50.reuse, RZ ;  /* 0x000000323c2c723c */ /* 0x080fe200000418ff */
[----:B------:R-:W-:Y:S02]  /*54c0*/  LEA R208, P2, R2, c[0x0][0x1f8], 0x1 ;  /* 0x00007e0002d07a11 */ /* 0x000fe400078408ff */
[----:B------:R-:W-:Y:S02]  /*54d0*/  LEA R206, P0, R48, c[0x0][0x1f8], 0x1 ;  /* 0x00007e0030ce7a11 */ /* 0x000fe400078008ff */
[C---:B------:R-:W-:Y:S02]  /*54e0*/  IADD3.X R49, R0.reuse, R57, RZ, P3, !PT ;  /* 0x0000003900317210 */ /* 0x040fe40001ffe4ff */
[----:B------:R-:W-:Y:S02]  /*54f0*/  IADD3.X R53, R0, R56, RZ, P1, !PT ;  /* 0x0000003800357210 */ /* 0x000fe40000ffe4ff */
[----:B------:R-:W-:Y:S03]  /*5500*/  LEA.HI.X R209, R2, c[0x0][0x1fc], R49, 0x1, P2 ;  /* 0x00007f0002d17a11 */ /* 0x000fe600010f0c31 */
[----:B------:R-:W-:Y:S02]  /*5510*/  LEA.HI.X R207, R48, c[0x0][0x1fc], R53, 0x1, P0 ;  /* 0x00007f0030cf7a11 */ /* 0x000fe400000f0c35 */
[C---:B------:R-:W-:Y:S02]  /*5520*/  HMMA.16816.F32.BF16 R48, R64.reuse, R50, RZ ;  /* 0x000000324030723c */ /* 0x040fe400000418ff */
[----:B------:R-:W-:Y:S02]  /*5530*/  LEA R2, P0, R54, R52, 0x5 ;  /* 0x0000003436027211 */ /* 0x000fe400078028ff */
[----:B------:R-:W-:Y:S02]  /*5540*/  IADD3 R102, P3, R52, R58, RZ ;  /* 0x0000003a34667210 */ /* 0x000fe40007f7e0ff */
[----:B------:R-:W-:Y:S02]  /*5550*/  LEA.HI.X R101, R54, R0, R55, 0x5, P0 ;  /* 0x0000000036657211 */ /* 0x000fe400000f2c37 */
[-C--:B------:R-:W-:Y:S01]  /*5560*/  HMMA.16816.F32.BF16 R52, R64, R172.reuse, RZ ;  /* 0x000000ac4034723c */ /* 0x080fe200000418ff */
[C---:B------:R-:W-:Y:S03]  /*5570*/  IADD3 R103, P2, R2.reuse, R194, RZ ;  /* 0x000000c202677210 */ /* 0x040fe60007f5e0ff */
[C---:B------:R-:W-:Y:S02]  /*5580*/  IADD3 R104, P1, R2.reuse, R59, RZ ;  /* 0x0000003b02687210 */ /* 0x040fe40007f3e0ff */
[----:B------:R-:W-:Y:S02]  /*5590*/  IADD3 R2, P0, R2, R58, RZ ;  /* 0x0000003a02027210 */ /* 0x000fe40007f1e0ff */
[C---:B------:R-:W-:Y:S04]  /*55a0*/  IADD3.X R192, R101.reuse, R56, RZ, P1, !PT ;  /* 0x0000003865c07210 */ /* 0x040fe80000ffe4ff */
[C---:B------:R-:W-:Y:S02]  /*55b0*/  IADD3.X R107, R101.reuse, R57, RZ, P2, !PT ;  /* 0x00000039656b7210 */ /* 0x040fe400017fe4ff */
[C---:B------:R-:W-:Y:S02]  /*55c0*/  HMMA.16816.F32.BF16 R56, R60.reuse, R172, RZ ;  /* 0x000000ac3c38723c */ /* 0x040fe400000418ff */
[-C--:B------:R-:W-:Y:S02]  /*55d0*/  IADD3.X R0, R0, R193.reuse, RZ, P3, !PT ;  /* 0x000000c100007210 */ /* 0x080fe40001ffe4ff */
[C---:B------:R-:W-:Y:S02]  /*55e0*/  LEA R202, P1, R104.reuse, c[0x0][0x1f8], 0x1 ;  /* 0x00007e0068ca7a11 */ /* 0x040fe400078208ff */
[----:B------:R-:W-:Y:S02]  /*55f0*/  IADD3.X R101, R101, R193, RZ, P0, !PT ;  /* 0x000000c165657210 */ /* 0x000fe400007fe4ff */
[-C--:B------:R-:W-:Y:S01]  /*5600*/  HMMA.16816.F32.BF16 R60, R60, R174.reuse, RZ ;  /* 0x000000ae3c3c723c */ /* 0x080fe200000418ff */
[----:B------:R-:W-:Y:S02]  /*5610*/  LEA.HI.X R203, R104, c[0x0][0x1fc], R192, 0x1, P1 ;  /* 0x00007f0068cb7a11 */ /* 0x000fe400008f0cc0 */
[----:B------:R-:W2:Y:S01]  /*5620*/  LDSM.16.M88.4 R192, [R231] ;  /* 0x00000000e7c0783b */ /* 0x000ea20000000200 */
[C---:B------:R-:W-:Y:S02]  /*5630*/  LEA R200, P3, R102.reuse, c[0x0][0x1f8], 0x1 ;  /* 0x00007e0066c87a11 */ /* 0x040fe400078608ff */
[C---:B------:R-:W-:Y:S02]  /*5640*/  LEA R204, P2, R103.reuse, c[0x0][0x1f8], 0x1 ;  /* 0x00007e0067cc7a11 */ /* 0x040fe400078408ff */
[----:B------:R-:W-:Y:S03]  /*5650*/  HMMA.16816.F32.BF16 R64, R64, R174, RZ ;  /* 0x000000ae4040723c */ /* 0x000fe600000418ff */
[----:B------:R-:W-:Y:S01]  /*5660*/  @!PT LDS RZ, [RZ] ;  /* 0x00000000fffff984 */ /* 0x000fe20000000800 */
[----:B------:R-:W-:Y:S01]  /*5670*/  @!PT LDS RZ, [RZ] ;  /* 0x00000000fffff984 */ /* 0x000fe20000000800 */
[----:B------:R-:W-:Y:S01]  /*5680*/  @!PT LDS RZ, [RZ] ;  /* 0x00000000fffff984 */ /* 0x000fe20000000800 */
[----:B------:R3:W-:Y:S01]  /*5690*/  LDGSTS.E.BYPASS.LTC128B.128 [R233+0x100], [R208.64], !P5 ;  /* 0x00100000d0e97fae */ /* 0x0007e2000e901d46 */
[----:B------:R-:W-:Y:S02]  /*56a0*/  LEA.HI.X R201, R102, c[0x0][0x1fc], R0, 0x1, P3 ;  /* 0x00007f0066c97a11 */ /* 0x000fe400018f0c00 */
[----:B------:R-:W-:Y:S02]  /*56b0*/  LEA.HI.X R205, R103, c[0x0][0x1fc], R107, 0x1, P2 ;  /* 0x00007f0067cd7a11 */ /* 0x000fe400010f0c6b */
[-C--:B-1----:R-:W-:Y:S03]  /*56c0*/  HMMA.16816.F32.BF16 R4, R176, R180.reuse, R4 ;  /* 0x000000b4b004723c */ /* 0x082fe60000041804 */
[----:B------:R1:W-:Y:S02]  /*56d0*/  LDGSTS.E.BYPASS.LTC128B.128 [R233+0x1100], [R206.64], !P4 ;  /* 0x01100000cee97fae */ /* 0x0003e4000e101d46 */
[C---:B------:R-:W-:Y:S03]  /*56e0*/  LEA R172, P0, R2.reuse, c[0x0][0x1f8], 0x1 ;  /* 0x00007e0002ac7a11 */ /* 0x040fe600078008ff */
[C---:B------:R-:W-:Y:S03]  /*56f0*/  HMMA.16816.F32.BF16 R8, R184.reuse, R180, R8 ;  /* 0x000000b4b808723c */ /* 0x040fe60000041808 */
[----:B------:R4:W-:Y:S01]  /*5700*/  LDGSTS.E.BYPASS.LTC128B.128 [R233+0x2100], [R200.64], !P6 ;  /* 0x02100000c8e97fae */ /* 0x0009e2000f101d46 */
[----:B------:R-:W-:Y:S04]  /*5710*/  LEA.HI.X R173, R2, c[0x0][0x1fc], R101, 0x1, P0 ;  /* 0x00007f0002ad7a11 */ /* 0x000fe800000f0c65 */
[-C--:B------:R-:W-:Y:S03]  /*5720*/  HMMA.16816.F32.BF16 R12, R184, R182.reuse, R12 ;  /* 0x000000b6b80c723c */ /* 0x080fe6000004180c */
[----:B------:R1:W-:Y:S05]  /*5730*/  LDGSTS.E.BYPASS.LTC128B.128 [R233+0x900], [R204.64], !P5 ;  /* 0x00900000cce97fae */ /* 0x0003ea000e901d46 */
[C---:B------:R-:W-:Y:S03]  /*5740*/  HMMA.16816.F32.BF16 R16, R176.reuse, R182, R16 ;  /* 0x000000b6b010723c */ /* 0x040fe60000041810 */
[----:B------:R4:W-:Y:S05]  /*5750*/  LDGSTS.E.BYPASS.LTC128B.128 [R233+0x1900], [R202.64], !P4 ;  /* 0x01900000cae97fae */ /* 0x0009ea000e101d46 */
[-C--:B------:R-:W-:Y:S03]  /*5760*/  HMMA.16816.F32.BF16 R20, R176, R188.reuse, R20 ;  /* 0x000000bcb014723c */ /* 0x080fe60000041814 */
[----:B------:R5:W-:Y:S05]  /*5770*/  LDGSTS.E.BYPASS.LTC128B.128 [R233+0x2900], [R172.64], !P6 ;  /* 0x02900000ace97fae */ /* 0x000bea000f101d46 */
[C---:B------:R-:W-:Y:S03]  /*5780*/  HMMA.16816.F32.BF16 R24, R184.reuse, R188, R24 ;  /* 0x000000bcb818723c */ /* 0x040fe60000041818 */
[----:B------:R-:W-:Y:S05]  /*5790*/  LDSM.16.M88.4 R180, [R216+0x4500] ;  /* 0x00450000d8b4783b */ /* 0x000fea0000000200 */
[-C--:B------:R-:W-:Y:S03]  /*57a0*/  HMMA.16816.F32.BF16 R28, R184, R190.reuse, R28 ;  /* 0x000000beb81c723c */ /* 0x080fe6000004181c */
[----:B------:R-:W0:Y:S05]  /*57b0*/  LDGDEPBAR ;  /* 0x00000000000079af */ /* 0x000e2a0000000000 */
[C---:B------:R-:W-:Y:S03]  /*57c0*/  HMMA.16816.F32.BF16 R32, R176.reuse, R190, R32 ;  /* 0x000000beb020723c */ /* 0x040fe60000041820 */
[----:B----4-:R-:W-:Y:S05]  /*57d0*/  LDSM.16.M88.4 R200, [R216+0x4100] ;  /* 0x00410000d8c8783b */ /* 0x010fea0000000200 */
[-C--:B--2---:R-:W-:Y:S03]  /*57e0*/  HMMA.16816.F32.BF16 R36, R176, R192.reuse, R36 ;  /* 0x000000c0b024723c */ /* 0x084fe60000041824 */
[----:B-----5:R-:W2:Y:S05]  /*57f0*/  LDSM.16.M88.4 R172, [R219+0x8100] ;  /* 0x00810000dbac783b */ /* 0x020eaa0000000200 */
[C---:B------:R-:W-:Y:S03]  /*5800*/  HMMA.16816.F32.BF16 R40, R184.reuse, R192, R40 ;  /* 0x000000c0b828723c */ /* 0x040fe60000041828 */
[----:B-1----:R-:W1:Y:S05]  /*5810*/  LDSM.16.M88.4 R204, [R219+0x9100] ;  /* 0x00910000dbcc783b */ /* 0x002e6a0000000200 */
[-C--:B------:R-:W-:Y:S03]  /*5820*/  HMMA.16816.F32.BF16 R44, R184, R194.reuse, R44 ;  /* 0x000000c2b82c723c */ /* 0x080fe6000004182c */
[----:B------:R-:W-:Y:S05]  /*5830*/  LDSM.16.M88.4 R188, [R220+0x8100] ;  /* 0x00810000dcbc783b */ /* 0x000fea0000000200 */
[C---:B------:R-:W-:Y:S03]  /*5840*/  HMMA.16816.F32.BF16 R48, R176.reuse, R194, R48 ;  /* 0x000000c2b030723c */ /* 0x040fe60000041830 */
[----:B------:R-:W-:Y:S05]  /*5850*/  LDSM.16.M88.4 R192, [R229] ;  /* 0x00000000e5c0783b */ /* 0x000fea0000000200 */
[-C--:B------:R-:W-:Y:S03]  /*5860*/  HMMA.16816.F32.BF16 R52, R176, R196.reuse, R52 ;  /* 0x000000c4b034723c */ /* 0x080fe60000041834 */
[----:B---3--:R-:W-:Y:S05]  /*5870*/  LDSM.16.M88.4 R208, [R228] ;  /* 0x00000000e4d0783b */ /* 0x008fea0000000200 */
[C---:B------:R-:W-:Y:S03]  /*5880*/  HMMA.16816.F32.BF16 R56, R184.reuse, R196, R56 ;  /* 0x000000c4b838723c */ /* 0x040fe60000041838 */
[----:B------:R-:W-:Y:S05]  /*5890*/  LDSM.16.M88.4 R212, [R225] ;  /* 0x00000000e1d4783b */ /* 0x000fea0000000200 */
[-C--:B------:R-:W-:Y:S03]  /*58a0*/  HMMA.16816.F32.BF16 R60, R184, R198.reuse, R60 ;  /* 0x000000c6b83c723c */ /* 0x080fe6000004183c */
[----:B------:R-:W-:Y:S05]  /*58b0*/  LDSM.16.M88.4 R184, [R216+0x4d00] ;  /* 0x004d0000d8b8783b */ /* 0x000fea0000000200 */
[----:B------:R-:W-:Y:S03]  /*58c0*/  HMMA.16816.F32.BF16 R64, R176, R198, R64 ;  /* 0x000000c6b040723c */ /* 0x000fe60000041840 */
[----:B------:R-:W3:Y:S05]  /*58d0*/  LDSM.16.M88.4 R176, [R216+0x4900] ;  /* 0x00490000d8b0783b */ /* 0x000eea0000000200 */
[-C--:B--2---:R-:W-:Y:S03]  /*58e0*/  HMMA.16816.F32.BF16 R4, R172, R200.reuse, R4 ;  /* 0x000000c8ac04723c */ /* 0x084fe60000041804 */
[----:B------:R-:W2:Y:S05]  /*58f0*/  LDSM.16.M88.4 R196, [R220+0x9100] ;  /* 0x00910000dcc4783b */ /* 0x000eaa0000000200 */
[C---:B-1----:R-:W-:Y:S08]  /*5900*/  HMMA.16816.F32.BF16 R8, R204.reuse, R200, R8 ;  /* 0x000000c8cc08723c */ /* 0x042ff00000041808 */
[-C--:B------:R-:W-:Y:S08]  /*5910*/  HMMA.16816.F32.BF16 R12, R204, R202.reuse, R12 ;  /* 0x000000cacc0c723c */ /* 0x080ff0000004180c */
[C---:B------:R-:W-:Y:S01]  /*5920*/  HMMA.16816.F32.BF16 R16, R172.reuse, R202, R16 ;  /* 0x000000caac10723c */ /* 0x040fe20000041810 */
[----:B------:R-:W1:Y:S07]  /*5930*/  LDSM.16.M88.4 R200, [R227] ;  /* 0x00000000e3c8783b */ /* 0x000e6e0000000200 */
[-C--:B------:R-:W-:Y:S08]  /*5940*/  HMMA.16816.F32.BF16 R20, R172, R180.reuse, R20 ;  /* 0x000000b4ac14723c */ /* 0x080ff00000041814 */
[C---:B------:R-:W-:Y:S08]  /*5950*/  HMMA.16816.F32.BF16 R24, R204.reuse, R180, R24 ;  /* 0x000000b4cc18723c */ /* 0x040ff00000041818 */
[-C--:B------:R-:W-:Y:S08]  /*5960*/  HMMA.16816.F32.BF16 R28, R204, R182.reuse, R28 ;  /* 0x000000b6cc1c723c */ /* 0x080ff0000004181c */
[C---:B------:R-:W-:Y:S01]  /*5970*/  HMMA.16816.F32.BF16 R32, R172.reuse, R182, R32 ;  /* 0x000000b6ac20723c */ /* 0x040fe20000041820 */
[----:B------:R-:W4:Y:S07]  /*5980*/  LDSM.16.M88.4 R180, [R226] ;  /* 0x00000000e2b4783b */ /* 0x000f2e0000000200 */
[-C--:B---3--:R-:W-:Y:S08]  /*5990*/  HMMA.16816.F32.BF16 R36, R172, R176.reuse, R36 ;  /* 0x000000b0ac24723c */ /* 0x088ff00000041824 */
[C---:B------:R-:W-:Y:S08]  /*59a0*/  HMMA.16816.F32.BF16 R40, R204.reuse, R176, R40 ;  /* 0x000000b0cc28723c */ /* 0x040ff00000041828 */
[-C--:B------:R-:W-:Y:S08]  /*59b0*/  HMMA.16816.F32.BF16 R44, R204, R178.reuse, R44 ;  /* 0x000000b2cc2c723c */ /* 0x080ff0000004182c */
[C---:B------:R-:W-:Y:S01]  /*59c0*/  HMMA.16816.F32.BF16 R48, R172.reuse, R178, R48 ;  /* 0x000000b2ac30723c */ /* 0x040fe20000041830 */
[----:B------:R-:W-:Y:S07]  /*59d0*/  LDSM.16.M88.4 R176, [R216+0x5100] ;  /* 0x00510000d8b0783b */ /* 0x000fee0000000200 */
[-C--:B------:R-:W-:Y:S08]  /*59e0*/  HMMA.16816.F32.BF16 R52, R172, R184.reuse, R52 ;  /* 0x000000b8ac34723c */ /* 0x080ff00000041834 */
[C---:B------:R-:W-:Y:S08]  /*59f0*/  HMMA.16816.F32.BF16 R56, R204.reuse, R184, R56 ;  /* 0x000000b8cc38723c */ /* 0x040ff00000041838 */
[-C--:B------:R-:W-:Y:S01]  /*5a00*/  HMMA.16816.F32.BF16 R60, R204, R186.reuse, R60 ;  /* 0x000000bacc3c723c */ /* 0x080fe2000004183c */
[----:B------:R-:W-:Y:S07]  /*5a10*/  LDSM.16.M88.4 R204, [R216+0x5d00] ;  /* 0x005d0000d8cc783b */ /* 0x000fee0000000200 */
[----:B------:R-:W-:Y:S01]  /*5a20*/  HMMA.16816.F32.BF16 R64, R172, R186, R64 ;  /* 0x000000baac40723c */ /* 0x000fe20000041840 */
[----:B------:R-:W3:Y:S07]  /*5a30*/  LDSM.16.M88.4 R172, [R219+0xa100] ;  /* 0x00a10000dbac783b */ /* 0x000eee0000000200 */
[-C--:B------:R-:W-:Y:S01]  /*5a40*/  HMMA.16816.F32.BF16 R4, R188, R192.reuse, R4 ;  /* 0x000000c0bc04723c */ /* 0x080fe20000041804 */
[----:B------:R-:W5:Y:S07]  /*5a50*/  LDSM.16.M88.4 R184, [R219+0xb100] ;  /* 0x00b10000dbb8783b */ /* 0x000f6e0000000200 */
[C---:B--2---:R-:W-:Y:S08]  /*5a60*/  HMMA.16816.F32.BF16 R8, R196.reuse, R192, R8 ;  /* 0x000000c0c408723c */ /* 0x044ff00000041808 */
[-C--:B------:R-:W-:Y:S08]  /*5a70*/  HMMA.16816.F32.BF16 R12, R196, R194.reuse, R12 ;  /* 0x000000c2c40c723c */ /* 0x080ff0000004180c */
[C---:B------:R-:W-:Y:S01]  /*5a80*/  HMMA.16816.F32.BF16 R16, R188.reuse, R194, R16 ;  /* 0x000000c2bc10723c */ /* 0x040fe20000041810 */
[----:B------:R-:W2:Y:S07]  /*5a90*/  LDSM.16.M88.4 R192, [R216+0x5500] ;  /* 0x00550000d8c0783b */ /* 0x000eae0000000200 */
[-C--:B------:R-:W-:Y:S08]  /*5aa0*/  HMMA.16816.F32.BF16 R20, R188, R208.reuse, R20 ;  /* 0x000000d0bc14723c */ /* 0x080ff00000041814 */
[C---:B------:R-:W-:Y:S08]  /*5ab0*/  HMMA.16816.F32.BF16 R24, R196.reuse, R208, R24 ;  /* 0x000000d0c418723c */ /* 0x040ff00000041818 */
[-C--:B------:R-:W-:Y:S08]  /*5ac0*/  HMMA.16816.F32.BF16 R28, R196, R210.reuse, R28 ;  /* 0x000000d2c41c723c */ /* 0x080ff0000004181c */
[C---:B------:R-:W-:Y:S01]  /*5ad0*/  HMMA.16816.F32.BF16 R32, R188.reuse, R210, R32 ;  /* 0x000000d2bc20723c */ /* 0x040fe20000041820 */
[----:B------:R-:W-:Y:S07]  /*5ae0*/  LDSM.16.M88.4 R208, [R220+0xa100] ;  /* 0x00a10000dcd0783b */ /* 0x000fee0000000200 */
[-C--:B-1----:R-:W-:Y:S08]  /*5af0*/  HMMA.16816.F32.BF16 R36, R188, R200.reuse, R36 ;  /* 0x000000c8bc24723c */ /* 0x082ff00000041824 */
[C---:B------:R-:W-:Y:S08]  /*5b00*/  HMMA.16816.F32.BF16 R40, R196.reuse, R200, R40 ;  /* 0x000000c8c428723c */ /* 0x040ff00000041828 */
[-C--:B------:R-:W-:Y:S08]  /*5b10*/  HMMA.16816.F32.BF16 R44, R196, R202.reuse, R44 ;  /* 0x000000cac42c723c */ /* 0x080ff0000004182c */
[C---:B------:R-:W-:Y:S01]  /*5b20*/  HMMA.16816.F32.BF16 R48, R188.reuse, R202, R48 ;  /* 0x000000cabc30723c */ /* 0x040fe20000041830 */
[----:B------:R-:W1:Y:S07]  /*5b30*/  LDSM.16.M88.4 R200, [R216+0x5900] ;  /* 0x00590000d8c8783b */ /* 0x000e6e0000000200 */
[-C--:B----4-:R-:W-:Y:S08]  /*5b40*/  HMMA.16816.F32.BF16 R52, R188, R180.reuse, R52 ;  /* 0x000000b4bc34723c */ /* 0x090ff00000041834 */
[C---:B------:R-:W-:Y:S08]  /*5b50*/  HMMA.16816.F32.BF16 R56, R196.reuse, R180, R56 ;  /* 0x000000b4c438723c */ /* 0x040ff00000041838 */
[-C--:B------:R-:W-:Y:S08]  /*5b60*/  HMMA.16816.F32.BF16 R60, R196, R182.reuse, R60 ;  /* 0x000000b6c43c723c */ /* 0x080ff0000004183c */
[----:B------:R-:W-:Y:S08]  /*5b70*/  HMMA.16816.F32.BF16 R64, R188, R182, R64 ;  /* 0x000000b6bc40723c */ /* 0x000ff00000041840 */
[-C--:B---3--:R-:W-:Y:S08]  /*5b80*/  HMMA.16816.F32.BF16 R4, R172, R176.reuse, R4 ;  /* 0x000000b0ac04723c */ /* 0x088ff00000041804 */
[C---:B-----5:R-:W-:Y:S08]  /*5b90*/  HMMA.16816.F32.BF16 R8, R184.reuse, R176, R8 ;  /* 0x000000b0b808723c */ /* 0x060ff00000041808 */
[-C--:B------:R-:W-:Y:S08]  /*5ba0*/  HMMA.16816.F32.BF16 R12, R184, R178.reuse, R12 ;  /* 0x000000b2b80c723c */ /* 0x080ff0000004180c */
[C---:B------:R-:W-:Y:S01]  /*5bb0*/  HMMA.16816.F32.BF16 R16, R172.reuse, R178, R16 ;  /* 0x000000b2ac10723c */ /* 0x040fe20000041810 */
[----:B------:R-:W3:Y:S07]  /*5bc0*/  LDSM.16.M88.4 R176, [R220+0xb100] ;  /* 0x00b10000dcb0783b */ /* 0x000eee0000000200 */
[-C--:B--2---:R-:W-:Y:S08]  /*5bd0*/  HMMA.16816.F32.BF16 R20, R172, R192.reuse, R20 ;  /* 0x000000c0ac14723c */ /* 0x084ff00000041814 */
[C---:B------:R-:W-:Y:S08]  /*5be0*/  HMMA.16816.F32.BF16 R24, R184.reuse, R192, R24 ;  /* 0x000000c0b818723c */ /* 0x040ff00000041818 */
[-C--:B------:R-:W-:Y:S08]  /*5bf0*/  HMMA.16816.F32.BF16 R28, R184, R194.reuse, R28 ;  /* 0x000000c2b81c723c */ /* 0x080ff0000004181c */
[C---:B------:R-:W-:Y:S08]  /*5c00*/  HMMA.16816.F32.BF16 R32, R172.reuse, R194, R32 ;  /* 0x000000c2ac20723c */ /* 0x040ff00000041820 */
[-C--:B-1----:R-:W-:Y:S08]  /*5c10*/  HMMA.16816.F32.BF16 R36, R172, R200.reuse, R36 ;  /* 0x000000c8ac24723c */ /* 0x082ff00000041824 */
[C---:B------:R-:W-:Y:S08]  /*5c20*/  HMMA.16816.F32.BF16 R40, R184.reuse, R200, R40 ;  /* 0x000000c8b828723c */ /* 0x040ff00000041828 */
[-C--:B------:R-:W-:Y:S08]  /*5c30*/  HMMA.16816.F32.BF16 R44, R184, R202.reuse, R44 ;  /* 0x000000cab82c723c */ /* 0x080ff0000004182c */
[C---:B------:R-:W-:Y:S08]  /*5c40*/  HMMA.16816.F32.BF16 R48, R172.reuse, R202, R48 ;  /* 0x000000caac30723c */ /* 0x040ff00000041830 */
[-C--:B------:R-:W-:Y:S08]  /*5c50*/  HMMA.16816.F32.BF16 R52, R172, R204.reuse, R52 ;  /* 0x000000ccac34723c */ /* 0x080ff00000041834 */
[C---:B------:R-:W-:Y:S08]  /*5c60*/  HMMA.16816.F32.BF16 R56, R184.reuse, R204, R56 ;  /* 0x000000ccb838723c */ /* 0x040ff00000041838 */
[-C--:B------:R-:W-:Y:S08]  /*5c70*/  HMMA.16816.F32.BF16 R60, R184, R206.reuse, R60 ;  /* 0x000000ceb83c723c */ /* 0x080ff0000004183c */
[----:B------:R-:W-:Y:S08]  /*5c80*/  HMMA.16816.F32.BF16 R64, R172, R206, R64 ;  /* 0x000000ceac40723c */ /* 0x000ff00000041840 */
[-C--:B------:R-:W-:Y:S08]  /*5c90*/  HMMA.16816.F32.BF16 R4, R208, R212.reuse, R4 ;  /* 0x000000d4d004723c */ /* 0x080ff00000041804 */
[C---:B---3--:R-:W-:Y:S08]  /*5ca0*/  HMMA.16816.F32.BF16 R8, R176.reuse, R212, R8 ;  /* 0x000000d4b008723c */ /* 0x048ff00000041808 */
[-C--:B------:R-:W-:Y:S08]  /*5cb0*/  HMMA.16816.F32.BF16 R12, R176, R214.reuse, R12 ;  /* 0x000000d6b00c723c */ /* 0x080ff0000004180c */
[----:B------:R-:W-:Y:S01]  /*5cc0*/  FMUL.FTZ R4, R4, c[0x0][0x320] ;  /* 0x0000c80004047a20 */ /* 0x000fe20000410000 */
[C---:B------:R-:W-:Y:S03]  /*5cd0*/  HMMA.16816.F32.BF16 R16, R208.reuse, R214, R16 ;  /* 0x000000d6d010723c */ /* 0x040fe60000041810 */
[----:B------:R-:W-:Y:S01]  /*5ce0*/  MUFU.TANH R175, R4 ;  /* 0x0000000400af7308 */ /* 0x000fe20000002400 */
[----:B------:R-:W-:Y:S02]  /*5cf0*/  FMUL.FTZ R5, R5, c[0x0][0x320] ;  /* 0x0000c80005057a20 */ /* 0x000fe40000410000 */
[----:B------:R-:W-:Y:S02]  /*5d00*/  FMUL.FTZ R6, R6, c[0x0][0x320] ;  /* 0x0000c80006067a20 */ /* 0x000fe40000410000 */
[----:B------:R-:W-:Y:S04]  /*5d10*/  FMUL.FTZ R7, R7, c[0x0][0x320] ;  /* 0x0000c80007077a20 */ /* 0x000fe80000410000 */
[----:B------:R-:W-:Y:S01]  /*5d20*/  FMUL.FTZ R8, R8, c[0x0][0x320] ;  /* 0x0000c80008087a20 */ /* 0x000fe20000410000 */
[----:B------:R-:W-:Y:S01]  /*5d30*/  MUFU.TANH R174, R5 ;  /* 0x0000000500ae7308 */ /* 0x000fe20000002400 */
[----:B------:R-:W-:Y:S02]  /*5d40*/  FMUL.FTZ R9, R9, c[0x0][0x320] ;  /* 0x0000c80009097a20 */ /* 0x000fe40000410000 */
[----:B------:R-:W-:Y:S02]  /*5d50*/  FMUL.FTZ R10, R10, c[0x0][0x320] ;  /* 0x0000c8000a0a7a20 */ /* 0x000fe40000410000 */
[----:B------:R-:W-:Y:S02]  /*5d60*/  FMUL.FTZ R11, R11, c[0x0][0x320] ;  /* 0x0000c8000b0b7a20 */ /* 0x000fe40000410000 */
[----:B------:R-:W-:Y:S02]  /*5d70*/  FMUL.FTZ R12, R12, c[0x0][0x320] ;  /* 0x0000c8000c0c7a20 */ /* 0x000fe40000410000 */
[----:B------:R-:W-:Y:S01]  /*5d80*/  FMUL.FTZ R13, R13, c[0x0][0x320] ;  /* 0x0000c8000d0d7a20 */ /* 0x000fe20000410000 */
[----:B------:R-:W1:Y:S01]  /*5d90*/  MUFU.TANH R181, R6 ;  /* 0x0000000600b57308 */ /* 0x000e620000002400 */
[----:B------:R-:W-:Y:S02]  /*5da0*/  FMUL.FTZ R17, R17, c[0x0][0x320] ;  /* 0x0000c80011117a20 */ /* 0x000fe40000410000 */
[----:B------:R-:W-:Y:S02]  /*5db0*/  FMUL.FTZ R16, R16, c[0x0][0x320] ;  /* 0x0000c80010107a20 */ /* 0x000fe40000410000 */
[----:B------:R-:W-:Y:S02]  /*5dc0*/  FMUL.FTZ R14, R14, c[0x0][0x320] ;  /* 0x0000c8000e0e7a20 */ /* 0x000fe40000410000 */
[----:B------:R-:W-:Y:S02]  /*5dd0*/  FMUL.FTZ R15, R15, c[0x0][0x320] ;  /* 0x0000c8000f0f7a20 */ /* 0x000fe40000410000 */
[----:B------:R-:W-:Y:S01]  /*5de0*/  FMUL.FTZ R18, R18, c[0x0][0x320] ;  /* 0x0000c80012127a20 */ /* 0x000fe20000410000 */
[----:B------:R-:W-:Y:S01]  /*5df0*/  MUFU.TANH R16, R16 ;  /* 0x0000001000107308 */ /* 0x000fe20000002400 */
[----:B------:R-:W-:Y:S09]  /*5e00*/  FMUL.FTZ R19, R19, c[0x0][0x320] ;  /* 0x0000c80013137a20 */ /* 0x000ff20000410000 */
[----:B------:R2:W3:Y:S01]  /*5e10*/  MUFU.TANH R180, R7 ;  /* 0x0000000700b47308 */ /* 0x0004e20000002400 */
[----:B-1----:R-:W-:Y:S09]  /*5e20*/  FMNMX.FTZ R2, R181, R100, !PT ;  /* 0x00000064b5027209 */ /* 0x002ff20007810000 */
[----:B------:R-:W-:Y:S10]  /*5e30*/  MUFU.TANH R184, R12 ;  /* 0x0000000c00b87308 */ /* 0x000ff40000002400 */
[----:B------:R-:W1:Y:S01]  /*5e40*/  MUFU.TANH R182, R8 ;  /* 0x0000000800b67308 */ /* 0x000e620000002400 */
[----:B--2---:R-:W2:Y:S01]  /*5e50*/  LDSM.16.M88.4 R4, [R224] ;  /* 0x00000000e004783b */ /* 0x004ea20000000200 */
[----:B---3--:R-:W-:Y:S08]  /*5e60*/  FMNMX.FTZ R2, R180, R2, !PT ;  /* 0x00000002b4027209 */ /* 0x008ff00007810000 */
[----:B------:R-:W-:Y:S10]  /*5e70*/  MUFU.TANH R183, R13 ;  /* 0x0000000d00b77308 */ /* 0x000ff40000002400 */
[----:B------:R-:W3:Y:S01]  /*5e80*/  MUFU.TANH R185, R9 ;  /* 0x0000000900b97308 */ /* 0x000ee20000002400 */
[----:B-1----:R-:W-:Y:S09]  /*5e90*/  FMNMX.FTZ R0, R182, R105, !PT ;  /* 0x00000069b6007209 */ /* 0x002ff20007810000 */
[----:B------:R-:W-:Y:S10]  /*5ea0*/  MUFU.TANH R187, R14 ;  /* 0x0000000e00bb7308 */ /* 0x000ff40000002400 */
[----:B------:R-:W-:Y:S01]  /*5eb0*/  MUFU.TANH R188, R10 ;  /* 0x0000000a00bc7308 */ /* 0x000fe20000002400 */
[-C--:B--2---:R-:W-:Y:S03]  /*5ec0*/  HMMA.16816.F32.BF16 R20, R208, R4.reuse, R20 ;  /* 0x00000004d014723c */ /* 0x084fe60000041814 */
[----:B---3--:R-:W-:Y:S06]  /*5ed0*/  FMNMX.FTZ R0, R185, R0, !PT ;  /* 0x00000000b9007209 */ /* 0x008fec0007810000 */
[----:B------:R-:W-:Y:S03]  /*5ee0*/  MUFU.TANH R186, R15 ;  /* 0x0000000f00ba7308 */ /* 0x000fe60000002400 */
[----:B------:R-:W-:Y:S01]  /*5ef0*/  FMNMX.FTZ R0, R184, R0, !PT ;  /* 0x00000000b8007209 */ /* 0x000fe20007810000 */
[C---:B------:R-:W-:Y:S04]  /*5f00*/  HMMA.16816.F32.BF16 R24, R176.reuse, R4, R24 ;  /* 0x00000004b018723c */ /* 0x040fe80000041818 */
[----:B------:R-:W-:Y:S02]  /*5f10*/  FMNMX.FTZ R0, R183, R0, !PT ;  /* 0x00000000b7007209 */ /* 0x000fe40007810000 */
[----:B------:R1:W-:Y:S02]  /*5f20*/  MUFU.TANH R189, R11 ;  /* 0x0000000b00bd7308 */ /* 0x0003e40000002400 */
[-C--:B------:R-:W-:Y:S04]  /*5f30*/  HMMA.16816.F32.BF16 R28, R176, R6.reuse, R28 ;  /* 0x00000006b01c723c */ /* 0x080fe8000004181c */
[----:B------:R-:W-:Y:S04]  /*5f40*/  FMUL.FTZ R21, R21, c[0x0][0x320] ;  /* 0x0000c80015157a20 */ /* 0x000fe80000410000 */
[C---:B------:R-:W-:Y:S01]  /*5f50*/  HMMA.16816.F32.BF16 R32, R208.reuse, R6, R32 ;  /* 0x00000006d020723c */ /* 0x040fe20000041820 */
[----:B------:R-:W-:Y:S01]  /*5f60*/  MUFU.TANH R17, R17 ;  /* 0x0000001100117308 */ /* 0x000fe20000002400 */
[----:B------:R-:W-:Y:S02]  /*5f70*/  LDSM.16.M88.4 R4, [R222] ;  /* 0x00000000de04783b */ /* 0x000fe40000000200 */
[----:B------:R-:W-:Y:S02]  /*5f80*/  FMUL.FTZ R20, R20, c[0x0][0x320] ;  /* 0x0000c80014147a20 */ /* 0x000fe40000410000 */
[----:B------:R-:W-:Y:S02]  /*5f90*/  FMUL.FTZ R22, R22, c[0x0][0x320] ;  /* 0x0000c80016167a20 */ /* 0x000fe40000410000 */
[----:B------:R-:W-:Y:S03]  /*5fa0*/  FMUL.FTZ R24, R24, c[0x0][0x320] ;  /* 0x0000c80018187a20 */ /* 0x000fe60000410000 */
[----:B------:R-:W-:Y:S01]  /*5fb0*/  MUFU.TANH R192, R20 ;  /* 0x0000001400c07308 */ /* 0x000fe20000002400 */
[----:B------:R-:W-:Y:S02]  /*5fc0*/  FMUL.FTZ R23, R23, c[0x0][0x320] ;  /* 0x0000c80017177a20 */ /* 0x000fe40000410000 */
[----:B------:R-:W-:Y:S01]  /*5fd0*/  FMUL.FTZ R26, R26, c[0x0][0x320] ;  /* 0x0000c8001a1a7a20 */ /* 0x000fe20000410000 */
[----:B-1----:R-:W1:Y:S01]  /*5fe0*/  LDSM.16.M88.4 R8, [R223] ;  /* 0x00000000df08783b */ /* 0x002e620000000200 */
[----:B------:R-:W-:Y:S04]  /*5ff0*/  DEPBAR.LE SB0, 0x0 ;  /* 0x000080000000791a */ /* 0x000fe80000000000 */
[----:B------:R-:W-:Y:S01]  /*6000*/  FMUL.FTZ R31, R31, c[0x0][0x320] ;  /* 0x0000c8001f1f7a20 */ /* 0x000fe20000410000 */
[----:B------:R2:W3:Y:S01]  /*6010*/  MUFU.TANH R199, R24 ;  /* 0x0000001800c77308 */ /* 0x0004e20000002400 */
[----:B------:R-:W-:Y:S01]  /*6020*/  FMUL.FTZ R30, R30, c[0x0][0x320] ;  /* 0x0000c8001e1e7a20 */ /* 0x000fe20000410000 */
[----:B------:R-:W-:Y:S01]  /*6030*/  BAR.SYNC.DEFER_BLOCKING 0x0 ;  /* 0x0000000000007b1d */ /* 0x000fe20000010000 */
[----:B------:R-:W-:Y:S02]  /*6040*/  FMUL.FTZ R34, R34, c[0x0][0x320] ;  /* 0x0000c80022227a20 */ /* 0x000fe40000410000 */
[----:B------:R-:W-:Y:S02]  /*6050*/  FMUL.FTZ R28, R28, c[0x0][0x320] ;  /* 0x0000c8001c1c7a20 */ /* 0x000fe40000410000 */
[----:B------:R-:W-:Y:S02]  /*6060*/  FMUL.FTZ R32, R32, c[0x0][0x320] ;  /* 0x0000c80020207a20 */ /* 0x000fe40000410000 */
[----:B------:R-:W-:Y:S01]  /*6070*/  FMUL.FTZ R33, R33, c[0x0][0x320] ;  /* 0x0000c80021217a20 */ /* 0x000fe20000410000 */
[----:B------:R-:W4:Y:S01]  /*6080*/  MUFU.TANH R18, R18 ;  /* 0x0000001200127308 */ /* 0x000f220000002400 */
[----:B------:R-:W-:Y:S02]  /*6090*/  FMUL.FTZ R35, R35, c[0x0][0x320] ;  /* 0x0000c80023237a20 */ /* 0x000fe40000410000 */
[----:B------:R-:W-:Y:S02]  /*60a0*/  FMUL.FTZ R25, R25, c[0x0][0x320] ;  /* 0x0000c80019197a20 */ /* 0x000fe40000410000 */
[----:B------:R-:W-:Y:S02]  /*60b0*/  FMUL.FTZ R29, R29, c[0x0][0x320] ;  /* 0x0000c8001d1d7a20 */ /* 0x000fe40000410000 */
[----:B------:R-:W-:Y:S03]  /*60c0*/  FMUL.FTZ R27, R27, c[0x0][0x320] ;  /* 0x0000c8001b1b7a20 */ /* 0x000fe60000410000 */
[----:B------:R-:W-:Y:S01]  /*60d0*/  MUFU.TANH R235, R31 ;  /* 0x0000001f00eb7308 */ /* 0x000fe20000002400 */
[----:B--2---:R-:W2:Y:S01]  /*60e0*/  LDL R24, [R1+0x1c] ;  /* 0x00001c0001187983 */ /* 0x004ea20000100800 */
[----:B---3--:R-:W-:Y:S08]  /*60f0*/  FMNMX.FTZ R0, R199, R0, !PT ;  /* 0x00000000c7007209 */ /* 0x008ff00007810000 */
[----:B------:R3:W-:Y:S01]  /*6100*/  MUFU.TANH R193, R21 ;  /* 0x0000001500c17308 */ /* 0x0007e20000002400 */
[-C--:B-1----:R-:W-:Y:S05]  /*6110*/  HMMA.16816.F32.BF16 R36, R208, R8.reuse, R36 ;  /* 0x00000008d024723c */ /* 0x082fea0000041824 */
[----:B----4-:R-:W-:Y:S04]  /*6120*/  FMNMX.FTZ R2, R18, R2, !PT ;  /* 0x0000000212027209 */ /* 0x010fe80007810000 */
[----:B------:R-:W1:Y:S01]  /*6130*/  MUFU.TANH R19, R19 ;  /* 0x0000001300137308 */ /* 0x000e620000002400 */
[C---:B------:R-:W-:Y:S01]  /*6140*/  HMMA.16816.F32.BF16 R40, R176.reuse, R8, R40 ;  /* 0x00000008b028723c */ /* 0x040fe20000041828 */
[----:B------:R-:W4:Y:S08]  /*6150*/  LDL R8, [R1+0x54] ;  /* 0x0000540001087983 */ /* 0x000f300000100800 */
[----:B------:R-:W-:Y:S01]  /*6160*/  MUFU.TANH R190, R32 ;  /* 0x0000002000be7308 */ /* 0x000fe20000002400 */
[-C--:B------:R-:W-:Y:S01]  /*6170*/  HMMA.16816.F32.BF16 R44, R176, R10.reuse, R44 ;  /* 0x0000000ab02c723c */ /* 0x080fe2000004182c */
[----:B---3--:R-:W3:Y:S03]  /*6180*/  LDL R21, [R1+0x18] ;  /* 0x0000180001157983 */ /* 0x008ee60000100800 */
[----:B------:R-:W-:Y:S04]  /*6190*/  FMUL.FTZ R36, R36, c[0x0][0x320] ;  /* 0x0000c80024247a20 */ /* 0x000fe80000410000 */
[C---:B------:R-:W-:Y:S01]  /*61a0*/  HMMA.16816.F32.BF16 R48, R208.reuse, R10, R48 ;  /* 0x0000000ad030723c */ /* 0x040fe20000041830 */
[----:B------:R-:W5:Y:S03]  /*61b0*/  MUFU.TANH R196, R22 ;  /* 0x0000001600c47308 */ /* 0x000f660000002400 */
[----:B------:R-:W-:Y:S01]  /*61c0*/  FMUL.FTZ R37, R37, c[0x0][0x320] ;  /* 0x0000c80025257a20 */ /* 0x000fe20000410000 */
[----:B-1----:R-:W-:Y:S01]  /*61d0*/  FMNMX.FTZ R2, R19, R2, !PT ;  /* 0x0000000213027209 */ /* 0x002fe20007810000 */
[----:B------:R-:W-:Y:S02]  /*61e0*/  FMUL.FTZ R38, R38, c[0x0][0x320] ;  /* 0x0000c80026267a20 */ /* 0x000fe40000410000 */
[-C--:B------:R-:W-:Y:S03]  /*61f0*/  HMMA.16816.F32.BF16 R52, R208, R4.reuse, R52 ;  /* 0x00000004d034723c */ /* 0x080fe60000041834 */
[----:B------:R-:W-:Y:S01]  /*6200*/  MUFU.TANH R191, R33 ;  /* 0x0000002100bf7308 */ /* 0x000fe20000002400 */
[----:B------:R-:W-:Y:S02]  /*6210*/  FMUL.FTZ R39, R39, c[0x0][0x320] ;  /* 0x0000c80027277a20 */ /* 0x000fe40000410000 */
[----:B------:R-:W-:Y:S02]  /*6220*/  FMUL.FTZ R43, R43, c[0x0][0x320] ;  /* 0x0000c8002b2b7a20 */ /* 0x000fe40000410000 */
[C---:B------:R-:W-:Y:S04]  /*6230*/  HMMA.16816.F32.BF16 R56, R176.reuse, R4, R56 ;  /* 0x00000004b038723c */ /* 0x040fe80000041838 */
[----:B------:R-:W-:Y:S01]  /*6240*/  FMUL.FTZ R45, R45, c[0x0][0x320] ;  /* 0x0000c8002d2d7a20 */ /* 0x000fe20000410000 */
[----:B------:R1:W1:Y:S01]  /*6250*/  MUFU.TANH R197, R23 ;  /* 0x0000001700c57308 */ /* 0x0002620000002400 */
[----:B------:R-:W-:Y:S01]  /*6260*/  FMUL.FTZ R44, R44, c[0x0][0x320] ;  /* 0x0000c8002c2c7a20 */ /* 0x000fe20000410000 */
[----:B------:R-:W-:Y:S01]  /*6270*/  FMNMX.FTZ R4, R175, R3, !PT ;  /* 0x00000003af047209 */ /* 0x000fe20007810000 */
[-C--:B------:R-:W-:Y:S04]  /*6280*/  HMMA.16816.F32.BF16 R60, R176, R6.reuse, R60 ;  /* 0x00000006b03c723c */ /* 0x080fe8000004183c */
[----:B------:R-:W-:Y:S01]  /*6290*/  FMNMX.FTZ R4, R174, R4, !PT ;  /* 0x00000004ae047209 */ /* 0x000fe20007810000 */
[----:B------:R-:W-:Y:S01]  /*62a0*/  FMUL.FTZ R49, R49, c[0x0][0x320] ;  /* 0x0000c80031317a20 */ /* 0x000fe20000410000 */
[----:B-----5:R-:W-:Y:S01]  /*62b0*/  FMNMX.FTZ R2, R196, R2, !PT ;  /* 0x00000002c4027209 */ /* 0x020fe20007810000 */
[----:B------:R-:W-:Y:S01]  /*62c0*/  MUFU.TANH R176, R43 ;  /* 0x0000002b00b07308 */ /* 0x000fe20000002400 */
[----:B------:R-:W-:Y:S01]  /*62d0*/  FMUL.FTZ R55, R55, c[0x0][0x320] ;  /* 0x0000c80037377a20 */ /* 0x000fe20000410000 */
[----:B------:R-:W-:Y:S04]  /*62e0*/  HMMA.16816.F32.BF16 R64, R208, R6, R64 ;  /* 0x00000006d040723c */ /* 0x000fe80000041840 */
[----:B------:R-:W-:Y:S01]  /*62f0*/  FMNMX.FTZ R4, R16, R4, !PT ;  /* 0x0000000410047209 */ /* 0x000fe20007810000 */
[----:B------:R-:W-:Y:S01]  /*6300*/  FMUL.FTZ R52, R52, c[0x0][0x320] ;  /* 0x0000c80034347a20 */ /* 0x000fe20000410000 */
[----:B------:R-:W-:Y:S01]  /*6310*/  FMNMX.FTZ R5, R188, R106, !PT ;  /* 0x0000006abc057209 */ /* 0x000fe20007810000 */
[----:B------:R-:W-:Y:S01]  /*6320*/  FMUL.FTZ R53, R53, c[0x0][0x320] ;  /* 0x0000c80035357a20 */ /* 0x000fe20000410000 */
[----:B------:R-:W5:Y:S01]  /*6330*/  MUFU.TANH R241, R55 ;  /* 0x0000003700f17308 */ /* 0x000f620000002400 */
[----:B------:R-:W-:Y:S01]  /*6340*/  FMNMX.FTZ R4, R17, R4, !PT ;  /* 0x0000000411047209 */ /* 0x000fe20007810000 */
[----:B-1----:R-:W2:Y:S02]  /*6350*/  LDL.64 R22, [R1+0x38] ;  /* 0x0000380001167983 */ /* 0x002ea40000100a00 */
[----:B------:R-:W-:Y:S01]  /*6360*/  FMUL.FTZ R54, R54, c[0x0][0x320] ;  /* 0x0000c80036367a20 */ /* 0x000fe20000410000 */
[----:B------:R-:W-:Y:S01]  /*6370*/  FMNMX.FTZ R4, R192, R4, !PT ;  /* 0x00000004c0047209 */ /* 0x000fe20007810000 */
[----:B------:R-:W-:Y:S01]  /*6380*/  FMUL.FTZ R50, R50, c[0x0][0x320] ;  /* 0x0000c80032327a20 */ /* 0x000fe20000410000 */
[----:B------:R-:W-:Y:S01]  /*6390*/  FMNMX.FTZ R2, R197, R2, !PT ;  /* 0x00000002c5027209 */ /* 0x000fe20007810000 */
[----:B------:R-:W-:Y:S02]  /*63a0*/  FMUL.FTZ R51, R51, c[0x0][0x320] ;  /* 0x0000c80033337a20 */ /* 0x000fe40000410000 */
[----:B------:R-:W1:Y:S01]  /*63b0*/  MUFU.TANH R214, R36 ;  /* 0x0000002400d67308 */ /* 0x000e620000002400 */
[----:B------:R-:W-:Y:S01]  /*63c0*/  FMUL.FTZ R56, R56, c[0x0][0x320] ;  /* 0x0000c80038387a20 */ /* 0x000fe20000410000 */
[----:B------:R-:W-:Y:S01]  /*63d0*/  FMNMX.FTZ R4, R193, R4, !PT ;  /* 0x00000004c1047209 */ /* 0x000fe20007810000 */
[----:B------:R-:W-:Y:S01]  /*63e0*/  FMUL.FTZ R57, R57, c[0x0][0x320] ;  /* 0x0000c80039397a20 */ /* 0x000fe20000410000 */
[----:B------:R-:W-:Y:S01]  /*63f0*/  FMNMX.FTZ R5, R189, R5, !PT ;  /* 0x00000005bd057209 */ /* 0x000fe20007810000 */
[----:B------:R-:W-:Y:S01]  /*6400*/  FMUL.FTZ R60, R60, c[0x0][0x320] ;  /* 0x0000c8003c3c7a20 */ /* 0x000fe20000410000 */
[----:B------:R-:W-:Y:S01]  /*6410*/  FMNMX.FTZ R4, R190, R4, !PT ;  /* 0x00000004be047209 */ /* 0x000fe20007810000 */
[----:B------:R-:W-:Y:S01]  /*6420*/  FMUL.FTZ R65, R65, c[0x0][0x320] ;  /* 0x0000c80041417a20 */ /* 0x000fe20000410000 */
[----:B------:R-:W-:Y:S01]  /*6430*/  FMNMX.FTZ R5, R187, R5, !PT ;  /* 0x00000005bb057209 */ /* 0x000fe20007810000 */
[----:B------:R-:W-:Y:S01]  /*6440*/  FMUL.FTZ R66, R66, c[0x0][0x320] ;  /* 0x0000c80042427a20 */ /* 0x000fe20000410000 */
[----:B------:R-:W1:Y:S01]  /*6450*/  MUFU.TANH R194, R34 ;  /* 0x0000002200c27308 */ /* 0x000e620000002400 */
[----:B------:R-:W-:Y:S01]  /*6460*/  FMUL.FTZ R67, R67, c[0x0][0x320] ;  /* 0x0000c80043437a20 */ /* 0x000fe20000410000 */
[----:B------:R-:W-:Y:S01]  /*6470*/  FMNMX.FTZ R5, R186, R5, !PT ;  /* 0x00000005ba057209 */ /* 0x000fe20007810000 */
[----:B------:R-:W-:Y:S01]  /*6480*/  FMUL.FTZ R64, R64, c[0x0][0x320] ;  /* 0x0000c80040407a20 */ /* 0x000fe20000410000 */
[----:B-----5:R-:W-:Y:S01]  /*6490*/  MOV R211, R241 ;  /* 0x000000f100d37202 */ /* 0x020fe20000000f00 */
[----:B------:R-:W-:Y:S01]  /*64a0*/  FMUL.FTZ R61, R61, c[0x0][0x320] ;  /* 0x0000c8003d3d7a20 */ /* 0x000fe20000410000 */
[----:B------:R-:W-:Y:S01]  /*64b0*/  FMNMX.FTZ R4, R191, R4, !PT ;  /* 0x00000004bf047209 */ /* 0x000fe20007810000 */
[----:B------:R-:W-:Y:S02]  /*64c0*/  FMUL.FTZ R42, R42, c[0x0][0x320] ;  /* 0x0000c8002a2a7a20 */ /* 0x000fe40000410000 */
[----:B------:R-:W-:Y:S01]  /*64d0*/  FMUL.FTZ R46, R46, c[0x0][0x320] ;  /* 0x0000c8002e2e7a20 */ /* 0x000fe20000410000 */
[----:B------:R-:W5:Y:S01]  /*64e0*/  MUFU.TANH R215, R37 ;  /* 0x0000002500d77308 */ /* 0x000f620000002400 */
[----:B------:R-:W-:Y:S02]  /*64f0*/  FMUL.FTZ R48, R48, c[0x0][0x320] ;  /* 0x0000c80030307a20 */ /* 0x000fe40000410000 */
[----:B------:R-:W-:Y:S01]  /*6500*/  FMUL.FTZ R58, R58, c[0x0][0x320] ;  /* 0x0000c8003a3a7a20 */ /* 0x000fe20000410000 */
[----:B-1----:R-:W-:Y:S01]  /*6510*/  FMNMX.FTZ R4, R214, R4, !PT ;  /* 0x00000004d6047209 */ /* 0x002fe20007810000 */
[----:B------:R-:W-:Y:S02]  /*6520*/  FMUL.FTZ R59, R59, c[0x0][0x320] ;  /* 0x0000c8003b3b7a20 */ /* 0x000fe40000410000 */
[----:B------:R-:W-:Y:S02]  /*6530*/  FMUL.FTZ R62, R62, c[0x0][0x320] ;  /* 0x0000c8003e3e7a20 */ /* 0x000fe40000410000 */
[----:B------:R-:W-:Y:S01]  /*6540*/  FMUL.FTZ R40, R40, c[0x0][0x320] ;  /* 0x0000c80028287a20 */ /* 0x000fe20000410000 */
[----:B------:R-:W1:Y:S01]  /*6550*/  MUFU.TANH R195, R35 ;  /* 0x0000002300c37308 */ /* 0x000e620000002400 */
[----:B------:R-:W-:Y:S02]  /*6560*/  FMUL.FTZ R41, R41, c[0x0][0x320] ;  /* 0x0000c80029297a20 */ /* 0x000fe40000410000 */
[----:B------:R-:W-:Y:S01]  /*6570*/  FMUL.FTZ R47, R47, c[0x0][0x320] ;  /* 0x0000c8002f2f7a20 */ /* 0x000fe20000410000 */
[----:B------:R-:W-:Y:S06]  /*6580*/  FMNMX.FTZ R2, R194, R2, !PT ;  /* 0x00000002c2027209 */ /* 0x000fec0007810000 */
[----:B------:R-:W1:Y:S01]  /*6590*/  MUFU.TANH R243, R45 ;  /* 0x0000002d00f37308 */ /* 0x000e620000002400 */
[----:B-----5:R-:W-:Y:S09]  /*65a0*/  FMNMX.FTZ R4, R215, R4, !PT ;  /* 0x00000004d7047209 */ /* 0x020ff20007810000 */
[----:B------:R-:W5:Y:S01]  /*65b0*/  MUFU.TANH R202, R48 ;  /* 0x0000003000ca7308 */ /* 0x000f620000002400 */
[----:B-1----:R-:W-:Y:S09]  /*65c0*/  FMNMX.FTZ R2, R195, R2, !PT ;  /* 0x00000002c3027209 */ /* 0x002ff20007810000 */
[----:B------:R-:W1:Y:S01]  /*65d0*/  MUFU.TANH R236, R38 ;  /* 0x0000002600ec7308 */ /* 0x000e620000002400 */
[----:B------:R-:W-:Y:S09]  /*65e0*/  MOV R210, R243 ;  /* 0x000000f300d27202 */ /* 0x000ff20000000f00 */
[----:B------:R-:W1:Y:S01]  /*65f0*/  MUFU.TANH R198, R25 ;  /* 0x0000001900c67308 */ /* 0x000e620000002400 */
[----:B-----5:R-:W-:Y:S09]  /*6600*/  FMNMX.FTZ R4, R202, R4, !PT ;  /* 0x00000004ca047209 */ /* 0x020ff20007810000 */
[----:B------:R-:W5:Y:S01]  /*6610*/  MUFU.TANH R242, R44 ;  /* 0x0000002c00f27308 */ /* 0x000f620000002400 */
[----:B-1----:R-:W-:Y:S09]  /*6620*/  FMNMX.FTZ R2, R236, R2, !PT ;  /* 0x00000002ec027209 */ /* 0x002ff20007810000 */
[----:B------:R-:W1:Y:S01]  /*6630*/  MUFU.TANH R212, R49 ;  /* 0x0000003100d47308 */ /* 0x000e620000002400 */
[----:B------:R-:W-:Y:S09]  /*6640*/  FMNMX.FTZ R0, R198, R0, !PT ;  /* 0x00000000c6007209 */ /* 0x000ff20007810000 */
[----:B------:R-:W1:Y:S01]  /*6650*/  MUFU.TANH R246, R39 ;  /* 0x0000002700f67308 */ /* 0x000e620000002400 */
[----:B-----5:R-:W-:Y:S09]  /*6660*/  MOV R209, R242 ;  /* 0x000000f200d17202 */ /* 0x020ff20000000f00 */
[----:B------:R-:W5:Y:S01]  /*6670*/  MUFU.TANH R201, R28 ;  /* 0x0000001c00c97308 */ /* 0x000f620000002400 */
[----:B-1----:R-:W-:Y:S09]  /*6680*/  FMNMX.FTZ R4, R212, R4, !PT ;  /* 0x00000004d4047209 */ /* 0x002ff20007810000 */
[----:B------:R-:W1:Y:S01]  /*6690*/  MUFU.TANH R248, R52 ;  /* 0x0000003400f87308 */ /* 0x000e620000002400 */
[----:B------:R-:W-:Y:S09]  /*66a0*/  FMNMX.FTZ R2, R246, R2, !PT ;  /* 0x00000002f6027209 */ /* 0x000ff20007810000 */
[----:B------:R-:W1:Y:S01]  /*66b0*/  MUFU.TANH R249, R50 ;  /* 0x0000003200f97308 */ /* 0x000e620000002400 */
[----:B-----5:R-:W-:Y:S02]  /*66c0*/  FMNMX.FTZ R0, R201, R0, !PT ;  /* 0x00000000c9007209 */ /* 0x020fe40007810000 */
[----:B------:R-:W-:Y:S07]  /*66d0*/  MOV R28, 0x5 ;  /* 0x00000005001c7802 */ /* 0x000fee0000000f00 */
[----:B------:R-:W5:Y:S01]  /*66e0*/  MUFU.TANH R200, R29 ;  /* 0x0000001d00c87308 */ /* 0x000f620000002400 */
[----:B-1----:R-:W-:Y:S09]  /*66f0*/  FMNMX.FTZ R4, R248, R4, !PT ;  /* 0x00000004f8047209 */ /* 0x002ff20007810000 */
[----:B------:R-:W1:Y:S01]  /*6700*/  MUFU.TANH R244, R53 ;  /* 0x0000003500f47308 */ /* 0x000e620000002400 */
[----:B------:R-:W-:Y:S09]  /*6710*/  FMNMX.FTZ R2, R249, R2, !PT ;  /* 0x00000002f9027209 */ /* 0x000ff20007810000 */
[----:B------:R-:W1:Y:S01]  /*6720*/  MUFU.TANH R237, R51 ;  /* 0x0000003300ed7308 */ /* 0x000e620000002400 */
[----:B-----5:R-:W-:Y:S09]  /*6730*/  FMNMX.FTZ R0, R200, R0, !PT ;  /* 0x00000000c8007209 */ /* 0x020ff20007810000 */
        /* <DEDUP_REMOVED lines=9> */
[----:B------:R-:W-:Y:S04]  /*67d0*/  FMNMX.FTZ R2, R240, R2, !PT ;  /* 0x00000002f0027209 */ /* 0x000fe80007810000 */
[----:B------:R-:W-:Y:S05]  /*67e0*/  FMNMX.FTZ R2, R211, R2, !PT ;  /* 0x00000002d3027209 */ /* 0x000fea0007810000 */
[----:B------:R-:W3:Y:S01]  /*67f0*/  MUFU.TANH R243, R66 ;  /* 0x0000004200f37308 */ /* 0x000ee20000002400 */
[----:B-----5:R-:W-:Y:S04]  /*6800*/  FMNMX.FTZ R0, R247, R0, !PT ;  /* 0x00000000f7007209 */ /* 0x020fe80007810000 */
[----:B------:R-:W-:Y:S05]  /*6810*/  FMNMX.FTZ R0, R209, R0, !PT ;  /* 0x00000000d1007209 */ /* 0x000fea0007810000 */
[----:B------:R-:W5:Y:S01]  /*6820*/  MUFU.TANH R242, R67 ;  /* 0x0000004300f27308 */ /* 0x000f620000002400 */
[----:B------:R-:W-:Y:S02]  /*6830*/  FMNMX.FTZ R0, R210, R0, !PT ;  /* 0x00000000d2007209 */ /* 0x000fe40007810000 */
[C---:B----4-:R-:W-:Y:S02]  /*6840*/  ISETP.GT.AND P0, PT, R234.reuse, R8, PT ;  /* 0x00000008ea00720c */ /* 0x050fe40003f04270 */
[----:B------:R-:W-:Y:S02]  /*6850*/  IADD3 R234, R234, -0x1, RZ ;  /* 0xffffffffeaea7810 */ /* 0x000fe40007ffe0ff */
[----:B------:R-:W-:Y:S03]  /*6860*/  MOV R8, c[0x0][0x1e0] ;  /* 0x0000780000087a02 */ /* 0x000fe60000000f00 */
[----:B------:R-:W4:Y:S01]  /*6870*/  MUFU.TANH R51, R56 ;  /* 0x0000003800337308 */ /* 0x000f220000002400 */
[----:B-1----:R-:W-:Y:S02]  /*6880*/  FMNMX.FTZ R4, R179, R4, !PT ;  /* 0x00000004b3047209 */ /* 0x002fe40007810000 */
[----:B------:R-:W-:Y:S02]  /*6890*/  SHF.L.U32 R8, R8, 0x5, RZ ;  /* 0x0000000508087819 */ /* 0x000fe400000006ff */
[----:B---3--:R-:W-:Y:S01]  /*68a0*/  FMNMX.FTZ R2, R243, R2, !PT ;  /* 0x00000002f3027209 */ /* 0x008fe20007810000 */
[----:B------:R-:W1:Y:S04]  /*68b0*/  SHFL.BFLY PT, R7, R4, 0x2, 0x1f ;  /* 0x0c401f0004077f89 */ /* 0x000e6800000e0000 */
[----:B------:R-:W3:Y:S01]  /*68c0*/  MUFU.TANH R49, R57 ;  /* 0x0000003900317308 */ /* 0x000ee20000002400 */
[----:B-----5:R-:W-:Y:S05]  /*68d0*/  FMNMX.FTZ R2, R242, R2, !PT ;  /* 0x00000002f2027209 */ /* 0x020fea0007810000 */
[----:B------:R-:W5:Y:S04]  /*68e0*/  SHFL.BFLY PT, R6, R2, 0x2, 0x1f ;  /* 0x0c401f0002067f89 */ /* 0x000f6800000e0000 */
[----:B------:R-:W5:Y:S01]  /*68f0*/  MUFU.TANH R50, R60 ;  /* 0x0000003c00327308 */ /* 0x000f620000002400 */
[----:B----4-:R-:W-:Y:S09]  /*6900*/  FMNMX.FTZ R0, R51, R0, !PT ;  /* 0x0000000033007209 */ /* 0x010ff20007810000 */
[----:B------:R-:W4:Y:S01]  /*6910*/  MUFU.TANH R48, R61 ;  /* 0x0000003d00307308 */ /* 0x000f220000002400 */
[----:B-1----:R-:W-:Y:S02]  /*6920*/  FMNMX.FTZ R4, R4, R7, !PT ;  /* 0x0000000704047209 */ /* 0x002fe40007810000 */
[----:B---3--:R-:W-:Y:S03]  /*6930*/  FMNMX.FTZ R0, R49, R0, !PT ;  /* 0x0000000031007209 */ /* 0x008fe60007810000 */
[----:B------:R-:W1:Y:S04]  /*6940*/  SHFL.BFLY PT, R104, R4, 0x1, 0x1f ;  /* 0x0c201f0004687f89 */ /* 0x000e6800000e0000 */
[----:B------:R-:W3:Y:S01]  /*6950*/  MUFU.TANH R203, R26 ;  /* 0x0000001a00cb7308 */ /* 0x000ee20000002400 */
[----:B-----5:R-:W-:Y:S02]  /*6960*/  FMNMX.FTZ R2, R2, R6, !PT ;  /* 0x0000000602027209 */ /* 0x020fe40007810000 */
[----:B------:R-:W-:Y:S03]  /*6970*/  FMNMX.FTZ R0, R50, R0, !PT ;  /* 0x0000000032007209 */ /* 0x000fe60007810000 */
[----:B------:R-:W5:Y:S04]  /*6980*/  SHFL.BFLY PT, R103, R2, 0x1, 0x1f ;  /* 0x0c201f0002677f89 */ /* 0x000f6800000e0000 */
[----:B------:R-:W2:Y:S01]  /*6990*/  MUFU.TANH R204, R27 ;  /* 0x0000001b00cc7308 */ /* 0x000ea20000002400 */
[----:B----4-:R-:W-:Y:S05]  /*69a0*/  FMNMX.FTZ R0, R48, R0, !PT ;  /* 0x0000000030007209 */ /* 0x010fea0007810000 */
[----:B------:R-:W4:Y:S04]  /*69b0*/  SHFL.BFLY PT, R102, R0, 0x2, 0x1f ;  /* 0x0c401f0000667f89 */ /* 0x000f2800000e0000 */
[----:B------:R4:W4:Y:S01]  /*69c0*/  MUFU.TANH R213, R30 ;  /* 0x0000001e00d57308 */ /* 0x0009220000002400 */
[----:B-1----:R-:W-:Y:S02]  /*69d0*/  FMNMX.FTZ R104, R4, R104, !PT ;  /* 0x0000006804687209 */ /* 0x002fe40007810000 */
[----:B---3--:R-:W-:Y:S03]  /*69e0*/  FMNMX.FTZ R5, R203, R5, !PT ;  /* 0x00000005cb057209 */ /* 0x008fe60007810000 */
[----:B------:R-:W-:Y:S04]  /*69f0*/  FMUL.FTZ R173, R104, c[0x0][0x2d0] ;  /* 0x0000b40068ad7a20 */ /* 0x000fe80000410000 */
[----:B------:R-:W1:Y:S01]  /*6a00*/  MUFU.TANH R239, R42 ;  /* 0x0000002a00ef7308 */ /* 0x000e620000002400 */
[--C-:B------:R-:W-:Y:S01]  /*6a10*/  FFMA.FTZ R40, R193, c[0x0][0x2d0], -R173.reuse ;  /* 0x0000b400c1287a23 */ /* 0x100fe200000108ad */
[----:B-----5:R-:W-:Y:S02]  /*6a20*/  FMNMX.FTZ R103, R2, R103, !PT ;  /* 0x0000006702677209 */ /* 0x020fe40007810000 */
[----:B--2---:R-:W-:Y:S02]  /*6a30*/  FMNMX.FTZ R5, R204, R5, !PT ;  /* 0x00000005cc057209 */ /* 0x004fe40007810000 */
[----:B------:R-:W-:Y:S04]  /*6a40*/  MOV R27, c[0x0][0x1e0] ;  /* 0x00007800001b7a02 */ /* 0x000fe80000000f00 */
[----:B------:R-:W2:Y:S01]  /*6a50*/  MUFU.TANH R177, R46 ;  /* 0x0000002e00b17308 */ /* 0x000ea20000002400 */
[----:B------:R-:W-:Y:S02]  /*6a60*/  SHF.L.U64.HI R27, R27, R28, c[0x0][0x1e4] ;  /* 0x000079001b1b7619 */ /* 0x000fe4000001021c */
[----:B----4-:R-:W-:Y:S01]  /*6a70*/  FMNMX.FTZ R102, R0, R102, !PT ;  /* 0x0000006600667209 */ /* 0x010fe20007810000 */
[----:B------:R-:W3:Y:S01]  /*6a80*/  LDL.64 R30, [R1+0x48] ;  /* 0x00004800011e7983 */ /* 0x000ee20000100a00 */
[----:B------:R-:W-:Y:S04]  /*6a90*/  FMNMX.FTZ R5, R213, R5, !PT ;  /* 0x00000005d5057209 */ /* 0x000fe80007810000 */
[----:B------:R-:W-:Y:S01]  /*6aa0*/  FMNMX.FTZ R0, R235, R5, !PT ;  /* 0x00000005eb007209 */ /* 0x000fe20007810000 */
[----:B------:R-:W4:Y:S01]  /*6ab0*/  MUFU.TANH R178, R47 ;  /* 0x0000002f00b27308 */ /* 0x000f220000002400 */
[----:B------:R-:W5:Y:S02]  /*6ac0*/  SHFL.BFLY PT, R6, R102, 0x1, 0x1f ;  /* 0x0c201f0066067f89 */ /* 0x000f6400000e0000 */
[----:B-1----:R-:W-:Y:S01]  /*6ad0*/  FMNMX.FTZ R5, R239, R0, !PT ;  /* 0x00000000ef057209 */ /* 0x002fe20007810000 */
[----:B------:R-:W-:Y:S03]  /*6ae0*/  FMUL.FTZ R0, R63, c[0x0][0x320] ;  /* 0x0000c8003f007a20 */ /* 0x000fe60000410000 */
[----:B------:R-:W-:Y:S01]  /*6af0*/  FMNMX.FTZ R4, R176, R5, !PT ;  /* 0x00000005b0047209 */ /* 0x000fe20007810000 */
[--C-:B------:R-:W-:Y:S02]  /*6b00*/  FFMA.FTZ R5, R17, c[0x0][0x2d0], -R173.reuse ;  /* 0x0000b40011057a23 */ /* 0x100fe400000108ad */
[----:B------:R1:W-:Y:S01]  /*6b10*/  MUFU.TANH R172, R0 ;  /* 0x0000000000ac7308 */ /* 0x0003e20000002400 */
[----:B------:R-:W3:Y:S01]  /*6b20*/  LDL R17, [R1+0x14] ;  /* 0x0000140001117983 */ /* 0x000ee20000100800 */
[----:B--2---:R-:W-:Y:S08]  /*6b30*/  FMNMX.FTZ R4, R177, R4, !PT ;  /* 0x00000004b1047209 */ /* 0x004ff00007810000 */
[----:B------:R-:W2:Y:S01]  /*6b40*/  MUFU.EX2 R20, R5 ;  /* 0x0000000500147308 */ /* 0x000ea20000000800 */
[----:B----4-:R-:W-:Y:S01]  /*6b50*/  FMNMX.FTZ R2, R178, R4, !PT ;  /* 0x00000004b2027209 */ /* 0x010fe20007810000 */
[----:B------:R-:W-:Y:S01]  /*6b60*/  FFMA.FTZ R4, R175, c[0x0][0x2d0], -R173 ;  /* 0x0000b400af047a23 */ /* 0x000fe200000108ad */
[----:B-----5:R-:W-:Y:S01]  /*6b70*/  FMNMX.FTZ R102, R102, R6, !PT ;  /* 0x0000000666667209 */ /* 0x020fe20007810000 */
[----:B------:R-:W-:Y:S06]  /*6b80*/  @P0 IMAD.WIDE.U32 R6, R234, c[0x0][0x1e0], RZ ;  /* 0x00007800ea060a25 */ /* 0x000fec00078e00ff */
[----:B------:R4:W-:Y:S01]  /*6b90*/  MUFU.EX2 R42, R4 ;  /* 0x00000004002a7308 */ /* 0x0009e20000000800 */
[----:B------:R-:W-:Y:S02]  /*6ba0*/  FMUL.FTZ R175, R102, c[0x0][0x2d0] ;  /* 0x0000b40066af7a20 */ /* 0x000fe40000410000 */
[----:B-1----:R-:W-:Y:S02]  /*6bb0*/  FADD.FTZ R0, -R104, R3 ;  /* 0x0000000368007221 */ /* 0x002fe40000010100 */
[----:B------:R-:W-:Y:S02]  /*6bc0*/  FFMA.FTZ R11, R182, c[0x0][0x2d0], -R175 ;  /* 0x0000b400b60b7a23 */ /* 0x000fe400000108af */
[----:B------:R-:W-:Y:S03]  /*6bd0*/  FMUL.FTZ R0, R0, c[0x0][0x2d0] ;  /* 0x0000b40000007a20 */ /* 0x000fe60000410000 */
[----:B------:R-:W1:Y:S01]  /*6be0*/  MUFU.TANH R25, R58 ;  /* 0x0000003a00197308 */ /* 0x000e620000002400 */
[----:B--2---:R-:W-:Y:S09]  /*6bf0*/  MOV R182, R20 ;  /* 0x0000001400b67202 */ /* 0x004ff20000000f00 */
[----:B------:R2:W5:Y:S01]  /*6c00*/  MUFU.EX2 R101, R0 ;  /* 0x0000000000657308 */ /* 0x0005620000000800 */
[--C-:B----4-:R-:W-:Y:S02]  /*6c10*/  FFMA.FTZ R4, R174, c[0x0][0x2d0], -R173.reuse ;  /* 0x0000b400ae047a23 */ /* 0x110fe400000108ad */
[----:B------:R-:W-:Y:S07]  /*6c20*/  FMUL.FTZ R174, R103, c[0x0][0x2d0] ;  /* 0x0000b40067ae7a20 */ /* 0x000fee0000410000 */
[----:B------:R4:W-:Y:S01]  /*6c30*/  MUFU.EX2 R26, R4 ;  /* 0x00000004001a7308 */ /* 0x0009e20000000800 */
[--C-:B------:R-:W-:Y:S02]  /*6c40*/  FFMA.FTZ R5, R18, c[0x0][0x2d0], -R174.reuse ;  /* 0x0000b40012057a23 */ /* 0x100fe400000108ae */
[--C-:B------:R-:W-:Y:S01]  /*6c50*/  FFMA.FTZ R64, R195, c[0x0][0x2d0], -R174.reuse ;  /* 0x0000b400c3407a23 */ /* 0x100fe200000108ae */
[----:B-1----:R-:W-:Y:S01]  /*6c60*/  FMNMX.FTZ R2, R25, R2, !PT ;  /* 0x0000000219027209 */ /* 0x002fe20007810000 */
[--C-:B------:R-:W-:Y:S02]  /*6c70*/  FFMA.FTZ R56, R197, c[0x0][0x2d0], -R174.reuse ;  /* 0x0000b400c5387a23 */ /* 0x100fe400000108ae */
[----:B------:R-:W-:Y:S03]  /*6c80*/  FFMA.FTZ R60, R194, c[0x0][0x2d0], -R174 ;  /* 0x0000b400c23c7a23 */ /* 0x000fe600000108ae */
[----:B------:R1:W-:Y:S01]  /*6c90*/  MUFU.EX2 R46, R5 ;  /* 0x00000005002e7308 */ /* 0x0003e20000000800 */
[----:B--2---:R-:W-:Y:S02]  /*6ca0*/  FADD.FTZ R0, -R103, R100 ;  /* 0x0000006467007221 */ /* 0x004fe40000010100 */
[C---:B-----5:R-:W-:Y:S01]  /*6cb0*/  FMUL.FTZ R32, R101.reuse, R136 ;  /* 0x0000008865207220 */ /* 0x060fe20000410000 */
[----:B------:R-:W-:Y:S01]  /*6cc0*/  MOV R136, R243 ;  /* 0x000000f300887202 */ /* 0x000fe20000000f00 */
[----:B------:R-:W-:Y:S05]  /*6cd0*/  FMUL.FTZ R3, R0, c[0x0][0x2d0] ;  /* 0x0000b40000037a20 */ /* 0x000fea0000410000 */
[----:B------:R-:W2:Y:S01]  /*6ce0*/  MUFU.TANH R44, R59 ;  /* 0x0000003b002c7308 */ /* 0x000ea20000002400 */
[C---:B------:R-:W-:Y:S01]  /*6cf0*/  FMUL.FTZ R33, R101.reuse, R137 ;  /* 0x0000008965217220 */ /* 0x040fe20000410000 */
[----:B------:R-:W-:Y:S01]  /*6d00*/  MOV R137, R242 ;  /* 0x000000f200897202 */ /* 0x000fe20000000f00 */
[C---:B------:R-:W-:Y:S02]  /*6d10*/  FMUL.FTZ R65, R101.reuse, R169 ;  /* 0x000000a965417220 */ /* 0x040fe40000410000 */
[----:B----4-:R-:W-:Y:S02]  /*6d20*/  FFMA.FTZ R4, R16, c[0x0][0x2d0], -R173 ;  /* 0x0000b40010047a23 */ /* 0x010fe400000108ad */
[----:B------:R-:W4:Y:S01]  /*6d30*/  LDL R16, [R1+0x10] ;  /* 0x0000100001107983 */ /* 0x000f220000100800 */
[C---:B------:R-:W-:Y:S02]  /*6d40*/  FMUL.FTZ R68, R101.reuse, R68 ;  /* 0x0000004465447220 */ /* 0x040fe40000410000 */
[----:B------:R5:W-:Y:S01]  /*6d50*/  MUFU.EX2 R245, R4 ;  /* 0x0000000400f57308 */ /* 0x000be20000000800 */
[C---:B------:R-:W-:Y:S02]  /*6d60*/  FMUL.FTZ R69, R101.reuse, R69 ;  /* 0x0000004565457220 */ /* 0x040fe40000410000 */
[C---:B------:R-:W-:Y:S01]  /*6d70*/  FMUL.FTZ R80, R101.reuse, R80 ;  /* 0x0000005065507220 */ /* 0x040fe20000410000 */
[----:B-1----:R-:W-:Y:S01]  /*6d80*/  @P0 SHF.L.U32 R5, R6, 0x6, RZ ;  /* 0x0000000606050819 */ /* 0x002fe200000006ff */
[C---:B------:R-:W-:Y:S02]  /*6d90*/  FMUL.FTZ R81, R101.reuse, R81 ;  /* 0x0000005165517220 */ /* 0x040fe40000410000 */
[C---:B------:R-:W-:Y:S02]  /*6da0*/  FMUL.FTZ R84, R101.reuse, R84 ;  /* 0x0000005465547220 */ /* 0x040fe40000410000 */
[C---:B------:R-:W-:Y:S01]  /*6db0*/  FMUL.FTZ R85, R101.reuse, R85 ;  /* 0x0000005565557220 */ /* 0x040fe20000410000 */
[----:B------:R-:W-:Y:S01]  /*6dc0*/  MUFU.EX2 R43, R11 ;  /* 0x0000000b002b7308 */ /* 0x000fe20000000800 */
[C---:B------:R-:W-:Y:S02]  /*6dd0*/  FMUL.FTZ R96, R101.reuse, R96 ;  /* 0x0000006065607220 */ /* 0x040fe40000410000 */
[----:B------:R-:W-:Y:S01]  /*6de0*/  FMUL.FTZ R97, R101, R97 ;  /* 0x0000006165617220 */ /* 0x000fe20000410000 */
[----:B--2---:R-:W-:Y:S06]  /*6df0*/  FMNMX.FTZ R2, R44, R2, !PT ;  /* 0x000000022c027209 */ /* 0x004fec0007810000 */
[----:B------:R-:W1:Y:S01]  /*6e00*/  MUFU.TANH R107, R62 ;  /* 0x0000003e006b7308 */ /* 0x000e620000002400 */
[--C-:B-----5:R-:W-:Y:S09]  /*6e10*/  FFMA.FTZ R4, R181, c[0x0][0x2d0], -R174.reuse ;  /* 0x0000b400b5047a23 */ /* 0x120ff200000108ae */
[----:B------:R2:W-:Y:S10]  /*6e20*/  MUFU.EX2 R45, R4 ;  /* 0x00000004002d7308 */ /* 0x0005f40000000800 */
[----:B------:R5:W5:Y:S01]  /*6e30*/  MUFU.EX2 R100, R3 ;  /* 0x0000000300647308 */ /* 0x000b620000000800 */
[----:B-1----:R-:W-:Y:S01]  /*6e40*/  FMNMX.FTZ R0, R107, R2, !PT ;  /* 0x000000026b007209 */ /* 0x002fe20007810000 */
[----:B------:R-:W-:Y:S03]  /*6e50*/  FADD.FTZ R2, -R102, R105 ;  /* 0x0000006966027221 */ /* 0x000fe60000010100 */
[----:B------:R-:W-:Y:S05]  /*6e60*/  FMNMX.FTZ R0, R172, R0, !PT ;  /* 0x00000000ac007209 */ /* 0x000fea0007810000 */
[----:B------:R-:W-:Y:S01]  /*6e70*/  MUFU.EX2 R250, R40 ;  /* 0x0000002800fa7308 */ /* 0x000fe20000000800 */
[----:B--2---:R-:W-:Y:S09]  /*6e80*/  FFMA.FTZ R4, R180, c[0x0][0x2d0], -R174 ;  /* 0x0000b400b4047a23 */ /* 0x004ff200000108ae */
[----:B------:R1:W-:Y:S01]  /*6e90*/  MUFU.EX2 R181, R4 ;  /* 0x0000000400b57308 */ /* 0x0003e20000000800 */
[----:B-----5:R-:W-:Y:S02]  /*6ea0*/  FMUL.FTZ R3, R2, c[0x0][0x2d0] ;  /* 0x0000b40002037a20 */ /* 0x020fe40000410000 */
[----:B------:R-:W2:Y:S01]  /*6eb0*/  SHFL.BFLY PT, R2, R0, 0x2, 0x1f ;  /* 0x0c401f0000027f89 */ /* 0x000ea200000e0000 */
[C---:B------:R-:W-:Y:S01]  /*6ec0*/  FMUL.FTZ R34, R100.reuse, R138 ;  /* 0x0000008a64227220 */ /* 0x040fe20000410000 */
[----:B------:R-:W-:Y:S01]  /*6ed0*/  MOV R138, R241 ;  /* 0x000000f1008a7202 */ /* 0x000fe20000000f00 */
[C---:B------:R-:W-:Y:S04]  /*6ee0*/  FMUL.FTZ R35, R100.reuse, R139 ;  /* 0x0000008b64237220 */ /* 0x040fe80000410000 */
[----:B------:R-:W5:Y:S01]  /*6ef0*/  MUFU.EX2 R3, R3 ;  /* 0x0000000300037308 */ /* 0x000f620000000800 */
[----:B------:R-:W-:Y:S01]  /*6f00*/  MOV R139, R51 ;  /* 0x00000033008b7202 */ /* 0x000fe20000000f00 */
[C---:B------:R-:W-:Y:S02]  /*6f10*/  FMUL.FTZ R51, R100.reuse, R155 ;  /* 0x0000009b64337220 */ /* 0x040fe40000410000 */
[C---:B------:R-:W-:Y:S02]  /*6f20*/  FMUL.FTZ R66, R100.reuse, R170 ;  /* 0x000000aa64427220 */ /* 0x040fe40000410000 */
[C---:B------:R-:W-:Y:S02]  /*6f30*/  FMUL.FTZ R67, R100.reuse, R171 ;  /* 0x000000ab64437220 */ /* 0x040fe40000410000 */
[C---:B------:R-:W-:Y:S02]  /*6f40*/  FMUL.FTZ R70, R100.reuse, R70 ;  /* 0x0000004664467220 */ /* 0x040fe40000410000 */
[C---:B------:R-:W-:Y:S02]  /*6f50*/  FMUL.FTZ R71, R100.reuse, R71 ;  /* 0x0000004764477220 */ /* 0x040fe40000410000 */
[C---:B------:R-:W-:Y:S01]  /*6f60*/  FMUL.FTZ R82, R100.reuse, R82 ;  /* 0x0000005264527220 */ /* 0x040fe20000410000 */
[----:B-1----:R-:W-:Y:S01]  /*6f70*/  @P0 SHF.R.S32.HI R4, RZ, 0x1f, R234 ;  /* 0x0000001fff040819 */ /* 0x002fe200000114ea */
[C---:B------:R-:W-:Y:S02]  /*6f80*/  FMUL.FTZ R83, R100.reuse, R83 ;  /* 0x0000005364537220 */ /* 0x040fe40000410000 */
[----:B------:R-:W-:Y:S02]  /*6f90*/  FMUL.FTZ R86, R100, R86 ;  /* 0x0000005664567220 */ /* 0x000fe40000410000 */
[----:B------:R-:W-:Y:S01]  /*6fa0*/  @P0 IMAD R4, R4, c[0x0][0x1e0], RZ ;  /* 0x0000780004040a24 */ /* 0x000fe200078e02ff */
[----:B--2---:R-:W-:Y:S01]  /*6fb0*/  FMNMX.FTZ R0, R0, R2, !PT ;  /* 0x0000000200007209 */ /* 0x004fe20007810000 */
[----:B------:R-:W-:Y:S02]  /*6fc0*/  FMUL.FTZ R87, R100, R87 ;  /* 0x0000005764577220 */ /* 0x000fe40000410000 */
[----:B------:R-:W-:Y:S02]  /*6fd0*/  @P0 IMAD R4, R234, c[0x0][0x1e4], R4 ;  /* 0x00007900ea040a24 */ /* 0x000fe400078e0204 */
[----:B------:R-:W1:Y:S01]  /*6fe0*/  SHFL.BFLY PT, R2, R0, 0x1, 0x1f ;  /* 0x0c201f0000027f89 */ /* 0x000e6200000e0000 */
[C---:B-----5:R-:W-:Y:S01]  /*6ff0*/  FMUL.FTZ R28, R3.reuse, R132 ;  /* 0x00000084031c7220 */ /* 0x060fe20000410000 */
[----:B------:R-:W-:Y:S01]  /*7000*/  MOV R132, R43 ;  /* 0x0000002b00847202 */ /* 0x000fe20000000f00 */
[----:B------:R-:W-:Y:S01]  /*7010*/  FMUL.FTZ R29, R3, R133 ;  /* 0x00000085031d7220 */ /* 0x000fe20000410000 */
[----:B------:R-:W-:Y:S01]  /*7020*/  @P0 IADD3 R4, R7, R4, RZ ;  /* 0x0000000407040210 */ /* 0x000fe20007ffe0ff */
[C---:B------:R-:W-:Y:S01]  /*7030*/  FMUL.FTZ R40, R3.reuse, R144 ;  /* 0x0000009003287220 */ /* 0x040fe20000410000 */
[----:B------:R-:W-:Y:S01]  /*7040*/  MOV R144, R237 ;  /* 0x000000ed00907202 */ /* 0x000fe20000000f00 */
[C---:B------:R-:W-:Y:S01]  /*7050*/  FMUL.FTZ R41, R3.reuse, R145 ;  /* 0x0000009103297220 */ /* 0x040fe20000410000 */
[----:B------:R-:W-:Y:S01]  /*7060*/  @P0 SHF.L.U64.HI R4, R6, 0x6, R4 ;  /* 0x0000000606040819 */ /* 0x000fe20000010204 */
[C---:B------:R-:W-:Y:S01]  /*7070*/  FMUL.FTZ R57, R3.reuse, R161 ;  /* 0x000000a103397220 */ /* 0x040fe20000410000 */
[----:B------:R-:W-:Y:S01]  /*7080*/  MOV R145, R246 ;  /* 0x000000f600917202 */ /* 0x000fe20000000f00 */
[C---:B------:R-:W-:Y:S01]  /*7090*/  FMUL.FTZ R61, R3.reuse, R165 ;  /* 0x000000a5033d7220 */ /* 0x040fe20000410000 */
[----:B------:R-:W-:Y:S01]  /*70a0*/  MOV R133, R46 ;  /* 0x0000002e00857202 */ /* 0x000fe20000000f00 */
[----:B------:R2:W-:Y:S01]  /*70b0*/  MUFU.EX2 R246, R56 ;  /* 0x0000003800f67308 */ /* 0x0005e20000000800 */
[C---:B------:R-:W-:Y:S02]  /*70c0*/  FMUL.FTZ R72, R3.reuse, R72 ;  /* 0x0000004803487220 */ /* 0x040fe40000410000 */
[C---:B------:R-:W-:Y:S02]  /*70d0*/  FMUL.FTZ R73, R3.reuse, R73 ;  /* 0x0000004903497220 */ /* 0x040fe40000410000 */
[C---:B------:R-:W-:Y:S02]  /*70e0*/  FMUL.FTZ R76, R3.reuse, R76 ;  /* 0x0000004c034c7220 */ /* 0x040fe40000410000 */
[C---:B------:R-:W-:Y:S02]  /*70f0*/  FMUL.FTZ R77, R3.reuse, R77 ;  /* 0x0000004d034d7220 */ /* 0x040fe40000410000 */
[----:B------:R-:W-:Y:S01]  /*7100*/  FMUL.FTZ R88, R3, R88 ;  /* 0x0000005803587220 */ /* 0x000fe20000410000 */
[----:B-1----:R-:W-:Y:S01]  /*7110*/  FMNMX.FTZ R2, R0, R2, !PT ;  /* 0x0000000200027209 */ /* 0x002fe20007810000 */
[----:B------:R-:W-:Y:S02]  /*7120*/  FFMA.FTZ R0, R19, c[0x0][0x2d0], -R174 ;  /* 0x0000b40013007a23 */ /* 0x000fe400000108ae */
[----:B------:R-:W-:Y:S01]  /*7130*/  FFMA.FTZ R19, R184, c[0x0][0x2d0], -R175 ;  /* 0x0000b400b8137a23 */ /* 0x000fe200000108af */
[----:B------:R-:W-:Y:S01]  /*7140*/  MOV R184, R25 ;  /* 0x0000001900b87202 */ /* 0x000fe20000000f00 */
[----:B------:R-:W-:Y:S01]  /*7150*/  FMUL.FTZ R105, R2, c[0x0][0x2d0] ;  /* 0x0000b40002697a20 */ /* 0x000fe20000410000 */
[----:B------:R1:W-:Y:S01]  /*7160*/  MUFU.EX2 R180, R0 ;  /* 0x0000000000b47308 */ /* 0x0003e20000000800 */
[C---:B------:R-:W-:Y:S01]  /*7170*/  FMUL.FTZ R25, R3.reuse, R129 ;  /* 0x0000008103197220 */ /* 0x040fe20000410000 */
[----:B------:R-:W-:Y:S01]  /*7180*/  MOV R129, R44 ;  /* 0x0000002c00817202 */ /* 0x000fe20000000f00 */
[----:B------:R-:W-:Y:S02]  /*7190*/  FFMA.FTZ R44, R190, c[0x0][0x2d0], -R173 ;  /* 0x0000b400be2c7a23 */ /* 0x000fe400000108ad */
[C---:B------:R-:W-:Y:S02]  /*71a0*/  FMUL.FTZ R89, R3.reuse, R89 ;  /* 0x0000005903597220 */ /* 0x040fe40000410000 */
[C---:B--2---:R-:W-:Y:S02]  /*71b0*/  FMUL.FTZ R56, R3.reuse, R160 ;  /* 0x000000a003387220 */ /* 0x044fe40000410000 */
[C---:B------:R-:W-:Y:S01]  /*71c0*/  FMUL.FTZ R92, R3.reuse, R92 ;  /* 0x0000005c035c7220 */ /* 0x040fe20000410000 */
[----:B------:R2:W-:Y:S01]  /*71d0*/  MUFU.EX2 R20, R19 ;  /* 0x0000001300147308 */ /* 0x0005e20000000800 */
[----:B------:R-:W-:Y:S02]  /*71e0*/  FMUL.FTZ R93, R3, R93 ;  /* 0x0000005d035d7220 */ /* 0x000fe40000410000 */
[C---:B------:R-:W-:Y:S02]  /*71f0*/  FMUL.FTZ R98, R100.reuse, R98 ;  /* 0x0000006264627220 */ /* 0x040fe40000410000 */
[----:B------:R-:W-:Y:S02]  /*7200*/  FMUL.FTZ R99, R100, R99 ;  /* 0x0000006364637220 */ /* 0x000fe40000410000 */
[----:B------:R-:W-:Y:S06]  /*7210*/  FFMA.FTZ R107, R107, c[0x0][0x2d0], -R105 ;  /* 0x0000b4006b6b7a23 */ /* 0x000fec0000010869 */
[----:B------:R-:W-:Y:S01]  /*7220*/  MUFU.EX2 R107, R107 ;  /* 0x0000006b006b7308 */ /* 0x000fe20000000800 */
[----:B-1----:R-:W-:Y:S02]  /*7230*/  FADD.FTZ R0, -R2, R106 ;  /* 0x0000006a02007221 */ /* 0x002fe40000010100 */
[--C-:B------:R-:W-:Y:S02]  /*7240*/  FFMA.FTZ R106, R199, c[0x0][0x2d0], -R175.reuse ;  /* 0x0000b400c76a7a23 */ /* 0x100fe400000108af */
[----:B------:R-:W-:Y:S05]  /*7250*/  FMUL.FTZ R0, R0, c[0x0][0x2d0] ;  /* 0x0000b40000007a20 */ /* 0x000fea0000410000 */
[----:B------:R1:W-:Y:S01]  /*7260*/  MUFU.EX2 R243, R106 ;  /* 0x0000006a00f37308 */ /* 0x0003e20000000800 */
[----:B--2---:R-:W-:Y:S09]  /*7270*/  FMUL.FTZ R19, R100, R123 ;  /* 0x0000007b64137220 */ /* 0x004ff20000410000 */
[----:B------:R-:W2:Y:S01]  /*7280*/  MUFU.EX2 R0, R0 ;  /* 0x0000000000007308 */ /* 0x000ea20000000800 */
[--C-:B-1----:R-:W-:Y:S09]  /*7290*/  FFMA.FTZ R106, R198, c[0x0][0x2d0], -R175.reuse ;  /* 0x0000b400c66a7a23 */ /* 0x102ff200000108af */
[----:B------:R1:W-:Y:S01]  /*72a0*/  MUFU.EX2 R242, R106 ;  /* 0x0000006a00f27308 */ /* 0x0003e20000000800 */
[C---:B--2---:R-:W-:Y:S02]  /*72b0*/  FMUL.FTZ R47, R0.reuse, R151 ;  /* 0x00000097002f7220 */ /* 0x044fe40000410000 */
[C---:B------:R-:W-:Y:S02]  /*72c0*/  FMUL.FTZ R58, R0.reuse, R162 ;  /* 0x000000a2003a7220 */ /* 0x040fe40000410000 */
[C---:B------:R-:W-:Y:S02]  /*72d0*/  FMUL.FTZ R59, R0.reuse, R163 ;  /* 0x000000a3003b7220 */ /* 0x040fe40000410000 */
[C---:B------:R-:W-:Y:S02]  /*72e0*/  FMUL.FTZ R62, R0.reuse, R166 ;  /* 0x000000a6003e7220 */ /* 0x040fe40000410000 */
[C---:B------:R-:W-:Y:S02]  /*72f0*/  FMUL.FTZ R63, R0.reuse, R167 ;  /* 0x000000a7003f7220 */ /* 0x040fe40000410000 */
[C---:B------:R-:W-:Y:S01]  /*7300*/  FMUL.FTZ R74, R0.reuse, R74 ;  /* 0x0000004a004a7220 */ /* 0x040fe20000410000 */
[----:B---3--:R-:W-:Y:S01]  /*7310*/  @P0 IADD3 R7, P2, R5, R30, RZ ;  /* 0x0000001e05070210 */ /* 0x008fe20007f5e0ff */
[C---:B------:R-:W-:Y:S01]  /*7320*/  FMUL.FTZ R31, R0.reuse, R135 ;  /* 0x00000087001f7220 */ /* 0x040fe20000410000 */
[----:B------:R-:W-:Y:S01]  /*7330*/  MOV R135, R244 ;  /* 0x000000f400877202 */ /* 0x000fe20000000f00 */
[----:B------:R-:W-:Y:S01]  /*7340*/  FMUL.FTZ R75, R0, R75 ;  /* 0x0000004b004b7220 */ /* 0x000fe20000410000 */
[----:B------:R-:W-:Y:S01]  /*7350*/  @P0 LEA R14, P1, R7, c[0x0][0x1c8], 0x1 ;  /* 0x00007200070e0a11 */ /* 0x000fe200078208ff */
[----:B------:R2:W-:Y:S01]  /*7360*/  MUFU.EX2 R244, R64 ;  /* 0x0000004000f47308 */ /* 0x0005e20000000800 */
[----:B------:R-:W-:Y:S01]  /*7370*/  @P0 IADD3.X R6, R4, R23, RZ, P2, !PT ;  /* 0x0000001704060210 */ /* 0x000fe200017fe4ff */
[--C-:B-1----:R-:W-:Y:S02]  /*7380*/  FFMA.FTZ R106, R201, c[0x0][0x2d0], -R175.reuse ;  /* 0x0000b400c96a7a23 */ /* 0x102fe400000108af */
[C---:B------:R-:W-:Y:S01]  /*7390*/  FMUL.FTZ R78, R0.reuse, R78 ;  /* 0x0000004e004e7220 */ /* 0x040fe20000410000 */
[----:B------:R-:W-:Y:S01]  /*73a0*/  @P0 LEA.HI.X R15, R7, c[0x0][0x1cc], R6, 0x1, P1 ;  /* 0x00007300070f0a11 */ /* 0x000fe200008f0c06 */
[C---:B------:R-:W-:Y:S01]  /*73b0*/  FMUL.FTZ R79, R0.reuse, R79 ;  /* 0x0000004f004f7220 */ /* 0x040fe20000410000 */
[C---:B------:R-:W-:Y:S01]  /*73c0*/  @P0 IADD3 R6, P3, R5.reuse, R24, RZ ;  /* 0x0000001805060210 */ /* 0x040fe20007f7e0ff */
[C---:B------:R-:W-:Y:S02]  /*73d0*/  FMUL.FTZ R90, R0.reuse, R90 ;  /* 0x0000005a005a7220 */ /* 0x040fe40000410000 */
[----:B------:R1:W-:Y:S01]  /*73e0*/  @P0 LDGSTS.E.BYPASS.LTC128B.128 [R233+0x3100], [R14.64], !P5 ;  /* 0x031000000ee90fae */ /* 0x0003e2000e901d46 */
[----:B------:R3:W-:Y:S01]  /*73f0*/  MUFU.EX2 R241, R106 ;  /* 0x0000006a00f17308 */ /* 0x0007e20000000800 */
[----:B------:R-:W-:Y:S01]  /*7400*/  @P0 IADD3 R7, P2, R5, R17, RZ ;  /* 0x0000001105070210 */ /* 0x000fe20007f5e0ff */
[----:B------:R-:W-:Y:S01]  /*7410*/  FMUL.FTZ R91, R0, R91 ;  /* 0x0000005b005b7220 */ /* 0x000fe20000410000 */
[----:B------:R-:W-:Y:S01]  /*7420*/  @P0 IADD3 R5, P1, R8, R5, RZ ;  /* 0x0000000508050210 */ /* 0x000fe20007f3e0ff */
[----:B------:R-:W-:Y:S01]  /*7430*/  FMUL.FTZ R94, R0, R94 ;  /* 0x0000005e005e7220 */ /* 0x000fe20000410000 */
[----:B------:R-:W-:Y:S01]  /*7440*/  @P0 IADD3.X R8, R4, R21, RZ, P3, !PT ;  /* 0x0000001504080210 */ /* 0x000fe20001ffe4ff */
[----:B------:R-:W-:Y:S01]  /*7450*/  FMUL.FTZ R95, R0, R95 ;  /* 0x0000005f005f7220 */ /* 0x000fe20000410000 */
[C---:B------:R-:W-:Y:S04]  /*7460*/  @P0 LEA R10, P3, R6.reuse, c[0x0][0x1c8], 0x1 ;  /* 0x00007200060a0a11 */ /* 0x040fe800078608ff */
[----:B------:R-:W-:Y:S01]  /*7470*/  @P0 LEA.HI.X R11, R6, c[0x0][0x1cc], R8, 0x1, P3 ;  /* 0x00007300060b0a11 */ /* 0x000fe200018f0c08 */
[--C-:B------:R-:W-:Y:S01]  /*7480*/  FFMA.FTZ R6, R185, c[0x0][0x2d0], -R175.reuse ;  /* 0x0000b400b9067a23 */ /* 0x100fe200000108af */
[----:B------:R-:W-:Y:S01]  /*7490*/  MOV R185, R248 ;  /* 0x000000f800b97202 */ /* 0x000fe20000000f00 */
[----:B--2---:R-:W-:Y:S02]  /*74a0*/  FMUL.FTZ R64, R101, R168 ;  /* 0x000000a865407220 */ /* 0x004fe40000410000 */
[----:B------:R2:W-:Y:S01]  /*74b0*/  @P0 LDGSTS.E.BYPASS.LTC128B.128 [R233+0x4100], [R10.64], !P4 ;  /* 0x041000000ae90fae */ /* 0x0005e2000e101d46 */
[----:B---3--:R-:W-:Y:S02]  /*74c0*/  FFMA.FTZ R106, R200, c[0x0][0x2d0], -R175 ;  /* 0x0000b400c86a7a23 */ /* 0x008fe400000108af */
[C---:B-1----:R-:W-:Y:S02]  /*74d0*/  FMUL.FTZ R14, R0.reuse, R118 ;  /* 0x00000076000e7220 */ /* 0x042fe40000410000 */
[----:B------:R-:W-:Y:S02]  /*74e0*/  FMUL.FTZ R15, R0, R119 ;  /* 0x00000077000f7220 */ /* 0x000fe40000410000 */
[----:B--2---:R-:W-:Y:S01]  /*74f0*/  FFMA.FTZ R10, R188, c[0x0][0x2d0], -R105 ;  /* 0x0000b400bc0a7a23 */ /* 0x004fe20000010869 */
[----:B------:R-:W-:Y:S01]  /*7500*/  MOV R188, R247 ;  /* 0x000000f700bc7202 */ /* 0x000fe20000000f00 */
[C---:B------:R-:W-:Y:S02]  /*7510*/  FMUL.FTZ R11, R0.reuse, R111 ;  /* 0x0000006f000b7220 */ /* 0x040fe40000410000 */
[----:B------:R1:W-:Y:S02]  /*7520*/  MUFU.EX2 R205, R10 ;  /* 0x0000000a00cd7308 */ /* 0x0003e40000000800 */
[----:B-1----:R-:W-:Y:S01]  /*7530*/  FMUL.FTZ R10, R0, R110 ;  /* 0x0000006e000a7220 */ /* 0x002fe20000410000 */
[----:B----4-:R-:W-:Y:S02]  /*7540*/  @P0 IADD3.X R9, R4, R16, RZ, P2, !PT ;  /* 0x0000001004090210 */ /* 0x010fe400017fe4ff */
[----:B------:R-:W-:Y:S02]  /*7550*/  @P0 LEA R12, P2, R7, c[0x0][0x1c8], 0x1 ;  /* 0x00007200070c0a11 */ /* 0x000fe400078408ff */
[----:B------:R-:W-:Y:S01]  /*7560*/  @P0 IADD3.X R4, R27, R4, RZ, P1, !PT ;  /* 0x000000041b040210 */ /* 0x000fe20000ffe4ff */
[C---:B------:R-:W-:Y:S01]  /*7570*/  FMUL.FTZ R27, R0.reuse, R131 ;  /* 0x00000083001b7220 */ /* 0x040fe20000410000 */
[----:B------:R-:W-:Y:S02]  /*7580*/  @P0 LEA.HI.X R13, R7, c[0x0][0x1cc], R9, 0x1, P2 ;  /* 0x00007300070d0a11 */ /* 0x000fe400010f0c09 */
[C---:B------:R-:W-:Y:S02]  /*7590*/  @P0 IADD3 R7, P2, R5.reuse, R24, RZ ;  /* 0x0000001805070210 */ /* 0x040fe40007f5e0ff */
[----:B------:R1:W-:Y:S01]  /*75a0*/  MUFU.EX2 R24, R6 ;  /* 0x0000000600187308 */ /* 0x0003e20000000800 */
[C---:B------:R-:W-:Y:S01]  /*75b0*/  @P0 IADD3 R9, P3, R5.reuse, R30, RZ ;  /* 0x0000001e05090210 */ /* 0x040fe20007f7e0ff */
[----:B------:R2:W-:Y:S01]  /*75c0*/  @P0 LDGSTS.E.BYPASS.LTC128B.128 [R233+0x5100], [R12.64], !P6 ;  /* 0x051000000ce90fae */ /* 0x0005e2000f101d46 */
[----:B------:R-:W-:Y:S01]  /*75d0*/  @P0 IADD3 R5, P1, R5, R17, RZ ;  /* 0x0000001105050210 */ /* 0x000fe20007f3e0ff */
[----:B------:R-:W-:Y:S01]  /*75e0*/  FMUL.FTZ R30, R0, R134 ;  /* 0x00000086001e7220 */ /* 0x000fe20000410000 */
[C---:B------:R-:W-:Y:S02]  /*75f0*/  @P0 IADD3.X R17, R4.reuse, R23, RZ, P3, !PT ;  /* 0x0000001704110210 */ /* 0x040fe40001ffe4ff */
[C---:B------:R-:W-:Y:S02]  /*7600*/  @P0 LEA R8, P3, R9.reuse, c[0x0][0x1c8], 0x1 ;  /* 0x0000720009080a11 */ /* 0x040fe400078608ff */
[C---:B------:R-:W-:Y:S02]  /*7610*/  @P0 IADD3.X R18, R4.reuse, R21, RZ, P2, !PT ;  /* 0x0000001504120210 */ /* 0x040fe400017fe4ff */
[----:B------:R-:W-:Y:S01]  /*7620*/  @P0 LEA.HI.X R9, R9, c[0x0][0x1cc], R17, 0x1, P3 ;  /* 0x0000730009090a11 */ /* 0x000fe200018f0c11 */
[----:B------:R-:W-:Y:S01]  /*7630*/  FMUL.FTZ R17, R101, R121 ;  /* 0x0000007965117220 */ /* 0x000fe20000410000 */
[----:B------:R-:W-:Y:S02]  /*7640*/  @P0 IADD3.X R16, R4, R16, RZ, P1, !PT ;  /* 0x0000001004100210 */ /* 0x000fe40000ffe4ff */
[C---:B------:R-:W-:Y:S01]  /*7650*/  @P0 LEA R4, P1, R5.reuse, c[0x0][0x1c8], 0x1 ;  /* 0x0000720005040a11 */ /* 0x040fe200078208ff */
[----:B------:R3:W-:Y:S01]  /*7660*/  @P0 LDGSTS.E.BYPASS.LTC128B.128 [R233+0x3900], [R8.64], !P5 ;  /* 0x0390000008e90fae */ /* 0x0007e2000e901d46 */
[----:B------:R-:W-:Y:S02]  /*7670*/  MOV R131, R42 ;  /* 0x0000002a00837202 */ /* 0x000fe40000000f00 */
[----:B------:R-:W-:Y:S01]  /*7680*/  @P0 LEA.HI.X R5, R5, c[0x0][0x1cc], R16, 0x1, P1 ;  /* 0x0000730005050a11 */ /* 0x000fe200008f0c10 */
[----:B------:R-:W-:Y:S01]  /*7690*/  FFMA.FTZ R16, R183, c[0x0][0x2d0], -R175 ;  /* 0x0000b400b7107a23 */ /* 0x000fe200000108af */
[----:B------:R-:W-:Y:S02]  /*76a0*/  MOV R183, R20 ;  /* 0x0000001400b77202 */ /* 0x000fe40000000f00 */
[----:B------:R-:W-:Y:S01]  /*76b0*/  MOV R134, R245 ;  /* 0x000000f500867202 */ /* 0x000fe20000000f00 */
[----:B------:R-:W4:Y:S01]  /*76c0*/  MUFU.EX2 R252, R16 ;  /* 0x0000001000fc7308 */ /* 0x000f220000000800 */
[C---:B-1----:R-:W-:Y:S04]  /*76d0*/  @P0 LEA R6, P2, R7.reuse, c[0x0][0x1c8], 0x1 ;  /* 0x0000720007060a11 */ /* 0x042fe800078408ff */
[----:B------:R-:W-:Y:S01]  /*76e0*/  @P0 LEA.HI.X R7, R7, c[0x0][0x1cc], R18, 0x1, P2 ;  /* 0x0000730007070a11 */ /* 0x000fe200010f0c12 */
[C---:B--2---:R-:W-:Y:S02]  /*76f0*/  FMUL.FTZ R12, R3.reuse, R116 ;  /* 0x00000074030c7220 */ /* 0x044fe40000410000 */
[C---:B------:R-:W-:Y:S02]  /*7700*/  FMUL.FTZ R13, R3.reuse, R117 ;  /* 0x00000075030d7220 */ /* 0x040fe40000410000 */
[----:B------:R1:W-:Y:S01]  /*7710*/  @P0 LDGSTS.E.BYPASS.LTC128B.128 [R233+0x4900], [R6.64], !P4 ;  /* 0x0490000006e90fae */ /* 0x0003e2000e101d46 */
[----:B------:R-:W-:Y:S07]  /*7720*/  FMUL.FTZ R18, R100, R122 ;  /* 0x0000007a64127220 */ /* 0x000fee0000410000 */
[----:B------:R2:W-:Y:S01]  /*7730*/  @P0 LDGSTS.E.BYPASS.LTC128B.128 [R233+0x5900], [R4.64], !P6 ;  /* 0x0590000004e90fae */ /* 0x0005e2000f101d46 */
[C---:B---3--:R-:W-:Y:S02]  /*7740*/  FMUL.FTZ R8, R3.reuse, R108 ;  /* 0x0000006c03087220 */ /* 0x048fe40000410000 */
[----:B------:R-:W-:Y:S01]  /*7750*/  FMUL.FTZ R9, R3, R109 ;  /* 0x0000006d03097220 */ /* 0x000fe20000410000 */
[----:B----4-:R-:W-:Y:S01]  /*7760*/  F2FP.BF16.PACK_AB R110, R252, R183 ;  /* 0x000000b7fc6e723e */ /* 0x010fe200000010ff */
[----:B------:R-:W-:Y:S03]  /*7770*/  FMUL.FTZ R16, R101, R120 ;  /* 0x0000007865107220 */ /* 0x000fe60000410000 */
[----:B------:R-:W3:Y:S08]  /*7780*/  LDSM.16.MT88.4 R20, [R217+0x100] ;  /* 0x00010000d914783b */ /* 0x000ef00000004200 */
[----:B------:R-:W4:Y:S01]  /*7790*/  LDSM.16.MT88.4 R36, [R218+0x100] ;  /* 0x00010000da24783b */ /* 0x000f220000004200 */
[----:B-1----:R-:W-:Y:S01]  /*77a0*/  FMUL.FTZ R6, R100, R114 ;  /* 0x0000007264067220 */ /* 0x002fe20000410000 */
[----:B------:R-:W-:Y:S01]  /*77b0*/  F2FP.BF16.PACK_AB R114, R182, R245 ;  /* 0x000000f5b672723e */ /* 0x000fe200000010ff */
[----:B------:R-:W-:Y:S01]  /*77c0*/  FMUL.FTZ R7, R100, R115 ;  /* 0x0000007364077220 */ /* 0x000fe20000410000 */
[----:B------:R-:W-:Y:S01]  /*77d0*/  F2FP.BF16.PACK_AB R115, R180, R46 ;  /* 0x0000002eb473723e */ /* 0x000fe200000010ff */
[C---:B------:R-:W-:Y:S03]  /*77e0*/  FMUL.FTZ R46, R0.reuse, R150 ;  /* 0x00000096002e7220 */ /* 0x040fe60000410000 */
[----:B------:R-:W1:Y:S01]  /*77f0*/  LDSM.16.MT88.4 R52, [R217+0x1100] ;  /* 0x00110000d934783b */ /* 0x000e620000004200 */
[----:B------:R5:W-:Y:S01]  /*7800*/  MUFU.EX2 R245, R60 ;  /* 0x0000003c00f57308 */ /* 0x000be20000000800 */
[----:B--2---:R-:W-:Y:S01]  /*7810*/  FFMA.FTZ R4, R189, c[0x0][0x2d0], -R105 ;  /* 0x0000b400bd047a23 */ /* 0x004fe20000010869 */
[----:B------:R-:W-:Y:S01]  /*7820*/  MOV R189, R48 ;  /* 0x0000003000bd7202 */ /* 0x000fe20000000f00 */
[----:B------:R-:W-:Y:S01]  /*7830*/  FMUL.FTZ R5, R101, R113 ;  /* 0x0000007165057220 */ /* 0x000fe20000410000 */
[----:B------:R-:W-:Y:S01]  /*7840*/  F2FP.BF16.PACK_AB R113, R181, R45 ;  /* 0x0000002db571723e */ /* 0x000fe200000010ff */
[----:B------:R-:W-:Y:S02]  /*7850*/  FFMA.FTZ R48, R191, c[0x0][0x2d0], -R173 ;  /* 0x0000b400bf307a23 */ /* 0x000fe400000108ad */
[----:B------:R-:W2:Y:S01]  /*7860*/  LDSM.16.MT88.4 R116, [R218+0x1100] ;  /* 0x00110000da74783b */ /* 0x000ea20000004200 */
[----:B------:R-:W-:Y:S02]  /*7870*/  MOV R191, R185 ;  /* 0x000000b900bf7202 */ /* 0x000fe40000000f00 */
[----:B------:R3:W3:Y:S05]  /*7880*/  MUFU.EX2 R206, R4 ;  /* 0x0000000400ce7308 */ /* 0x0006ea0000000800 */
[----:B------:R-:W1:Y:S05]  /*7890*/  LDSM.16.MT88.4 R120, [R217+0x2100] ;  /* 0x00210000d978783b */ /* 0x000e6a0000004200 */
[----:B------:R4:W-:Y:S03]  /*78a0*/  MUFU.EX2 R248, R48 ;  /* 0x0000003000f87308 */ /* 0x0009e60000000800 */
[----:B------:R-:W-:Y:S01]  /*78b0*/  LDSM.16.MT88.4 R168, [R218+0x1d00] ;  /* 0x001d0000daa8783b */ /* 0x000fe20000004200 */
[----:B-----5:R-:W-:Y:S07]  /*78c0*/  FMUL.FTZ R60, R3, R164 ;  /* 0x000000a4033c7220 */ /* 0x020fee0000410000 */
[----:B------:R-:W0:Y:S01]  /*78d0*/  LDGDEPBAR ;  /* 0x00000000000079af */ /* 0x000e220000000000 */
[--C-:B---3--:R-:W-:Y:S01]  /*78e0*/  FFMA.FTZ R4, R187, c[0x0][0x2d0], -R105.reuse ;  /* 0x0000b400bb047a23 */ /* 0x108fe20000010869 */
[----:B------:R-:W-:Y:S01]  /*78f0*/  MOV R187, R26 ;  /* 0x0000001a00bb7202 */ /* 0x000fe20000000f00 */
[----:B------:R-:W-:Y:S01]  /*7900*/  FMUL.FTZ R26, R0, R130 ;  /* 0x00000082001a7220 */ /* 0x000fe20000410000 */
[----:B------:R-:W-:Y:S01]  /*7910*/  F2FP.BF16.PACK_AB R109, R206, R205 ;  /* 0x000000cdce6d723e */ /* 0x000fe200000010ff */
[----:B------:R3:W-:Y:S01]  /*7920*/  MUFU.EX2 R207, R4 ;  /* 0x0000000400cf7308 */ /* 0x0007e20000000800 */
[----:B------:R-:W-:Y:S01]  /*7930*/  MOV R130, R45 ;  /* 0x0000002d00827202 */ /* 0x000fe20000000f00 */
[----:B------:R-:W-:Y:S02]  /*7940*/  FMUL.FTZ R45, R3, R149 ;  /* 0x00000095032d7220 */ /* 0x000fe40000410000 */
[----:B----4-:R-:W-:Y:S02]  /*7950*/  FMUL.FTZ R48, R101, R152 ;  /* 0x0000009865307220 */ /* 0x010fe40000410000 */
[----:B---3--:R-:W-:Y:S01]  /*7960*/  FFMA.FTZ R4, R186, c[0x0][0x2d0], -R105 ;  /* 0x0000b400ba047a23 */ /* 0x008fe20000010869 */
[----:B------:R-:W-:Y:S01]  /*7970*/  MOV R186, R24 ;  /* 0x0000001800ba7202 */ /* 0x000fe20000000f00 */
[----:B------:R-:W-:Y:S01]  /*7980*/  FMUL.FTZ R24, R3, R128 ;  /* 0x0000008003187220 */ /* 0x000fe20000410000 */
[----:B------:R-:W-:Y:S01]  /*7990*/  MOV R128, R249 ;  /* 0x000000f900807202 */ /* 0x000fe20000000f00 */
[----:B------:R3:W4:Y:S01]  /*79a0*/  MUFU.EX2 R208, R4 ;  /* 0x0000000400d07308 */ /* 0x0007220000000800 */
[----:B------:R-:W-:Y:S01]  /*79b0*/  F2FP.BF16.PACK_AB R108, R186, R43 ;  /* 0x0000002bba6c723e */ /* 0x000fe200000010ff */
[----:B------:R-:W-:Y:S01]  /*79c0*/  FMUL.FTZ R43, R0, R147 ;  /* 0x00000093002b7220 */ /* 0x000fe20000410000 */
[----:B------:R-:W-:Y:S01]  /*79d0*/  MOV R147, R135 ;  /* 0x0000008700937202 */ /* 0x000fe20000000f00 */
[--C-:B------:R-:W-:Y:S01]  /*79e0*/  FFMA.FTZ R128, R128, c[0x0][0x2d0], -R174.reuse ;  /* 0x0000b40080807a23 */ /* 0x100fe200000108ae */
[----:B------:R-:W-:Y:S02]  /*79f0*/  MOV R135, R133 ;  /* 0x0000008500877202 */ /* 0x000fe40000000f00 */
[----:B------:R-:W-:Y:S03]  /*7a00*/  MOV R133, R131 ;  /* 0x0000008300857202 */ /* 0x000fe60000000f00 */
[----:B------:R5:W-:Y:S01]  /*7a10*/  MUFU.EX2 R249, R44 ;  /* 0x0000002c00f97308 */ /* 0x000be20000000800 */
[----:B---3--:R-:W-:Y:S01]  /*7a20*/  FMUL.FTZ R4, R101, R112 ;  /* 0x0000007065047220 */ /* 0x008fe20000410000 */
[----:B------:R-:W-:Y:S01]  /*7a30*/  F2FP.BF16.PACK_AB R112, R187, R42 ;  /* 0x0000002abb70723e */ /* 0x000fe200000010ff */
[----:B------:R-:W-:Y:S01]  /*7a40*/  FMUL.FTZ R42, R0, R146 ;  /* 0x00000092002a7220 */ /* 0x000fe20000410000 */
[----:B----4-:R-:W-:Y:S02]  /*7a50*/  F2FP.BF16.PACK_AB R111, R208, R207 ;  /* 0x000000cfd06f723e */ /* 0x010fe400000010ff */
[----:B------:R-:W-:Y:S03]  /*7a60*/  MOV R146, R236 ;  /* 0x000000ec00927202 */ /* 0x000fe60000000f00 */
[-C--:B------:R-:W-:Y:S05]  /*7a70*/  HMMA.16816.F32.BF16 R4, R112, R20.reuse, R4 ;  /* 0x000000147004723c */ /* 0x080fea0000041804 */
[----:B-----5:R-:W-:Y:S03]  /*7a80*/  FMUL.FTZ R44, R3, R148 ;  /* 0x00000094032c7220 */ /* 0x020fe60000410000 */
[C---:B------:R-:W-:Y:S07]  /*7a90*/  HMMA.16816.F32.BF16 R8, R108.reuse, R20, R8 ;  /* 0x000000146c08723c */ /* 0x040fee0000041808 */
[C---:B------:R-:W-:Y:S01]  /*7aa0*/  FMUL.FTZ R20, R101.reuse, R124 ;  /* 0x0000007c65147220 */ /* 0x040fe20000410000 */
[-C--:B------:R-:W-:Y:S04]  /*7ab0*/  HMMA.16816.F32.BF16 R12, R108, R22.reuse, R12 ;  /* 0x000000166c0c723c */ /* 0x080fe8000004180c */
[C---:B------:R-:W-:Y:S04]  /*7ac0*/  FMUL.FTZ R21, R101.reuse, R125 ;  /* 0x0000007d65157220 */ /* 0x040fe80000410000 */
[C---:B------:R-:W-:Y:S07]  /*7ad0*/  HMMA.16816.F32.BF16 R16, R112.reuse, R22, R16 ;  /* 0x000000167010723c */ /* 0x040fee0000041810 */
[C---:B------:R-:W-:Y:S02]  /*7ae0*/  FMUL.FTZ R22, R100.reuse, R126 ;  /* 0x0000007e64167220 */ /* 0x040fe40000410000 */
[----:B------:R-:W-:Y:S02]  /*7af0*/  FMUL.FTZ R23, R100, R127 ;  /* 0x0000007f64177220 */ /* 0x000fe40000410000 */
[----:B------:R-:W-:Y:S05]  /*7b00*/  LDSM.16.MT88.4 R124, [R218+0x500] ;  /* 0x00050000da7c783b */ /* 0x000fea0000004200 */
[-C--:B------:R-:W-:Y:S08]  /*7b10*/  HMMA.16816.F32.BF16 R20, R112, R36.reuse, R20 ;  /* 0x000000247014723c */ /* 0x080ff00000041814 */
[C---:B------:R-:W-:Y:S07]  /*7b20*/  HMMA.16816.F32.BF16 R24, R108.reuse, R36, R24 ;  /* 0x000000246c18723c */ /* 0x040fee0000041818 */
[----:B------:R-:W-:Y:S01]  /*7b30*/  FFMA.FTZ R36, R192, c[0x0][0x2d0], -R173 ;  /* 0x0000b400c0247a23 */ /* 0x000fe200000108ad */
[-C--:B------:R-:W-:Y:S03]  /*7b40*/  HMMA.16816.F32.BF16 R28, R108, R38.reuse, R28 ;  /* 0x000000266c1c723c */ /* 0x080fe6000004181c */
[----:B------:R3:W4:Y:S01]  /*7b50*/  MUFU.EX2 R251, R36 ;  /* 0x0000002400fb7308 */ /* 0x0007220000000800 */
[----:B------:R-:W-:Y:S01]  /*7b60*/  MOV R192, R50 ;  /* 0x0000003200c07202 */ /* 0x000fe20000000f00 */
[C---:B------:R-:W-:Y:S02]  /*7b70*/  FMUL.FTZ R50, R100.reuse, R154 ;  /* 0x0000009a64327220 */ /* 0x040fe40000410000 */
[C---:B------:R-:W-:Y:S01]  /*7b80*/  FMUL.FTZ R37, R101.reuse, R141 ;  /* 0x0000008d65257220 */ /* 0x040fe20000410000 */
[C---:B------:R-:W-:Y:S04]  /*7b90*/  HMMA.16816.F32.BF16 R32, R112.reuse, R38, R32 ;  /* 0x000000267020723c */ /* 0x040fe80000041820 */
[----:B------:R-:W-:Y:S02]  /*7ba0*/  MOV R141, R240 ;  /* 0x000000f0008d7202 */ /* 0x000fe40000000f00 */
[----:B------:R5:W-:Y:S01]  /*7bb0*/  MUFU.EX2 R240, R106 ;  /* 0x0000006a00f07308 */ /* 0x000be20000000800 */
[C---:B------:R-:W-:Y:S01]  /*7bc0*/  FMUL.FTZ R38, R100.reuse, R142 ;  /* 0x0000008e64267220 */ /* 0x040fe20000410000 */
[----:B------:R-:W-:Y:S01]  /*7bd0*/  MOV R142, R239 ;  /* 0x000000ef008e7202 */ /* 0x000fe20000000f00 */
[----:B------:R-:W-:Y:S03]  /*7be0*/  FMUL.FTZ R39, R100, R143 ;  /* 0x0000008f64277220 */ /* 0x000fe60000410000 */
[----:B------:R-:W-:Y:S01]  /*7bf0*/  MOV R143, R238 ;  /* 0x000000ee008f7202 */ /* 0x000fe20000000f00 */
[C---:B---3--:R-:W-:Y:S01]  /*7c00*/  FMUL.FTZ R36, R101.reuse, R140 ;  /* 0x0000008c65247220 */ /* 0x048fe20000410000 */
[----:B------:R-:W-:Y:S01]  /*7c10*/  MOV R140, R49 ;  /* 0x00000031008c7202 */ /* 0x000fe20000000f00 */
[----:B------:R-:W-:Y:S02]  /*7c20*/  FMUL.FTZ R49, R101, R153 ;  /* 0x0000009965317220 */ /* 0x000fe40000410000 */
[----:B------:R-:W-:Y:S03]  /*7c30*/  LDSM.16.MT88.4 R152, [R217+0x1d00] ;  /* 0x001d0000d998783b */ /* 0x000fe60000004200 */
[-C--:B-1----:R-:W-:Y:S03]  /*7c40*/  HMMA.16816.F32.BF16 R36, R112, R52.reuse, R36 ;  /* 0x000000347024723c */ /* 0x082fe60000041824 */
[--C-:B-----5:R-:W-:Y:S05]  /*7c50*/  FFMA.FTZ R106, R203, c[0x0][0x2d0], -R105.reuse ;  /* 0x0000b400cb6a7a23 */ /* 0x120fea0000010869 */
[C---:B------:R-:W-:Y:S07]  /*7c60*/  HMMA.16816.F32.BF16 R40, R108.reuse, R52, R40 ;  /* 0x000000346c28723c */ /* 0x040fee0000041828 */
[--C-:B------:R-:W-:Y:S01]  /*7c70*/  FFMA.FTZ R52, R196, c[0x0][0x2d0], -R174.reuse ;  /* 0x0000b400c4347a23 */ /* 0x100fe200000108ae */
[-C--:B------:R-:W-:Y:S01]  /*7c80*/  HMMA.16816.F32.BF16 R44, R108, R54.reuse, R44 ;  /* 0x000000366c2c723c */ /* 0x080fe2000004182c */
[----:B------:R1:W-:Y:S03]  /*7c90*/  MUFU.EX2 R196, R106 ;  /* 0x0000006a00c47308 */ /* 0x0003e60000000800 */
[C---:B------:R-:W-:Y:S04]  /*7ca0*/  FMUL.FTZ R53, R101.reuse, R157 ;  /* 0x0000009d65357220 */ /* 0x040fe80000410000 */
[C---:B------:R-:W-:Y:S03]  /*7cb0*/  HMMA.16816.F32.BF16 R48, R112.reuse, R54, R48 ;  /* 0x000000367030723c */ /* 0x040fe60000041830 */
[----:B------:R3:W5:Y:S04]  /*7cc0*/  MUFU.EX2 R247, R52 ;  /* 0x0000003400f77308 */ /* 0x0007680000000800 */
[C---:B------:R-:W-:Y:S02]  /*7cd0*/  FMUL.FTZ R54, R100.reuse, R158 ;  /* 0x0000009e64367220 */ /* 0x040fe40000410000 */
[----:B------:R-:W-:Y:S03]  /*7ce0*/  FMUL.FTZ R55, R100, R159 ;  /* 0x0000009f64377220 */ /* 0x000fe60000410000 */
[--C-:B-1----:R-:W-:Y:S04]  /*7cf0*/  FFMA.FTZ R106, R204, c[0x0][0x2d0], -R105.reuse ;  /* 0x0000b400cc6a7a23 */ /* 0x102fe80000010869 */
[----:B------:R1:W1:Y:S01]  /*7d00*/  MUFU.EX2 R195, R106 ;  /* 0x0000006a00c37308 */ /* 0x0002620000000800 */
[----:B---3--:R-:W-:Y:S07]  /*7d10*/  FMUL.FTZ R52, R101, R156 ;  /* 0x0000009c65347220 */ /* 0x008fee0000410000 */
[-C--:B--2---:R-:W-:Y:S08]  /*7d20*/  HMMA.16816.F32.BF16 R52, R112, R116.reuse, R52 ;  /* 0x000000747034723c */ /* 0x084ff00000041834 */
[C---:B------:R-:W-:Y:S04]  /*7d30*/  HMMA.16816.F32.BF16 R56, R108.reuse, R116, R56 ;  /* 0x000000746c38723c */ /* 0x040fe80000041838 */
[--C-:B-1----:R-:W-:Y:S02]  /*7d40*/  FFMA.FTZ R106, R213, c[0x0][0x2d0], -R105.reuse ;  /* 0x0000b400d56a7a23 */ /* 0x102fe40000010869 */
[----:B------:R-:W-:Y:S02]  /*7d50*/  MUFU.EX2 R213, R128 ;  /* 0x0000008000d57308 */ /* 0x000fe40000000800 */
[-C--:B------:R-:W-:Y:S08]  /*7d60*/  HMMA.16816.F32.BF16 R60, R108, R118.reuse, R60 ;  /* 0x000000766c3c723c */ /* 0x080ff0000004183c */
[C---:B------:R-:W-:Y:S01]  /*7d70*/  HMMA.16816.F32.BF16 R64, R112.reuse, R118, R64 ;  /* 0x000000767040723c */ /* 0x040fe20000041840 */
[----:B------:R1:W-:Y:S01]  /*7d80*/  MUFU.EX2 R190, R106 ;  /* 0x0000006a00be7308 */ /* 0x0003e20000000800 */
[----:B------:R-:W2:Y:S06]  /*7d90*/  LDSM.16.MT88.4 R116, [R218+0x2100] ;  /* 0x00210000da74783b */ /* 0x000eac0000004200 */
[-C--:B------:R-:W-:Y:S08]  /*7da0*/  HMMA.16816.F32.BF16 R68, R112, R120.reuse, R68 ;  /* 0x000000787044723c */ /* 0x080ff00000041844 */
[C---:B------:R-:W-:Y:S08]  /*7db0*/  HMMA.16816.F32.BF16 R72, R108.reuse, R120, R72 ;  /* 0x000000786c48723c */ /* 0x040ff00000041848 */
[-C--:B------:R-:W-:Y:S04]  /*7dc0*/  HMMA.16816.F32.BF16 R76, R108, R122.reuse, R76 ;  /* 0x0000007a6c4c723c */ /* 0x080fe8000004184c */
[----:B-1----:R-:W-:Y:S04]  /*7dd0*/  FFMA.FTZ R106, R235, c[0x0][0x2d0], -R105 ;  /* 0x0000b400eb6a7a23 */ /* 0x002fe80000010869 */
[C---:B------:R-:W-:Y:S01]  /*7de0*/  HMMA.16816.F32.BF16 R80, R112.reuse, R122, R80 ;  /* 0x0000007a7050723c */ /* 0x040fe20000041850 */
[----:B------:R1:W3:Y:S01]  /*7df0*/  MUFU.EX2 R193, R106 ;  /* 0x0000006a00c17308 */ /* 0x0002e20000000800 */
[----:B------:R-:W3:Y:S06]  /*7e00*/  LDSM.16.MT88.4 R120, [R217+0x500] ;  /* 0x00050000d978783b */ /* 0x000eec0000004200 */
[-C--:B--2---:R-:W-:Y:S08]  /*7e10*/  HMMA.16816.F32.BF16 R84, R112, R116.reuse, R84 ;  /* 0x000000747054723c */ /* 0x084ff00000041854 */
[C---:B------:R-:W-:Y:S04]  /*7e20*/  HMMA.16816.F32.BF16 R88, R108.reuse, R116, R88 ;  /* 0x000000746c58723c */ /* 0x040fe80000041858 */
[--C-:B-1----:R-:W-:Y:S04]  /*7e30*/  FFMA.FTZ R106, R214, c[0x0][0x2d0], -R173.reuse ;  /* 0x0000b400d66a7a23 */ /* 0x102fe800000108ad */
[-C--:B------:R-:W-:Y:S01]  /*7e40*/  HMMA.16816.F32.BF16 R92, R108, R118.reuse, R92 ;  /* 0x000000766c5c723c */ /* 0x080fe2000004185c */
[----:B------:R1:W-:Y:S06]  /*7e50*/  MUFU.EX2 R239, R106 ;  /* 0x0000006a00ef7308 */ /* 0x0003ec0000000800 */
[----:B----4-:R-:W-:Y:S01]  /*7e60*/  F2FP.BF16.PACK_AB R108, R250, R251 ;  /* 0x000000fbfa6c723e */ /* 0x010fe200000010ff */
[----:B------:R-:W-:Y:S01]  /*7e70*/  HMMA.16816.F32.BF16 R96, R112, R118, R96 ;  /* 0x000000767060723c */ /* 0x000fe20000041860 */
[----:B------:R-:W2:Y:S03]  /*7e80*/  LDSM.16.MT88.4 R116, [R217+0x1500] ;  /* 0x00150000d974783b */ /* 0x000ea60000004200 */
[----:B------:R-:W-:Y:S02]  /*7e90*/  F2FP.BF16.PACK_AB R110, R248, R249 ;  /* 0x000000f9f86e723e */ /* 0x000fe400000010ff */
[----:B-----5:R-:W-:Y:S02]  /*7ea0*/  F2FP.BF16.PACK_AB R109, R246, R247 ;  /* 0x000000f7f66d723e */ /* 0x020fe400000010ff */
[----:B------:R-:W-:Y:S04]  /*7eb0*/  F2FP.BF16.PACK_AB R111, R244, R245 ;  /* 0x000000f5f46f723e */ /* 0x000fe800000010ff */
[----:B------:R-:W-:Y:S02]  /*7ec0*/  F2FP.BF16.PACK_AB R112, R242, R243 ;  /* 0x000000f3f270723e */ /* 0x000fe400000010ff */
[----:B------:R-:W-:Y:S01]  /*7ed0*/  F2FP.BF16.PACK_AB R114, R240, R241 ;  /* 0x000000f1f072723e */ /* 0x000fe200000010ff */
[-C--:B---3--:R-:W-:Y:S05]  /*7ee0*/  HMMA.16816.F32.BF16 R4, R108, R120.reuse, R4 ;  /* 0x000000786c04723c */ /* 0x088fea0000041804 */
[--C-:B-1----:R-:W-:Y:S01]  /*7ef0*/  FFMA.FTZ R106, R215, c[0x0][0x2d0], -R173.reuse ;  /* 0x0000b400d76a7a23 */ /* 0x102fe200000108ad */
[----:B------:R-:W-:Y:S02]  /*7f00*/  F2FP.BF16.PACK_AB R113, R195, R196 ;  /* 0x000000c4c371723e */ /* 0x000fe400000010ff */
[----:B------:R-:W-:Y:S01]  /*7f10*/  F2FP.BF16.PACK_AB R115, R193, R190 ;  /* 0x000000bec173723e */ /* 0x000fe200000010ff */
[----:B------:R1:W3:Y:S06]  /*7f20*/  MUFU.EX2 R237, R106 ;  /* 0x0000006a00ed7308 */ /* 0x0002ec0000000800 */
[C---:B------:R-:W-:Y:S08]  /*7f30*/  HMMA.16816.F32.BF16 R8, R112.reuse, R120, R8 ;  /* 0x000000787008723c */ /* 0x040ff00000041808 */
[-C--:B------:R-:W-:Y:S08]  /*7f40*/  HMMA.16816.F32.BF16 R12, R112, R122.reuse, R12 ;  /* 0x0000007a700c723c */ /* 0x080ff0000004180c */
[C---:B------:R-:W-:Y:S01]  /*7f50*/  HMMA.16816.F32.BF16 R16, R108.reuse, R122, R16 ;  /* 0x0000007a6c10723c */ /* 0x040fe20000041810 */
[----:B------:R-:W4:Y:S03]  /*7f60*/  LDSM.16.MT88.4 R120, [R218+0x1500] ;  /* 0x00150000da78783b */ /* 0x000f260000004200 */
[--C-:B-1----:R-:W-:Y:S04]  /*7f70*/  FFMA.FTZ R106, R202, c[0x0][0x2d0], -R173.reuse ;  /* 0x0000b400ca6a7a23 */ /* 0x102fe800000108ad */
[-C--:B------:R-:W-:Y:S01]  /*7f80*/  HMMA.16816.F32.BF16 R20, R108, R124.reuse, R20 ;  /* 0x0000007c6c14723c */ /* 0x080fe20000041814 */
[----:B------:R1:W-:Y:S07]  /*7f90*/  MUFU.EX2 R238, R106 ;  /* 0x0000006a00ee7308 */ /* 0x0003ee0000000800 */
[C---:B------:R-:W-:Y:S08]  /*7fa0*/  HMMA.16816.F32.BF16 R24, R112.reuse, R124, R24 ;  /* 0x0000007c7018723c */ /* 0x040ff00000041818 */
[-C--:B------:R-:W-:Y:S08]  /*7fb0*/  HMMA.16816.F32.BF16 R28, R112, R126.reuse, R28 ;  /* 0x0000007e701c723c */ /* 0x080ff0000004181c */
[C---:B------:R-:W-:Y:S01]  /*7fc0*/  HMMA.16816.F32.BF16 R32, R108.reuse, R126, R32 ;  /* 0x0000007e6c20723c */ /* 0x040fe20000041820 */
[----:B------:R-:W5:Y:S03]  /*7fd0*/  LDSM.16.MT88.4 R124, [R217+0x2500] ;  /* 0x00250000d97c783b */ /* 0x000f660000004200 */
[----:B-1----:R-:W-:Y:S04]  /*7fe0*/  FFMA.FTZ R106, R212, c[0x0][0x2d0], -R173 ;  /* 0x0000b400d46a7a23 */ /* 0x002fe800000108ad */
[-C--:B--2---:R-:W-:Y:S01]  /*7ff0*/  HMMA.16816.F32.BF16 R36, R108, R116.reuse, R36 ;  /* 0x000000746c24723c */ /* 0x084fe20000041824 */
[----:B------:R1:W2:Y:S07]  /*8000*/  MUFU.EX2 R236, R106 ;  /* 0x0000006a00ec7308 */ /* 0x0002ae0000000800 */
[C---:B------:R-:W-:Y:S08]  /*8010*/  HMMA.16816.F32.BF16 R40, R112.reuse, R116, R40 ;  /* 0x000000747028723c */ /* 0x040ff00000041828 */
[-C--:B------:R-:W-:Y:S08]  /*8020*/  HMMA.16816.F32.BF16 R44, R112, R118.reuse, R44 ;  /* 0x00000076702c723c */ /* 0x080ff0000004182c */
[C---:B------:R-:W-:Y:S01]  /*8030*/  HMMA.16816.F32.BF16 R48, R108.reuse, R118, R48 ;  /* 0x000000766c30723c */ /* 0x040fe20000041830 */
[----:B------:R-:W2:Y:S03]  /*8040*/  LDSM.16.MT88.4 R116, [R218+0x2500] ;  /* 0x00250000da74783b */ /* 0x000ea60000004200 */
[--C-:B-1----:R-:W-:Y:S01]  /*8050*/  FFMA.FTZ R106, R146, c[0x0][0x2d0], -R174.reuse ;  /* 0x0000b400926a7a23 */ /* 0x102fe200000108ae */
[----:B------:R-:W-:Y:S02]  /*8060*/  MOV R146, R138 ;  /* 0x0000008a00927202 */ /* 0x000fe40000000f00 */
[----:B------:R-:W-:Y:S01]  /*8070*/  MOV R138, R134 ;  /* 0x00000086008a7202 */ /* 0x000fe20000000f00 */
[-C--:B----4-:R-:W-:Y:S01]  /*8080*/  HMMA.16816.F32.BF16 R52, R108, R120.reuse, R52 ;  /* 0x000000786c34723c */ /* 0x090fe20000041834 */
[----:B------:R1:W-:Y:S03]  /*8090*/  MUFU.EX2 R235, R106 ;  /* 0x0000006a00eb7308 */ /* 0x0003e60000000800 */
[----:B------:R-:W-:Y:S02]  /*80a0*/  MOV R134, R132 ;  /* 0x0000008400867202 */ /* 0x000fe40000000f00 */
[----:B------:R-:W-:Y:S02]  /*80b0*/  MOV R132, R130 ;  /* 0x0000008200847202 */ /* 0x000fe40000000f00 */
[C---:B------:R-:W-:Y:S08]  /*80c0*/  HMMA.16816.F32.BF16 R56, R112.reuse, R120, R56 ;  /* 0x000000787038723c */ /* 0x040ff00000041838 */
[-C--:B------:R-:W-:Y:S08]  /*80d0*/  HMMA.16816.F32.BF16 R60, R112, R122.reuse, R60 ;  /* 0x0000007a703c723c */ /* 0x080ff0000004183c */
[C---:B------:R-:W-:Y:S01]  /*80e0*/  HMMA.16816.F32.BF16 R64, R108.reuse, R122, R64 ;  /* 0x0000007a6c40723c */ /* 0x040fe20000041840 */
[----:B------:R-:W-:Y:S03]  /*80f0*/  LDSM.16.MT88.4 R120, [R218+0x900] ;  /* 0x00090000da78783b */ /* 0x000fe60000004200 */
[--C-:B-1----:R-:W-:Y:S01]  /*8100*/  FFMA.FTZ R106, R145, c[0x0][0x2d0], -R174.reuse ;  /* 0x0000b400916a7a23 */ /* 0x102fe200000108ae */
[----:B------:R-:W-:Y:S02]  /*8110*/  MOV R145, R141 ;  /* 0x0000008d00917202 */ /* 0x000fe40000000f00 */
[----:B------:R-:W-:Y:S01]  /*8120*/  MOV R141, R140 ;  /* 0x0000008c008d7202 */ /* 0x000fe20000000f00 */
[-C--:B-----5:R-:W-:Y:S01]  /*8130*/  HMMA.16816.F32.BF16 R68, R108, R124.reuse, R68 ;  /* 0x0000007c6c44723c */ /* 0x0a0fe20000041844 */
[----:B------:R1:W4:Y:S03]  /*8140*/  MUFU.EX2 R215, R106 ;  /* 0x0000006a00d77308 */ /* 0x0003260000000800 */
[----:B------:R-:W-:Y:S02]  /*8150*/  MOV R140, R192 ;  /* 0x000000c0008c7202 */ /* 0x000fe40000000f00 */
[----:B------:R-:W-:Y:S02]  /*8160*/  MOV R192, R139 ;  /* 0x0000008b00c07202 */ /* 0x000fe40000000f00 */
[C---:B------:R-:W-:Y:S04]  /*8170*/  HMMA.16816.F32.BF16 R72, R112.reuse, R124, R72 ;  /* 0x0000007c7048723c */ /* 0x040fe80000041848 */
[----:B------:R-:W-:Y:S02]  /*8180*/  MOV R139, R129 ;  /* 0x00000081008b7202 */ /* 0x000fe40000000f00 */
[----:B------:R-:W5:Y:S02]  /*8190*/  LDSM.16.MT88.4 R128, [R217+0x900] ;  /* 0x00090000d980783b */ /* 0x000f640000004200 */
[-C--:B------:R-:W-:Y:S08]  /*81a0*/  HMMA.16816.F32.BF16 R76, R112, R126.reuse, R76 ;  /* 0x0000007e704c723c */ /* 0x080ff0000004184c */
[C---:B------:R-:W-:Y:S01]  /*81b0*/  HMMA.16816.F32.BF16 R80, R108.reuse, R126, R80 ;  /* 0x0000007e6c50723c */ /* 0x040fe20000041850 */
[----:B------:R-:W-:Y:S03]  /*81c0*/  LDSM.16.MT88.4 R124, [R218+0x1900] ;  /* 0x00190000da7c783b */ /* 0x000fe60000004200 */
[--C-:B-1----:R-:W-:Y:S04]  /*81d0*/  FFMA.FTZ R106, R144, c[0x0][0x2d0], -R174.reuse ;  /* 0x0000b400906a7a23 */ /* 0x102fe800000108ae */
[-C--:B--2---:R-:W-:Y:S01]  /*81e0*/  HMMA.16816.F32.BF16 R84, R108, R116.reuse, R84 ;  /* 0x000000746c54723c */ /* 0x084fe20000041854 */
[----:B------:R1:W2:Y:S07]  /*81f0*/  MUFU.EX2 R214, R106 ;  /* 0x0000006a00d67308 */ /* 0x0002ae0000000800 */
[C---:B------:R-:W-:Y:S08]  /*8200*/  HMMA.16816.F32.BF16 R88, R112.reuse, R116, R88 ;  /* 0x000000747058723c */ /* 0x040ff00000041858 */
[-C--:B------:R-:W-:Y:S08]  /*8210*/  HMMA.16816.F32.BF16 R92, R112, R118.reuse, R92 ;  /* 0x00000076705c723c */ /* 0x080ff0000004185c */
[----:B------:R-:W-:Y:S01]  /*8220*/  HMMA.16816.F32.BF16 R96, R108, R118, R96 ;  /* 0x000000766c60723c */ /* 0x000fe20000041860 */
[----:B------:R-:W5:Y:S03]  /*8230*/  LDSM.16.MT88.4 R116, [R217+0x1900] ;  /* 0x00190000d974783b */ /* 0x000f660000004200 */
[--C-:B-1----:R-:W-:Y:S01]  /*8240*/  FFMA.FTZ R106, R143, c[0x0][0x2d0], -R175.reuse ;  /* 0x0000b4008f6a7a23 */ /* 0x102fe200000108af */
[----:B------:R-:W-:Y:S02]  /*8250*/  MOV R143, R136 ;  /* 0x00000088008f7202 */ /* 0x000fe40000000f00 */
[----:B------:R-:W-:Y:S01]  /*8260*/  MOV R136, R187 ;  /* 0x000000bb00887202 */ /* 0x000fe20000000f00 */
[----:B------:R1:W-:Y:S01]  /*8270*/  MUFU.EX2 R212, R106 ;  /* 0x0000006a00d47308 */ /* 0x0003e20000000800 */
[----:B---3--:R-:W-:Y:S03]  /*8280*/  F2FP.BF16.PACK_AB R108, R237, R239 ;  /* 0x000000efed6c723e */ /* 0x008fe600000010ff */
[----:B------:R-:W-:Y:S02]  /*8290*/  F2FP.BF16.PACK_AB R110, R236, R238 ;  /* 0x000000eeec6e723e */ /* 0x000fe400000010ff */
[----:B----4-:R-:W-:Y:S02]  /*82a0*/  F2FP.BF16.PACK_AB R109, R215, R235 ;  /* 0x000000ebd76d723e */ /* 0x010fe400000010ff */
[----:B--2---:R-:W-:Y:S07]  /*82b0*/  F2FP.BF16.PACK_AB R111, R214, R213 ;  /* 0x000000d5d66f723e */ /* 0x004fee00000010ff */
[-C--:B-----5:R-:W-:Y:S03]  /*82c0*/  HMMA.16816.F32.BF16 R4, R108, R128.reuse, R4 ;  /* 0x000000806c04723c */ /* 0x0a0fe60000041804 */
[--C-:B-1----:R-:W-:Y:S01]  /*82d0*/  FFMA.FTZ R106, R188, c[0x0][0x2d0], -R175.reuse ;  /* 0x0000b400bc6a7a23 */ /* 0x102fe200000108af */
[----:B------:R-:W-:Y:S03]  /*82e0*/  MOV R188, R211 ;  /* 0x000000d300bc7202 */ /* 0x000fe60000000f00 */
[----:B------:R1:W2:Y:S01]  /*82f0*/  MUFU.EX2 R211, R106 ;  /* 0x0000006a00d37308 */ /* 0x0002a20000000800 */
[----:B------:R-:W-:Y:S01]  /*8300*/  MOV R144, R188 ;  /* 0x000000bc00907202 */ /* 0x000fe20000000f00 */
[--C-:B-1----:R-:W-:Y:S03]  /*8310*/  FFMA.FTZ R106, R209, c[0x0][0x2d0], -R175.reuse ;  /* 0x0000b400d16a7a23 */ /* 0x102fe600000108af */
[----:B--2---:R-:W-:Y:S05]  /*8320*/  F2FP.BF16.PACK_AB R112, R211, R212 ;  /* 0x000000d4d370723e */ /* 0x004fea00000010ff */
[----:B------:R1:W-:Y:S02]  /*8330*/  MUFU.EX2 R209, R106 ;  /* 0x0000006a00d17308 */ /* 0x0003e40000000800 */
[----:B-1----:R-:W-:Y:S08]  /*8340*/  FFMA.FTZ R106, R210, c[0x0][0x2d0], -R175 ;  /* 0x0000b400d26a7a23 */ /* 0x002ff000000108af */
[----:B------:R1:W2:Y:S02]  /*8350*/  MUFU.EX2 R210, R106 ;  /* 0x0000006a00d27308 */ /* 0x0002a40000000800 */
[--C-:B-1----:R-:W-:Y:S01]  /*8360*/  FFMA.FTZ R106, R142, c[0x0][0x2d0], -R105.reuse ;  /* 0x0000b4008e6a7a23 */ /* 0x102fe20000010869 */
[----:B------:R-:W-:Y:S02]  /*8370*/  MOV R142, R137 ;  /* 0x00000089008e7202 */ /* 0x000fe40000000f00 */
[----:B------:R-:W-:Y:S05]  /*8380*/  MOV R137, R186 ;  /* 0x000000ba00897202 */ /* 0x000fea0000000f00 */
[----:B------:R1:W-:Y:S01]  /*8390*/  MUFU.EX2 R188, R106 ;  /* 0x0000006a00bc7308 */ /* 0x0003e20000000800 */
[----:B--2---:R-:W-:Y:S01]  /*83a0*/  F2FP.BF16.PACK_AB R114, R210, R209 ;  /* 0x000000d1d272723e */ /* 0x004fe200000010ff */
[--C-:B-1----:R-:W-:Y:S08]  /*83b0*/  FFMA.FTZ R106, R176, c[0x0][0x2d0], -R105.reuse ;  /* 0x0000b400b06a7a23 */ /* 0x102ff00000010869 */
[----:B------:R1:W2:Y:S02]  /*83c0*/  MUFU.EX2 R187, R106 ;  /* 0x0000006a00bb7308 */ /* 0x0002a40000000800 */
[--C-:B-1----:R-:W-:Y:S01]  /*83d0*/  FFMA.FTZ R106, R177, c[0x0][0x2d0], -R105.reuse ;  /* 0x0000b400b16a7a23 */ /* 0x102fe20000010869 */
[----:B--2---:R-:W-:Y:S07]  /*83e0*/  F2FP.BF16.PACK_AB R113, R187, R188 ;  /* 0x000000bcbb71723e */ /* 0x004fee00000010ff */
[----:B------:R1:W-:Y:S02]  /*83f0*/  MUFU.EX2 R186, R106 ;  /* 0x0000006a00ba7308 */ /* 0x0003e40000000800 */
[----:B-1----:R-:W-:Y:S08]  /*8400*/  FFMA.FTZ R106, R178, c[0x0][0x2d0], -R105 ;  /* 0x0000b400b26a7a23 */ /* 0x002ff00000010869 */
[----:B------:R1:W2:Y:S02]  /*8410*/  MUFU.EX2 R185, R106 ;  /* 0x0000006a00b97308 */ /* 0x0002a40000000800 */
[--C-:B-1----:R-:W-:Y:S01]  /*8420*/  FFMA.FTZ R106, R191, c[0x0][0x2d0], -R173.reuse ;  /* 0x0000b400bf6a7a23 */ /* 0x102fe200000108ad */
[----:B--2---:R-:W-:Y:S07]  /*8430*/  F2FP.BF16.PACK_AB R115, R185, R186 ;  /* 0x000000bab973723e */ /* 0x004fee00000010ff */
[----:B------:R1:W-:Y:S01]  /*8440*/  MUFU.EX2 R203, R106 ;  /* 0x0000006a00cb7308 */ /* 0x0003e20000000800 */
[C---:B------:R-:W-:Y:S07]  /*8450*/  HMMA.16816.F32.BF16 R8, R112.reuse, R128, R8 ;  /* 0x000000807008723c */ /* 0x040fee0000041808 */
[--C-:B------:R-:W-:Y:S01]  /*8460*/  FFMA.FTZ R128, R146, c[0x0][0x2d0], -R173.reuse ;  /* 0x0000b40092807a23 */ /* 0x100fe200000108ad */
[-C--:B------:R-:W-:Y:S03]  /*8470*/  HMMA.16816.F32.BF16 R12, R112, R130.reuse, R12 ;  /* 0x00000082700c723c */ /* 0x080fe6000004180c */
[----:B------:R-:W-:Y:S01]  /*8480*/  MUFU.EX2 R202, R128 ;  /* 0x0000008000ca7308 */ /* 0x000fe20000000800 */
[----:B------:R-:W-:Y:S04]  /*8490*/  MOV R146, R136 ;  /* 0x0000008800927202 */ /* 0x000fe80000000f00 */
[C---:B------:R-:W-:Y:S04]  /*84a0*/  HMMA.16816.F32.BF16 R16, R108.reuse, R130, R16 ;  /* 0x000000826c10723c */ /* 0x040fe80000041810 */
[--C-:B-1----:R-:W-:Y:S04]  /*84b0*/  FFMA.FTZ R106, R147, c[0x0][0x2d0], -R173.reuse ;  /* 0x0000b400936a7a23 */ /* 0x102fe800000108ad */
[-C--:B------:R-:W-:Y:S01]  /*84c0*/  HMMA.16816.F32.BF16 R20, R108, R120.reuse, R20 ;  /* 0x000000786c14723c */ /* 0x080fe20000041814 */
[----:B------:R1:W-:Y:S07]  /*84d0*/  MUFU.EX2 R204, R106 ;  /* 0x0000006a00cc7308 */ /* 0x0003ee0000000800 */
[C---:B------:R-:W-:Y:S08]  /*84e0*/  HMMA.16816.F32.BF16 R24, R112.reuse, R120, R24 ;  /* 0x000000787018723c */ /* 0x040ff00000041818 */
[-C--:B------:R-:W-:Y:S08]  /*84f0*/  HMMA.16816.F32.BF16 R28, R112, R122.reuse, R28 ;  /* 0x0000007a701c723c */ /* 0x080ff0000004181c */
[C---:B------:R-:W-:Y:S01]  /*8500*/  HMMA.16816.F32.BF16 R32, R108.reuse, R122, R32 ;  /* 0x0000007a6c20723c */ /* 0x040fe20000041820 */
[----:B------:R-:W2:Y:S03]  /*8510*/  LDSM.16.MT88.4 R120, [R217+0x2900] ;  /* 0x00290000d978783b */ /* 0x000ea60000004200 */
[----:B-1----:R-:W-:Y:S04]  /*8520*/  FFMA.FTZ R106, R179, c[0x0][0x2d0], -R173 ;  /* 0x0000b400b36a7a23 */ /* 0x002fe800000108ad */
[-C--:B------:R-:W-:Y:S01]  /*8530*/  HMMA.16816.F32.BF16 R36, R108, R116.reuse, R36 ;  /* 0x000000746c24723c */ /* 0x080fe20000041824 */
[----:B------:R1:W-:Y:S07]  /*8540*/  MUFU.EX2 R201, R106 ;  /* 0x0000006a00c97308 */ /* 0x0003ee0000000800 */
[C---:B------:R-:W-:Y:S08]  /*8550*/  HMMA.16816.F32.BF16 R40, R112.reuse, R116, R40 ;  /* 0x000000747028723c */ /* 0x040ff00000041828 */
[-C--:B------:R-:W-:Y:S08]  /*8560*/  HMMA.16816.F32.BF16 R44, R112, R118.reuse, R44 ;  /* 0x00000076702c723c */ /* 0x080ff0000004182c */
[C---:B------:R-:W-:Y:S01]  /*8570*/  HMMA.16816.F32.BF16 R48, R108.reuse, R118, R48 ;  /* 0x000000766c30723c */ /* 0x040fe20000041830 */
[----:B------:R-:W3:Y:S03]  /*8580*/  LDSM.16.MT88.4 R116, [R218+0x2900] ;  /* 0x00290000da74783b */ /* 0x000ee60000004200 */
[--C-:B-1----:R-:W-:Y:S01]  /*8590*/  FFMA.FTZ R106, R145, c[0x0][0x2d0], -R174.reuse ;  /* 0x0000b400916a7a23 */ /* 0x102fe200000108ae */
[----:B------:R-:W-:Y:S03]  /*85a0*/  MOV R145, R183 ;  /* 0x000000b700917202 */ /* 0x000fe60000000f00 */
[-C--:B------:R-:W-:Y:S01]  /*85b0*/  HMMA.16816.F32.BF16 R52, R108, R124.reuse, R52 ;  /* 0x0000007c6c34723c */ /* 0x080fe20000041834 */
[----:B------:R1:W-:Y:S07]  /*85c0*/  MUFU.EX2 R199, R106 ;  /* 0x0000006a00c77308 */ /* 0x0003ee0000000800 */
[C---:B------:R-:W-:Y:S07]  /*85d0*/  HMMA.16816.F32.BF16 R56, R112.reuse, R124, R56 ;  /* 0x0000007c7038723c */ /* 0x040fee0000041838 */
[--C-:B------:R-:W-:Y:S01]  /*85e0*/  FFMA.FTZ R124, R141, c[0x0][0x2d0], -R175.reuse ;  /* 0x0000b4008d7c7a23 */ /* 0x100fe200000108af */
[-C--:B------:R-:W-:Y:S03]  /*85f0*/  HMMA.16816.F32.BF16 R60, R112, R126.reuse, R60 ;  /* 0x0000007e703c723c */ /* 0x080fe6000004183c */
[----:B------:R4:W-:Y:S01]  /*8600*/  MUFU.EX2 R194, R124 ;  /* 0x0000007c00c27308 */ /* 0x0009e20000000800 */
[----:B------:R-:W-:Y:S04]  /*8610*/  MOV R141, R137 ;  /* 0x00000089008d7202 */ /* 0x000fe80000000f00 */
[C---:B------:R-:W-:Y:S04]  /*8620*/  HMMA.16816.F32.BF16 R64, R108.reuse, R126, R64 ;  /* 0x0000007e6c40723c */ /* 0x040fe80000041840 */
[--C-:B-1----:R-:W-:Y:S01]  /*8630*/  FFMA.FTZ R106, R144, c[0x0][0x2d0], -R174.reuse ;  /* 0x0000b400906a7a23 */ /* 0x102fe200000108ae */
[----:B------:R-:W-:Y:S03]  /*8640*/  MOV R144, R182 ;  /* 0x000000b600907202 */ /* 0x000fe60000000f00 */
[-C--:B--2---:R-:W-:Y:S01]  /*8650*/  HMMA.16816.F32.BF16 R68, R108, R120.reuse, R68 ;  /* 0x000000786c44723c */ /* 0x084fe20000041844 */
[----:B------:R1:W2:Y:S07]  /*8660*/  MUFU.EX2 R200, R106 ;  /* 0x0000006a00c87308 */ /* 0x0002ae0000000800 */
[C---:B------:R-:W-:Y:S01]  /*8670*/  HMMA.16816.F32.BF16 R72, R112.reuse, R120, R72 ;  /* 0x000000787048723c */ /* 0x040fe20000041848 */
[----:B----4-:R-:W4:Y:S07]  /*8680*/  LDSM.16.MT88.4 R124, [R217+0xd00] ;  /* 0x000d0000d97c783b */ /* 0x010f2e0000004200 */
[-C--:B------:R-:W-:Y:S08]  /*8690*/  HMMA.16816.F32.BF16 R76, R112, R122.reuse, R76 ;  /* 0x0000007a704c723c */ /* 0x080ff0000004184c */
[C---:B------:R-:W-:Y:S04]  /*86a0*/  HMMA.16816.F32.BF16 R80, R108.reuse, R122, R80 ;  /* 0x0000007a6c50723c */ /* 0x040fe80000041850 */
[--C-:B-1----:R-:W-:Y:S01]  /*86b0*/  FFMA.FTZ R106, R143, c[0x0][0x2d0], -R174.reuse ;  /* 0x0000b4008f6a7a23 */ /* 0x102fe200000108ae */
[----:B------:R-:W-:Y:S02]  /*86c0*/  MOV R143, R180 ;  /* 0x000000b4008f7202 */ /* 0x000fe40000000f00 */
[----:B--2---:R-:W-:Y:S01]  /*86d0*/  F2FP.BF16.PACK_AB R173, R200, R199 ;  /* 0x000000c7c8ad723e */ /* 0x004fe200000010ff */
[-C--:B---3--:R-:W-:Y:S01]  /*86e0*/  HMMA.16816.F32.BF16 R84, R108, R116.reuse, R84 ;  /* 0x000000746c54723c */ /* 0x088fe20000041854 */
[----:B------:R1:W-:Y:S07]  /*86f0*/  MUFU.EX2 R198, R106 ;  /* 0x0000006a00c67308 */ /* 0x0003ee0000000800 */
[C---:B------:R-:W-:Y:S08]  /*8700*/  HMMA.16816.F32.BF16 R88, R112.reuse, R116, R88 ;  /* 0x000000747058723c */ /* 0x040ff00000041858 */
[-C--:B------:R-:W-:Y:S08]  /*8710*/  HMMA.16816.F32.BF16 R92, R112, R118.reuse, R92 ;  /* 0x00000076705c723c */ /* 0x080ff0000004185c */
[----:B------:R-:W-:Y:S04]  /*8720*/  HMMA.16816.F32.BF16 R96, R108, R118, R96 ;  /* 0x000000766c60723c */ /* 0x000fe80000041860 */
[----:B-1----:R-:W-:Y:S01]  /*8730*/  FFMA.FTZ R106, R142, c[0x0][0x2d0], -R174 ;  /* 0x0000b4008e6a7a23 */ /* 0x002fe200000108ae */
[----:B------:R-:W-:Y:S02]  /*8740*/  F2FP.BF16.PACK_AB R174, R201, R202 ;  /* 0x000000cac9ae723e */ /* 0x000fe400000010ff */
[----:B------:R-:W-:Y:S01]  /*8750*/  MOV R142, R181 ;  /* 0x000000b5008e7202 */ /* 0x000fe20000000f00 */
[----:B------:R1:W-:Y:S01]  /*8760*/  MUFU.EX2 R197, R106 ;  /* 0x0000006a00c57308 */ /* 0x0003e20000000800 */
[----:B------:R-:W-:Y:S03]  /*8770*/  LDSM.16.MT88.4 R180, [R217+0x2d00] ;  /* 0x002d0000d9b4783b */ /* 0x000fe60000004200 */
[--C-:B-1----:R-:W-:Y:S06]  /*8780*/  FFMA.FTZ R106, R192, c[0x0][0x2d0], -R175.reuse ;  /* 0x0000b400c06a7a23 */ /* 0x102fec00000108af */
[----:B------:R1:W2:Y:S02]  /*8790*/  MUFU.EX2 R192, R106 ;  /* 0x0000006a00c07308 */ /* 0x0002a40000000800 */
[--C-:B-1----:R-:W-:Y:S01]  /*87a0*/  FFMA.FTZ R106, R140, c[0x0][0x2d0], -R175.reuse ;  /* 0x0000b4008c6a7a23 */ /* 0x102fe200000108af */
[----:B------:R-:W-:Y:S02]  /*87b0*/  MOV R140, R138 ;  /* 0x0000008a008c7202 */ /* 0x000fe40000000f00 */
[----:B--2---:R-:W-:Y:S05]  /*87c0*/  F2FP.BF16.PACK_AB R176, R194, R192 ;  /* 0x000000c0c2b0723e */ /* 0x004fea00000010ff */
[----:B------:R1:W-:Y:S02]  /*87d0*/  MUFU.EX2 R191, R106 ;  /* 0x0000006a00bf7308 */ /* 0x0003e40000000800 */
[----:B-1----:R-:W-:Y:S01]  /*87e0*/  FFMA.FTZ R106, R189, c[0x0][0x2d0], -R175 ;  /* 0x0000b400bd6a7a23 */ /* 0x002fe200000108af */
[----:B------:R-:W-:Y:S07]  /*87f0*/  F2FP.BF16.PACK_AB R175, R197, R198 ;  /* 0x000000c6c5af723e */ /* 0x000fee00000010ff */
[----:B------:R1:W2:Y:S02]  /*8800*/  MUFU.EX2 R189, R106 ;  /* 0x0000006a00bd7308 */ /* 0x0002a40000000800 */
[--C-:B-1----:R-:W-:Y:S01]  /*8810*/  FFMA.FTZ R106, R184, c[0x0][0x2d0], -R105.reuse ;  /* 0x0000b400b86a7a23 */ /* 0x102fe20000010869 */
[----:B--2---:R-:W-:Y:S07]  /*8820*/  F2FP.BF16.PACK_AB R178, R189, R191 ;  /* 0x000000bfbdb2723e */ /* 0x004fee00000010ff */
[----:B------:R1:W-:Y:S02]  /*8830*/  MUFU.EX2 R184, R106 ;  /* 0x0000006a00b87308 */ /* 0x0003e40000000800 */
[--C-:B-1----:R-:W-:Y:S02]  /*8840*/  FFMA.FTZ R106, R139, c[0x0][0x2d0], -R105.reuse ;  /* 0x0000b4008b6a7a23 */ /* 0x102fe40000010869 */
[----:B------:R-:W-:Y:S01]  /*8850*/  FFMA.FTZ R105, R172, c[0x0][0x2d0], -R105 ;  /* 0x0000b400ac697a23 */ /* 0x000fe20000010869 */
[----:B------:R-:W-:Y:S01]  /*8860*/  F2FP.BF16.PACK_AB R172, R204, R203 ;  /* 0x000000cbccac723e */ /* 0x000fe200000010ff */
[----:B------:R-:W1:Y:S04]  /*8870*/  LDSM.16.MT88.4 R136, [R218+0xd00] ;  /* 0x000d0000da88783b */ /* 0x000e680000004200 */
[----:B------:R-:W2:Y:S02]  /*8880*/  MUFU.EX2 R106, R106 ;  /* 0x0000006a006a7308 */ /* 0x000ea40000000800 */
[-C--:B----4-:R-:W-:Y:S02]  /*8890*/  HMMA.16816.F32.BF16 R112, R172, R124.reuse, R4 ;  /* 0x0000007cac70723c */ /* 0x090fe40000041804 */
[----:B------:R-:W3:Y:S06]  /*88a0*/  LDSM.16.MT88.4 R4, [R218+0x2d00] ;  /* 0x002d0000da04783b */ /* 0x000eec0000004200 */
[----:B------:R-:W4:Y:S01]  /*88b0*/  MUFU.EX2 R105, R105 ;  /* 0x0000006900697308 */ /* 0x000f220000000800 */
[----:B--2---:R-:W-:Y:S03]  /*88c0*/  F2FP.BF16.PACK_AB R177, R106, R184 ;  /* 0x000000b86ab1723e */ /* 0x004fe600000010ff */
[----:B----4-:R-:W-:Y:S07]  /*88d0*/  F2FP.BF16.PACK_AB R179, R105, R107 ;  /* 0x0000006b69b3723e */ /* 0x010fee00000010ff */
[C---:B------:R-:W-:Y:S07]  /*88e0*/  HMMA.16816.F32.BF16 R108, R176.reuse, R124, R8 ;  /* 0x0000007cb06c723c */ /* 0x040fee0000041808 */
[----:B------:R-:W-:Y:S01]  /*88f0*/  MOV R11, R143 ;  /* 0x0000008f000b7202 */ /* 0x000fe20000000f00 */
[-C--:B------:R-:W-:Y:S04]  /*8900*/  HMMA.16816.F32.BF16 R116, R176, R126.reuse, R12 ;  /* 0x0000007eb074723c */ /* 0x080fe8000004180c */
[----:B------:R-:W-:Y:S02]  /*8910*/  MOV R10, R144 ;  /* 0x00000090000a7202 */ /* 0x000fe40000000f00 */
[----:B------:R-:W-:Y:S02]  /*8920*/  MOV R8, R145 ;  /* 0x0000009100087202 */ /* 0x000fe40000000f00 */
[C---:B------:R-:W-:Y:S01]  /*8930*/  HMMA.16816.F32.BF16 R120, R172.reuse, R126, R16 ;  /* 0x0000007eac78723c */ /* 0x040fe20000041810 */
[----:B------:R-:W2:Y:S03]  /*8940*/  LDL.LU R16, [R1+0x4] ;  /* 0x0000040001107983 */ /* 0x000ea60000300800 */
[----:B------:R-:W-:Y:S01]  /*8950*/  MOV R13, R141 ;  /* 0x0000008d000d7202 */ /* 0x000fe20000000f00 */
[----:B------:R-:W4:Y:S01]  /*8960*/  LDL.LU R18, [R1+0x8] ;  /* 0x0000080001127983 */ /* 0x000f220000300800 */
[----:B------:R-:W-:Y:S02]  /*8970*/  MOV R14, R140 ;  /* 0x0000008c000e7202 */ /* 0x000fe40000000f00 */
[-C--:B-1----:R-:W-:Y:S01]  /*8980*/  HMMA.16816.F32.BF16 R124, R172, R136.reuse, R20 ;  /* 0x00000088ac7c723c */ /* 0x082fe20000041814 */
[----:B------:R-:W5:Y:S03]  /*8990*/  LDL.LU R19, [R1+0xc] ;  /* 0x00000c0001137983 */ /* 0x000f660000300800 */
[----:B------:R-:W-:Y:S01]  /*89a0*/  MOV R15, R135 ;  /* 0x00000087000f7202 */ /* 0x000fe20000000f00 */
[----:B------:R-:W5:Y:S01]  /*89b0*/  LDL.LU R22, [R1] ;  /* 0x0000000001167983 */ /* 0x000f620000300800 */
[----:B------:R-:W-:Y:S02]  /*89c0*/  MOV R17, R134 ;  /* 0x0000008600117202 */ /* 0x000fe40000000f00 */
[C---:B------:R-:W-:Y:S04]  /*89d0*/  HMMA.16816.F32.BF16 R128, R176.reuse, R136, R24 ;  /* 0x00000088b080723c */ /* 0x040fe80000041818 */
[----:B------:R-:W-:Y:S02]  /*89e0*/  MOV R21, R133 ;  /* 0x0000008500157202 */ /* 0x000fe40000000f00 */
[----:B------:R-:W-:Y:S02]  /*89f0*/  MOV R23, R132 ;  /* 0x0000008400177202 */ /* 0x000fe40000000f00 */
[-C--:B------:R-:W-:Y:S04]  /*8a00*/  HMMA.16816.F32.BF16 R132, R176, R138.reuse, R28 ;  /* 0x0000008ab084723c */ /* 0x080fe8000004181c */
[----:B------:R-:W-:Y:S02]  /*8a10*/  MOV R9, R146 ;  /* 0x0000009200097202 */ /* 0x000fe40000000f00 */
[----:B------:R-:W-:Y:S02]  /*8a20*/  MOV R12, R142 ;  /* 0x0000008e000c7202 */ /* 0x000fe40000000f00 */
[C---:B------:R-:W-:Y:S08]  /*8a30*/  HMMA.16816.F32.BF16 R136, R172.reuse, R138, R32 ;  /* 0x0000008aac88723c */ /* 0x040ff00000041820 */
[-C--:B------:R-:W-:Y:S08]  /*8a40*/  HMMA.16816.F32.BF16 R140, R172, R152.reuse, R36 ;  /* 0x00000098ac8c723c */ /* 0x080ff00000041824 */
        /* <DEDUP_REMOVED lines=11> */
[-C--:B---3--:R-:W-:Y:S08]  /*8b00*/  HMMA.16816.F32.BF16 R84, R172, R4.reuse, R84 ;  /* 0x00000004ac54723c */ /* 0x088ff00000041854 */
[C---:B------:R-:W-:Y:S08]  /*8b10*/  HMMA.16816.F32.BF16 R88, R176.reuse, R4, R88 ;  /* 0x00000004b058723c */ /* 0x040ff00000041858 */
[-C--:B------:R-:W-:Y:S08]  /*8b20*/  HMMA.16816.F32.BF16 R92, R176, R6.reuse, R92 ;  /* 0x00000006b05c723c */ /* 0x080ff0000004185c */
[----:B------:R-:W-:Y:S04]  /*8b30*/  HMMA.16816.F32.BF16 R96, R172, R6, R96 ;  /* 0x00000006ac60723c */ /* 0x000fe80000041860 */
[----:B--2---:R-:W-:Y:S02]  /*8b40*/  FFMA.FTZ R100, R100, R16, R23 ;  /* 0x0000001064647223 */ /* 0x004fe40000010017 */
[----:B----4-:R-:W-:Y:S02]  /*8b50*/  FFMA.FTZ R3, R3, R18, R17 ;  /* 0x0000001203037223 */ /* 0x010fe40000010011 */
[----:B------:R-:W-:Y:S01]  /*8b60*/  FADD.FTZ R12, R12, R100 ;  /* 0x000000640c0c7221 */ /* 0x000fe20000010000 */
[----:B------:R-:W-:Y:S03]  /*8b70*/  MOV R100, R103 ;  /* 0x0000006700647202 */ /* 0x000fe60000000f00 */
[----:B-----5:R-:W-:Y:S02]  /*8b80*/  FFMA.FTZ R0, R0, R19, R205 ;  /* 0x0000001300007223 */ /* 0x020fe400000100cd */
[----:B------:R-:W-:Y:S02]  /*8b90*/  FADD.FTZ R3, R13, R3 ;  /* 0x000000030d037221 */ /* 0x000fe40000010000 */
[----:B------:R-:W-:Y:S02]  /*8ba0*/  FFMA.FTZ R101, R101, R22, R21 ;  /* 0x0000001665657223 */ /* 0x000fe40000010015 */
[----:B------:R-:W-:Y:S02]  /*8bb0*/  FADD.FTZ R0, R206, R0 ;  /* 0x00000000ce007221 */ /* 0x000fe40000010000 */
        /* <DEDUP_REMOVED lines=51> */
[----:B------:R-:W-:Y:S01]  /*8ef0*/  FADD.FTZ R7, R106, R4 ;  /* 0x000000046a077221 */ /* 0x000fe20000010000 */
[----:B------:R-:W-:Y:S01]  /*8f00*/  MOV R106, R2 ;  /* 0x00000002006a7202 */ /* 0x000fe20000000f00 */
[----:B------:R-:W-:Y:S01]  /*8f10*/  FADD.FTZ R4, R198, R0 ;  /* 0x00000000c6047221 */ /* 0x000fe20000010000 */
[----:B------:R-:W-:Y:S01]  /*8f20*/  STL [R1], R5 ;  /* 0x0000000501007387 */ /* 0x000fe20000100800 */
[----:B------:R-:W-:Y:S02]  /*8f30*/  FADD.FTZ R3, R189, R3 ;  /* 0x00000003bd037221 */ /* 0x000fe40000010000 */
[----:B------:R-:W-:Y:S02]  /*8f40*/  FADD.FTZ R4, R197, R4 ;  /* 0x00000004c5047221 */ /* 0x000fe40000010000 */
[----:B------:R-:W-:Y:S03]  /*8f50*/  FADD.FTZ R0, R107, R7 ;  /* 0x000000076b007221 */ /* 0x000fe60000010000 */
[----:B------:R-:W-:Y:S01]  /*8f60*/  STL [R1+0x4], R4 ;  /* 0x0000040401007387 */ /* 0x000fe20000100800 */
[----:B------:R-:W-:Y:S01]  /*8f70*/  FADD.FTZ R0, R105, R0 ;  /* 0x0000000069007221 */ /* 0x000fe20000010000 */
[----:B------:R-:W-:Y:S02]  /*8f80*/  MOV R105, R102 ;  /* 0x0000006600697202 */ /* 0x000fe40000000f00 */
[----:B------:R1:W-:Y:S04]  /*8f90*/  STL [R1+0x8], R3 ;  /* 0x0000080301007387 */ /* 0x0003e80000100800 */
[----:B------:R2:W-:Y:S01]  /*8fa0*/  STL [R1+0xc], R0 ;  /* 0x00000c0001007387 */ /* 0x0005e20000100800 */
[----:B-1----:R-:W-:Y:S01]  /*8fb0*/  MOV R3, R104 ;  /* 0x0000006800037202 */ /* 0x002fe20000000f00 */
[----:B------:R-:W-:-:S05]  /*8fc0*/  @P0 BRA `(.L_x_11) ;  /* 0xffffc22000000947 */ /* 0x000fca000383ffff */
.L_x_10:
[----:B--2---:R-:W2:Y:S04]  /*8fd0*/  LDL.LU R0, [R1] ;  /* 0x0000000001007983 */ /* 0x004ea80000300800 */
[----:B------:R-:W3:Y:S04]  /*8fe0*/  LDL.LU R4, [R1+0x4] ;  /* 0x0000040001047983 */ /* 0x000ee80000300800 */
[----:B------:R-:W4:Y:S04]  /*8ff0*/  LDL.LU R8, [R1+0x8] ;  /* 0x0000080001087983 */ /* 0x000f280000300800 */
[----:B------:R-:W5:Y:S01]  /*9000*/  LDL.LU R5, [R1+0xc] ;  /* 0x00000c0001057983 */ /* 0x000f620000300800 */
[----:B------:R-:W-:-:S02]  /*9010*/  MOV R18, 0xff800000 ;  /* 0xff80000000127802 */ /* 0x000fc40000000f00 */
[----:B------:R-:W-:Y:S02]  /*9020*/  MOV R19, 0xff800000 ;  /* 0xff80000000137802 */ /* 0x000fe40000000f00 */
[----:B------:R-:W-:Y:S02]  /*9030*/  MOV R20, 0xff800000 ;  /* 0xff80000000147802 */ /* 0x000fe40000000f00 */
[----:B------:R-:W-:Y:S02]  /*9040*/  MOV R21, 0xff800000 ;  /* 0xff80000000157802 */ /* 0x000fe40000000f00 */
[----:B------:R-:W-:Y:S01]  /*9050*/  PLOP3.LUT P4, PT, PT, PT, PT, 0x8, 0x0 ;  /* 0x000000000000781c */ /* 0x000fe20003f8e170 */
[----:B--2---:R-:W1:Y:S04]  /*9060*/  SHFL.BFLY PT, R11, R0, 0x2, 0x1f ;  /* 0x0c401f00000b7f89 */ /* 0x004e6800000e0000 */
[----:B---3--:R-:W2:Y:S04]  /*9070*/  SHFL.BFLY PT, R9, R4, 0x2, 0x1f ;  /* 0x0c401f0004097f89 */ /* 0x008ea800000e0000 */
[----:B----4-:R-:W3:Y:S04]  /*9080*/  SHFL.BFLY PT, R7, R8, 0x2, 0x1f ;  /* 0x0c401f0008077f89 */ /* 0x010ee800000e0000 */
[----:B-----5:R-:W4:Y:S01]  /*9090*/  SHFL.BFLY PT, R6, R5, 0x2, 0x1f ;  /* 0x0c401f0005067f89 */ /* 0x020f2200000e0000 */
[----:B-1----:R-:W-:-:S02]  /*90a0*/  FADD.FTZ R11, R11, R0 ;  /* 0x000000000b0b7221 */ /* 0x002fc40000010000 */
[----:B--2---:R-:W-:-:S03]  /*90b0*/  FADD.FTZ R9, R9, R4 ;  /* 0x0000000409097221 */ /* 0x004fc60000010000 */
[----:B------:R-:W1:Y:S01]  /*90c0*/  SHFL.BFLY PT, R0, R11, 0x1, 0x1f ;  /* 0x0c201f000b007f89 */ /* 0x000e6200000e0000 */
[----:B---3--:R-:W-:-:S03]  /*90d0*/  FADD.FTZ R7, R7, R8 ;  /* 0x0000000807077221 */ /* 0x008fc60000010000 */
[----:B------:R-:W2:Y:S01]  /*90e0*/  SHFL.BFLY PT, R4, R9, 0x1, 0x1f ;  /* 0x0c201f0009047f89 */ /* 0x000ea200000e0000 */
[----:B----4-:R-:W-:-:S03]  /*90f0*/  FADD.FTZ R6, R6, R5 ;  /* 0x0000000506067221 */ /* 0x010fc60000010000 */
[----:B------:R-:W3:Y:S04]  /*9100*/  SHFL.BFLY PT, R3, R7, 0x1, 0x1f ;  /* 0x0c201f0007037f89 */ /* 0x000ee800000e0000 */
[----:B------:R-:W4:Y:S01]  /*9110*/  SHFL.BFLY PT, R5, R6, 0x1, 0x1f ;  /* 0x0c201f0006057f89 */ /* 0x000f2200000e0000 */
[----:B-1----:R-:W-:Y:S01]  /*9120*/  FADD.FTZ R11, R11, R0 ;  /* 0x000000000b0b7221 */ /* 0x002fe20000010000 */
[----:B------:R-:W-:Y:S01]  /*9130*/  MOV R0, RZ ;  /* 0x000000ff00007202 */ /* 0x000fe20000000f00 */
[----:B--2---:R-:W-:-:S03]  /*9140*/  FADD.FTZ R9, R9, R4 ;  /* 0x0000000409097221 */ /* 0x004fc60000010000 */
[----:B------:R-:W-:Y:S02]  /*9150*/  FSETP.NE.FTZ.AND P3, PT, R11, RZ, PT ;  /* 0x000000ff0b00720b */ /* 0x000fe40003f75000 */
[----:B------:R-:W-:Y:S01]  /*9160*/  MOV R4, RZ ;  /* 0x000000ff00047202 */ /* 0x000fe20000000f00 */
[----:B---3--:R-:W-:Y:S01]  /*9170*/  FADD.FTZ R7, R7, R3 ;  /* 0x0000000307077221 */ /* 0x008fe20000010000 */
[----:B------:R-:W-:Y:S02]  /*9180*/  FSETP.NE.FTZ.AND P2, PT, R9, RZ, PT ;  /* 0x000000ff0900720b */ /* 0x000fe40003f55000 */
[----:B------:R-:W-:Y:S01]  /*9190*/  MOV R3, RZ ;  /* 0x000000ff00037202 */ /* 0x000fe20000000f00 */
[----:B----4-:R-:W-:Y:S01]  /*91a0*/  FADD.FTZ R6, R5, R6 ;  /* 0x0000000605067221 */ /* 0x010fe20000010000 */
[----:B------:R-:W-:-:S04]  /*91b0*/  FSETP.NE.FTZ.AND P1, PT, R7, RZ, PT ;  /* 0x000000ff0700720b */ /* 0x000fc80003f35000 */
[----:B------:R-:W-:Y:S01]  /*91c0*/  FSETP.NE.FTZ.AND P0, PT, R6, RZ, PT ;  /* 0x000000ff0600720b */ /* 0x000fe20003f15000 */
[----:B------:R-:W1:Y:S08]  /*91d0*/  @P3 MUFU.RCP R0, R11 ;  /* 0x0000000b00003308 */ /* 0x000e700000001000 */
[----:B------:R-:W2:Y:S04]  /*91e0*/  @P1 MUFU.RCP R3, R7 ;  /* 0x0000000700031308 */ /* 0x000ea80000001000 */
[----:B------:R-:W-:Y:S01]  /*91f0*/  @P0 MOV R8, 0x3f317218 ;  /* 0x3f31721800080802 */ /* 0x000fe20000000f00 */
[----:B-1----:R-:W-:-:S03]  /*9200*/  FMUL.FTZ R112, R0, R112 ;  /* 0x0000007000707220 */ /* 0x002fc60000410000 */
[----:B------:R-:W1:Y:S01]  /*9210*/  @P2 MUFU.RCP R4, R9 ;  /* 0x0000000900042308 */ /* 0x000e620000001000 */
[C---:B------:R-:W-:Y:S02]  /*9220*/  FMUL.FTZ R113, R0.reuse, R113 ;  /* 0x0000007100717220 */ /* 0x040fe40000410000 */
[C---:B------:R-:W-:Y:S02]  /*9230*/  FMUL.FTZ R120, R0.reuse, R120 ;  /* 0x0000007800787220 */ /* 0x040fe40000410000 */
[C---:B------:R-:W-:Y:S02]  /*9240*/  FMUL.FTZ R121, R0.reuse, R121 ;  /* 0x0000007900797220 */ /* 0x040fe40000410000 */
[C---:B------:R-:W-:Y:S01]  /*9250*/  FMUL.FTZ R124, R0.reuse, R124 ;  /* 0x0000007c007c7220 */ /* 0x040fe20000410000 */
[----:B------:R-:W-:Y:S01]  /*9260*/  @P3 MUFU.LG2 R11, R11 ;  /* 0x0000000b000b3308 */ /* 0x000fe20000000c00 */
[C---:B------:R-:W-:Y:S02]  /*9270*/  FMUL.FTZ R125, R0.reuse, R125 ;  /* 0x0000007d007d7220 */ /* 0x040fe40000410000 */
[----:B------:R-:W-:-:S02]  /*9280*/  FMUL.FTZ R136, R0, R136 ;  /* 0x0000008800887220 */ /* 0x000fc40000410000 */
[C---:B------:R-:W-:Y:S02]  /*9290*/  FMUL.FTZ R137, R0.reuse, R137 ;  /* 0x0000008900897220 */ /* 0x040fe40000410000 */
[C---:B------:R-:W-:Y:S01]  /*92a0*/  FMUL.FTZ R140, R0.reuse, R140 ;  /* 0x0000008c008c7220 */ /* 0x040fe20000410000 */
[----:B------:R-:W-:Y:S01]  /*92b0*/  @P2 MUFU.LG2 R9, R9 ;  /* 0x0000000900092308 */ /* 0x000fe20000000c00 */
[C---:B------:R-:W-:Y:S02]  /*92c0*/  FMUL.FTZ R141, R0.reuse, R141 ;  /* 0x0000008d008d7220 */ /* 0x040fe40000410000 */
[C---:B------:R-:W-:Y:S02]  /*92d0*/  FMUL.FTZ R152, R0.reuse, R152 ;  /* 0x0000009800987220 */ /* 0x040fe40000410000 */
[C---:B------:R-:W-:Y:S02]  /*92e0*/  FMUL.FTZ R153, R0.reuse, R153 ;  /* 0x0000009900997220 */ /* 0x040fe40000410000 */
[C---:B------:R-:W-:Y:S01]  /*92f0*/  FMUL.FTZ R156, R0.reuse, R156 ;  /* 0x0000009c009c7220 */ /* 0x040fe20000410000 */
[----:B------:R-:W-:Y:S01]  /*9300*/  @P1 MUFU.LG2 R7, R7 ;  /* 0x0000000700071308 */ /* 0x000fe20000000c00 */
[----:B------:R-:W-:-:S02]  /*9310*/  FMUL.FTZ R157, R0, R157 ;  /* 0x0000009d009d7220 */ /* 0x000fc40000410000 */
[C---:B------:R-:W-:Y:S02]  /*9320*/  FMUL.FTZ R168, R0.reuse, R168 ;  /* 0x000000a800a87220 */ /* 0x040fe40000410000 */
[C---:B------:R-:W-:Y:S02]  /*9330*/  FMUL.FTZ R169, R0.reuse, R169 ;  /* 0x000000a900a97220 */ /* 0x040fe40000410000 */
[C---:B------:R-:W-:Y:S02]  /*9340*/  FMUL.FTZ R68, R0.reuse, R68 ;  /* 0x0000004400447220 */ /* 0x040fe40000410000 */
[C---:B------:R-:W-:Y:S02]  /*9350*/  FMUL.FTZ R69, R0.reuse, R69 ;  /* 0x0000004500457220 */ /* 0x040fe40000410000 */
[C---:B------:R-:W-:Y:S02]  /*9360*/  FMUL.FTZ R80, R0.reuse, R80 ;  /* 0x0000005000507220 */ /* 0x040fe40000410000 */
[----:B------:R-:W-:-:S02]  /*9370*/  FMUL.FTZ R81, R0, R81 ;  /* 0x0000005100517220 */ /* 0x000fc40000410000 */
[C---:B------:R-:W-:Y:S02]  /*9380*/  FMUL.FTZ R84, R0.reuse, R84 ;  /* 0x0000005400547220 */ /* 0x040fe40000410000 */
[C---:B------:R-:W-:Y:S02]  /*9390*/  FMUL.FTZ R85, R0.reuse, R85 ;  /* 0x0000005500557220 */ /* 0x040fe40000410000 */
[C---:B------:R-:W-:Y:S02]  /*93a0*/  FMUL.FTZ R96, R0.reuse, R96 ;  /* 0x0000006000607220 */ /* 0x040fe40000410000 */
[----:B------:R-:W-:Y:S01]  /*93b0*/  FMUL.FTZ R97, R0, R97 ;  /* 0x0000006100617220 */ /* 0x000fe20000410000 */
[----:B------:R-:W-:Y:S01]  /*93c0*/  MOV R0, RZ ;  /* 0x000000ff00007202 */ /* 0x000fe20000000f00 */
[C---:B--2---:R-:W-:Y:S02]  /*93d0*/  FMUL.FTZ R108, R3.reuse, R108 ;  /* 0x0000006c036c7220 */ /* 0x044fe40000410000 */
[----:B------:R-:W-:-:S02]  /*93e0*/  FMUL.FTZ R109, R3, R109 ;  /* 0x0000006d036d7220 */ /* 0x000fc40000410000 */
[C---:B------:R-:W-:Y:S01]  /*93f0*/  FMUL.FTZ R116, R3.reuse, R116 ;  /* 0x0000007403747220 */ /* 0x040fe20000410000 */
[----:B------:R-:W2:Y:S01]  /*9400*/  @P0 MUFU.RCP R0, R6 ;  /* 0x0000000600000308 */ /* 0x000ea20000001000 */
[C---:B------:R-:W-:Y:S02]  /*9410*/  FMUL.FTZ R117, R3.reuse, R117 ;  /* 0x0000007503757220 */ /* 0x040fe40000410000 */
[C---:B------:R-:W-:Y:S02]  /*9420*/  FMUL.FTZ R128, R3.reuse, R128 ;  /* 0x0000008003807220 */ /* 0x040fe40000410000 */
[C---:B------:R-:W-:Y:S02]  /*9430*/  FMUL.FTZ R129, R3.reuse, R129 ;  /* 0x0000008103817220 */ /* 0x040fe40000410000 */
[C---:B------:R-:W-:Y:S01]  /*9440*/  FMUL.FTZ R132, R3.reuse, R132 ;  /* 0x0000008403847220 */ /* 0x040fe20000410000 */
[----:B------:R-:W3:Y:S01]  /*9450*/  @P0 MUFU.LG2 R6, R6 ;  /* 0x0000000600060308 */ /* 0x000ee20000000c00 */
        /* <DEDUP_REMOVED lines=17> */
[----:B------:R-:W-:Y:S01]  /*9570*/  @P2 MOV R3, 0x3f317218 ;  /* 0x3f31721800032802 */ /* 0x000fe20000000f00 */
[C---:B-1----:R-:W-:Y:S02]  /*9580*/  FMUL.FTZ R114, R4.reuse, R114 ;  /* 0x0000007204727220 */ /* 0x042fe40000410000 */
        /* <DEDUP_REMOVED lines=24> */
[C---:B--2---:R-:W-:Y:S02]  /*9710*/  FMUL.FTZ R110, R0.reuse, R110 ;  /* 0x0000006e006e7220 */ /* 0x044fe40000410000 */
        /* <DEDUP_REMOVED lines=24> */
[----:B------:R-:W-:Y:S02]  /*98a0*/  @P2 FMUL.FTZ R5, R3, c[0x0][0x2d0] ;  /* 0x0000b40003052a20 */ /* 0x000fe40000410000 */
[----:B------:R-:W-:-:S02]  /*98b0*/  @P3 FMUL.FTZ R10, R4, c[0x0][0x2d0] ;  /* 0x0000b400040a3a20 */ /* 0x000fc40000410000 */
[----:B------:R-:W-:Y:S02]  /*98c0*/  @P1 FMUL.FTZ R3, R0, c[0x0][0x2d0] ;  /* 0x0000b40000031a20 */ /* 0x000fe40000410000 */
[----:B------:R-:W-:Y:S02]  /*98d0*/  @P3 FMUL.FTZ R11, R11, 0.69314718246459960938 ;  /* 0x3f3172180b0b3820 */ /* 0x000fe40000410000 */
[----:B------:R-:W-:Y:S02]  /*98e0*/  @P2 FMUL.FTZ R9, R9, 0.69314718246459960938 ;  /* 0x3f31721809092820 */ /* 0x000fe40000410000 */
[----:B------:R-:W-:Y:S02]  /*98f0*/  @P1 FMUL.FTZ R7, R7, 0.69314718246459960938 ;  /* 0x3f31721807071820 */ /* 0x000fe40000410000 */
[----:B---3--:R-:W-:Y:S02]  /*9900*/  @P0 FMUL.FTZ R4, R6, 0.69314718246459960938 ;  /* 0x3f31721806040820 */ /* 0x008fe40000410000 */
[----:B------:R-:W-:-:S02]  /*9910*/  @P0 FMUL.FTZ R0, R8, c[0x0][0x2d0] ;  /* 0x0000b40008000a20 */ /* 0x000fc40000410000 */
[----:B------:R-:W-:Y:S02]  /*9920*/  @P3 FFMA.FTZ R18, R10, R104, R11 ;  /* 0x000000680a123223 */ /* 0x000fe4000001000b */
[----:B------:R-:W-:Y:S02]  /*9930*/  @P2 FFMA.FTZ R19, R5, R103, R9 ;  /* 0x0000006705132223 */ /* 0x000fe40000010009 */
[----:B------:R-:W-:Y:S02]  /*9940*/  @P1 FFMA.FTZ R20, R3, R102, R7 ;  /* 0x0000006603141223 */ /* 0x000fe40000010007 */
[----:B------:R-:W-:Y:S02]  /*9950*/  @P0 FFMA.FTZ R21, R0, R2, R4 ;  /* 0x0000000200150223 */ /* 0x000fe40000010004 */
.L_x_3:
[----:B-1----:R-:W-:Y:S05]  /*9960*/  @P4 BRA `(.L_x_12) ;  /* 0x00001a2000004947 */ /* 0x002fea0003800000 */
[----:B------:R-:W2:Y:S01]  /*9970*/  LDL.LU R14, [R1+0x50] ;  /* 0x00005000010e7983 */ /* 0x000ea20000300800 */
[----:B------:R-:W-:Y:S01]  /*9980*/  MOV R24, c[0x0][0x4e8] ;  /* 0x00013a0000187a02 */ /* 0x000fe20000000f00 */
[----:B------:R-:W-:Y:S02]  /*9990*/  BSSY B0, `(.L_x_13) ;  /* 0x00000c1000007945 */ /* 0x000fe40003800000 */
[----:B------:R-:W1:Y:S01]  /*99a0*/  S2R R16, SR_TID.X ;  /* 0x0000000000107919 */ /* 0x000e620000002100 */
[C---:B------:R-:W-:Y:S01]  /*99b0*/  ISETP.NE.AND P0, PT, R24.reuse, 0x1, PT ;  /* 0x000000011800780c */ /* 0x040fe20003f05270 */
[----:B------:R-:W-:-:S02]  /*99c0*/  IMAD R24, R24, c[0x0][0x388], RZ ;  /* 0x0000e20018187a24 */ /* 0x000fc400078e02ff */
[----:B------:R-:W3:Y:S04]  /*99d0*/  S2R R12, SR_CTAID.Y ;  /* 0x00000000000c7919 */ /* 0x000ee80000002600 */
[----:B------:R-:W4:Y:S04]  /*99e0*/  S2R R13, SR_CTAID.Z ;  /* 0x00000000000d7919 */ /* 0x000f280000002700 */
[----:B------:R-:W5:Y:S01]  /*99f0*/  S2R R15, SR_CTAID.X ;  /* 0x00000000000f7919 */ /* 0x000f620000002500 */
[----:B-1----:R-:W-:-:S04]  /*9a00*/  SHF.R.S32.HI R11, RZ, 0x1f, R16 ;  /* 0x0000001fff0b7819 */ /* 0x002fc80000011410 */
[CC--:B------:R-:W-:Y:S02]  /*9a10*/  LEA.HI R4, R11.reuse, R16.reuse, RZ, 0x2 ;  /* 0x000000100b047211 */ /* 0x0c0fe400078f10ff */
[----:B------:R-:W-:Y:S02]  /*9a20*/  LEA.HI R11, R11, R16, RZ, 0x5 ;  /* 0x000000100b0b7211 */ /* 0x000fe400078f28ff */
[----:B------:R-:W-:Y:S02]  /*9a30*/  LOP3.LUT R4, R4, 0xfffffffc, RZ, 0xc0, !PT ;  /* 0xfffffffc04047812 */ /* 0x000fe400078ec0ff */
[--C-:B------:R-:W-:Y:S02]  /*9a40*/  SHF.R.S32.HI R6, RZ, 0x5, R11.reuse ;  /* 0x00000005ff067819 */ /* 0x100fe4000001140b */
[----:B------:R-:W-:Y:S02]  /*9a50*/  SHF.R.S32.HI R5, RZ, 0x1f, R11 ;  /* 0x0000001fff057819 */ /* 0x000fe4000001140b */
[----:B------:R-:W-:Y:S01]  /*9a60*/  LOP3.LUT R11, R11, 0xffffffe0, RZ, 0xc0, !PT ;  /* 0xffffffe00b0b7812 */ /* 0x000fe200078ec0ff */
[----:B------:R-:W-:Y:S01]  /*9a70*/  BAR.SYNC.DEFER_BLOCKING 0x1, 0x80 ;  /* 0x0042000000007b1d */ /* 0x000fe20000010000 */
[----:B--2---:R-:W-:Y:S01]  /*9a80*/  SHF.R.S32.HI R10, RZ, 0x1f, R14 ;  /* 0x0000001fff0a7819 */ /* 0x004fe2000001140e */
[----:B------:R-:W-:-:S04]  /*9a90*/  IMAD.WIDE.U32 R2, R14, c[0x0][0x4d0], RZ ;  /* 0x000134000e027a25 */ /* 0x000fc800078e00ff */
[----:B------:R-:W-:Y:S02]  /*9aa0*/  IMAD R0, R10, c[0x0][0x4d0], RZ ;  /* 0x000134000a007a24 */ /* 0x000fe400078e02ff */
[----:B------:R-:W-:Y:S02]  /*9ab0*/  IMAD.MOV R9, RZ, RZ, -R14 ;  /* 0x000000ffff097224 */ /* 0x000fe400078e0a0e */
[----:B------:R-:W-:Y:S02]  /*9ac0*/  IMAD R8, R14, c[0x0][0x4d4], R0 ;  /* 0x000135000e087a24 */ /* 0x000fe400078e0200 */
[----:B------:R-:W-:Y:S01]  /*9ad0*/  IMAD.IADD R0, R16, 0x1, -R4 ;  /* 0x0000000110007824 */ /* 0x000fe200078e0a04 */
[----:B------:R-:W-:Y:S01]  /*9ae0*/  LEA.HI R4, R5, R6, RZ, 0x2 ;  /* 0x0000000605047211 */ /* 0x000fe200078f10ff */
[----:B------:R-:W-:Y:S01]  /*9af0*/  IMAD.IADD R5, R3, 0x1, R8 ;  /* 0x0000000103057824 */ /* 0x000fe200078e0208 */
[----:B------:R-:W-:Y:S01]  /*9b00*/  IADD3 R16, -R11, R16, RZ ;  /* 0x000000100b107210 */ /* 0x000fe20007ffe1ff */
[----:B---3--:R-:W-:Y:S01]  /*9b10*/  IMAD R12, R9, c[0x0][0x550], R12 ;  /* 0x00015400090c7a24 */ /* 0x008fe200078e020c */
[----:B------:R-:W-:-:S02]  /*9b20*/  LEA.HI R7, R0, R0, RZ, 0x1 ;  /* 0x0000000000077211 */ /* 0x000fc400078f08ff */
[----:B------:R-:W-:Y:S01]  /*9b30*/  LOP3.LUT R8, R4, 0xffffffc, RZ, 0xc0, !PT ;  /* 0x0ffffffc04087812 */ /* 0x000fe200078ec0ff */
[----:B------:R-:W-:Y:S01]  /*9b40*/  IMAD.MOV.U32 R4, RZ, RZ, R2 ;  /* 0x000000ffff047224 */ /* 0x000fe200078e0002 */
[C---:B------:R-:W-:Y:S01]  /*9b50*/  LOP3.LUT R3, R7.reuse, 0x1ffffffe, RZ, 0xc0, !PT ;  /* 0x1ffffffe07037812 */ /* 0x040fe200078ec0ff */
[----:B------:R-:W-:Y:S01]  /*9b60*/  IMAD.SHL.U32 R2, R7, 0x20, RZ ;  /* 0x0000002007027824 */ /* 0x000fe200078e00ff */
[----:B------:R-:W-:Y:S01]  /*9b70*/  SHF.R.S32.HI R7, RZ, 0x1f, R16 ;  /* 0x0000001fff077819 */ /* 0x000fe20000011410 */
[----:B------:R-:W-:Y:S01]  /*9b80*/  IMAD.IADD R9, R6, 0x1, -R8 ;  /* 0x0000000106097824 */ /* 0x000fe200078e0a08 */
[----:B------:R-:W-:Y:S01]  /*9b90*/  IADD3 R8, R0, -R3, RZ ;  /* 0x8000000300087210 */ /* 0x000fe20007ffe0ff */
[----:B------:R-:W-:Y:S01]  /*9ba0*/  IMAD R0, R10, c[0x0][0x438], RZ ;  /* 0x00010e000a007a24 */ /* 0x000fe200078e02ff */
[----:B------:R-:W-:Y:S01]  /*9bb0*/  LEA.HI R17, R7, R16, RZ, 0x2 ;  /* 0x0000001007117211 */ /* 0x000fe200078f10ff */
[----:B----4-:R-:W-:Y:S01]  /*9bc0*/  IMAD.WIDE.U32 R4, R13, c[0x0][0x4d8], R4 ;  /* 0x000136000d047a25 */ /* 0x010fe200078e0004 */
[----:B------:R-:W-:-:S02]  /*9bd0*/  SHF.R.S32.HI R10, RZ, 0x1f, R13 ;  /* 0x0000001fff0a7819 */ /* 0x000fc4000001140d */
[----:B------:R-:W-:Y:S01]  /*9be0*/  SHF.R.S32.HI R7, RZ, 0x2, R17 ;  /* 0x00000002ff077819 */ /* 0x000fe20000011411 */
[----:B------:R-:W-:Y:S01]  /*9bf0*/  IMAD R6, R14, c[0x0][0x43c], R0 ;  /* 0x00010f000e067a24 */ /* 0x000fe200078e0200 */
[----:B------:R-:W-:Y:S01]  /*9c00*/  LOP3.LUT R0, R2, 0xffffffc0, RZ, 0xc0, !PT ;  /* 0xffffffc002007812 */ /* 0x000fe200078ec0ff */
[----:B------:R-:W-:Y:S01]  /*9c10*/  IMAD.WIDE.U32 R2, R14, c[0x0][0x438], RZ ;  /* 0x00010e000e027a25 */ /* 0x000fe200078e00ff */
[----:B------:R-:W-:-:S03]  /*9c20*/  LOP3.LUT P1, RZ, R16, 0x3, RZ, 0xc0, !PT ;  /* 0x0000000310ff7812 */ /* 0x000fc6000782c0ff */
[----:B------:R-:W-:Y:S02]  /*9c30*/  IMAD R8, R8, 0x8, R0 ;  /* 0x0000000808087824 */ /* 0x000fe400078e0200 */
[----:B------:R-:W-:Y:S02]  /*9c40*/  IMAD R14, R9, 0x10, R7 ;  /* 0x00000010090e7824 */ /* 0x000fe400078e0207 */
[----:B------:R-:W-:Y:S02]  /*9c50*/  IMAD R11, R10, c[0x0][0x4d8], RZ ;  /* 0x000136000a0b7a24 */ /* 0x000fe400078e02ff */
[----:B------:R-:W-:Y:S02]  /*9c60*/  IMAD.IADD R8, R14, 0x1, R8 ;  /* 0x000000010e087824 */ /* 0x000fe400078e0208 */
[----:B------:R-:W-:Y:S02]  /*9c70*/  IMAD.IADD R3, R3, 0x1, R6 ;  /* 0x0000000103037824 */ /* 0x000fe400078e0206 */
[----:B------:R-:W-:-:S02]  /*9c80*/  IMAD R6, R10, c[0x0][0x440], RZ ;  /* 0x000110000a067a24 */ /* 0x000fc400078e02ff */
[----:B-----5:R-:W-:Y:S02]  /*9c90*/  IMAD R8, R15, 0x80, R8 ;  /* 0x000000800f087824 */ /* 0x020fe400078e0208 */
[C---:B------:R-:W-:Y:S02]  /*9ca0*/  IMAD R0, R13.reuse, c[0x0][0x4dc], R11 ;  /* 0x000137000d007a24 */ /* 0x040fe400078e020b */
[C---:B------:R-:W-:Y:S02]  /*9cb0*/  IMAD R6, R13.reuse, c[0x0][0x444], R6 ;  /* 0x000111000d067a24 */ /* 0x040fe400078e0206 */
[----:B------:R-:W-:Y:S01]  /*9cc0*/  IMAD.WIDE.U32 R2, R13, c[0x0][0x440], R2 ;  /* 0x000110000d027a25 */ /* 0x000fe200078e0002 */
[----:B------:R-:W-:Y:S02]  /*9cd0*/  IADD3 R5, R5, R0, RZ ;  /* 0x0000000005057210 */ /* 0x000fe40007ffe0ff */
[----:B------:R-:W-:Y:S01]  /*9ce0*/  SHF.R.S32.HI R0, RZ, 0x1f, R12 ;  /* 0x0000001fff007819 */ /* 0x000fe2000001140c */
[----:B------:R-:W-:Y:S01]  /*9cf0*/  @P0 IMAD.HI.U32 R11, R8, c[0x0][0x4ec], RZ ;  /* 0x00013b00080b0a27 */ /* 0x000fe200078e00ff */
[----:B------:R-:W-:-:S03]  /*9d00*/  IADD3 R3, R3, R6, RZ ;  /* 0x0000000603037210 */ /* 0x000fc60007ffe0ff */
[----:B------:R-:W-:-:S04]  /*9d10*/  @P0 IMAD.HI.U32 R10, R8, c[0x0][0x4ec], RZ ;  /* 0x00013b00080a0a27 */ /* 0x000fc800078e00ff */
[--C-:B------:R-:W-:Y:S01]  /*9d20*/  IMAD.MOV.U32 R6, RZ, RZ, R8.reuse ;  /* 0x000000ffff067224 */ /* 0x100fe200078e0008 */
[----:B------:R-:W-:Y:S01]  /*9d30*/  @P0 SHF.R.U32.HI R6, RZ, c[0x0][0x4f0], R11 ;  /* 0x00013c00ff060a19 */ /* 0x000fe2000001160b */
[----:B------:R-:W-:Y:S01]  /*9d40*/  IMAD.MOV.U32 R7, RZ, RZ, R8 ;  /* 0x000000ffff077224 */ /* 0x000fe200078e0008 */
[----:B------:R-:W-:Y:S01]  /*9d50*/  @P0 SHF.R.U32.HI R7, RZ, c[0x0][0x4f0], R10 ;  /* 0x00013c00ff070a19 */ /* 0x000fe2000001160a */
[----:B------:R-:W-:Y:S01]  /*9d60*/  IMAD R9, R0, c[0x0][0x448], RZ ;  /* 0x0001120000097a24 */ /* 0x000fe200078e02ff */
[----:B------:R-:W-:Y:S01]  /*9d70*/  IADD3 R10, -R6, RZ, RZ ;  /* 0x000000ff060a7210 */ /* 0x000fe20007ffe1ff */
[----:B------:R-:W-:Y:S02]  /*9d80*/  IMAD R0, R0, c[0x0][0x4e0], RZ ;  /* 0x0001380000007a24 */ /* 0x000fe400078e02ff */
[C---:B------:R-:W-:Y:S01]  /*9d90*/  IMAD R11, R12.reuse, c[0x0][0x44c], R9 ;  /* 0x000113000c0b7a24 */ /* 0x040fe200078e0209 */
[----:B------:R-:W-:Y:S01]  /*9da0*/  SHF.R.S32.HI R9, RZ, 0x1f, R7 ;  /* 0x0000001fff097819 */ /* 0x000fe20000011407 */
[----:B------:R-:W-:-:S02]  /*9db0*/  IMAD R13, R12, c[0x0][0x4e4], R0 ;  /* 0x000139000c0d7a24 */ /* 0x000fc400078e0200 */
[----:B------:R-:W-:-:S04]  /*9dc0*/  IMAD.WIDE.U32 R4, R12, c[0x0][0x4e0], R4 ;  /* 0x000138000c047a25 */ /* 0x000fc800078e0004 */
[----:B------:R-:W-:Y:S01]  /*9dd0*/  IMAD R0, R10, c[0x0][0x4e8], R8 ;  /* 0x00013a000a007a24 */ /* 0x000fe200078e0208 */
[----:B------:R-:W-:Y:S01]  /*9de0*/  SHF.R.S32.HI R10, RZ, 0x1f, R6 ;  /* 0x0000001fff0a7819 */ /* 0x000fe20000011406 */
[----:B------:R-:W-:Y:S01]  /*9df0*/  IMAD R9, R9, c[0x0][0x430], RZ ;  /* 0x00010c0009097a24 */ /* 0x000fe200078e02ff */
[----:B------:R-:W-:Y:S01]  /*9e00*/  IADD3 R4, P0, R6, R4, RZ ;  /* 0x0000000406047210 */ /* 0x000fe20007f1e0ff */
[----:B------:R-:W-:Y:S01]  /*9e10*/  IMAD.WIDE.U32 R2, R12, c[0x0][0x448], R2 ;  /* 0x000112000c027a25 */ /* 0x000fe200078e0002 */
[----:B------:R-:W-:Y:S02]  /*9e20*/  SHF.R.S32.HI R6, RZ, 0x1f, R0 ;  /* 0x0000001fff067819 */ /* 0x000fe40000011400 */
[----:B------:R-:W-:Y:S01]  /*9e30*/  IADD3.X R5, R10, R5, R13, P0, !PT ;  /* 0x000000050a057210 */ /* 0x000fe200007fe40d */
[----:B------:R-:W-:Y:S02]  /*9e40*/  IMAD R10, R7, c[0x0][0x434], R9 ;  /* 0x00010d00070a7a24 */ /* 0x000fe400078e0209 */
[----:B------:R-:W-:-:S02]  /*9e50*/  IMAD R9, R6, c[0x0][0x4c8], RZ ;  /* 0x0001320006097a24 */ /* 0x000fc400078e02ff */
[----:B------:R-:W-:Y:S02]  /*9e60*/  IMAD.MOV R6, RZ, RZ, -R7 ;  /* 0x000000ffff067224 */ /* 0x000fe400078e0a07 */
[----:B------:R-:W-:-:S04]  /*9e70*/  IMAD.WIDE.U32 R4, R0, c[0x0][0x4c8], R4 ;  /* 0x0001320000047a25 */ /* 0x000fc800078e0004 */
[----:B------:R-:W-:Y:S02]  /*9e80*/  IMAD R0, R0, c[0x0][0x4cc], R9 ;  /* 0x0001330000007a24 */ /* 0x000fe400078e0209 */
[----:B------:R-:W-:Y:S02]  /*9e90*/  IMAD.IADD R3, R3, 0x1, R11 ;  /* 0x0000000103037824 */ /* 0x000fe400078e020b */
[----:B------:R-:W-:Y:S01]  /*9ea0*/  IMAD R13, R6, c[0x0][0x4e8], R8 ;  /* 0x00013a00060d7a24 */ /* 0x000fe200078e0208 */
[C---:B------:R-:W-:Y:S01]  /*9eb0*/  LEA R6, P0, R4.reuse, c[0x0][0x4a8], 0x2 ;  /* 0x00012a0004067a11 */ /* 0x040fe200078010ff */
[----:B------:R-:W-:Y:S02]  /*9ec0*/  IMAD.IADD R0, R5, 0x1, R0 ;  /* 0x0000000105007824 */ /* 0x000fe400078e0200 */
[----:B------:R-:W-:Y:S01]  /*9ed0*/  IMAD.WIDE.U32 R2, R7, c[0x0][0x430], R2 ;  /* 0x00010c0007027a25 */ /* 0x000fe200078e0002 */
[----:B------:R-:W-:Y:S01]  /*9ee0*/  SHF.R.S32.HI R7, RZ, 0x1f, R13 ;  /* 0x0000001fff077819 */ /* 0x000fe2000001140d */
[----:B------:R-:W-:Y:S01]  /*9ef0*/  SHFL.IDX PT, R8, R6, 0x2, 0x1c1f ;  /* 0x005c1f0006087f89 */ /* 0x000fe200000e0000 */
[----:B------:R-:W-:Y:S01]  /*9f00*/  LEA.HI.X R0, R4, c[0x0][0x4ac], R0, 0x2, P0 ;  /* 0x00012b0004007a11 */ /* 0x000fe200000f1400 */
[----:B------:R-:W-:Y:S01]  /*9f10*/  IMAD R12, R15, 0x80, R14 ;  /* 0x000000800f0c7824 */ /* 0x000fe200078e020e */
[----:B------:R-:W-:Y:S01]  /*9f20*/  IADD3 R3, R3, R10, RZ ;  /* 0x0000000a03037210 */ /* 0x000fe20007ffe0ff */
[----:B------:R-:W-:Y:S01]  /*9f30*/  IMAD R7, R7, c[0x0][0x428], RZ ;  /* 0x00010a0007077a24 */ /* 0x000fe200078e02ff */
[----:B------:R-:W-:Y:S02]  /*9f40*/  SHFL.IDX PT, R4, R6, RZ, 0x1c1f ;  /* 0x001c1fff06047589 */ /* 0x000fe400000e0000 */
[C---:B------:R-:W-:Y:S01]  /*9f50*/  IADD3 R14, R12.reuse, 0x40, RZ ;  /* 0x000000400c0e7810 */ /* 0x040fe20007ffe0ff */
[C---:B------:R-:W-:Y:S01]  /*9f60*/  IMAD R15, R13.reuse, c[0x0][0x42c], R7 ;  /* 0x00010b000d0f7a24 */ /* 0x040fe200078e0207 */
[----:B------:R-:W1:Y:S01]  /*9f70*/  SHFL.IDX PT, R5, R0, RZ, 0x1c1f ;  /* 0x001c1fff00057589 */ /* 0x000e6200000e0000 */
[----:B------:R-:W-:Y:S01]  /*9f80*/  IMAD.WIDE.U32 R2, R13, c[0x0][0x428], R2 ;  /* 0x00010a000d027a25 */ /* 0x000fe200078e0002 */
[----:B------:R-:W-:-:S02]  /*9f90*/  IADD3 R13, R12, 0x48, RZ ;  /* 0x000000480c0d7810 */ /* 0x000fc40007ffe0ff */
[----:B------:R-:W-:Y:S01]  /*9fa0*/  SHFL.IDX PT, R10, R6, 0x1, 0x1c1f ;  /* 0x003c1f00060a7f89 */ /* 0x000fe200000e0000 */
[-C--:B------:R-:W-:Y:S02]  /*9fb0*/  ISETP.GE.OR P4, PT, R12, R24.reuse, P1 ;  /* 0x000000180c00720c */ /* 0x080fe40000f86670 */
[-C--:B------:R-:W-:Y:S01]  /*9fc0*/  ISETP.GE.OR P2, PT, R14, R24.reuse, P1 ;  /* 0x000000180e00720c */ /* 0x080fe20000f46670 */
[----:B------:R-:W2:Y:S01]  /*9fd0*/  SHFL.IDX PT, R11, R0, 0x1, 0x1c1f ;  /* 0x003c1f00000b7f89 */ /* 0x000ea200000e0000 */
[----:B------:R-:W-:Y:S02]  /*9fe0*/  IADD3 R3, R3, R15, RZ ;  /* 0x0000000f03037210 */ /* 0x000fe40007ffe0ff */
[----:B------:R-:W-:Y:S01]  /*9ff0*/  LEA R23, P0, R2, c[0x0][0x400], 0x2 ;  /* 0x0001000002177a11 */ /* 0x000fe200078010ff */
[----:B------:R-:W3:Y:S01]  /*a000*/  SHFL.IDX PT, R9, R0, 0x2, 0x1c1f ;  /* 0x005c1f0000097f89 */ /* 0x000ee200000e0000 */
[-C--:B------:R-:W-:Y:S02]  /*a010*/  ISETP.GE.AND P5, PT, R14, R24.reuse, PT ;  /* 0x000000180e00720c */ /* 0x080fe40003fa6270 */
[----:B------:R-:W-:Y:S01]  /*a020*/  LEA.HI.X R22, R2, c[0x0][0x404], R3, 0x2, P0 ;  /* 0x0001010002167a11 */ /* 0x000fe200000f1403 */
[----:B------:R-:W-:Y:S01]  /*a030*/  SHFL.IDX PT, R6, R6, 0x3, 0x1c1f ;  /* 0x007c1f0006067f89 */ /* 0x000fe200000e0000 */
[----:B------:R-:W-:-:S03]  /*a040*/  ISETP.GE.AND P6, PT, R13, R24, PT ;  /* 0x000000180d00720c */ /* 0x000fc60003fc6270 */
[----:B------:R4:W5:Y:S04]  /*a050*/  SHFL.IDX PT, R7, R0, 0x3, 0x1c1f ;  /* 0x007c1f0000077f89 */ /* 0x00096800000e0000 */
[----:B-1----:R1:W-:Y:S04]  /*a060*/  @!P4 ST.E [R4.64], R18 ;  /* 0x000000120400c985 */ /* 0x0023e8000c101906 */
[----:B------:R1:W1:Y:S04]  /*a070*/  SHFL.IDX PT, R2, R23, RZ, 0x1c1f ;  /* 0x001c1fff17027589 */ /* 0x00026800000e0000 */
[----:B------:R1:W1:Y:S01]  /*a080*/  SHFL.IDX PT, R3, R22, RZ, 0x1c1f ;  /* 0x001c1fff16037589 */ /* 0x00026200000e0000 */
[----:B----4-:R-:W-:-:S04]  /*a090*/  IADD3 R0, R12, 0x8, RZ ;  /* 0x000000080c007810 */ /* 0x010fc80007ffe0ff */
[CC--:B------:R-:W-:Y:S02]  /*a0a0*/  ISETP.GE.OR P3, PT, R0.reuse, R24.reuse, P1 ;  /* 0x000000180000720c */ /* 0x0c0fe40000f66670 */
[-C--:B------:R-:W-:Y:S02]  /*a0b0*/  ISETP.GE.OR P1, PT, R13, R24.reuse, P1 ;  /* 0x000000180d00720c */ /* 0x080fe40000f26670 */
[----:B------:R-:W-:Y:S02]  /*a0c0*/  ISETP.GE.AND P0, PT, R0, R24, PT ;  /* 0x000000180000720c */ /* 0x000fe40003f06270 */
[----:B------:R-:W-:-:S05]  /*a0d0*/  LOP3.LUT R0, R17, 0x7ffffffc, RZ, 0xc0, !PT ;  /* 0x7ffffffc11007812 */ /* 0x000fca00078ec0ff */
[----:B------:R-:W-:Y:S02]  /*a0e0*/  IMAD.IADD R0, R16, 0x1, -R0 ;  /* 0x0000000110007824 */ /* 0x000fe400078e0a00 */
[----:B--2---:R2:W-:Y:S03]  /*a0f0*/  @!P3 ST.E [R10.64], R19 ;  /* 0x000000130a00b985 */ /* 0x0045e6000c101906 */
[----:B------:R-:W-:Y:S01]  /*a100*/  SHF.L.U32 R0, R0, 0x1, RZ ;  /* 0x0000000100007819 */ /* 0x000fe200000006ff */
[----:B---3--:R2:W-:Y:S04]  /*a110*/  @!P2 ST.E [R8.64], R20 ;  /* 0x000000140800a985 */ /* 0x0085e8000c101906 */
[----:B-----5:R2:W-:Y:S01]  /*a120*/  @!P1 ST.E [R6.64], R21 ;  /* 0x0000001506009985 */ /* 0x0205e2000c101906 */
[----:B------:R-:W-:-:S13]  /*a130*/  ISETP.GE.AND P1, PT, R12, R24, PT ;  /* 0x000000180c00720c */ /* 0x000fda0003f26270 */
[----:B------:R-:W-:Y:S05]  /*a140*/  @P1 BRA `(.L_x_14) ;  /* 0x0000045000001947 */ /* 0x000fea0003800000 */
[C---:B-12---:R-:W-:Y:S02]  /*a150*/  IADD3 R6, R0.reuse, 0x8, RZ ;  /* 0x0000000800067810 */ /* 0x046fe40007ffe0ff */
[----:B------:R-:W-:Y:S02]  /*a160*/  IADD3 R5, R0, 0x10, RZ ;  /* 0x0000001000057810 */ /* 0x000fe40007ffe0ff */
[----:B------:R-:W-:Y:S02]  /*a170*/  ISETP.GE.AND P3, PT, R6, c[0x0][0x3c8], PT ;  /* 0x0000f20006007a0c */ /* 0x000fe40003f66270 */
[----:B------:R-:W-:Y:S02]  /*a180*/  ISETP.GE.AND P2, PT, R5, c[0x0][0x3c8], PT ;  /* 0x0000f20005007a0c */ /* 0x000fe40003f46270 */
[C---:B------:R-:W-:Y:S02]  /*a190*/  IADD3 R4, R0.reuse, 0x18, RZ ;  /* 0x0000001800047810 */ /* 0x040fe40007ffe0ff */
[----:B------:R-:W-:-:S02]  /*a1a0*/  ISETP.GE.AND P4, PT, R0, c[0x0][0x3c8], PT ;  /* 0x0000f20000007a0c */ /* 0x000fc40003f86270 */
[----:B------:R-:W-:-:S05]  /*a1b0*/  ISETP.GE.AND P1, PT, R4, c[0x0][0x3c8], PT ;  /* 0x0000f20004007a0c */ /* 0x000fca0003f26270 */
[----:B------:R-:W-:Y:S02]  /*a1c0*/  @!P3 LEA.HI R6, R6, R6, RZ, 0x1 ;  /* 0x000000060606b211 */ /* 0x000fe400078f08ff */
[----:B------:R-:W-:Y:S02]  /*a1d0*/  @!P2 LEA.HI R5, R5, R5, RZ, 0x1 ;  /* 0x000000050505a211 */ /* 0x000fe400078f08ff */
[----:B------:R-:W-:Y:S02]  /*a1e0*/  @!P3 LOP3.LUT R6, R6, 0xfffffffe, RZ, 0xc0, !PT ;  /* 0xfffffffe0606b812 */ /* 0x000fe400078ec0ff */
[----:B------:R-:W-:Y:S01]  /*a1f0*/  @!P2 LOP3.LUT R5, R5, 0xfffffffe, RZ, 0xc0, !PT ;  /* 0xfffffffe0505a812 */ /* 0x000fe200078ec0ff */
[----:B------:R-:W-:Y:S01]  /*a200*/  @!P4 IMAD.WIDE R8, R0, 0x4, R2 ;  /* 0x000000040008c825 */ /* 0x000fe200078e0202 */
[----:B------:R-:W-:-:S03]  /*a210*/  @!P1 LEA.HI R10, R4, R4, RZ, 0x1 ;  /* 0x00000004040a9211 */ /* 0x000fc600078f08ff */
[--C-:B------:R-:W-:Y:S01]  /*a220*/  @!P3 IMAD.WIDE R6, R6, 0x4, R2.reuse ;  /* 0x000000040606b825 */ /* 0x100fe200078e0202 */
[----:B------:R1:W-:Y:S03]  /*a230*/  @!P4 ST.E.64 [R8.64], R112 ;  /* 0x000000700800c985 */ /* 0x0003e6000c101b06 */
[----:B------:R-:W-:Y:S01]  /*a240*/  @!P2 IMAD.WIDE R4, R5, 0x4, R2 ;  /* 0x000000040504a825 */ /* 0x000fe200078e0202 */
[----:B------:R2:W-:Y:S04]  /*a250*/  @!P3 ST.E.64 [R6.64], R120 ;  /* 0x000000780600b985 */ /* 0x0005e8000c101b06 */
[----:B------:R3:W-:Y:S01]  /*a260*/  @!P2 ST.E.64 [R4.64], R124 ;  /* 0x0000007c0400a985 */ /* 0x0007e2000c101b06 */
[----:B-1----:R-:W-:-:S02]  /*a270*/  @!P1 LOP3.LUT R8, R10, 0xfffffffe, RZ, 0xc0, !PT ;  /* 0xfffffffe0a089812 */ /* 0x002fc400078ec0ff */
[----:B------:R-:W-:-:S03]  /*a280*/  IADD3 R9, R0, 0x20, RZ ;  /* 0x0000002000097810 */ /* 0x000fc60007ffe0ff */
[----:B--2---:R-:W-:Y:S01]  /*a290*/  @!P1 IMAD.WIDE R6, R8, 0x4, R2 ;  /* 0x0000000408069825 */ /* 0x004fe200078e0202 */
[----:B------:R-:W-:Y:S02]  /*a2a0*/  ISETP.GE.AND P4, PT, R9, c[0x0][0x3c8], PT ;  /* 0x0000f20009007a0c */ /* 0x000fe40003f86270 */
[C---:B---3--:R-:W-:Y:S02]  /*a2b0*/  IADD3 R5, R0.reuse, 0x28, RZ ;  /* 0x0000002800057810 */ /* 0x048fe40007ffe0ff */
[C---:B------:R-:W-:Y:S01]  /*a2c0*/  IADD3 R4, R0.reuse, 0x30, RZ ;  /* 0x0000003000047810 */ /* 0x040fe20007ffe0ff */
[----:B------:R1:W-:Y:S01]  /*a2d0*/  @!P1 ST.E.64 [R6.64], R136 ;  /* 0x0000008806009985 */ /* 0x0003e2000c101b06 */
[----:B------:R-:W-:Y:S02]  /*a2e0*/  IADD3 R8, R0, 0x38, RZ ;  /* 0x0000003800087810 */ /* 0x000fe40007ffe0ff */
[----:B------:R-:W-:Y:S02]  /*a2f0*/  ISETP.GE.AND P3, PT, R5, c[0x0][0x3c8], PT ;  /* 0x0000f20005007a0c */ /* 0x000fe40003f66270 */
[----:B------:R-:W-:-:S02]  /*a300*/  ISETP.GE.AND P2, PT, R4, c[0x0][0x3c8], PT ;  /* 0x0000f20004007a0c */ /* 0x000fc40003f46270 */
[----:B------:R-:W-:Y:S02]  /*a310*/  ISETP.GE.AND P1, PT, R8, c[0x0][0x3c8], PT ;  /* 0x0000f20008007a0c */ /* 0x000fe40003f26270 */
[----:B------:R-:W-:-:S09]  /*a320*/  @!P4 LEA.HI R9, R9, R9, RZ, 0x1 ;  /* 0x000000090909c211 */ /* 0x000fd200078f08ff */
[----:B------:R-:W-:Y:S02]  /*a330*/  @!P2 LEA.HI R4, R4, R4, RZ, 0x1 ;  /* 0x000000040404a211 */ /* 0x000fe400078f08ff */
[----:B------:R-:W-:-:S04]  /*a340*/  @!P1 LEA.HI R8, R8, R8, RZ, 0x1 ;  /* 0x0000000808089211 */ /* 0x000fc800078f08ff */
[----:B------:R-:W-:Y:S02]  /*a350*/  @!P1 LOP3.LUT R10, R8, 0xfffffffe, RZ, 0xc0, !PT ;  /* 0xfffffffe080a9812 */ /* 0x000fe400078ec0ff */
[----:B-1----:R-:W-:Y:S02]  /*a360*/  @!P3 LEA.HI R6, R5, R5, RZ, 0x1 ;  /* 0x000000050506b211 */ /* 0x002fe400078f08ff */
[----:B------:R-:W-:Y:S02]  /*a370*/  @!P4 LOP3.LUT R5, R9, 0xfffffffe, RZ, 0xc0, !PT ;  /* 0xfffffffe0905c812 */ /* 0x000fe400078ec0ff */
[----:B------:R-:W-:Y:S02]  /*a380*/  @!P3 LOP3.LUT R9, R6, 0xfffffffe, RZ, 0xc0, !PT ;  /* 0xfffffffe0609b812 */ /* 0x000fe400078ec0ff */
[----:B------:R-:W-:Y:S01]  /*a390*/  @!P2 LOP3.LUT R6, R4, 0xfffffffe, RZ, 0xc0, !PT ;  /* 0xfffffffe0406a812 */ /* 0x000fe200078ec0ff */
[----:B------:R-:W-:-:S04]  /*a3a0*/  @!P4 IMAD.WIDE R4, R5, 0x4, R2 ;  /* 0x000000040504c825 */ /* 0x000fc800078e0202 */
[--C-:B------:R-:W-:Y:S01]  /*a3b0*/  @!P3 IMAD.WIDE R8, R9, 0x4, R2.reuse ;  /* 0x000000040908b825 */ /* 0x100fe200078e0202 */
[----:B------:R1:W-:Y:S03]  /*a3c0*/  @!P4 ST.E.64 [R4.64], R140 ;  /* 0x0000008c0400c985 */ /* 0x0003e6000c101b06 */
[--C-:B------:R-:W-:Y:S01]  /*a3d0*/  @!P2 IMAD.WIDE R6, R6, 0x4, R2.reuse ;  /* 0x000000040606a825 */ /* 0x100fe200078e0202 */
[----:B------:R2:W-:Y:S04]  /*a3e0*/  @!P3 ST.E.64 [R8.64], R152 ;  /* 0x000000980800b985 */ /* 0x0005e8000c101b06 */
[----:B------:R3:W-:Y:S01]  /*a3f0*/  @!P2 ST.E.64 [R6.64], R156 ;  /* 0x0000009c0600a985 */ /* 0x0007e2000c101b06 */
[----:B-1----:R-:W-:Y:S01]  /*a400*/  @!P1 IMAD.WIDE R4, R10, 0x4, R2 ;  /* 0x000000040a049825 */ /* 0x002fe200078e0202 */
[----:B--2---:R-:W-:-:S04]  /*a410*/  IADD3 R8, R0, 0x40, RZ ;  /* 0x0000004000087810 */ /* 0x004fc80007ffe0ff */
[----:B------:R1:W-:Y:S01]  /*a420*/  @!P1 ST.E.64 [R4.64], R168 ;  /* 0x000000a804009985 */ /* 0x0003e2000c101b06 */
[----:B---3--:R-:W-:Y:S02]  /*a430*/  IADD3 R6, R0, 0x48, RZ ;  /* 0x0000004800067810 */ /* 0x008fe40007ffe0ff */
[----:B------:R-:W-:Y:S02]  /*a440*/  ISETP.GE.AND P4, PT, R8, c[0x0][0x3c8], PT ;  /* 0x0000f20008007a0c */ /* 0x000fe40003f86270 */
[----:B------:R-:W-:-:S11]  /*a450*/  ISETP.GE.AND P3, PT, R6, c[0x0][0x3c8], PT ;  /* 0x0000f20006007a0c */ /* 0x000fd60003f66270 */
[----:B------:R-:W-:Y:S02]  /*a460*/  @!P4 LEA.HI R8, R8, R8, RZ, 0x1 ;  /* 0x000000080808c211 */ /* 0x000fe400078f08ff */
[----:B------:R-:W-:-:S04]  /*a470*/  @!P3 LEA.HI R7, R6, R6, RZ, 0x1 ;  /* 0x000000060607b211 */ /* 0x000fc800078f08ff */
[----:B------:R-:W-:Y:S02]  /*a480*/  @!P3 LOP3.LUT R7, R7, 0xfffffffe, RZ, 0xc0, !PT ;  /* 0xfffffffe0707b812 */ /* 0x000fe400078ec0ff */
[C---:B-1----:R-:W-:Y:S02]  /*a490*/  IADD3 R5, R0.reuse, 0x50, RZ ;  /* 0x0000005000057810 */ /* 0x042fe40007ffe0ff */
[----:B------:R-:W-:Y:S02]  /*a4a0*/  IADD3 R4, R0, 0x58, RZ ;  /* 0x0000005800047810 */ /* 0x000fe40007ffe0ff */
[----:B------:R-:W-:Y:S02]  /*a4b0*/  ISETP.GE.AND P2, PT, R5, c[0x0][0x3c8], PT ;  /* 0x0000f20005007a0c */ /* 0x000fe40003f46270 */
[----:B------:R-:W-:-:S11]  /*a4c0*/  ISETP.GE.AND P1, PT, R4, c[0x0][0x3c8], PT ;  /* 0x0000f20004007a0c */ /* 0x000fd60003f26270 */
[----:B------:R-:W-:Y:S02]  /*a4d0*/  @!P2 LEA.HI R6, R5, R5, RZ, 0x1 ;  /* 0x000000050506a211 */ /* 0x000fe400078f08ff */
[----:B------:R-:W-:Y:S02]  /*a4e0*/  @!P1 LEA.HI R4, R4, R4, RZ, 0x1 ;  /* 0x0000000404049211 */ /* 0x000fe400078f08ff */
[----:B------:R-:W-:Y:S02]  /*a4f0*/  @!P4 LOP3.LUT R5, R8, 0xfffffffe, RZ, 0xc0, !PT ;  /* 0xfffffffe0805c812 */ /* 0x000fe400078ec0ff */
[----:B------:R-:W-:Y:S01]  /*a500*/  @!P2 LOP3.LUT R10, R6, 0xfffffffe, RZ, 0xc0, !PT ;  /* 0xfffffffe060aa812 */ /* 0x000fe200078ec0ff */
[----:B------:R-:W-:Y:S01]  /*a510*/  @!P3 IMAD.WIDE R6, R7, 0x4, R2 ;  /* 0x000000040706b825 */ /* 0x000fe200078e0202 */
[----:B------:R-:W-:-:S03]  /*a520*/  @!P1 LOP3.LUT R11, R4, 0xfffffffe, RZ, 0xc0, !PT ;  /* 0xfffffffe040b9812 */ /* 0x000fc600078ec0ff */
[----:B------:R-:W-:-:S04]  /*a530*/  @!P4 IMAD.WIDE R8, R5, 0x4, R2 ;  /* 0x000000040508c825 */ /* 0x000fc800078e0202 */
[--C-:B------:R-:W-:Y:S01]  /*a540*/  @!P2 IMAD.WIDE R4, R10, 0x4, R2.reuse ;  /* 0x000000040a04a825 */ /* 0x100fe200078e0202 */
[----:B------:R1:W-:Y:S03]  /*a550*/  @!P4 ST.E.64 [R8.64], R68 ;  /* 0x000000440800c985 */ /* 0x0003e6000c101b06 */
[----:B------:R-:W-:Y:S01]  /*a560*/  @!P1 IMAD.WIDE R2, R11, 0x4, R2 ;  /* 0x000000040b029825 */ /* 0x000fe200078e0202 */
[----:B------:R1:W-:Y:S04]  /*a570*/  @!P3 ST.E.64 [R6.64], R80 ;  /* 0x000000500600b985 */ /* 0x0003e8000c101b06 */
[----:B------:R1:W-:Y:S04]  /*a580*/  @!P2 ST.E.64 [R4.64], R84 ;  /* 0x000000540400a985 */ /* 0x0003e8000c101b06 */
[----:B------:R1:W-:Y:S02]  /*a590*/  @!P1 ST.E.64 [R2.64], R96 ;  /* 0x0000006002009985 */ /* 0x0003e4000c101b06 */
.L_x_14:
[----:B-1----:R-:W-:Y:S05]  /*a5a0*/  BSYNC B0 ;  /* 0x0000000000007941 */ /* 0x002fea0003800000 */
.L_x_13:
[----:B------:R1:W3:Y:S01]  /*a5b0*/  SHFL.IDX PT, R3, R22, 0x1, 0x1c1f ;  /* 0x003c1f0016037f89 */ /* 0x0002e200000e0000 */
[----:B------:R-:W-:Y:S03]  /*a5c0*/  BSSY B0, `(.L_x_15) ;  /* 0x0000048000007945 */ /* 0x000fe60003800000 */
[----:B------:R1:W4:Y:S01]  /*a5d0*/  SHFL.IDX PT, R2, R23, 0x1, 0x1c1f ;  /* 0x003c1f0017027f89 */ /* 0x00032200000e0000 */
[----:B------:R-:W-:Y:S05]  /*a5e0*/  @P0 BRA `(.L_x_16) ;  /* 0x0000045000000947 */ /* 0x000fea0003800000 */
[C---:B------:R-:W-:Y:S02]  /*a5f0*/  IADD3 R4, R0.reuse, 0x8, RZ ;  /* 0x0000000800047810 */ /* 0x040fe40007ffe0ff */
[----:B------:R-:W-:-:S02]  /*a600*/  ISETP.GE.AND P1, PT, R0, c[0x0][0x3c8], PT ;  /* 0x0000f20000007a0c */ /* 0x000fc40003f26270 */
[----:B------:R-:W-:Y:S02]  /*a610*/  ISETP.GE.AND P0, PT, R4, c[0x0][0x3c8], PT ;  /* 0x0000f20004007a0c */ /* 0x000fe40003f06270 */
[C---:B--2---:R-:W-:Y:S02]  /*a620*/  IADD3 R8, R0.reuse, 0x10, RZ ;  /* 0x0000001000087810 */ /* 0x044fe40007ffe0ff */
[C---:B------:R-:W-:Y:S02]  /*a630*/  IADD3 R9, R0.reuse, 0x18, RZ ;  /* 0x0000001800097810 */ /* 0x040fe40007ffe0ff */
[C---:B------:R-:W-:Y:S02]  /*a640*/  IADD3 R10, R0.reuse, 0x20, RZ ;  /* 0x00000020000a7810 */ /* 0x040fe40007ffe0ff */
[----:B------:R-:W-:Y:S02]  /*a650*/  IADD3 R11, R0, 0x28, RZ ;  /* 0x00000028000b7810 */ /* 0x000fe40007ffe0ff */
[----:B------:R-:W-:Y:S01]  /*a660*/  ISETP.GE.AND P4, PT, R8, c[0x0][0x3c8], PT ;  /* 0x0000f20008007a0c */ /* 0x000fe20003f86270 */
[C---:B---34-:R-:W-:Y:S01]  /*a670*/  @!P1 IMAD.WIDE R6, R0.reuse, 0x4, R2 ;  /* 0x0000000400069825 */ /* 0x058fe200078e0202 */
[----:B------:R-:W-:-:S02]  /*a680*/  IADD3 R12, R0, 0x30, RZ ;  /* 0x00000030000c7810 */ /* 0x000fc40007ffe0ff */
[----:B------:R-:W-:Y:S02]  /*a690*/  @!P0 LEA.HI R4, R4, R4, RZ, 0x1 ;  /* 0x0000000404048211 */ /* 0x000fe400078f08ff */
[----:B------:R-:W-:Y:S01]  /*a6a0*/  ISETP.GE.AND P3, PT, R9, c[0x0][0x3c8], PT ;  /* 0x0000f20009007a0c */ /* 0x000fe20003f66270 */
[----:B------:R2:W-:Y:S01]  /*a6b0*/  @!P1 ST.E.64 [R6.64], R114 ;  /* 0x0000007206009985 */ /* 0x0005e2000c101b06 */
[----:B------:R-:W-:Y:S02]  /*a6c0*/  @!P0 LOP3.LUT R4, R4, 0xfffffffe, RZ, 0xc0, !PT ;  /* 0xfffffffe04048812 */ /* 0x000fe400078ec0ff */
[----:B------:R-:W-:Y:S02]  /*a6d0*/  ISETP.GE.AND P2, PT, R10, c[0x0][0x3c8], PT ;  /* 0x0000f2000a007a0c */ /* 0x000fe40003f46270 */
[----:B------:R-:W-:Y:S01]  /*a6e0*/  ISETP.GE.AND P1, PT, R11, c[0x0][0x3c8], PT ;  /* 0x0000f2000b007a0c */ /* 0x000fe20003f26270 */
[----:B------:R-:W-:-:S05]  /*a6f0*/  @!P0 IMAD.WIDE R4, R4, 0x4, R2 ;  /* 0x0000000404048825 */ /* 0x000fca00078e0202 */
[----:B------:R3:W-:Y:S01]  /*a700*/  @!P0 ST.E.64 [R4.64], R122 ;  /* 0x0000007a04008985 */ /* 0x0007e2000c101b06 */
[----:B------:R-:W-:-:S13]  /*a710*/  ISETP.GE.AND P0, PT, R12, c[0x0][0x3c8], PT ;  /* 0x0000f2000c007a0c */ /* 0x000fda0003f06270 */
[----:B------:R-:W-:Y:S02]  /*a720*/  @!P0 LEA.HI R12, R12, R12, RZ, 0x1 ;  /* 0x0000000c0c0c8211 */ /* 0x000fe400078f08ff */
[----:B--2---:R-:W-:Y:S02]  /*a730*/  @!P3 LEA.HI R6, R9, R9, RZ, 0x1 ;  /* 0x000000090906b211 */ /* 0x004fe400078f08ff */
[----:B------:R-:W-:Y:S02]  /*a740*/  @!P1 LEA.HI R7, R11, R11, RZ, 0x1 ;  /* 0x0000000b0b079211 */ /* 0x000fe400078f08ff */
[----:B------:R-:W-:Y:S02]  /*a750*/  @!P3 LOP3.LUT R6, R6, 0xfffffffe, RZ, 0xc0, !PT ;  /* 0xfffffffe0606b812 */ /* 0x000fe400078ec0ff */
[----:B------:R-:W-:Y:S02]  /*a760*/  @!P1 LOP3.LUT R7, R7, 0xfffffffe, RZ, 0xc0, !PT ;  /* 0xfffffffe07079812 */ /* 0x000fe400078ec0ff */
[----:B------:R-:W-:-:S02]  /*a770*/  @!P0 LOP3.LUT R12, R12, 0xfffffffe, RZ, 0xc0, !PT ;  /* 0xfffffffe0c0c8812 */ /* 0x000fc400078ec0ff */
[----:B---3--:R-:W-:Y:S01]  /*a780*/  @!P4 LEA.HI R4, R8, R8, RZ, 0x1 ;  /* 0x000000080804c211 */ /* 0x008fe200078f08ff */
[--C-:B------:R-:W-:Y:S01]  /*a790*/  @!P3 IMAD.WIDE R8, R6, 0x4, R2.reuse ;  /* 0x000000040608b825 */ /* 0x100fe200078e0202 */
[----:B------:R-:W-:Y:S02]  /*a7a0*/  @!P2 LEA.HI R5, R10, R10, RZ, 0x1 ;  /* 0x0000000a0a05a211 */ /* 0x000fe400078f08ff */
[----:B------:R-:W-:Y:S01]  /*a7b0*/  @!P4 LOP3.LUT R4, R4, 0xfffffffe, RZ, 0xc0, !PT ;  /* 0xfffffffe0404c812 */ /* 0x000fe200078ec0ff */
[----:B------:R-:W-:Y:S01]  /*a7c0*/  @!P1 IMAD.WIDE R6, R7, 0x4, R2 ;  /* 0x0000000407069825 */ /* 0x000fe200078e0202 */
[----:B------:R-:W-:-:S03]  /*a7d0*/  @!P2 LOP3.LUT R10, R5, 0xfffffffe, RZ, 0xc0, !PT ;  /* 0xfffffffe050aa812 */ /* 0x000fc600078ec0ff */
[----:B------:R-:W-:-:S04]  /*a7e0*/  @!P4 IMAD.WIDE R4, R4, 0x4, R2 ;  /* 0x000000040404c825 */ /* 0x000fc800078e0202 */
[--C-:B------:R-:W-:Y:S01]  /*a7f0*/  @!P2 IMAD.WIDE R10, R10, 0x4, R2.reuse ;  /* 0x000000040a0aa825 */ /* 0x100fe200078e0202 */
[----:B------:R2:W-:Y:S04]  /*a800*/  @!P4 ST.E.64 [R4.64], R126 ;  /* 0x0000007e0400c985 */ /* 0x0005e8000c101b06 */
[----:B------:R3:W-:Y:S04]  /*a810*/  @!P3 ST.E.64 [R8.64], R138 ;  /* 0x0000008a0800b985 */ /* 0x0007e8000c101b06 */
[----:B------:R-:W-:Y:S04]  /*a820*/  @!P2 ST.E.64 [R10.64], R142 ;  /* 0x0000008e0a00a985 */ /* 0x000fe8000c101b06 */
[----:B------:R4:W-:Y:S01]  /*a830*/  @!P1 ST.E.64 [R6.64], R154 ;  /* 0x0000009a06009985 */ /* 0x0009e2000c101b06 */
[----:B--2---:R-:W-:Y:S01]  /*a840*/  @!P0 IMAD.WIDE R4, R12, 0x4, R2 ;  /* 0x000000040c048825 */ /* 0x004fe200078e0202 */
[----:B---3--:R-:W-:-:S04]  /*a850*/  IADD3 R8, R0, 0x38, RZ ;  /* 0x0000003800087810 */ /* 0x008fc80007ffe0ff */
[----:B------:R2:W-:Y:S01]  /*a860*/  @!P0 ST.E.64 [R4.64], R158 ;  /* 0x0000009e04008985 */ /* 0x0005e2000c101b06 */
[----:B------:R-:W-:Y:S02]  /*a870*/  ISETP.GE.AND P4, PT, R8, c[0x0][0x3c8], PT ;  /* 0x0000f20008007a0c */ /* 0x000fe40003f86270 */
[C---:B----4-:R-:W-:Y:S02]  /*a880*/  IADD3 R7, R0.reuse, 0x40, RZ ;  /* 0x0000004000077810 */ /* 0x050fe40007ffe0ff */
[----:B------:R-:W-:Y:S02]  /*a890*/  IADD3 R6, R0, 0x48, RZ ;  /* 0x0000004800067810 */ /* 0x000fe40007ffe0ff */
[----:B------:R-:W-:Y:S02]  /*a8a0*/  ISETP.GE.AND P3, PT, R7, c[0x0][0x3c8], PT ;  /* 0x0000f20007007a0c */ /* 0x000fe40003f66270 */
[----:B------:R-:W-:-:S05]  /*a8b0*/  ISETP.GE.AND P2, PT, R6, c[0x0][0x3c8], PT ;  /* 0x0000f20006007a0c */ /* 0x000fca0003f46270 */
[----:B------:R-:W-:-:S06]  /*a8c0*/  @!P4 LEA.HI R9, R8, R8, RZ, 0x1 ;  /* 0x000000080809c211 */ /* 0x000fcc00078f08ff */
[----:B------:R-:W-:Y:S02]  /*a8d0*/  @!P3 LEA.HI R8, R7, R7, RZ, 0x1 ;  /* 0x000000070708b211 */ /* 0x000fe400078f08ff */
[----:B------:R-:W-:Y:S02]  /*a8e0*/  @!P2 LEA.HI R7, R6, R6, RZ, 0x1 ;  /* 0x000000060607a211 */ /* 0x000fe400078f08ff */
[----:B------:R-:W-:Y:S02]  /*a8f0*/  @!P3 LOP3.LUT R8, R8, 0xfffffffe, RZ, 0xc0, !PT ;  /* 0xfffffffe0808b812 */ /* 0x000fe400078ec0ff */
[C---:B--2---:R-:W-:Y:S02]  /*a900*/  IADD3 R5, R0.reuse, 0x50, RZ ;  /* 0x0000005000057810 */ /* 0x044fe40007ffe0ff */
[----:B------:R-:W-:Y:S02]  /*a910*/  IADD3 R4, R0, 0x58, RZ ;  /* 0x0000005800047810 */ /* 0x000fe40007ffe0ff */
[----:B------:R-:W-:-:S02]  /*a920*/  ISETP.GE.AND P1, PT, R5, c[0x0][0x3c8], PT ;  /* 0x0000f20005007a0c */ /* 0x000fc40003f26270 */
[----:B------:R-:W-:Y:S02]  /*a930*/  ISETP.GE.AND P0, PT, R4, c[0x0][0x3c8], PT ;  /* 0x0000f20004007a0c */ /* 0x000fe40003f06270 */
[----:B------:R-:W-:-:S09]  /*a940*/  @!P2 LOP3.LUT R7, R7, 0xfffffffe, RZ, 0xc0, !PT ;  /* 0xfffffffe0707a812 */ /* 0x000fd200078ec0ff */
[----:B------:R-:W-:Y:S02]  /*a950*/  @!P1 LEA.HI R6, R5, R5, RZ, 0x1 ;  /* 0x0000000505069211 */ /* 0x000fe400078f08ff */
[----:B------:R-:W-:Y:S02]  /*a960*/  @!P0 LEA.HI R4, R4, R4, RZ, 0x1 ;  /* 0x0000000404048211 */ /* 0x000fe400078f08ff */
[----:B------:R-:W-:Y:S01]  /*a970*/  @!P4 LOP3.LUT R5, R9, 0xfffffffe, RZ, 0xc0, !PT ;  /* 0xfffffffe0905c812 */ /* 0x000fe200078ec0ff */
[--C-:B------:R-:W-:Y:S01]  /*a980*/  @!P3 IMAD.WIDE R8, R8, 0x4, R2.reuse ;  /* 0x000000040808b825 */ /* 0x100fe200078e0202 */
[----:B------:R-:W-:Y:S02]  /*a990*/  @!P1 LOP3.LUT R12, R6, 0xfffffffe, RZ, 0xc0, !PT ;  /* 0xfffffffe060c9812 */ /* 0x000fe400078ec0ff */
[----:B------:R-:W-:Y:S01]  /*a9a0*/  @!P0 LOP3.LUT R13, R4, 0xfffffffe, RZ, 0xc0, !PT ;  /* 0xfffffffe040d8812 */ /* 0x000fe200078ec0ff */
[----:B------:R-:W-:-:S04]  /*a9b0*/  @!P4 IMAD.WIDE R10, R5, 0x4, R2 ;  /* 0x00000004050ac825 */ /* 0x000fc800078e0202 */
[--C-:B------:R-:W-:Y:S01]  /*a9c0*/  @!P2 IMAD.WIDE R6, R7, 0x4, R2.reuse ;  /* 0x000000040706a825 */ /* 0x100fe200078e0202 */
[----:B------:R2:W-:Y:S03]  /*a9d0*/  @!P4 ST.E.64 [R10.64], R170 ;  /* 0x000000aa0a00c985 */ /* 0x0005e6000c101b06 */
[--C-:B------:R-:W-:Y:S01]  /*a9e0*/  @!P1 IMAD.WIDE R4, R12, 0x4, R2.reuse ;  /* 0x000000040c049825 */ /* 0x100fe200078e0202 */
[----:B------:R2:W-:Y:S03]  /*a9f0*/  @!P3 ST.E.64 [R8.64], R70 ;  /* 0x000000460800b985 */ /* 0x0005e6000c101b06 */
[----:B------:R-:W-:Y:S01]  /*aa00*/  @!P0 IMAD.WIDE R2, R13, 0x4, R2 ;  /* 0x000000040d028825 */ /* 0x000fe200078e0202 */
[----:B------:R2:W-:Y:S04]  /*aa10*/  @!P2 ST.E.64 [R6.64], R82 ;  /* 0x000000520600a985 */ /* 0x0005e8000c101b06 */
[----:B------:R2:W-:Y:S04]  /*aa20*/  @!P1 ST.E.64 [R4.64], R86 ;  /* 0x0000005604009985 */ /* 0x0005e8000c101b06 */
[----:B------:R2:W-:Y:S02]  /*aa30*/  @!P0 ST.E.64 [R2.64], R98 ;  /* 0x0000006202008985 */ /* 0x0005e4000c101b06 */
.L_x_16:
[----:B------:R-:W-:Y:S05]  /*aa40*/  BSYNC B0 ;  /* 0x0000000000007941 */ /* 0x000fea0003800000 */
.L_x_15:
[----:B--23--:R2:W3:Y:S01]  /*aa50*/  SHFL.IDX PT, R3, R22, 0x2, 0x1c1f ;  /* 0x005c1f0016037f89 */ /* 0x00c4e200000e0000 */
[----:B------:R-:W-:Y:S03]  /*aa60*/  BSSY B0, `(.L_x_17) ;  /* 0x0000048000007945 */ /* 0x000fe60003800000 */
[----:B----4-:R2:W4:Y:S01]  /*aa70*/  SHFL.IDX PT, R2, R23, 0x2, 0x1c1f ;  /* 0x005c1f0017027f89 */ /* 0x01052200000e0000 */
[----:B------:R-:W-:Y:S05]  /*aa80*/  @P5 BRA `(.L_x_18) ;  /* 0x0000045000005947 */ /* 0x000fea0003800000 */
[C---:B------:R-:W-:Y:S02]  /*aa90*/  IADD3 R6, R0.reuse, 0x8, RZ ;  /* 0x0000000800067810 */ /* 0x040fe40007ffe0ff */
[----:B------:R-:W-:-:S02]  /*aaa0*/  IADD3 R5, R0, 0x10, RZ ;  /* 0x0000001000057810 */ /* 0x000fc40007ffe0ff */
[C---:B------:R-:W-:Y:S02]  /*aab0*/  IADD3 R4, R0.reuse, 0x18, RZ ;  /* 0x0000001800047810 */ /* 0x040fe40007ffe0ff */
[C---:B------:R-:W-:Y:S02]  /*aac0*/  ISETP.GE.AND P5, PT, R0.reuse, c[0x0][0x3c8], PT ;  /* 0x0000f20000007a0c */ /* 0x040fe40003fa6270 */
[----:B------:R-:W-:Y:S02]  /*aad0*/  IADD3 R7, R0, 0x20, RZ ;  /* 0x0000002000077810 */ /* 0x000fe40007ffe0ff */
[----:B------:R-:W-:Y:S02]  /*aae0*/  ISETP.GE.AND P4, PT, R6, c[0x0][0x3c8], PT ;  /* 0x0000f20006007a0c */ /* 0x000fe40003f86270 */
[----:B------:R-:W-:Y:S02]  /*aaf0*/  IADD3 R10, R0, 0x28, RZ ;  /* 0x00000028000a7810 */ /* 0x000fe40007ffe0ff */
[----:B------:R-:W-:-:S02]  /*ab00*/  ISETP.GE.AND P3, PT, R5, c[0x0][0x3c8], PT ;  /* 0x0000f20005007a0c */ /* 0x000fc40003f66270 */
[----:B------:R-:W-:Y:S02]  /*ab10*/  ISETP.GE.AND P2, PT, R4, c[0x0][0x3c8], PT ;  /* 0x0000f20004007a0c */ /* 0x000fe40003f46270 */
[----:B------:R-:W-:Y:S01]  /*ab20*/  ISETP.GE.AND P1, PT, R7, c[0x0][0x3c8], PT ;  /* 0x0000f20007007a0c */ /* 0x000fe20003f26270 */
[----:B---34-:R-:W-:Y:S01]  /*ab30*/  @!P5 IMAD.WIDE R8, R0, 0x4, R2 ;  /* 0x000000040008d825 */ /* 0x018fe200078e0202 */
[----:B------:R-:W-:-:S03]  /*ab40*/  ISETP.GE.AND P0, PT, R10, c[0x0][0x3c8], PT ;  /* 0x0000f2000a007a0c */ /* 0x000fc60003f06270 */
[----:B------:R-:W-:Y:S01]  /*ab50*/  @!P4 LEA.HI R6, R6, R6, RZ, 0x1 ;  /* 0x000000060606c211 */ /* 0x000fe200078f08ff */
[----:B------:R3:W-:Y:S03]  /*ab60*/  @!P5 ST.E.64 [R8.64], R108 ;  /* 0x0000006c0800d985 */ /* 0x0007e6000c101b06 */
[----:B------:R-:W-:Y:S02]  /*ab70*/  @!P3 LEA.HI R5, R5, R5, RZ, 0x1 ;  /* 0x000000050505b211 */ /* 0x000fe400078f08ff */
[----:B------:R-:W-:Y:S02]  /*ab80*/  @!P2 LEA.HI R4, R4, R4, RZ, 0x1 ;  /* 0x000000040404a211 */ /* 0x000fe400078f08ff */
[----:B------:R-:W-:Y:S02]  /*ab90*/  @!P4 LOP3.LUT R6, R6, 0xfffffffe, RZ, 0xc0, !PT ;  /* 0xfffffffe0606c812 */ /* 0x000fe400078ec0ff */
[----:B------:R-:W-:-:S02]  /*aba0*/  @!P1 LEA.HI R7, R7, R7, RZ, 0x1 ;  /* 0x0000000707079211 */ /* 0x000fc400078f08ff */
[----:B------:R-:W-:Y:S02]  /*abb0*/  @!P0 LEA.HI R10, R10, R10, RZ, 0x1 ;  /* 0x0000000a0a0a8211 */ /* 0x000fe400078f08ff */
[----:B------:R-:W-:Y:S02]  /*abc0*/  @!P2 LOP3.LUT R11, R4, 0xfffffffe, RZ, 0xc0, !PT ;  /* 0xfffffffe040ba812 */ /* 0x000fe400078ec0ff */
[----:B------:R-:W-:Y:S02]  /*abd0*/  @!P1 LOP3.LUT R7, R7, 0xfffffffe, RZ, 0xc0, !PT ;  /* 0xfffffffe07079812 */ /* 0x000fe400078ec0ff */
[----:B------:R-:W-:Y:S01]  /*abe0*/  @!P0 LOP3.LUT R12, R10, 0xfffffffe, RZ, 0xc0, !PT ;  /* 0xfffffffe0a0c8812 */ /* 0x000fe200078ec0ff */
[----:B------:R-:W-:Y:S01]  /*abf0*/  @!P2 IMAD.WIDE R10, R11, 0x4, R2 ;  /* 0x000000040b0aa825 */ /* 0x000fe200078e0202 */
[----:B---3--:R-:W-:-:S03]  /*ac00*/  @!P3 LOP3.LUT R8, R5, 0xfffffffe, RZ, 0xc0, !PT ;  /* 0xfffffffe0508b812 */ /* 0x008fc600078ec0ff */
[----:B------:R-:W-:-:S04]  /*ac10*/  @!P4 IMAD.WIDE R4, R6, 0x4, R2 ;  /* 0x000000040604c825 */ /* 0x000fc800078e0202 */
[--C-:B------:R-:W-:Y:S01]  /*ac20*/  @!P3 IMAD.WIDE R8, R8, 0x4, R2.reuse ;  /* 0x000000040808b825 */ /* 0x100fe200078e0202 */
[----:B------:R3:W-:Y:S03]  /*ac30*/  @!P4 ST.E.64 [R4.64], R116 ;  /* 0x000000740400c985 */ /* 0x0007e6000c101b06 */
[--C-:B------:R-:W-:Y:S01]  /*ac40*/  @!P1 IMAD.WIDE R6, R7, 0x4, R2.reuse ;  /* 0x0000000407069825 */ /* 0x100fe200078e0202 */
[----:B------:R4:W-:Y:S04]  /*ac50*/  @!P3 ST.E.64 [R8.64], R128 ;  /* 0x000000800800b985 */ /* 0x0009e8000c101b06 */
[----:B------:R-:W-:Y:S04]  /*ac60*/  @!P2 ST.E.64 [R10.64], R132 ;  /* 0x000000840a00a985 */ /* 0x000fe8000c101b06 */
[----:B------:R5:W-:Y:S01]  /*ac70*/  @!P1 ST.E.64 [R6.64], R144 ;  /* 0x0000009006009985 */ /* 0x000be2000c101b06 */
[----:B---3--:R-:W-:Y:S01]  /*ac80*/  @!P0 IMAD.WIDE R4, R12, 0x4, R2 ;  /* 0x000000040c048825 */ /* 0x008fe200078e0202 */
[----:B----4-:R-:W-:-:S04]  /*ac90*/  IADD3 R9, R0, 0x30, RZ ;  /* 0x0000003000097810 */ /* 0x010fc80007ffe0ff */
[----:B------:R3:W-:Y:S01]  /*aca0*/  @!P0 ST.E.64 [R4.64], R148 ;  /* 0x0000009404008985 */ /* 0x0007e2000c101b06 */
[----:B------:R-:W-:Y:S02]  /*acb0*/  IADD3 R8, R0, 0x38, RZ ;  /* 0x0000003800087810 */ /* 0x000fe40007ffe0ff */
[----:B------:R-:W-:Y:S02]  /*acc0*/  ISETP.GE.AND P5, PT, R9, c[0x0][0x3c8], PT ;  /* 0x0000f20009007a0c */ /* 0x000fe40003fa6270 */
[----:B------:R-:W-:Y:S02]  /*acd0*/  ISETP.GE.AND P4, PT, R8, c[0x0][0x3c8], PT ;  /* 0x0000f20008007a0c */ /* 0x000fe40003f86270 */
[C---:B-----5:R-:W-:Y:S02]  /*ace0*/  IADD3 R7, R0.reuse, 0x40, RZ ;  /* 0x0000004000077810 */ /* 0x060fe40007ffe0ff */
[----:B------:R-:W-:Y:S02]  /*acf0*/  IADD3 R6, R0, 0x48, RZ ;  /* 0x0000004800067810 */ /* 0x000fe40007ffe0ff */
[----:B------:R-:W-:-:S02]  /*ad00*/  ISETP.GE.AND P3, PT, R7, c[0x0][0x3c8], PT ;  /* 0x0000f20007007a0c */ /* 0x000fc40003f66270 */
[----:B------:R-:W-:-:S03]  /*ad10*/  ISETP.GE.AND P2, PT, R6, c[0x0][0x3c8], PT ;  /* 0x0000f20006007a0c */ /* 0x000fc60003f46270 */
[----:B------:R-:W-:Y:S02]  /*ad20*/  @!P5 LEA.HI R9, R9, R9, RZ, 0x1 ;  /* 0x000000090909d211 */ /* 0x000fe400078f08ff */
[----:B------:R-:W-:-:S04]  /*ad30*/  @!P4 LEA.HI R10, R8, R8, RZ, 0x1 ;  /* 0x00000008080ac211 */ /* 0x000fc800078f08ff */
[----:B------:R-:W-:Y:S02]  /*ad40*/  @!P4 LOP3.LUT R10, R10, 0xfffffffe, RZ, 0xc0, !PT ;  /* 0xfffffffe0a0ac812 */ /* 0x000fe400078ec0ff */
[----:B------:R-:W-:Y:S02]  /*ad50*/  @!P3 LEA.HI R8, R7, R7, RZ, 0x1 ;  /* 0x000000070708b211 */ /* 0x000fe400078f08ff */
[----:B------:R-:W-:Y:S01]  /*ad60*/  @!P2 LEA.HI R7, R6, R6, RZ, 0x1 ;  /* 0x000000060607a211 */ /* 0x000fe200078f08ff */
[----:B------:R-:W-:Y:S01]  /*ad70*/  @!P4 IMAD.WIDE R10, R10, 0x4, R2 ;  /* 0x000000040a0ac825 */ /* 0x000fe200078e0202 */
[----:B------:R-:W-:Y:S02]  /*ad80*/  @!P3 LOP3.LUT R8, R8, 0xfffffffe, RZ, 0xc0, !PT ;  /* 0xfffffffe0808b812 */ /* 0x000fe400078ec0ff */
[C---:B---3--:R-:W-:Y:S02]  /*ad90*/  IADD3 R5, R0.reuse, 0x50, RZ ;  /* 0x0000005000057810 */ /* 0x048fe40007ffe0ff */
[----:B------:R-:W-:-:S02]  /*ada0*/  IADD3 R4, R0, 0x58, RZ ;  /* 0x0000005800047810 */ /* 0x000fc40007ffe0ff */
[----:B------:R-:W-:Y:S02]  /*adb0*/  ISETP.GE.AND P1, PT, R5, c[0x0][0x3c8], PT ;  /* 0x0000f20005007a0c */ /* 0x000fe40003f26270 */
[----:B------:R-:W-:Y:S02]  /*adc0*/  ISETP.GE.AND P0, PT, R4, c[0x0][0x3c8], PT ;  /* 0x0000f20004007a0c */ /* 0x000fe40003f06270 */
[----:B------:R-:W-:-:S09]  /*add0*/  @!P2 LOP3.LUT R7, R7, 0xfffffffe, RZ, 0xc0, !PT ;  /* 0xfffffffe0707a812 */ /* 0x000fd200078ec0ff */
[----:B------:R-:W-:Y:S02]  /*ade0*/  @!P1 LEA.HI R6, R5, R5, RZ, 0x1 ;  /* 0x0000000505069211 */ /* 0x000fe400078f08ff */
[----:B------:R-:W-:Y:S01]  /*adf0*/  @!P5 LOP3.LUT R5, R9, 0xfffffffe, RZ, 0xc0, !PT ;  /* 0xfffffffe0905d812 */ /* 0x000fe200078ec0ff */
[--C-:B------:R-:W-:Y:S01]  /*ae00*/  @!P3 IMAD.WIDE R8, R8, 0x4, R2.reuse ;  /* 0x000000040808b825 */ /* 0x100fe200078e0202 */
[----:B------:R-:W-:Y:S02]  /*ae10*/  @!P0 LEA.HI R4, R4, R4, RZ, 0x1 ;  /* 0x0000000404048211 */ /* 0x000fe400078f08ff */
[----:B------:R-:W-:Y:S01]  /*ae20*/  @!P1 LOP3.LUT R14, R6, 0xfffffffe, RZ, 0xc0, !PT ;  /* 0xfffffffe060e9812 */ /* 0x000fe200078ec0ff */
[----:B------:R-:W-:Y:S01]  /*ae30*/  @!P5 IMAD.WIDE R12, R5, 0x4, R2 ;  /* 0x00000004050cd825 */ /* 0x000fe200078e0202 */
[----:B------:R-:W-:-:S03]  /*ae40*/  @!P0 LOP3.LUT R15, R4, 0xfffffffe, RZ, 0xc0, !PT ;  /* 0xfffffffe040f8812 */ /* 0x000fc600078ec0ff */
[--C-:B------:R-:W-:Y:S01]  /*ae50*/  @!P2 IMAD.WIDE R6, R7, 0x4, R2.reuse ;  /* 0x000000040706a825 */ /* 0x100fe200078e0202 */
[----:B------:R3:W-:Y:S03]  /*ae60*/  @!P5 ST.E.64 [R12.64], R160 ;  /* 0x000000a00c00d985 */ /* 0x0007e6000c101b06 */
[--C-:B------:R-:W-:Y:S01]  /*ae70*/  @!P1 IMAD.WIDE R4, R14, 0x4, R2.reuse ;  /* 0x000000040e049825 */ /* 0x100fe200078e0202 */
[----:B------:R3:W-:Y:S03]  /*ae80*/  @!P4 ST.E.64 [R10.64], R164 ;  /* 0x000000a40a00c985 */ /* 0x0007e6000c101b06 */
[----:B------:R-:W-:Y:S01]  /*ae90*/  @!P0 IMAD.WIDE R2, R15, 0x4, R2 ;  /* 0x000000040f028825 */ /* 0x000fe200078e0202 */
[----:B------:R3:W-:Y:S04]  /*aea0*/  @!P3 ST.E.64 [R8.64], R72 ;  /* 0x000000480800b985 */ /* 0x0007e8000c101b06 */
[----:B------:R3:W-:Y:S04]  /*aeb0*/  @!P2 ST.E.64 [R6.64], R76 ;  /* 0x0000004c0600a985 */ /* 0x0007e8000c101b06 */
[----:B------:R3:W-:Y:S04]  /*aec0*/  @!P1 ST.E.64 [R4.64], R88 ;  /* 0x0000005804009985 */ /* 0x0007e8000c101b06 */
[----:B------:R3:W-:Y:S02]  /*aed0*/  @!P0 ST.E.64 [R2.64], R92 ;  /* 0x0000005c02008985 */ /* 0x0007e4000c101b06 */
.L_x_18:
[----:B------:R-:W-:Y:S05]  /*aee0*/  BSYNC B0 ;  /* 0x0000000000007941 */ /* 0x000fea0003800000 */
.L_x_17:
[----:B---3--:R3:W1:Y:S04]  /*aef0*/  SHFL.IDX PT, R3, R22, 0x3, 0x1c1f ;  /* 0x007c1f0016037f89 */ /* 0x00866800000e0000 */
[----:B----4-:R3:W4:Y:S01]  /*af00*/  SHFL.IDX PT, R2, R23, 0x3, 0x1c1f ;  /* 0x007c1f0017027f89 */ /* 0x01072200000e0000 */
[----:B------:R-:W-:Y:S05]  /*af10*/  @P6 EXIT ;  /* 0x000000000000694d */ /* 0x000fea0003800000 */
[C---:B------:R-:W-:Y:S02]  /*af20*/  IADD3 R6, R0.reuse, 0x8, RZ ;  /* 0x0000000800067810 */ /* 0x040fe40007ffe0ff */
[----:B------:R-:W-:-:S02]  /*af30*/  IADD3 R5, R0, 0x10, RZ ;  /* 0x0000001000057810 */ /* 0x000fc40007ffe0ff */
[----:B------:R-:W-:Y:S02]  /*af40*/  IADD3 R4, R0, 0x18, RZ ;  /* 0x0000001800047810 */ /* 0x000fe40007ffe0ff */
[----:B------:R-:W-:Y:S02]  /*af50*/  ISETP.GE.AND P2, PT, R6, c[0x0][0x3c8], PT ;  /* 0x0000f20006007a0c */ /* 0x000fe40003f46270 */
[----:B------:R-:W-:Y:S02]  /*af60*/  ISETP.GE.AND P1, PT, R5, c[0x0][0x3c8], PT ;  /* 0x0000f20005007a0c */ /* 0x000fe40003f26270 */
[----:B------:R-:W-:Y:S02]  /*af70*/  ISETP.GE.AND P0, PT, R4, c[0x0][0x3c8], PT ;  /* 0x0000f20004007a0c */ /* 0x000fe40003f06270 */
[C---:B------:R-:W-:Y:S02]  /*af80*/  ISETP.GE.AND P3, PT, R0.reuse, c[0x0][0x3c8], PT ;  /* 0x0000f20000007a0c */ /* 0x040fe40003f66270 */
[----:B------:R-:W-:-:S02]  /*af90*/  IADD3 R13, R0, 0x20, RZ ;  /* 0x00000020000d7810 */ /* 0x000fc40007ffe0ff */
[----:B------:R-:W-:Y:S02]  /*afa0*/  IADD3 R14, R0, 0x28, RZ ;  /* 0x00000028000e7810 */ /* 0x000fe40007ffe0ff */
[----:B------:R-:W-:Y:S02]  /*afb0*/  ISETP.GE.AND P6, PT, R13, c[0x0][0x3c8], PT ;  /* 0x0000f2000d007a0c */ /* 0x000fe40003fc6270 */
[----:B------:R-:W-:Y:S02]  /*afc0*/  @!P2 LEA.HI R8, R6, R6, RZ, 0x1 ;  /* 0x000000060608a211 */ /* 0x000fe400078f08ff */
[----:B------:R-:W-:Y:S02]  /*afd0*/  @!P1 LEA.HI R5, R5, R5, RZ, 0x1 ;  /* 0x0000000505059211 */ /* 0x000fe400078f08ff */
[----:B------:R-:W-:Y:S01]  /*afe0*/  @!P0 LEA.HI R4, R4, R4, RZ, 0x1 ;  /* 0x0000000404048211 */ /* 0x000fe200078f08ff */
[----:B-1--4-:R-:W-:Y:S01]  /*aff0*/  @!P3 IMAD.WIDE R10, R0, 0x4, R2 ;  /* 0x00000004000ab825 */ /* 0x012fe200078e0202 */
[----:B------:R-:W-:-:S02]  /*b000*/  @!P2 LOP3.LUT R8, R8, 0xfffffffe, RZ, 0xc0, !PT ;  /* 0xfffffffe0808a812 */ /* 0x000fc400078ec0ff */
[----:B------:R-:W-:Y:S02]  /*b010*/  @!P1 LOP3.LUT R5, R5, 0xfffffffe, RZ, 0xc0, !PT ;  /* 0xfffffffe05059812 */ /* 0x000fe400078ec0ff */
[----:B------:R-:W-:Y:S01]  /*b020*/  ISETP.GE.AND P5, PT, R14, c[0x0][0x3c8], PT ;  /* 0x0000f2000e007a0c */ /* 0x000fe20003fa6270 */
[--C-:B------:R-:W-:Y:S01]  /*b030*/  @!P2 IMAD.WIDE R8, R8, 0x4, R2.reuse ;  /* 0x000000040808a825 */ /* 0x100fe200078e0202 */
[----:B------:R-:W-:Y:S01]  /*b040*/  @!P0 LOP3.LUT R4, R4, 0xfffffffe, RZ, 0xc0, !PT ;  /* 0xfffffffe04048812 */ /* 0x000fe200078ec0ff */
[----:B------:R1:W-:Y:S01]  /*b050*/  @!P3 ST.E.64 [R10.64], R110 ;  /* 0x0000006e0a00b985 */ /* 0x0003e2000c101b06 */
[----:B------:R-:W-:Y:S01]  /*b060*/  IADD3 R12, R0, 0x50, RZ ;  /* 0x00000050000c7810 */ /* 0x000fe20007ffe0ff */
[--C-:B------:R-:W-:Y:S02]  /*b070*/  @!P1 IMAD.WIDE R6, R5, 0x4, R2.reuse ;  /* 0x0000000405069825 */ /* 0x100fe400078e0202 */
[----:B------:R4:W-:Y:S02]  /*b080*/  @!P2 ST.E.64 [R8.64], R118 ;  /* 0x000000760800a985 */ /* 0x0009e4000c101b06 */
[----:B------:R-:W-:-:S02]  /*b090*/  @!P0 IMAD.WIDE R4, R4, 0x4, R2 ;  /* 0x0000000404048825 */ /* 0x000fc400078e0202 */
[----:B------:R-:W-:Y:S04]  /*b0a0*/  @!P1 ST.E.64 [R6.64], R130 ;  /* 0x0000008206009985 */ /* 0x000fe8000c101b06 */
[----:B------:R5:W-:Y:S01]  /*b0b0*/  @!P0 ST.E.64 [R4.64], R134 ;  /* 0x0000008604008985 */ /* 0x000be2000c101b06 */
[----:B------:R-:W-:Y:S02]  /*b0c0*/  ISETP.GE.AND P0, PT, R12, c[0x0][0x3c8], PT ;  /* 0x0000f2000c007a0c */ /* 0x000fe40003f06270 */
[C---:B-1----:R-:W-:Y:S02]  /*b0d0*/  IADD3 R10, R0.reuse, 0x40, RZ ;  /* 0x00000040000a7810 */ /* 0x042fe40007ffe0ff */
[C---:B------:R-:W-:Y:S02]  /*b0e0*/  IADD3 R11, R0.reuse, 0x48, RZ ;  /* 0x00000048000b7810 */ /* 0x040fe40007ffe0ff */
[----:B----4-:R-:W-:-:S02]  /*b0f0*/  IADD3 R8, R0, 0x30, RZ ;  /* 0x0000003000087810 */ /* 0x010fc40007ffe0ff */
[----:B------:R-:W-:Y:S02]  /*b100*/  IADD3 R9, R0, 0x38, RZ ;  /* 0x0000003800097810 */ /* 0x000fe40007ffe0ff */
[----:B------:R-:W-:Y:S02]  /*b110*/  ISETP.GE.AND P4, PT, R8, c[0x0][0x3c8], PT ;  /* 0x0000f20008007a0c */ /* 0x000fe40003f86270 */
[----:B------:R-:W-:Y:S02]  /*b120*/  ISETP.GE.AND P3, PT, R9, c[0x0][0x3c8], PT ;  /* 0x0000f20009007a0c */ /* 0x000fe40003f66270 */
[----:B-----5:R-:W-:Y:S02]  /*b130*/  @!P6 LEA.HI R4, R13, R13, RZ, 0x1 ;  /* 0x0000000d0d04e211 */ /* 0x020fe400078f08ff */
[----:B------:R-:W-:Y:S02]  /*b140*/  @!P5 LEA.HI R5, R14, R14, RZ, 0x1 ;  /* 0x0000000e0e05d211 */ /* 0x000fe400078f08ff */
[----:B------:R-:W-:-:S02]  /*b150*/  @!P6 LOP3.LUT R4, R4, 0xfffffffe, RZ, 0xc0, !PT ;  /* 0xfffffffe0404e812 */ /* 0x000fc400078ec0ff */
[----:B------:R-:W-:Y:S02]  /*b160*/  ISETP.GE.AND P2, PT, R10, c[0x0][0x3c8], PT ;  /* 0x0000f2000a007a0c */ /* 0x000fe40003f46270 */
[----:B------:R-:W-:Y:S01]  /*b170*/  @!P5 LOP3.LUT R5, R5, 0xfffffffe, RZ, 0xc0, !PT ;  /* 0xfffffffe0505d812 */ /* 0x000fe200078ec0ff */
[--C-:B------:R-:W-:Y:S01]  /*b180*/  @!P6 IMAD.WIDE R6, R4, 0x4, R2.reuse ;  /* 0x000000040406e825 */ /* 0x100fe200078e0202 */
[----:B------:R-:W-:Y:S02]  /*b190*/  ISETP.GE.AND P1, PT, R11, c[0x0][0x3c8], PT ;  /* 0x0000f2000b007a0c */ /* 0x000fe40003f26270 */
[----:B------:R-:W-:Y:S01]  /*b1a0*/  IADD3 R0, R0, 0x58, RZ ;  /* 0x0000005800007810 */ /* 0x000fe20007ffe0ff */
[----:B------:R-:W-:Y:S01]  /*b1b0*/  @!P5 IMAD.WIDE R4, R5, 0x4, R2 ;  /* 0x000000040504d825 */ /* 0x000fe200078e0202 */
[----:B------:R1:W-:Y:S04]  /*b1c0*/  @!P6 ST.E.64 [R6.64], R146 ;  /* 0x000000920600e985 */ /* 0x0003e8000c101b06 */
[----:B------:R4:W-:Y:S01]  /*b1d0*/  @!P5 ST.E.64 [R4.64], R150 ;  /* 0x000000960400d985 */ /* 0x0009e2000c101b06 */
[----:B-1----:R-:W-:-:S04]  /*b1e0*/  @!P2 LEA.HI R7, R10, R10, RZ, 0x1 ;  /* 0x0000000a0a07a211 */ /* 0x002fc800078f08ff */
[----:B------:R-:W-:Y:S02]  /*b1f0*/  @!P1 LEA.HI R6, R11, R11, RZ, 0x1 ;  /* 0x0000000b0b069211 */ /* 0x000fe400078f08ff */
[----:B----4-:R-:W-:Y:S02]  /*b200*/  @!P4 LEA.HI R4, R8, R8, RZ, 0x1 ;  /* 0x000000080804c211 */ /* 0x010fe400078f08ff */
[----:B------:R-:W-:Y:S02]  /*b210*/  @!P3 LEA.HI R8, R9, R9, RZ, 0x1 ;  /* 0x000000090908b211 */ /* 0x000fe400078f08ff */
[----:B------:R-:W-:Y:S02]  /*b220*/  @!P0 LEA.HI R5, R12, R12, RZ, 0x1 ;  /* 0x0000000c0c058211 */ /* 0x000fe400078f08ff */
[----:B------:R-:W-:Y:S02]  /*b230*/  @!P4 LOP3.LUT R4, R4, 0xfffffffe, RZ, 0xc0, !PT ;  /* 0xfffffffe0404c812 */ /* 0x000fe400078ec0ff */
[----:B------:R-:W-:-:S02]  /*b240*/  @!P3 LOP3.LUT R8, R8, 0xfffffffe, RZ, 0xc0, !PT ;  /* 0xfffffffe0808b812 */ /* 0x000fc400078ec0ff */
[----:B------:R-:W-:Y:S01]  /*b250*/  @!P2 LOP3.LUT R7, R7, 0xfffffffe, RZ, 0xc0, !PT ;  /* 0xfffffffe0707a812 */ /* 0x000fe200078ec0ff */
[--C-:B------:R-:W-:Y:S01]  /*b260*/  @!P4 IMAD.WIDE R12, R4, 0x4, R2.reuse ;  /* 0x00000004040cc825 */ /* 0x100fe200078e0202 */
[----:B------:R-:W-:Y:S02]  /*b270*/  @!P1 LOP3.LUT R6, R6, 0xfffffffe, RZ, 0xc0, !PT ;  /* 0xfffffffe06069812 */ /* 0x000fe400078ec0ff */
[----:B------:R-:W-:Y:S01]  /*b280*/  @!P0 LOP3.LUT R5, R5, 0xfffffffe, RZ, 0xc0, !PT ;  /* 0xfffffffe05058812 */ /* 0x000fe200078ec0ff */
[--C-:B------:R-:W-:Y:S01]  /*b290*/  @!P3 IMAD.WIDE R10, R8, 0x4, R2.reuse ;  /* 0x00000004080ab825 */ /* 0x100fe200078e0202 */
[----:B------:R1:W-:Y:S03]  /*b2a0*/  @!P4 ST.E.64 [R12.64], R162 ;  /* 0x000000a20c00c985 */ /* 0x0003e6000c101b06 */
[--C-:B------:R-:W-:Y:S01]  /*b2b0*/  @!P2 IMAD.WIDE R8, R7, 0x4, R2.reuse ;  /* 0x000000040708a825 */ /* 0x100fe200078e0202 */
[----:B------:R1:W-:Y:S03]  /*b2c0*/  @!P3 ST.E.64 [R10.64], R166 ;  /* 0x000000a60a00b985 */ /* 0x0003e6000c101b06 */
[--C-:B------:R-:W-:Y:S01]  /*b2d0*/  @!P1 IMAD.WIDE R6, R6, 0x4, R2.reuse ;  /* 0x0000000406069825 */ /* 0x100fe200078e0202 */
[----:B------:R1:W-:Y:S03]  /*b2e0*/  @!P2 ST.E.64 [R8.64], R74 ;  /* 0x0000004a0800a985 */ /* 0x0003e6000c101b06 */
[----:B------:R-:W-:Y:S01]  /*b2f0*/  @!P0 IMAD.WIDE R4, R5, 0x4, R2 ;  /* 0x0000000405048825 */ /* 0x000fe200078e0202 */
[----:B------:R1:W-:Y:S04]  /*b300*/  @!P1 ST.E.64 [R6.64], R78 ;  /* 0x0000004e06009985 */ /* 0x0003e8000c101b06 */
[----:B------:R1:W-:Y:S01]  /*b310*/  @!P0 ST.E.64 [R4.64], R90 ;  /* 0x0000005a04008985 */ /* 0x0003e2000c101b06 */
[----:B------:R-:W-:-:S13]  /*b320*/  ISETP.GE.AND P0, PT, R0, c[0x0][0x3c8], PT ;  /* 0x0000f20000007a0c */ /* 0x000fda0003f06270 */
[----:B------:R-:W-:Y:S05]  /*b330*/  @P0 EXIT ;  /* 0x000000000000094d */ /* 0x000fea0003800000 */
[----:B------:R-:W-:-:S04]  /*b340*/  LEA.HI R0, R0, R0, RZ, 0x1 ;  /* 0x0000000000007211 */ /* 0x000fc800078f08ff */
[----:B------:R-:W-:-:S05]  /*b350*/  LOP3.LUT R0, R0, 0xfffffffe, RZ, 0xc0, !PT ;  /* 0xfffffffe00007812 */ /* 0x000fca00078ec0ff */
[----:B------:R-:W-:-:S05]  /*b360*/  IMAD.WIDE R2, R0, 0x4, R2 ;  /* 0x0000000400027825 */ /* 0x000fca00078e0202 */
[----:B------:R-:W-:Y:S01]  /*b370*/  ST.E.64 [R2.64], R94 ;  /* 0x0000005e02007985 */ /* 0x000fe2000c101b06 */
[----:B------:R-:W-:Y:S05]  /*b380*/  EXIT ;  /* 0x000000000000794d */ /* 0x000fea0003800000 */
.L_x_12:
[----:B------:R-:W1:Y:S02]  /*b390*/  S2R R0, SR_TID.X ;  /* 0x0000000000007919 */ /* 0x000e640000002100 */
[----:B-1----:R-:W-:-:S13]  /*b3a0*/  ISETP.GT.AND P0, PT, R0, 0x7f, PT ;  /* 0x0000007f0000780c */ /* 0x002fda0003f04270 */
[----:B------:R-:W-:Y:S05]  /*b3b0*/  @P0 EXIT ;  /* 0x000000000000094d */ /* 0x000fea0003800000 */
[----:B------:R-:W1:Y:S01]  /*b3c0*/  S2R R8, SR_CTAID.X ;  /* 0x0000000000087919 */ /* 0x000e620000002500 */
[----:B------:R-:W-:-:S05]  /*b3d0*/  MOV R3, c[0x0][0x4e8] ;  /* 0x00013a0000037a02 */ /* 0x000fca0000000f00 */
[----:B------:R-:W-:Y:S01]  /*b3e0*/  IMAD R2, R3, c[0x0][0x388], RZ ;  /* 0x0000e20003027a24 */ /* 0x000fe200078e02ff */
[----:B-1----:R-:W-:-:S04]  /*b3f0*/  LEA R8, R8, R0, 0x7 ;  /* 0x0000000008087211 */ /* 0x002fc800078e38ff */
[----:B------:R-:W-:-:S13]  /*b400*/  ISETP.GE.AND P0, PT, R8, R2, PT ;  /* 0x000000020800720c */ /* 0x000fda0003f06270 */
[----:B------:R-:W-:Y:S05]  /*b410*/  @P0 EXIT ;  /* 0x000000000000094d */ /* 0x000fea0003800000 */
[----:B------:R-:W2:Y:S01]  /*b420*/  LDL.LU R4, [R1+0x50] ;  /* 0x0000500001047983 */ /* 0x000ea20000300800 */
[----:B------:R-:W-:-:S03]  /*b430*/  ISETP.NE.AND P0, PT, R3, 0x1, PT ;  /* 0x000000010300780c */ /* 0x000fc60003f05270 */
[----:B------:R-:W1:Y:S04]  /*b440*/  S2R R9, SR_CTAID.Z ;  /* 0x0000000000097919 */ /* 0x000e680000002700 */
[----:B------:R-:W3:Y:S06]  /*b450*/  S2R R10, SR_CTAID.Y ;  /* 0x00000000000a7919 */ /* 0x000eec0000002600 */
[----:B------:R-:W-:Y:S01]  /*b460*/  @P0 IMAD.HI.U32 R6, R8, c[0x0][0x4ec], RZ ;  /* 0x00013b0008060a27 */ /* 0x000fe200078e00ff */
[----:B-1----:R-:W-:-:S02]  /*b470*/  SHF.R.S32.HI R7, RZ, 0x1f, R9 ;  /* 0x0000001fff077819 */ /* 0x002fc40000011409 */
[----:B--2---:R-:W-:Y:S01]  /*b480*/  SHF.R.S32.HI R0, RZ, 0x1f, R4 ;  /* 0x0000001fff007819 */ /* 0x004fe20000011404 */
[C---:B------:R-:W-:Y:S01]  /*b490*/  IMAD.WIDE.U32 R2, R4.reuse, c[0x0][0x4d0], RZ ;  /* 0x0001340004027a25 */ /* 0x040fe200078e00ff */
[----:B------:R-:W-:-:S03]  /*b4a0*/  IADD3 R5, -R4, RZ, RZ ;  /* 0x000000ff04057210 */ /* 0x000fc60007ffe1ff */
[----:B------:R-:W-:-:S04]  /*b4b0*/  IMAD R0, R0, c[0x0][0x4d0], RZ ;  /* 0x0001340000007a24 */ /* 0x000fc800078e02ff */
[----:B------:R-:W-:Y:S01]  /*b4c0*/  IMAD R0, R4, c[0x0][0x4d4], R0 ;  /* 0x0001350004007a24 */ /* 0x000fe200078e0200 */
[----:B------:R-:W-:Y:S02]  /*b4d0*/  MOV R4, R8 ;  /* 0x0000000800047202 */ /* 0x000fe40000000f00 */
[----:B------:R-:W-:Y:S02]  /*b4e0*/  @P0 SHF.R.U32.HI R4, RZ, c[0x0][0x4f0], R6 ;  /* 0x00013c00ff040a19 */ /* 0x000fe40000011606 */
[----:B------:R-:W-:Y:S01]  /*b4f0*/  IADD3 R3, R3, R0, RZ ;  /* 0x0000000003037210 */ /* 0x000fe20007ffe0ff */
[----:B------:R-:W-:Y:S02]  /*b500*/  IMAD R0, R7, c[0x0][0x4d8], RZ ;  /* 0x0001360007007a24 */ /* 0x000fe400078e02ff */
[----:B---3--:R-:W-:Y:S01]  /*b510*/  IMAD R7, R5, c[0x0][0x550], R10 ;  /* 0x0001540005077a24 */ /* 0x008fe200078e020a */
[----:B------:R-:W-:Y:S01]  /*b520*/  IADD3 R5, -R4, RZ, RZ ;  /* 0x000000ff04057210 */ /* 0x000fe20007ffe1ff */
[----:B------:R-:W-:-:S02]  /*b530*/  IMAD R0, R9, c[0x0][0x4dc], R0 ;  /* 0x0001370009007a24 */ /* 0x000fc400078e0200 */
[----:B------:R-:W-:Y:S01]  /*b540*/  IMAD.WIDE.U32 R2, R9, c[0x0][0x4d8], R2 ;  /* 0x0001360009027a25 */ /* 0x000fe200078e0002 */
[----:B------:R-:W-:-:S03]  /*b550*/  SHF.R.S32.HI R6, RZ, 0x1f, R7 ;  /* 0x0000001fff067819 */ /* 0x000fc60000011407 */
[----:B------:R-:W-:Y:S01]  /*b560*/  IMAD R5, R5, c[0x0][0x4e8], R8 ;  /* 0x00013a0005057a24 */ /* 0x000fe200078e0208 */
[----:B------:R-:W-:Y:S01]  /*b570*/  IADD3 R3, R0, R3, RZ ;  /* 0x0000000300037210 */ /* 0x000fe20007ffe0ff */
[----:B------:R-:W-:-:S03]  /*b580*/  IMAD R6, R6, c[0x0][0x4e0], RZ ;  /* 0x0001380006067a24 */ /* 0x000fc600078e02ff */
[----:B------:R-:W-:Y:S01]  /*b590*/  SHF.R.S32.HI R0, RZ, 0x1f, R5 ;  /* 0x0000001fff007819 */ /* 0x000fe20000011405 */
[----:B------:R-:W-:-:S04]  /*b5a0*/  IMAD.WIDE.U32 R2, R7, c[0x0][0x4e0], R2 ;  /* 0x0001380007027a25 */ /* 0x000fc800078e0002 */
[----:B------:R-:W-:Y:S01]  /*b5b0*/  IMAD R7, R7, c[0x0][0x4e4], R6 ;  /* 0x0001390007077a24 */ /* 0x000fe200078e0206 */
[----:B------:R-:W-:Y:S01]  /*b5c0*/  SHF.R.S32.HI R6, RZ, 0x1f, R4 ;  /* 0x0000001fff067819 */ /* 0x000fe20000011404 */
[----:B------:R-:W-:Y:S01]  /*b5d0*/  IMAD R0, R0, c[0x0][0x4c8], RZ ;  /* 0x0001320000007a24 */ /* 0x000fe200078e02ff */
[----:B------:R-:W-:-:S03]  /*b5e0*/  IADD3 R2, P0, R4, R2, RZ ;  /* 0x0000000204027210 */ /* 0x000fc60007f1e0ff */
[----:B------:R-:W-:Y:S01]  /*b5f0*/  IMAD R0, R5, c[0x0][0x4cc], R0 ;  /* 0x0001330005007a24 */ /* 0x000fe200078e0200 */
[----:B------:R-:W-:-:S05]  /*b600*/  IADD3.X R3, R6, R3, R7, P0, !PT ;  /* 0x0000000306037210 */ /* 0x000fca00007fe407 */
[----:B------:R-:W-:-:S05]  /*b610*/  IMAD.WIDE.U32 R2, R5, c[0x0][0x4c8], R2 ;  /* 0x0001320005027a25 */ /* 0x000fca00078e0002 */
[----:B------:R-:W-:Y:S02]  /*b620*/  IADD3 R0, R3, R0, RZ ;  /* 0x0000000003007210 */ /* 0x000fe40007ffe0ff */
[----:B------:R-:W-:-:S04]  /*b630*/  LEA R4, P0, R2, c[0x0][0x4a8], 0x2 ;  /* 0x00012a0002047a11 */ /* 0x000fc800078010ff */
[----:B------:R-:W-:Y:S02]  /*b640*/  LEA.HI.X R5, R2, c[0x0][0x4ac], R0, 0x2, P0 ;  /* 0x00012b0002057a11 */ /* 0x000fe400000f1400 */
[----:B------:R-:W-:-:S05]  /*b650*/  MOV R0, 0xff800000 ;  /* 0xff80000000007802 */ /* 0x000fca0000000f00 */
[----:B------:R-:W-:Y:S01]  /*b660*/  STG.E [R4.64], R0 ;  /* 0x0000000004007986 */ /* 0x000fe2000c101906 */
[----:B------:R-:W-:Y:S05]  /*b670*/  EXIT ;  /* 0x000000000000794d */ /* 0x000fea0003800000 */
.L_x_19:
[----:B------:R-:W-:-:S00]  /*b680*/  BRA `(.L_x_19) ;  /* 0xfffffff000007947 */ /* 0x000fc0000383ffff */
[----:B------:R-:W-:-:S00]  /*b690*/  NOP ;  /* 0x0000000000007918 */ /* 0x000fc00000000000 */
        /* <DEDUP_REMOVED lines=14> */
.L_x_1424:


//--------------------- .text._ZN7cutlass13device_kernelIN5flash19enable_sm80_to_sm89INS1_16FlashAttnFwdSm80INS1_25CollectiveMainloopFwdSm80ILi4ELi1ELb0EN4cute5tupleIJNS5_1CILi128EEENS7_ILi48EEENS7_ILi96EEEEEELi96ENS_10bfloat16_tEfNS_4arch4Sm80ELb0ELb0ELb1ELb1ELb0ELb0ELb1ELb1EEENS1_21CollectiveEpilogueFwdINS6_IJS8_SA_S9_EEENS6_IJNS7_ILi1EEESI_SI_EEESC_SE_Li128ELb1ELb1ELb1ELb0EEENS1_36VarlenDynamicPersistentTileSchedulerILi128ELi48ELi128ELi128ELb1ELb1ELb0ELb0ELb1ELb1EEEEEEEEEvNT_6ParamsE --------------------------
	.section	.text._ZN7cutlass13device_kernelIN5flash19enable_sm80_to_sm89INS1_16FlashAttnFwdSm80INS1_25CollectiveMainloopFwdSm80ILi4ELi1ELb0EN4cute5tupleIJNS5_1CILi128EEENS7_ILi48EEENS7_ILi96EEEEEELi96ENS_10bfloat16_tEfNS_4arch4Sm80ELb0ELb0ELb1ELb1ELb0ELb0ELb1ELb1EEENS1_21CollectiveEpilogueFwdINS6_IJS8_SA_S9_EEENS6_IJNS7_ILi1EEESI_SI_EEESC_SE_Li128ELb1ELb1ELb1ELb0EEENS1_36VarlenDynamicPersistentTileSchedulerILi128ELi48ELi128ELi128ELb1ELb1ELb0ELb0ELb1ELb1EEEEEEEEEvNT_6ParamsE,"ax",@progbits
	.sectioninfo	@"SHI_REGISTERS=255"
	.align	128
.text._ZN7cutlass13device_kernelIN5flash19enable_sm80_to_sm89INS1_16FlashAttnFwdSm80INS1_25CollectiveMainloopFwdSm80ILi4ELi1ELb0EN4cute5tupleIJNS5_1CILi128EEENS7_ILi48EEENS7_ILi96EEEEEELi96ENS_10bfloat16_tEfNS_4arch4Sm80ELb0ELb0ELb1ELb1ELb0ELb0ELb1ELb1EEENS1_21CollectiveEpilogueFwdINS6_IJS8_SA_S9_EEENS6_IJNS7_ILi1EEESI_SI_EEESC_SE_Li128ELb1ELb1ELb1ELb0EEENS1_36VarlenDynamicPersistentTileSchedulerILi128ELi48ELi128ELi128ELb1ELb1ELb0ELb0ELb1ELb1EEEEEEEEEvNT_6ParamsE:
        .type           _ZN7cutlass13device_kernelIN5flash19enable_sm80_to_sm89INS1_16FlashAttnFwdSm80INS1_25CollectiveMainloopFwdSm80ILi4ELi1ELb0EN4cute5tupleIJNS5_1CILi128EEENS7_ILi48EEENS7_ILi96EEEEEELi96ENS_10bfloat16_tEfNS_4arch4Sm80ELb0ELb0ELb1ELb1ELb0ELb0ELb1ELb1EEENS1_21CollectiveEpilogueFwdINS6_IJS8_SA_S9_EEENS6_IJNS7_ILi1EEESI_SI_EEESC_SE_Li128ELb1ELb1ELb1ELb0EEENS1_36VarlenDynamicPersistentTileSchedulerILi128ELi48ELi128ELi128ELb1ELb1ELb0ELb0ELb1ELb1EEEEEEEEEvNT_6ParamsE,@function
        .size           _ZN7cutlass13device_kernelIN5flash19enable_sm80_to_sm89INS1_16FlashAttnFwdSm80INS1_25CollectiveMainloopFwdSm80ILi4ELi1ELb0EN4cute5tupleIJNS5_1CILi128EEENS7_ILi48EEENS7_ILi96EEEEEELi96ENS_10bfloat16_tEfNS_4arch4Sm80ELb0ELb0ELb1ELb1ELb0ELb0ELb1ELb1EEENS1_21CollectiveEpilogueFwdINS6_IJS8_SA_S9_EEENS6_IJNS7_ILi1EEESI_SI_EEESC_SE_Li128ELb1ELb1ELb1ELb0EEENS1_36VarlenDynamicPersistentTileSchedulerILi128ELi48ELi128ELi128ELb1ELb1ELb0ELb0ELb1ELb1EEEEEEEEEvNT_6ParamsE,(.L_x_1425 - _ZN7cutlass13device_kernelIN5flash19enable_sm80_to_sm89INS1_16FlashAttnFwdSm80INS1_25CollectiveMainloopFwdSm80ILi4ELi1ELb0EN4cute5tupleIJNS5_1CILi128EEENS7_ILi48EEENS7_ILi96EEEEEELi96ENS_10bfloat16_tEfNS_4arch4Sm80ELb0ELb0ELb1ELb1ELb0ELb0ELb1ELb1EEENS1_21CollectiveEpilogueFwdINS6_IJS8_SA_S9_EEENS6_IJNS7_ILi1EEESI_SI_EEESC_SE_Li128ELb1ELb1ELb1ELb0EEENS1_36VarlenDynamicPersistentTileSchedulerILi128ELi48ELi128ELi128ELb1ELb1ELb0ELb0ELb1ELb1EEEEEEEEEvNT_6ParamsE)
        .other          _ZN7cutlass13device_kernelIN5flash19enable_sm80_to_sm89INS1_16FlashAttnFwdSm80INS1_25CollectiveMainloopFwdSm80ILi4ELi1ELb0EN4cute5tupleIJNS5_1CILi128EEENS7_ILi48EEENS7_ILi96EEEEEELi96ENS_10bfloat16_tEfNS_4arch4Sm80ELb0ELb0ELb1ELb1ELb0ELb0ELb1ELb1EEENS1_21CollectiveEpilogueFwdINS6_IJS8_SA_S9_EEENS6_IJNS7_ILi1EEESI_SI_EEESC_SE_Li128ELb1ELb1ELb1ELb0EEENS1_36VarlenDynamicPersistentTileSchedulerILi128ELi48ELi128ELi128ELb1ELb1ELb0ELb0ELb1ELb1EEEEEEEEEvNT_6ParamsE,@"STO_CUDA_ENTRY STV_DEFAULT"
_ZN7cutlass13device_kernelIN5flash19enable_sm80_to_sm89INS1_16FlashAttnFwdSm80INS1_25CollectiveMainloopFwdSm80ILi4ELi1ELb0EN4cute5tupleIJNS5_1CILi128EEENS7_ILi48EEENS7_ILi96EEEEEELi96ENS_10bfloat16_tEfNS_4arch4Sm80ELb0ELb0ELb1ELb1ELb0ELb0ELb1ELb1EEENS1_21CollectiveEpilogueFwdINS6_IJS8_SA_S9_EEENS6_IJNS7_ILi1EEESI_SI_EEESC_SE_Li128ELb1ELb1ELb1ELb0EEENS1_36VarlenDynamicPersistentTileSchedulerILi128ELi48ELi128ELi128ELb1ELb1ELb0ELb0ELb1ELb1EEEEEEEEEvNT_6ParamsE:
[----:B------:R-:W-:-:S03]  /*0000*/  MOV R1, c[0x0][0x28] ;  /* 0x00000a0000017a02 */ /* 0x000fc60000000f00 */
[----:B------:R-:W1:Y:S01]  /*0010*/  S2R R2, SR_TID.X ;  /* 0x0000000000027919 */ /* 0x000e620000002100 */
[----:B------:R-:W-:Y:S01]  /*0020*/  IADD3 R1, R1, -0xb8, RZ ;  /* 0xffffff4801017810 */ /* 0x000fe20007ffe0ff */
[----:B------:R-:W-:Y:S01]  /*0030*/  ULDC.64 UR6, c[0x0][0x118] ;  /* 0x0000460000067ab9 */ /* 0x000fe20000000a00 */
[----:B-1----:R-:W-:-:S05]  /*0040*/  SHF.R.U32.HI R0, RZ, 0x5, R2 ;  /* 0x00000005ff007819 */ /* 0x002fca0000011602 */
[----:B------:R-:W1:Y:S02]  /*0050*/  SHFL.IDX PT, R3, R0, RZ, 0x1f ;  /* 0x00001fff00037589 */ /* 0x000e6400000e0000 */
[----:B-1----:R-:W-:Y:S02]  /*0060*/  ISETP.NE.AND P0, PT, R3, RZ, PT ;  /* 0x000000ff0300720c */ /* 0x002fe40003f05270 */
[----:B------:R-:W-:Y:S11]  /*0070*/  STL [R1+0xa8], R3 ;  /* 0x0000a80301007387 */ /* 0x000ff60000100800 */
[----:B------:R-:W-:Y:S06]  /*0080*/  @P0 BAR.SYNC.DEFER_BLOCKING 0x5, 0x80 ;  /* 0x0142000000000b1d */ /* 0x000fec0000010000 */
[----:B------:R-:W1:Y:S04]  /*0090*/  @P0 LDS.128 R4, [0xc080] ;  /* 0x00c08000ff040984 */ /* 0x000e680000000c00 */
[----:B-1----:R1:W-:Y:S04]  /*00a0*/  @P0 STL.64 [R1+0x10], R4 ;  /* 0x0000100401000387 */ /* 0x0023e80000100a00 */
[----:B------:R1:W-:Y:S04]  /*00b0*/  @P0 STL.64 [R1+0x18], R6 ;  /* 0x0000180601000387 */ /* 0x0003e80000100a00 */
[----:B------:R-:W-:Y:S06]  /*00c0*/  @P0 BAR.ARV 0x4, 0x80 ;  /* 0x0102000000000b1d */ /* 0x000fec0000002000 */
[----:B------:R-:W-:Y:S05]  /*00d0*/  @P0 BRA `(.L_x_20) ;  /* 0x00000b1000000947 */ /* 0x000fea0003800000 */
[----:B------:R-:W-:Y:S01]  /*00e0*/  LOP3.LUT R14, R2, 0x1f, RZ, 0xc0, !PT ;  /* 0x0000001f020e7812 */ /* 0x000fe200078ec0ff */
[----:B------:R-:W-:Y:S01]  /*00f0*/  CS2R R8, SRZ ;  /* 0x0000000000087805 */ /* 0x000fe2000001ff00 */
[----:B-1----:R-:W-:-:S02]  /*0100*/  IMAD.MOV.U32 R7, RZ, RZ, RZ ;  /* 0x000000ffff077224 */ /* 0x002fc400078e00ff */
[----:B------:R-:W-:-:S04]  /*0110*/  ISETP.NE.AND P6, PT, R14, 0x1f, PT ;  /* 0x0000001f0e00780c */ /* 0x000fc80003fc5270 */
[----:B------:R-:W-:-:S13]  /*0120*/  ISETP.GE.OR P0, PT, R14, c[0x0][0x53c], !P6 ;  /* 0x00014f000e007a0c */ /* 0x000fda0007706670 */
[----:B------:R-:W-:Y:S02]  /*0130*/  @!P0 IMAD.MOV.U32 R4, RZ, RZ, 0x4 ;  /* 0x00000004ff048424 */ /* 0x000fe400078e00ff */
[----:B------:R-:W-:Y:S02]  /*0140*/  @!P0 IMAD.MOV.U32 R2, RZ, RZ, 0x4 ;  /* 0x00000004ff028424 */ /* 0x000fe400078e00ff */
[----:B------:R-:W-:-:S04]  /*0150*/  @!P0 IMAD.WIDE.U32 R4, R14, R4, c[0x0][0x580] ;  /* 0x000160000e048625 */ /* 0x000fc800078e0004 */
[C---:B------:R-:W-:Y:S01]  /*0160*/  @!P0 IMAD.WIDE.U32 R2, R14.reuse, R2, c[0x0][0x578] ;  /* 0x00015e000e028625 */ /* 0x040fe200078e0002 */
[----:B------:R-:W2:Y:S04]  /*0170*/  @!P0 LDG.E R8, [R4.64] ;  /* 0x0000000604088981 */ /* 0x000ea8000c1e1900 */
[----:B------:R-:W2:Y:S01]  /*0180*/  @!P0 LDG.E R7, [R2.64] ;  /* 0x0000000602078981 */ /* 0x000ea2000c1e1900 */
[C---:B------:R-:W-:Y:S01]  /*0190*/  ISETP.NE.AND P5, PT, R14.reuse, RZ, PT ;  /* 0x000000ff0e00720c */ /* 0x040fe20003fa5270 */
[----:B------:R-:W1:Y:S01]  /*01a0*/  S2UR UR4, SR_CTAID.X ;  /* 0x00000000000479c3 */ /* 0x000e620000002500 */
[C---:B------:R-:W-:Y:S02]  /*01b0*/  ISETP.GE.U32.AND P4, PT, R14.reuse, 0x2, PT ;  /* 0x000000020e00780c */ /* 0x040fe40003f86070 */
[----:B------:R-:W-:-:S02]  /*01c0*/  ISETP.GE.U32.AND P3, PT, R14, 0x4, PT ;  /* 0x000000040e00780c */ /* 0x000fc40003f66070 */
[C---:B------:R-:W-:Y:S02]  /*01d0*/  ISETP.GE.U32.AND P2, PT, R14.reuse, 0x8, PT ;  /* 0x000000080e00780c */ /* 0x040fe40003f46070 */
[----:B------:R-:W-:Y:S01]  /*01e0*/  ISETP.GE.U32.AND P1, PT, R14, 0x10, PT ;  /* 0x000000100e00780c */ /* 0x000fe20003f26070 */
[----:B--2---:R-:W-:-:S05]  /*01f0*/  IMAD R4, R8, R7, RZ ;  /* 0x0000000708047224 */ /* 0x004fca00078e02ff */
[----:B------:R-:W2:Y:S02]  /*0200*/  SHFL.UP PT, R0, R4, 0x1, RZ ;  /* 0x0420000004007989 */ /* 0x000ea400000e00ff */
[----:B--2---:R-:W-:-:S05]  /*0210*/  SEL R0, R0, RZ, P5 ;  /* 0x000000ff00007207 */ /* 0x004fca0002800000 */
[----:B------:R-:W-:-:S05]  /*0220*/  IMAD.IADD R4, R4, 0x1, R0 ;  /* 0x0000000104047824 */ /* 0x000fca00078e0200 */
        /* <DEDUP_REMOVED lines=12> */
[----:B------:R-:W2:Y:S02]  /*02f0*/  SHFL.IDX PT, R6, R4, 0x1f, 0x1f ;  /* 0x03e01f0004067f89 */ /* 0x000ea400000e0000 */
[----:B--2---:R-:W-:-:S04]  /*0300*/  IMAD R6, R6, c[0x0][0x538], RZ ;  /* 0x00014e0006067a24 */ /* 0x004fc800078e02ff */
[----:B------:R-:W-:Y:S01]  /*0310*/  IMAD.MOV.U32 R0, RZ, RZ, R6 ;  /* 0x000000ffff007224 */ /* 0x000fe200078e0006 */
[----:B-1----:R-:W-:-:S13]  /*0320*/  ISETP.GT.AND P0, PT, R6, UR4, PT ;  /* 0x0000000406007c0c */ /* 0x002fda000bf04270 */
[----:B------:R-:W-:Y:S05]  /*0330*/  @P0 BRA `(.L_x_21) ;  /* 0x0000027000000947 */ /* 0x000fea0003800000 */
[----:B------:R-:W-:Y:S02]  /*0340*/  MOV R6, R0 ;  /* 0x0000000000067202 */ /* 0x000fe40000000f00 */
[----:B------:R-:W-:-:S04]  /*0350*/  MOV R9, RZ ;  /* 0x000000ff00097202 */ /* 0x000fc80000000f00 */
.L_x_25:
[----:B------:R-:W-:-:S04]  /*0360*/  IADD3 R0, R9, 0x1f, RZ ;  /* 0x0000001f09007810 */ /* 0x000fc80007ffe0ff */
[----:B------:R-:W-:-:S13]  /*0370*/  ISETP.GE.AND P0, PT, R0, c[0x0][0x53c], PT ;  /* 0x00014f0000007a0c */ /* 0x000fda0003f06270 */
[----:B------:R-:W-:Y:S05]  /*0380*/  @P0 BRA `(.L_x_22) ;  /* 0x0000078000000947 */ /* 0x000fea0003800000 */
[----:B------:R-:W-:Y:S01]  /*0390*/  MOV R9, R0 ;  /* 0x0000000000097202 */ /* 0x000fe20000000f00 */
[----:B------:R-:W-:Y:S01]  /*03a0*/  IMAD.MOV.U32 R7, RZ, RZ, RZ ;  /* 0x000000ffff077224 */ /* 0x000fe200078e00ff */
[----:B------:R-:W-:Y:S02]  /*03b0*/  MOV R8, RZ ;  /* 0x000000ff00087202 */ /* 0x000fe40000000f00 */
[----:B------:R-:W-:-:S04]  /*03c0*/  IADD3 R0, R14, R9, RZ ;  /* 0x000000090e007210 */ /* 0x000fc80007ffe0ff */
[----:B------:R-:W-:-:S13]  /*03d0*/  ISETP.GE.OR P0, PT, R0, c[0x0][0x53c], !P6 ;  /* 0x00014f0000007a0c */ /* 0x000fda0007706670 */
[----:B------:R-:W-:Y:S01]  /*03e0*/  @!P0 MOV R2, 0x4 ;  /* 0x0000000400028802 */ /* 0x000fe20000000f00 */
[----:B------:R-:W-:-:S04]  /*03f0*/  @!P0 IMAD.MOV.U32 R3, RZ, RZ, 0x4 ;  /* 0x00000004ff038424 */ /* 0x000fc800078e00ff */
[----:B------:R-:W-:-:S04]  /*0400*/  @!P0 IMAD.WIDE R4, R0, R2, c[0x0][0x580] ;  /* 0x0001600000048625 */ /* 0x000fc800078e0202 */
[----:B------:R-:W-:Y:S01]  /*0410*/  @!P0 IMAD.WIDE R2, R0, R3, c[0x0][0x578] ;  /* 0x00015e0000028625 */ /* 0x000fe200078e0203 */
[----:B------:R-:W2:Y:S04]  /*0420*/  @!P0 LDG.E R8, [R4.64] ;  /* 0x0000000604088981 */ /* 0x000ea8000c1e1900 */
[----:B------:R-:W2:Y:S02]  /*0430*/  @!P0 LDG.E R7, [R2.64] ;  /* 0x0000000602078981 */ /* 0x000ea4000c1e1900 */
[----:B--2---:R-:W-:Y:S01]  /*0440*/  IMAD R5, R8, R7, RZ ;  /* 0x0000000708057224 */ /* 0x004fe200078e02ff */
[----:B------:R-:W-:Y:S05]  /*0450*/  BRA.DIV ~URZ, `(.L_x_23) ;  /* 0x0000d6827f007947 */ /* 0x000fea000b800000 */
[----:B------:R1:W2:Y:S02]  /*0460*/  SHFL.UP PT, R0, R5, 0x1, RZ ;  /* 0x0420000005007989 */ /* 0x0002a400000e00ff */
.L_x_122:
[----:B--2---:R-:W-:-:S04]  /*0470*/  SEL R0, R0, RZ, P5 ;  /* 0x000000ff00007207 */ /* 0x004fc80002800000 */
[----:B-1----:R-:W-:Y:S01]  /*0480*/  IADD3 R5, R5, R0, RZ ;  /* 0x0000000005057210 */ /* 0x002fe20007ffe0ff */
[----:B------:R-:W-:Y:S05]  /*0490*/  BRA.DIV ~URZ, `(.L_x_24) ;  /* 0x0000d6a27f007947 */ /* 0x000fea000b800000 */
[----:B------:R-:W1:Y:S02]  /*04a0*/  SHFL.UP PT, R0, R5, 0x2, RZ ;  /* 0x0440000005007989 */ /* 0x000e6400000e00ff */
[----:B-1----:R-:W-:-:S05]  /*04b0*/  SEL R0, R0, RZ, P4 ;  /* 0x000000ff00007207 */ /* 0x002fca0002000000 */
[----:B------:R-:W-:-:S05]  /*04c0*/  IMAD.IADD R0, R5, 0x1, R0 ;  /* 0x0000000105007824 */ /* 0x000fca00078e0200 */
        /* <DEDUP_REMOVED lines=9> */
[----:B------:R1:W2:Y:S02]  /*0560*/  SHFL.IDX PT, R0, R4, 0x1f, 0x1f ;  /* 0x03e01f0004007f89 */ /* 0x0002a400000e0000 */
.L_x_123:
[----:B--2---:R-:W-:-:S05]  /*0570*/  IMAD R0, R0, c[0x0][0x538], RZ ;  /* 0x00014e0000007a24 */ /* 0x004fca00078e02ff */
[----:B------:R-:W-:-:S04]  /*0580*/  IADD3 R6, R0, R6, RZ ;  /* 0x0000000600067210 */ /* 0x000fc80007ffe0ff */
[----:B------:R-:W-:-:S13]  /*0590*/  ISETP.GT.AND P0, PT, R6, UR4, PT ;  /* 0x0000000406007c0c */ /* 0x000fda000bf04270 */
[----:B-1----:R-:W-:Y:S05]  /*05a0*/  @!P0 BRA `(.L_x_25) ;  /* 0xfffffdb000008947 */ /* 0x002fea000383ffff */
.L_x_21:
[----:B------:R-:W-:-:S05]  /*05b0*/  IADD3 R12, -R0, R6, RZ ;  /* 0x00000006000c7210 */ /* 0x000fca0007ffe1ff */
[----:B------:R-:W-:-:S05]  /*05c0*/  IMAD R0, R4, c[0x0][0x538], R12 ;  /* 0x00014e0004007a24 */ /* 0x000fca00078e020c */
[----:B------:R-:W-:Y:S01]  /*05d0*/  ISETP.GT.AND P0, PT, R0, UR4, PT ;  /* 0x0000000400007c0c */ /* 0x000fe2000bf04270 */
[----:B------:R-:W-:-:S12]  /*05e0*/  BRA.DIV ~URZ, `(.L_x_26) ;  /* 0x0000d7027f007947 */ /* 0x000fd8000b800000 */
[----:B------:R-:W-:-:S04]  /*05f0*/  VOTE.ANY R6, PT, !P0 ;  /* 0x0000000000067806 */ /* 0x000fc800040e0100 */
.L_x_124:
[----:B------:R1:W2:Y:S01]  /*0600*/  POPC R13, R6 ;  /* 0x00000006000d7309 */ /* 0x0002a20000000000 */
[----:B------:R-:W-:Y:S05]  /*0610*/  BRA.DIV ~URZ, `(.L_x_27) ;  /* 0x0000d7227f007947 */ /* 0x000fea000b800000 */
[----:B--2---:R-:W2:Y:S04]  /*0620*/  SHFL.IDX PT, R11, R8, R13, 0x1f ;  /* 0x00001f0d080b7589 */ /* 0x004ea800000e0000 */
[----:B------:R3:W4:Y:S02]  /*0630*/  SHFL.IDX PT, R10, R7, R13, 0x1f ;  /* 0x00001f0d070a7589 */ /* 0x00072400000e0000 */
[----:B---3--:R-:W-:Y:S02]  /*0640*/  MOV R7, RZ ;  /* 0x000000ff00077202 */ /* 0x008fe40000000f00 */
.L_x_125:
[----:B--2-4-:R-:W-:Y:S01]  /*0650*/  ISETP.NE.AND P0, PT, R6, RZ, PT ;  /* 0x000000ff0600720c */ /* 0x014fe20003f05270 */
[----:B------:R-:W-:-:S12]  /*0660*/  BSSY B0, `(.L_x_28) ;  /* 0x0000005000007945 */ /* 0x000fd80003800000 */
[----:B------:R-:W-:Y:S05]  /*0670*/  @!P0 BRA `(.L_x_29) ;  /* 0x0000003000008947 */ /* 0x000fea0003800000 */
[----:B------:R-:W-:Y:S01]  /*0680*/  IADD3 R3, R13, -0x1, RZ ;  /* 0xffffffff0d037810 */ /* 0x000fe20007ffe0ff */
[----:B------:R-:W-:Y:S05]  /*0690*/  BRA.DIV ~URZ, `(.L_x_30) ;  /* 0x0000d7827f007947 */ /* 0x000fea000b800000 */
[----:B------:R2:W3:Y:S02]  /*06a0*/  SHFL.IDX PT, R7, R4, R3, 0x1f ;  /* 0x00001f0304077589 */ /* 0x0004e400000e0000 */
.L_x_29:
[----:B------:R-:W-:Y:S05]  /*06b0*/  BSYNC B0 ;  /* 0x0000000000007941 */ /* 0x000fea0003800000 */
.L_x_28:
[----:B------:R-:W-:Y:S01]  /*06c0*/  IABS R0, R11 ;  /* 0x0000000b00007213 */ /* 0x000fe20000000000 */
[----:B--23--:R-:W-:-:S04]  /*06d0*/  IMAD R4, R7, c[0x0][0x538], R12 ;  /* 0x00014e0007047a24 */ /* 0x00cfc800078e020c */
[----:B------:R-:W-:Y:S01]  /*06e0*/  IMAD.MOV.U32 R5, RZ, RZ, R0 ;  /* 0x000000ffff057224 */ /* 0x000fe200078e0000 */
[----:B------:R-:W-:Y:S01]  /*06f0*/  IABS R0, R10 ;  /* 0x0000000a00007213 */ /* 0x000fe20000000000 */
[----:B------:R2:W-:Y:S01]  /*0700*/  STL [R1+0x10], R4 ;  /* 0x0000100401007387 */ /* 0x0005e20000100800 */
[----:B------:R-:W-:Y:S01]  /*0710*/  IADD3 R12, -R4, UR4, RZ ;  /* 0x00000004040c7c10 */ /* 0x000fe2000fffe1ff */
[----:B------:R-:W3:Y:S02]  /*0720*/  I2F.RP R2, R5 ;  /* 0x0000000500027306 */ /* 0x000ee40000209400 */
[----:B------:R-:W-:Y:S01]  /*0730*/  IMAD.MOV.U32 R7, RZ, RZ, R0 ;  /* 0x000000ffff077224 */ /* 0x000fe200078e0000 */
[----:B-1----:R-:W-:Y:S02]  /*0740*/  IABS R6, R12 ;  /* 0x0000000c00067213 */ /* 0x002fe40000000000 */
[----:B------:R-:W-:-:S03]  /*0750*/  IABS R0, R11 ;  /* 0x0000000b00007213 */ /* 0x000fc60000000000 */
[----:B------:R-:W-:Y:S01]  /*0760*/  I2F.RP R8, R7 ;  /* 0x0000000700087306 */ /* 0x000fe20000209400 */
[----:B------:R-:W-:-:S07]  /*0770*/  IADD3 R0, RZ, -R0, RZ ;  /* 0x80000000ff007210 */ /* 0x000fce0007ffe0ff */
[----:B---3--:R-:W1:Y:S02]  /*0780*/  MUFU.RCP R2, R2 ;  /* 0x0000000200027308 */ /* 0x008e640000001000 */
[----:B-1----:R-:W-:-:S06]  /*0790*/  IADD3 R2, R2, 0xffffffe, RZ ;  /* 0x0ffffffe02027810 */ /* 0x002fcc0007ffe0ff */
[----:B------:R-:W1:Y:S02]  /*07a0*/  F2I.FTZ.U32.TRUNC.NTZ R3, R2 ;  /* 0x0000000200037305 */ /* 0x000e64000021f000 */
[----:B-1----:R-:W-:-:S04]  /*07b0*/  IMAD.MOV R2, RZ, RZ, -R3 ;  /* 0x000000ffff027224 */ /* 0x002fc800078e0a03 */
[----:B--2---:R-:W-:Y:S02]  /*07c0*/  IMAD R4, R2, R5, RZ ;  /* 0x0000000502047224 */ /* 0x004fe400078e02ff */
[----:B------:R-:W-:-:S04]  /*07d0*/  IMAD.MOV.U32 R2, RZ, RZ, RZ ;  /* 0x000000ffff027224 */ /* 0x000fc800078e00ff */
[----:B------:R-:W-:-:S04]  /*07e0*/  IMAD.HI.U32 R2, R3, R4, R2 ;  /* 0x0000000403027227 */ /* 0x000fc800078e0002 */
[----:B------:R-:W-:-:S04]  /*07f0*/  IMAD.MOV.U32 R3, RZ, RZ, R6 ;  /* 0x000000ffff037224 */ /* 0x000fc800078e0006 */
[----:B------:R-:W-:-:S04]  /*0800*/  IMAD.HI.U32 R2, R2, R3, RZ ;  /* 0x0000000302027227 */ /* 0x000fc800078e00ff */
[----:B------:R-:W-:Y:S02]  /*0810*/  IMAD R0, R2, R0, R3 ;  /* 0x0000000002007224 */ /* 0x000fe400078e0203 */
[----:B------:R-:W1:Y:S03]  /*0820*/  MUFU.RCP R3, R8 ;  /* 0x0000000800037308 */ /* 0x000e660000001000 */
[----:B------:R-:W-:-:S13]  /*0830*/  ISETP.GT.U32.AND P0, PT, R5, R0, PT ;  /* 0x000000000500720c */ /* 0x000fda0003f04070 */
[----:B------:R-:W-:Y:S01]  /*0840*/  @!P0 IMAD.IADD R0, R0, 0x1, -R5 ;  /* 0x0000000100008824 */ /* 0x000fe200078e0a05 */
[----:B-1----:R-:W-:Y:S02]  /*0850*/  IADD3 R3, R3, 0xffffffe, RZ ;  /* 0x0ffffffe03037810 */ /* 0x002fe40007ffe0ff */
[----:B------:R-:W-:Y:S02]  /*0860*/  @!P0 IADD3 R2, R2, 0x1, RZ ;  /* 0x0000000102028810 */ /* 0x000fe40007ffe0ff */
[----:B------:R-:W-:Y:S02]  /*0870*/  ISETP.GE.U32.AND P2, PT, R0, R5, PT ;  /* 0x000000050000720c */ /* 0x000fe40003f46070 */
[----:B------:R-:W1:Y:S01]  /*0880*/  F2I.FTZ.U32.TRUNC.NTZ R3, R3 ;  /* 0x0000000300037305 */ /* 0x000e62000021f000 */
[----:B------:R-:W-:Y:S02]  /*0890*/  LOP3.LUT R0, R12, R11, RZ, 0x3c, !PT ;  /* 0x0000000b0c007212 */ /* 0x000fe400078e3cff */
[----:B------:R-:W-:-:S02]  /*08a0*/  ISETP.NE.AND P0, PT, R11, RZ, PT ;  /* 0x000000ff0b00720c */ /* 0x000fc40003f05270 */
[----:B------:R-:W-:-:S06]  /*08b0*/  ISETP.GE.AND P1, PT, R0, RZ, PT ;  /* 0x000000ff0000720c */ /* 0x000fcc0003f26270 */
[----:B------:R-:W-:Y:S02]  /*08c0*/  @P2 IADD3 R2, R2, 0x1, RZ ;  /* 0x0000000102022810 */ /* 0x000fe40007ffe0ff */
[----:B-1----:R-:W-:-:S03]  /*08d0*/  IADD3 R0, RZ, -R3, RZ ;  /* 0x80000003ff007210 */ /* 0x002fc60007ffe0ff */
[----:B------:R-:W-:Y:S01]  /*08e0*/  IMAD.MOV.U32 R4, RZ, RZ, R2 ;  /* 0x000000ffff047224 */ /* 0x000fe200078e0002 */
[----:B------:R-:W-:-:S03]  /*08f0*/  MOV R2, RZ ;  /* 0x000000ff00027202 */ /* 0x000fc60000000f00 */
[----:B------:R-:W-:Y:S01]  /*0900*/  @!P1 IMAD.MOV R4, RZ, RZ, -R4 ;  /* 0x000000ffff049224 */ /* 0x000fe200078e0a04 */
[----:B------:R-:W-:Y:S01]  /*0910*/  @!P0 LOP3.LUT R4, RZ, R11, RZ, 0x33, !PT ;  /* 0x0000000bff048212 */ /* 0x000fe200078e33ff */
[----:B------:R-:W-:Y:S01]  /*0920*/  IMAD.MOV.U32 R5, RZ, RZ, R0 ;  /* 0x000000ffff057224 */ /* 0x000fe200078e0000 */
[----:B------:R-:W-:Y:S02]  /*0930*/  IABS R0, R10 ;  /* 0x0000000a00007213 */ /* 0x000fe40000000000 */
[----:B------:R-:W-:Y:S01]  /*0940*/  IABS R8, R4 ;  /* 0x0000000400087213 */ /* 0x000fe20000000000 */
[----:B------:R-:W-:Y:S02]  /*0950*/  IMAD R5, R5, R7, RZ ;  /* 0x0000000705057224 */ /* 0x000fe400078e02ff */
[----:B------:R-:W-:Y:S02]  /*0960*/  IMAD.MOV R6, RZ, RZ, -R0 ;  /* 0x000000ffff067224 */ /* 0x000fe400078e0a00 */
[----:B------:R-:W-:-:S04]  /*0970*/  IMAD.HI.U32 R0, R3, R5, R2 ;  /* 0x0000000503007227 */ /* 0x000fc800078e0002 */
[----:B------:R-:W-:Y:S02]  /*0980*/  IMAD.MOV.U32 R2, RZ, RZ, R8 ;  /* 0x000000ffff027224 */ /* 0x000fe400078e0008 */
[----:B------:R-:W-:Y:S02]  /*0990*/  IMAD.MOV.U32 R3, RZ, RZ, R6 ;  /* 0x000000ffff037224 */ /* 0x000fe400078e0006 */
[----:B------:R-:W-:-:S04]  /*09a0*/  IMAD.HI.U32 R0, R0, R2, RZ ;  /* 0x0000000200007227 */ /* 0x000fc800078e00ff */
[----:B------:R-:W-:Y:S02]  /*09b0*/  IMAD R2, R0, R3, R2 ;  /* 0x0000000300027224 */ /* 0x000fe400078e0202 */
[----:B------:R-:W-:-:S03]  /*09c0*/  IMAD R3, R4, R11, RZ ;  /* 0x0000000b04037224 */ /* 0x000fc600078e02ff */
[----:B------:R-:W-:Y:S02]  /*09d0*/  ISETP.GT.U32.AND P0, PT, R7, R2, PT ;  /* 0x000000020700720c */ /* 0x000fe40003f04070 */
[----:B------:R-:W-:-:S11]  /*09e0*/  IADD3 R3, R12, -R3, RZ ;  /* 0x800000030c037210 */ /* 0x000fd60007ffe0ff */
[----:B------:R-:W-:Y:S01]  /*09f0*/  @!P0 IMAD.IADD R2, R2, 0x1, -R7 ;  /* 0x0000000102028824 */ /* 0x000fe200078e0a07 */
[----:B------:R-:W-:Y:S02]  /*0a00*/  @!P0 IADD3 R0, R0, 0x1, RZ ;  /* 0x0000000100008810 */ /* 0x000fe40007ffe0ff */
[----:B------:R-:W-:Y:S02]  /*0a10*/  ISETP.NE.AND P0, PT, R10, RZ, PT ;  /* 0x000000ff0a00720c */ /* 0x000fe40003f05270 */
[----:B------:R-:W-:Y:S02]  /*0a20*/  ISETP.GE.U32.AND P2, PT, R2, R7, PT ;  /* 0x000000070200720c */ /* 0x000fe40003f46070 */
[----:B------:R-:W-:-:S04]  /*0a30*/  LOP3.LUT R2, R4, R10, RZ, 0x3c, !PT ;  /* 0x0000000a04027212 */ /* 0x000fc800078e3cff */
[----:B------:R-:W-:-:S07]  /*0a40*/  ISETP.GE.AND P1, PT, R2, RZ, PT ;  /* 0x000000ff0200720c */ /* 0x000fce0003f26270 */
[----:B------:R-:W-:-:S06]  /*0a50*/  @P2 IADD3 R0, R0, 0x1, RZ ;  /* 0x0000000100002810 */ /* 0x000fcc0007ffe0ff */
[----:B------:R-:W-:Y:S02]  /*0a60*/  @!P1 IADD3 R0, -R0, RZ, RZ ;  /* 0x000000ff00009210 */ /* 0x000fe40007ffe1ff */
[----:B------:R-:W-:-:S05]  /*0a70*/  @!P0 LOP3.LUT R0, RZ, R10, RZ, 0x33, !PT ;  /* 0x0000000aff008212 */ /* 0x000fca00078e33ff */
[--C-:B------:R-:W-:Y:S02]  /*0a80*/  IMAD.MOV R2, RZ, RZ, -R0.reuse ;  /* 0x000000ffff027224 */ /* 0x100fe400078e0a00 */
[C---:B------:R-:W-:Y:S02]  /*0a90*/  IMAD R0, R10.reuse, 0x1000000, R0 ;  /* 0x010000000a007824 */ /* 0x040fe400078e0200 */
[----:B------:R-:W-:Y:S02]  /*0aa0*/  IMAD R2, R10, R2, R4 ;  /* 0x000000020a027224 */ /* 0x000fe400078e0204 */
[----:B------:R-:W-:Y:S02]  /*0ab0*/  IMAD.IADD R4, R13, 0x1, R9 ;  /* 0x000000010d047824 */ /* 0x000fe400078e0209 */
[----:B------:R-:W-:-:S03]  /*0ac0*/  IMAD R0, R2, 0x10000, R0 ;  /* 0x0001000002007824 */ /* 0x000fc600078e0200 */
[----:B------:R1:W-:Y:S04]  /*0ad0*/  STL [R1+0x1c], R4 ;  /* 0x00001c0401007387 */ /* 0x0003e80000100800 */
[----:B------:R1:W-:Y:S04]  /*0ae0*/  STL [R1+0x18], R0 ;  /* 0x0000180001007387 */ /* 0x0003e80000100800 */
[----:B------:R1:W-:Y:S01]  /*0af0*/  STL [R1+0x14], R3 ;  /* 0x0000140301007387 */ /* 0x0003e20000100800 */
[----:B------:R-:W-:Y:S05]  /*0b00*/  BRA `(.L_x_31) ;  /* 0x0000006000007947 */ /* 0x000fea0003800000 */
.L_x_22:
[----:B------:R-:W-:Y:S01]  /*0b10*/  MOV R0, UR4 ;  /* 0x0000000400007c02 */ /* 0x000fe20008000f00 */
[----:B------:R-:W-:Y:S04]  /*0b20*/  STL [R1+0x14], RZ ;  /* 0x000014ff01007387 */ /* 0x000fe80000100800 */
[----:B------:R-:W-:Y:S04]  /*0b30*/  STL [R1+0x18], RZ ;  /* 0x000018ff01007387 */ /* 0x000fe80000100800 */
[----:B------:R1:W-:Y:S02]  /*0b40*/  STL [R1+0x10], R0 ;  /* 0x0000100001007387 */ /* 0x0003e40000100800 */
[----:B-1----:R-:W-:-:S05]  /*0b50*/  MOV R0, c[0x0][0x53c] ;  /* 0x00014f0000007a02 */ /* 0x002fca0000000f00 */
[----:B------:R1:W-:Y:S02]  /*0b60*/  STL [R1+0x1c], R0 ;  /* 0x00001c0001007387 */ /* 0x0003e40000100800 */
.L_x_31:
[----:B-1----:R-:W2:Y:S04]  /*0b70*/  LDL R4, [R1+0x10] ;  /* 0x0000100001047983 */ /* 0x002ea80000100800 */
[----:B------:R-:W2:Y:S04]  /*0b80*/  LDL R5, [R1+0x14] ;  /* 0x0000140001057983 */ /* 0x000ea80000100800 */
[----:B------:R-:W2:Y:S04]  /*0b90*/  LDL R6, [R1+0x18] ;  /* 0x0000180001067983 */ /* 0x000ea80000100800 */
[----:B------:R-:W2:Y:S01]  /*0ba0*/  LDL R7, [R1+0x1c] ;  /* 0x00001c0001077983 */ /* 0x000ea20000100800 */
[----:B------:R-:W-:Y:S01]  /*0bb0*/  ISETP.NE.AND P0, PT, R14, RZ, PT ;  /* 0x000000ff0e00720c */ /* 0x000fe20003f05270 */
[----:B------:R-:W-:-:S12]  /*0bc0*/  WARPSYNC 0xffffffff ;  /* 0xffffffff00007948 */ /* 0x000fd80003800000 */
[----:B--2---:R1:W-:Y:S04]  /*0bd0*/  @!P0 STS.128 [0xc080], R4 ;  /* 0x00c08004ff008388 */ /* 0x0043e80000000c00 */
[----:B------:R-:W-:Y:S06]  /*0be0*/  BAR.ARV 0x5, 0x80 ;  /* 0x0142000000007b1d */ /* 0x000fec0000002000 */
.L_x_20:
[----:B------:R-:W2:Y:S02]  /*0bf0*/  LDL R0, [R1+0x1c] ;  /* 0x00001c0001007983 */ /* 0x000ea40000100800 */
[----:B--2---:R-:W-:-:S13]  /*0c00*/  ISETP.GE.AND P0, PT, R0, c[0x0][0x53c], PT ;  /* 0x00014f0000007a0c */ /* 0x004fda0003f06270 */
[----:B------:R-:W-:Y:S05]  /*0c10*/  @P0 EXIT ;  /* 0x000000000000094d */ /* 0x000fea0003800000 */
[----:B------:R-:W2:Y:S02]  /*0c20*/  S2R R12, SR_TID.X ;  /* 0x00000000000c7919 */ /* 0x000ea40000002100 */
[----:B--2---:R-:W-:-:S04]  /*0c30*/  SHF.R.S32.HI R9, RZ, 0x1f, R12 ;  /* 0x0000001fff097819 */ /* 0x004fc8000001140c */
[CC--:B------:R-:W-:Y:S02]  /*0c40*/  LEA.HI R17, R9.reuse, R12.reuse, RZ, 0x3 ;  /* 0x0000000c09117211 */ /* 0x0c0fe400078f18ff */
[----:B------:R-:W-:Y:S02]  /*0c50*/  LEA.HI R3, R9, R12, RZ, 0x4 ;  /* 0x0000000c09037211 */ /* 0x000fe400078f20ff */
[----:B------:R-:W-:Y:S02]  /*0c60*/  LOP3.LUT R2, R17, 0xfffffff8, RZ, 0xc0, !PT ;  /* 0xfffffff811027812 */ /* 0x000fe400078ec0ff */
[----:B-1----:R-:W-:Y:S02]  /*0c70*/  SHF.R.S32.HI R5, RZ, 0x4, R3 ;  /* 0x00000004ff057819 */ /* 0x002fe40000011403 */
[C---:B------:R-:W-:Y:S01]  /*0c80*/  LOP3.LUT R0, R3.reuse, 0xfffffff0, RZ, 0xc0, !PT ;  /* 0xfffffff003007812 */ /* 0x040fe200078ec0ff */
[----:B------:R-:W-:Y:S01]  /*0c90*/  IMAD.IADD R2, R12, 0x1, -R2 ;  /* 0x000000010c027824 */ /* 0x000fe200078e0a02 */
[----:B------:R-:W-:-:S03]  /*0ca0*/  LEA.HI R3, R3, R5, RZ, 0x1 ;  /* 0x0000000503037211 */ /* 0x000fc600078f08ff */
[----:B------:R-:W-:Y:S01]  /*0cb0*/  IMAD.IADD R0, R12, 0x1, -R0 ;  /* 0x000000010c007824 */ /* 0x000fe200078e0a00 */
[----:B------:R-:W-:Y:S02]  /*0cc0*/  LEA.HI R8, R2, R2, RZ, 0x1 ;  /* 0x0000000202087211 */ /* 0x000fe400078f08ff */
[----:B------:R-:W-:Y:S02]  /*0cd0*/  LOP3.LUT R4, R3, 0xfffffffe, RZ, 0xc0, !PT ;  /* 0xfffffffe03047812 */ /* 0x000fe400078ec0ff */
[----:B------:R-:W-:Y:S02]  /*0ce0*/  LOP3.LUT R3, R8, 0x3fffffe, RZ, 0xc0, !PT ;  /* 0x03fffffe08037812 */ /* 0x000fe400078ec0ff */
[----:B------:R-:W-:Y:S01]  /*0cf0*/  LEA.HI R10, R0, R0, RZ, 0x1 ;  /* 0x00000000000a7211 */ /* 0x000fe200078f08ff */
[----:B------:R-:W-:Y:S01]  /*0d00*/  IMAD.IADD R11, R5, 0x1, -R4 ;  /* 0x00000001050b7824 */ /* 0x000fe200078e0a04 */
[----:B------:R-:W-:Y:S01]  /*0d10*/  LEA.HI R5, R9, R12, RZ, 0x2 ;  /* 0x0000000c09057211 */ /* 0x000fe200078f10ff */
[----:B------:R-:W-:Y:S01]  /*0d20*/  IMAD.IADD R15, R2, 0x1, -R3 ;  /* 0x00000001020f7824 */ /* 0x000fe200078e0a03 */
[----:B------:R-:W-:-:S02]  /*0d30*/  LOP3.LUT R2, R10, 0x7fffffe, RZ, 0xc0, !PT ;  /* 0x07fffffe0a027812 */ /* 0x000fc400078ec0ff */
[----:B------:R-:W-:Y:S02]  /*0d40*/  SHF.R.S32.HI R3, RZ, 0x1f, R0 ;  /* 0x0000001fff037819 */ /* 0x000fe40000011400 */
[----:B------:R-:W-:Y:S01]  /*0d50*/  SHF.R.S32.HI R4, RZ, 0x3, R17 ;  /* 0x00000003ff047819 */ /* 0x000fe20000011411 */
[----:B------:R-:W-:Y:S01]  /*0d60*/  IMAD.IADD R13, R0, 0x1, -R2 ;  /* 0x00000001000d7824 */ /* 0x000fe200078e0a02 */
[----:B------:R-:W-:Y:S02]  /*0d70*/  LOP3.LUT R6, R5, 0xfffffffc, RZ, 0xc0, !PT ;  /* 0xfffffffc05067812 */ /* 0x000fe400078ec0ff */
[----:B------:R-:W-:Y:S01]  /*0d80*/  LEA.HI R16, R3, R0, RZ, 0x3 ;  /* 0x0000000003107211 */ /* 0x000fe200078f18ff */
[----:B------:R-:W-:Y:S01]  /*0d90*/  IMAD.SHL.U32 R0, R4, 0x40, RZ ;  /* 0x0000004004007824 */ /* 0x000fe200078e00ff */
[----:B------:R-:W-:Y:S01]  /*0da0*/  LEA.HI R9, R9, R12, RZ, 0x5 ;  /* 0x0000000c09097211 */ /* 0x000fe200078f28ff */
[----:B------:R-:W-:Y:S01]  /*0db0*/  IMAD.IADD R18, R12, 0x1, -R6 ;  /* 0x000000010c127824 */ /* 0x000fe200078e0a06 */
[----:B------:R-:W-:-:S02]  /*0dc0*/  SHF.R.S32.HI R14, RZ, 0x2, R5 ;  /* 0x00000002ff0e7819 */ /* 0x000fc40000011405 */
[----:B------:R-:W-:Y:S01]  /*0dd0*/  LOP3.LUT R2, R9, 0xffffffe0, RZ, 0xc0, !PT ;  /* 0xffffffe009027812 */ /* 0x000fe200078ec0ff */
[----:B------:R-:W-:Y:S01]  /*0de0*/  IMAD.SHL.U32 R250, R18, 0x8, RZ ;  /* 0x0000000812fa7824 */ /* 0x000fe200078e00ff */
[----:B------:R-:W-:Y:S02]  /*0df0*/  LOP3.LUT R0, R0, 0xc0, RZ, 0xc0, !PT ;  /* 0x000000c000007812 */ /* 0x000fe400078ec0ff */
[----:B------:R-:W-:Y:S01]  /*0e00*/  LEA.HI R6, R5, R14, RZ, 0x1 ;  /* 0x0000000e05067211 */ /* 0x000fe200078f08ff */
[----:B------:R-:W-:Y:S01]  /*0e10*/  IMAD.IADD R20, R12, 0x1, -R2 ;  /* 0x000000010c147824 */ /* 0x000fe200078e0a02 */
[----:B------:R-:W-:Y:S02]  /*0e20*/  SHF.R.U32.HI R4, RZ, 0x3, R0 ;  /* 0x00000003ff047819 */ /* 0x000fe40000011600 */
[----:B------:R-:W-:Y:S02]  /*0e30*/  LOP3.LUT R3, R0, 0x18, R250, 0xf8, !PT ;  /* 0x0000001800037812 */ /* 0x000fe400078ef8fa */
[----:B------:R-:W-:-:S02]  /*0e40*/  SHF.R.S32.HI R7, RZ, 0x5, R9 ;  /* 0x00000005ff077819 */ /* 0x000fc40000011409 */
[----:B------:R-:W-:Y:S02]  /*0e50*/  SHF.R.S32.HI R0, RZ, 0x1f, R9 ;  /* 0x0000001fff007819 */ /* 0x000fe40000011409 */
[----:B------:R-:W-:Y:S02]  /*0e60*/  LOP3.LUT R2, R6, 0x7fffffe, RZ, 0xc0, !PT ;  /* 0x07fffffe06027812 */ /* 0x000fe400078ec0ff */
[----:B------:R-:W-:Y:S02]  /*0e70*/  LEA.HI R0, R0, R7, RZ, 0x2 ;  /* 0x0000000700007211 */ /* 0x000fe400078f10ff */
[----:B------:R-:W-:Y:S01]  /*0e80*/  SHF.R.S32.HI R9, RZ, 0x1f, R20 ;  /* 0x0000001fff097819 */ /* 0x000fe20000011414 */
[----:B------:R-:W-:Y:S01]  /*0e90*/  IMAD.IADD R2, R14, 0x1, -R2 ;  /* 0x000000010e027824 */ /* 0x000fe200078e0a02 */
[----:B------:R-:W-:Y:S02]  /*0ea0*/  LOP3.LUT R6, R3, R4, RZ, 0x3c, !PT ;  /* 0x0000000403067212 */ /* 0x000fe400078e3cff */
[----:B------:R-:W-:-:S02]  /*0eb0*/  SHF.R.S32.HI R4, RZ, 0x1f, R5 ;  /* 0x0000001fff047819 */ /* 0x000fc40000011405 */
[----:B------:R-:W-:Y:S01]  /*0ec0*/  LOP3.LUT R3, R0, 0xffffffc, RZ, 0xc0, !PT ;  /* 0x0ffffffc00037812 */ /* 0x000fe200078ec0ff */
[----:B------:R-:W-:Y:S01]  /*0ed0*/  IMAD R0, R7, 0x8, R2 ;  /* 0x0000000807007824 */ /* 0x000fe200078e0202 */
[----:B------:R-:W-:Y:S02]  /*0ee0*/  LEA.HI R12, R9, R20, RZ, 0x2 ;  /* 0x00000014090c7211 */ /* 0x000fe400078f10ff */
[----:B------:R-:W-:Y:S01]  /*0ef0*/  LEA.HI R2, R4, R14, RZ, 0x3 ;  /* 0x0000000e04027211 */ /* 0x000fe200078f18ff */
[----:B------:R-:W-:Y:S01]  /*0f00*/  IMAD.IADD R5, R7, 0x1, -R3 ;  /* 0x0000000107057824 */ /* 0x000fe200078e0a03 */
[----:B------:R-:W-:Y:S01]  /*0f10*/  SHF.R.S32.HI R4, RZ, 0x2, R12 ;  /* 0x00000002ff047819 */ /* 0x000fe2000001140c */
[----:B------:R-:W-:Y:S01]  /*0f20*/  IMAD.U32 R6, R0, 0x20, R6 ;  /* 0x0000002000067824 */ /* 0x000fe200078e0006 */
[----:B------:R-:W-:Y:S02]  /*0f30*/  LEA.HI R0, R18, R18, RZ, 0x1 ;  /* 0x0000001212007211 */ /* 0x000fe400078f08ff */
[----:B------:R-:W-:Y:S01]  /*0f40*/  LOP3.LUT R3, R2, 0xfffffff8, RZ, 0xc0, !PT ;  /* 0xfffffff802037812 */ /* 0x000fe200078ec0ff */
[----:B------:R-:W-:Y:S01]  /*0f50*/  IMAD R19, R5, 0x10, R4 ;  /* 0x0000001005137824 */ /* 0x000fe200078e0204 */
[C---:B------:R-:W-:Y:S01]  /*0f60*/  LOP3.LUT R5, R0.reuse, 0x1ffffffe, RZ, 0xc0, !PT ;  /* 0x1ffffffe00057812 */ /* 0x040fe200078ec0ff */
[----:B------:R-:W-:Y:S01]  /*0f70*/  IMAD.SHL.U32 R0, R0, 0x20, RZ ;  /* 0x0000002000007824 */ /* 0x000fe200078e00ff */
[----:B------:R-:W-:Y:S01]  /*0f80*/  SHF.R.S32.HI R2, RZ, 0x1, R8 ;  /* 0x00000001ff027819 */ /* 0x000fe20000011408 */
[----:B------:R-:W-:Y:S01]  /*0f90*/  IMAD.IADD R3, R14, 0x1, -R3 ;  /* 0x000000010e037824 */ /* 0x000fe200078e0a03 */
[----:B------:R1:W-:Y:S01]  /*0fa0*/  STL [R1+0x78], R6 ;  /* 0x0000780601007387 */ /* 0x0003e20000100800 */
[----:B------:R-:W-:Y:S01]  /*0fb0*/  IMAD.IADD R8, R18, 0x1, -R5 ;  /* 0x0000000112087824 */ /* 0x000fe200078e0a05 */
[----:B------:R-:W-:-:S02]  /*0fc0*/  SHF.R.S32.HI R4, RZ, 0x1, R10 ;  /* 0x00000001ff047819 */ /* 0x000fc4000001140a */
[----:B------:R-:W-:Y:S01]  /*0fd0*/  LEA.HI R5, R3, R3, RZ, 0x1 ;  /* 0x0000000303057211 */ /* 0x000fe200078f08ff */
[----:B------:R-:W-:Y:S01]  /*0fe0*/  STL [R1+0xac], R19 ;  /* 0x0000ac1301007387 */ /* 0x000fe20000100800 */
[----:B------:R-:W-:Y:S02]  /*0ff0*/  SHF.R.S32.HI R10, RZ, 0x1f, R10 ;  /* 0x0000001fff0a7819 */ /* 0x000fe4000001140a */
[----:B------:R-:W-:Y:S02]  /*1000*/  LOP3.LUT R9, R5, 0x3fffffe, RZ, 0xc0, !PT ;  /* 0x03fffffe05097812 */ /* 0x000fe400078ec0ff */
[----:B------:R-:W-:Y:S02]  /*1010*/  LOP3.LUT P2, RZ, R2, 0x2, RZ, 0xc0, !PT ;  /* 0x0000000202ff7812 */ /* 0x000fe4000784c0ff */
[----:B------:R-:W-:Y:S01]  /*1020*/  IADD3 R252, R250, 0x20, RZ ;  /* 0x00000020fafc7810 */ /* 0x000fe20007ffe0ff */
[----:B------:R-:W-:Y:S01]  /*1030*/  IMAD.IADD R9, R3, 0x1, -R9 ;  /* 0x0000000103097824 */ /* 0x000fe200078e0a09 */
[----:B------:R-:W-:-:S02]  /*1040*/  SHF.R.S32.HI R251, RZ, 0x1f, R250 ;  /* 0x0000001ffffb7819 */ /* 0x000fc400000114fa */
[----:B-1----:R-:W-:Y:S01]  /*1050*/  LOP3.LUT R6, R0, 0xffffffc0, RZ, 0xc0, !PT ;  /* 0xffffffc000067812 */ /* 0x002fe200078ec0ff */
[----:B------:R-:W-:Y:S01]  /*1060*/  IMAD.SHL.U32 R0, R2, 0x40, RZ ;  /* 0x0000004002007824 */ /* 0x000fe200078e00ff */
[----:B------:R-:W-:-:S03]  /*1070*/  LEA.HI R2, R10, R4, RZ, 0x2 ;  /* 0x000000040a027211 */ /* 0x000fc600078f10ff */
[----:B------:R-:W-:Y:S01]  /*1080*/  IMAD R14, R8, 0x8, R6 ;  /* 0x00000008080e7824 */ /* 0x000fe200078e0206 */
[----:B------:R-:W-:Y:S01]  /*1090*/  LOP3.LUT R0, R0, 0xc0, RZ, 0xc0, !PT ;  /* 0x000000c000007812 */ /* 0x000fe200078ec0ff */
[----:B------:R-:W-:Y:S01]  /*10a0*/  IMAD.SHL.U32 R8, R7, 0x200, RZ ;  /* 0x0000020007087824 */ /* 0x000fe200078e00ff */
[----:B------:R-:W-:Y:S02]  /*10b0*/  LOP3.LUT R2, R2, 0xfffffffc, RZ, 0xc0, !PT ;  /* 0xfffffffc02027812 */ /* 0x000fe400078ec0ff */
[----:B------:R-:W-:Y:S01]  /*10c0*/  LOP3.LUT R7, R0, 0x8, R17, 0xf8, !PT ;  /* 0x0000000800077812 */ /* 0x000fe200078ef811 */
[----:B------:R-:W-:Y:S01]  /*10d0*/  IMAD R3, R18, 0x2, R8 ;  /* 0x0000000212037824 */ /* 0x000fe200078e0208 */
[----:B------:R-:W-:Y:S01]  /*10e0*/  SHF.R.U32.HI R6, RZ, 0x3, R0 ;  /* 0x00000003ff067819 */ /* 0x000fe20000011600 */
[----:B------:R-:W-:Y:S01]  /*10f0*/  IMAD.IADD R2, R4, 0x1, -R2 ;  /* 0x0000000104027824 */ /* 0x000fe200078e0a02 */
[----:B------:R-:W-:Y:S01]  /*1100*/  SHF.R.S32.HI R0, RZ, 0x1, R5 ;  /* 0x00000001ff007819 */ /* 0x000fe20000011405 */
[----:B------:R-:W-:Y:S01]  /*1110*/  IMAD.SHL.U32 R5, R16, 0x20, RZ ;  /* 0x0000002010057824 */ /* 0x000fe200078e00ff */
[----:B------:R-:W-:Y:S01]  /*1120*/  LOP3.LUT R10, R7, R6, RZ, 0x3c, !PT ;  /* 0x00000006070a7212 */ /* 0x000fe200078e3cff */
[----:B------:R-:W-:Y:S01]  /*1130*/  IMAD R6, R9, 0x20, R3 ;  /* 0x0000002009067824 */ /* 0x000fe200078e0203 */
[----:B------:R-:W-:Y:S01]  /*1140*/  LOP3.LUT P3, RZ, R2, 0x2, RZ, 0xc0, !PT ;  /* 0x0000000202ff7812 */ /* 0x000fe2000786c0ff */
[C---:B------:R-:W-:Y:S01]  /*1150*/  IMAD.SHL.U32 R3, R0.reuse, 0x40, RZ ;  /* 0x0000004000037824 */ /* 0x040fe200078e00ff */
[----:B------:R-:W-:Y:S01]  /*1160*/  LOP3.LUT R4, R0, 0x1, RZ, 0xc0, !PT ;  /* 0x0000000100047812 */ /* 0x000fe200078ec0ff */
[----:B------:R-:W-:Y:S01]  /*1170*/  IMAD.SHL.U32 R2, R2, 0x40, RZ ;  /* 0x0000004002027824 */ /* 0x000fe200078e00ff */
[----:B------:R-:W-:Y:S01]  /*1180*/  LOP3.LUT P0, RZ, R0, 0x2, RZ, 0xc0, !PT ;  /* 0x0000000200ff7812 */ /* 0x000fe2000780c0ff */
[----:B------:R-:W-:Y:S01]  /*1190*/  IMAD.SHL.U32 R7, R11, 0x8, RZ ;  /* 0x000000080b077824 */ /* 0x000fe200078e00ff */
[----:B------:R-:W-:Y:S01]  /*11a0*/  LOP3.LUT R3, R3, 0xc0, RZ, 0xc0, !PT ;  /* 0x000000c003037812 */ /* 0x000fe200078ec0ff */
[----:B------:R-:W-:Y:S01]  /*11b0*/  IMAD R9, R11, 0x8, R15 ;  /* 0x000000080b097824 */ /* 0x000fe200078e020f */
[----:B------:R-:W-:-:S02]  /*11c0*/  LOP3.LUT R0, R5, 0xffffff00, RZ, 0xc0, !PT ;  /* 0xffffff0005007812 */ /* 0x000fc400078ec0ff */
[----:B------:R-:W-:Y:S02]  /*11d0*/  LEA.HI R3, R3, R3, RZ, 0x1d ;  /* 0x0000000303037211 */ /* 0x000fe400078fe8ff */
[----:B------:R-:W-:Y:S02]  /*11e0*/  LOP3.LUT R2, R2, 0xc0, RZ, 0xc0, !PT ;  /* 0x000000c002027812 */ /* 0x000fe400078ec0ff */
[----:B------:R-:W-:Y:S01]  /*11f0*/  ISETP.NE.U32.AND P1, PT, R4, 0x1, PT ;  /* 0x000000010400780c */ /* 0x000fe20003f25070 */
[----:B------:R-:W-:Y:S01]  /*1200*/  IMAD.IADD R3, R3, 0x1, R6 ;  /* 0x0000000103037824 */ /* 0x000fe200078e0206 */
[----:B------:R-:W-:Y:S01]  /*1210*/  LOP3.LUT R6, R2, 0x8, R7, 0xf8, !PT ;  /* 0x0000000802067812 */ /* 0x000fe200078ef807 */
[----:B------:R-:W-:Y:S01]  /*1220*/  IMAD.IADD R4, R0, 0x1, R8 ;  /* 0x0000000100047824 */ /* 0x000fe200078e0208 */
[----:B------:R-:W-:Y:S01]  /*1230*/  SHF.R.U32.HI R5, RZ, 0x3, R2 ;  /* 0x00000003ff057819 */ /* 0x000fe20000011602 */
[----:B------:R-:W-:Y:S02]  /*1240*/  IMAD.SHL.U32 R18, R3, 0x2, RZ ;  /* 0x0000000203127824 */ /* 0x000fe400078e00ff */
[C---:B------:R-:W-:Y:S01]  /*1250*/  IMAD R2, R13.reuse, 0x20, R4 ;  /* 0x000000200d027824 */ /* 0x040fe200078e0204 */
[----:B------:R-:W-:Y:S01]  /*1260*/  LOP3.LUT R3, R6, R5, RZ, 0x3c, !PT ;  /* 0x0000000506037212 */ /* 0x000fe200078e3cff */
[----:B------:R-:W-:Y:S01]  /*1270*/  IMAD R7, R13, 0x20, R0 ;  /* 0x000000200d077824 */ /* 0x000fe200078e0200 */
[----:B------:R-:W-:Y:S01]  /*1280*/  LOP3.LUT R4, R12, 0x7ffffffc, RZ, 0xc0, !PT ;  /* 0x7ffffffc0c047812 */ /* 0x000fe200078ec0ff */
[----:B------:R-:W-:Y:S01]  /*1290*/  STL [R1+0x2c], R18 ;  /* 0x00002c1201007387 */ /* 0x000fe20000100800 */
[C---:B------:R-:W-:Y:S01]  /*12a0*/  IADD3 R5, R18.reuse, 0x80, RZ ;  /* 0x0000008012057810 */ /* 0x040fe20007ffe0ff */
[----:B------:R-:W-:Y:S01]  /*12b0*/  IMAD.IADD R2, R3, 0x1, R2 ;  /* 0x0000000103027824 */ /* 0x000fe200078e0202 */
[----:B------:R-:W-:Y:S01]  /*12c0*/  IADD3 R17, R18, 0x70, RZ ;  /* 0x0000007012117810 */ /* 0x000fe20007ffe0ff */
[----:B------:R-:W-:Y:S01]  /*12d0*/  IMAD.IADD R4, R20, 0x1, -R4 ;  /* 0x0000000114047824 */ /* 0x000fe200078e0a04 */
[----:B------:R-:W-:Y:S01]  /*12e0*/  @P1 IADD3 R17, R5, 0x10, RZ ;  /* 0x0000001005111810 */ /* 0x000fe20007ffe0ff */
[----:B------:R-:W-:Y:S01]  /*12f0*/  IMAD.IADD R3, R3, 0x1, R7 ;  /* 0x0000000103037824 */ /* 0x000fe200078e0207 */
[----:B------:R-:W-:Y:S01]  /*1300*/  IADD3 R5, R250, 0x40, RZ ;  /* 0x00000040fa057810 */ /* 0x000fe20007ffe0ff */
[----:B------:R-:W-:Y:S01]  /*1310*/  IMAD.SHL.U32 R4, R4, 0x2, RZ ;  /* 0x0000000204047824 */ /* 0x000fe200078e00ff */
[----:B------:R-:W-:Y:S01]  /*1320*/  SHF.R.S32.HI R7, RZ, 0x1f, R252 ;  /* 0x0000001fff077819 */ /* 0x000fe200000114fc */
[----:B------:R-:W-:Y:S01]  /*1330*/  STL [R1+0x30], R17 ;  /* 0x0000301101007387 */ /* 0x000fe20000100800 */
[----:B------:R-:W-:Y:S01]  /*1340*/  SHF.R.S32.HI R8, RZ, 0x1f, R5 ;  /* 0x0000001fff087819 */ /* 0x000fe20000011405 */
[----:B------:R-:W-:Y:S01]  /*1350*/  IMAD.U32 R0, R9, 0x20, R10 ;  /* 0x0000002009007824 */ /* 0x000fe200078e000a */
[C---:B------:R-:W-:Y:S01]  /*1360*/  IADD3 R20, R4.reuse, 0x8, RZ ;  /* 0x0000000804147810 */ /* 0x040fe20007ffe0ff */
[----:B------:R1:W-:Y:S01]  /*1370*/  STL [R1], R5 ;  /* 0x0000000501007387 */ /* 0x0003e20000100800 */
[C---:B------:R-:W-:Y:S01]  /*1380*/  IADD3 R16, R4.reuse, 0x18, RZ ;  /* 0x0000001804107810 */ /* 0x040fe20007ffe0ff */
[----:B------:R-:W-:Y:S01]  /*1390*/  IMAD.MOV.U32 R6, RZ, RZ, 0x20 ;  /* 0x00000020ff067424 */ /* 0x000fe200078e00ff */
[C---:B------:R-:W-:Y:S01]  /*13a0*/  IADD3 R15, R4.reuse, 0x20, RZ ;  /* 0x00000020040f7810 */ /* 0x040fe20007ffe0ff */
[----:B------:R2:W-:Y:S01]  /*13b0*/  STL [R1+0x6c], R7 ;  /* 0x00006c0701007387 */ /* 0x0005e20000100800 */
[----:B------:R-:W-:-:S02]  /*13c0*/  IADD3 R13, R4, 0x28, RZ ;  /* 0x00000028040d7810 */ /* 0x000fc40007ffe0ff */
[C---:B------:R-:W-:Y:S01]  /*13d0*/  IADD3 R12, R4.reuse, 0x30, RZ ;  /* 0x00000030040c7810 */ /* 0x040fe20007ffe0ff */
[----:B------:R3:W-:Y:S01]  /*13e0*/  STL [R1+0x68], R8 ;  /* 0x0000680801007387 */ /* 0x0007e20000100800 */
[C---:B------:R-:W-:Y:S02]  /*13f0*/  IADD3 R11, R4.reuse, 0x38, RZ ;  /* 0x00000038040b7810 */ /* 0x040fe40007ffe0ff */
[C---:B------:R-:W-:Y:S01]  /*1400*/  IADD3 R10, R4.reuse, 0x40, RZ ;  /* 0x00000040040a7810 */ /* 0x040fe20007ffe0ff */
[----:B------:R-:W-:Y:S01]  /*1410*/  STL [R1+0x70], R4 ;  /* 0x0000700401007387 */ /* 0x000fe20000100800 */
[----:B------:R-:W-:Y:S02]  /*1420*/  IADD3 R9, R4, 0x48, RZ ;  /* 0x0000004804097810 */ /* 0x000fe40007ffe0ff */
[----:B------:R-:W-:Y:S02]  /*1430*/  LEA R109, R0, 0x3c80, 0x1 ;  /* 0x00003c80006d7811 */ /* 0x000fe400078e08ff */
[----:B------:R-:W-:-:S02]  /*1440*/  SHF.R.S32.HI R0, RZ, 0x1f, R10 ;  /* 0x0000001fff007819 */ /* 0x000fc4000001140a */
[----:B------:R-:W-:Y:S02]  /*1450*/  IADD3 R182, R109, 0x20, RZ ;  /* 0x000000206db67810 */ /* 0x000fe40007ffe0ff */
[----:B------:R-:W-:Y:S02]  /*1460*/  LEA R180, R2, 0x6080, 0x1 ;  /* 0x0000608002b47811 */ /* 0x000fe400078e08ff */
[----:B------:R-:W-:Y:S02]  /*1470*/  LEA R110, R3, 0x1880, 0x1 ;  /* 0x00001880036e7811 */ /* 0x000fe400078e08ff */
[----:B-1----:R-:W-:Y:S02]  /*1480*/  SEL R5, R6, 0xffffffe0, !P0 ;  /* 0xffffffe006057807 */ /* 0x002fe40004000000 */
[----:B------:R-:W-:Y:S01]  /*1490*/  @P2 IADD3 R182, R109, -0x20, RZ ;  /* 0xffffffe06db62810 */ /* 0x000fe20007ffe0ff */
[----:B--2---:R-:W-:Y:S01]  /*14a0*/  IMAD.IADD R7, R19, 0x1, R14 ;  /* 0x0000000113077824 */ /* 0x004fe200078e020e */
[----:B------:R-:W-:-:S02]  /*14b0*/  IADD3 R19, R4, 0x10, RZ ;  /* 0x0000001004137810 */ /* 0x000fc40007ffe0ff */
[----:B------:R-:W-:Y:S02]  /*14c0*/  SHF.R.S32.HI R14, RZ, 0x1f, R20 ;  /* 0x0000001fff0e7819 */ /* 0x000fe40000011414 */
[----:B------:R1:W-:Y:S01]  /*14d0*/  STL [R1+0xb0], R7 ;  /* 0x0000b00701007387 */ /* 0x0003e20000100800 */
[----:B---3--:R-:W-:Y:S02]  /*14e0*/  IADD3 R8, R4, 0x50, RZ ;  /* 0x0000005004087810 */ /* 0x008fe40007ffe0ff */
[C---:B------:R-:W-:Y:S01]  /*14f0*/  IADD3 R190, R182.reuse, 0x400, RZ ;  /* 0x00000400b6be7810 */ /* 0x040fe20007ffe0ff */
[----:B------:R-:W-:Y:S01]  /*1500*/  STL [R1+0x5c], R20 ;  /* 0x00005c1401007387 */ /* 0x000fe20000100800 */
[C---:B------:R-:W-:Y:S02]  /*1510*/  IADD3 R189, R182.reuse, 0x800, RZ ;  /* 0x00000800b6bd7810 */ /* 0x040fe40007ffe0ff */
[C---:B------:R-:W-:Y:S01]  /*1520*/  IADD3 R188, R182.reuse, 0xc00, RZ ;  /* 0x00000c00b6bc7810 */ /* 0x040fe20007ffe0ff */
[----:B------:R-:W-:Y:S01]  /*1530*/  STL [R1+0x58], R19 ;  /* 0x0000581301007387 */ /* 0x000fe20000100800 */
[----:B------:R-:W-:-:S02]  /*1540*/  IADD3 R187, R182, 0x1000, RZ ;  /* 0x00001000b6bb7810 */ /* 0x000fc40007ffe0ff */
[C---:B------:R-:W-:Y:S01]  /*1550*/  IADD3 R186, R182.reuse, 0x1400, RZ ;  /* 0x00001400b6ba7810 */ /* 0x040fe20007ffe0ff */
[----:B------:R2:W-:Y:S01]  /*1560*/  STL [R1+0x54], R16 ;  /* 0x0000541001007387 */ /* 0x0005e20000100800 */
[C---:B------:R-:W-:Y:S02]  /*1570*/  IADD3 R185, R182.reuse, 0x1800, RZ ;  /* 0x00001800b6b97810 */ /* 0x040fe40007ffe0ff */
[C---:B------:R-:W-:Y:S01]  /*1580*/  IADD3 R184, R182.reuse, 0x1c00, RZ ;  /* 0x00001c00b6b87810 */ /* 0x040fe20007ffe0ff */
[----:B------:R-:W-:Y:S01]  /*1590*/  STL [R1+0x50], R15 ;  /* 0x0000500f01007387 */ /* 0x000fe20000100800 */
[----:B------:R-:W-:-:S03]  /*15a0*/  IADD3 R183, R182, 0x2000, RZ ;  /* 0x00002000b6b77810 */ /* 0x000fc60007ffe0ff */
[----:B------:R-:W-:Y:S04]  /*15b0*/  STL [R1+0x4c], R13 ;  /* 0x00004c0d01007387 */ /* 0x000fe80000100800 */
[----:B------:R3:W-:Y:S01]  /*15c0*/  STL [R1+0x48], R12 ;  /* 0x0000480c01007387 */ /* 0x0007e20000100800 */
[----:B-1----:R-:W-:Y:S02]  /*15d0*/  IADD3 R7, R4, 0x58, RZ ;  /* 0x0000005804077810 */ /* 0x002fe40007ffe0ff */
[----:B------:R-:W-:Y:S01]  /*15e0*/  SEL R4, R6, 0xffffffe0, !P3 ;  /* 0xffffffe006047807 */ /* 0x000fe20005800000 */
[----:B------:R-:W-:Y:S01]  /*15f0*/  STL [R1+0x44], R11 ;  /* 0x0000440b01007387 */ /* 0x000fe20000100800 */
[----:B------:R-:W-:-:S03]  /*1600*/  SHF.R.S32.HI R6, RZ, 0x1f, R19 ;  /* 0x0000001fff067819 */ /* 0x000fc60000011413 */
[----:B------:R-:W-:Y:S01]  /*1610*/  STL [R1+0x40], R10 ;  /* 0x0000400a01007387 */ /* 0x000fe20000100800 */
[----:B------:R-:W-:Y:S02]  /*1620*/  IMAD.IADD R181, R180, 0x1, R4 ;  /* 0x00000001b4b57824 */ /* 0x000fe400078e0204 */
[----:B------:R-:W-:Y:S01]  /*1630*/  IMAD.IADD R111, R4, 0x1, R110 ;  /* 0x00000001046f7824 */ /* 0x000fe200078e026e */
[----:B------:R1:W-:Y:S01]  /*1640*/  STL [R1+0x3c], R9 ;  /* 0x00003c0901007387 */ /* 0x0003e20000100800 */
[----:B--2---:R-:W-:-:S03]  /*1650*/  SHF.R.S32.HI R16, RZ, 0x1f, R16 ;  /* 0x0000001fff107819 */ /* 0x004fc60000011410 */
[----:B------:R-:W-:Y:S04]  /*1660*/  STL [R1+0x38], R8 ;  /* 0x0000380801007387 */ /* 0x000fe80000100800 */
[----:B------:R2:W-:Y:S04]  /*1670*/  STL [R1+0xa4], R14 ;  /* 0x0000a40e01007387 */ /* 0x0005e80000100800 */
[----:B------:R-:W-:Y:S01]  /*1680*/  STL [R1+0x34], R7 ;  /* 0x0000340701007387 */ /* 0x000fe20000100800 */
[----:B---3--:R-:W-:-:S03]  /*1690*/  SHF.R.S32.HI R12, RZ, 0x1f, R12 ;  /* 0x0000001fff0c7819 */ /* 0x008fc6000001140c */
[----:B------:R3:W-:Y:S04]  /*16a0*/  STL [R1+0xa0], R6 ;  /* 0x0000a00601007387 */ /* 0x0007e80000100800 */
[----:B------:R-:W-:Y:S01]  /*16b0*/  STL [R1+0x9c], R16 ;  /* 0x00009c1001007387 */ /* 0x000fe20000100800 */
[----:B-1----:R-:W-:Y:S02]  /*16c0*/  SHF.R.S32.HI R9, RZ, 0x1f, R9 ;  /* 0x0000001fff097819 */ /* 0x002fe40000011409 */
[----:B--2---:R-:W-:-:S05]  /*16d0*/  SHF.R.S32.HI R14, RZ, 0x1f, R15 ;  /* 0x0000001fff0e7819 */ /* 0x004fca000001140f */
[----:B------:R-:W-:Y:S01]  /*16e0*/  STL [R1+0x98], R14 ;  /* 0x0000980e01007387 */ /* 0x000fe20000100800 */
[----:B---3--:R-:W-:-:S05]  /*16f0*/  SHF.R.S32.HI R6, RZ, 0x1f, R13 ;  /* 0x0000001fff067819 */ /* 0x008fca000001140d */
[----:B------:R1:W-:Y:S04]  /*1700*/  STL [R1+0x94], R6 ;  /* 0x0000940601007387 */ /* 0x0003e80000100800 */
[----:B------:R-:W-:Y:S01]  /*1710*/  STL [R1+0x90], R12 ;  /* 0x0000900c01007387 */ /* 0x000fe20000100800 */
[----:B-1----:R-:W-:-:S05]  /*1720*/  SHF.R.S32.HI R6, RZ, 0x1f, R11 ;  /* 0x0000001fff067819 */ /* 0x002fca000001140b */
[----:B------:R1:W-:Y:S04]  /*1730*/  STL [R1+0x8c], R6 ;  /* 0x00008c0601007387 */ /* 0x0003e80000100800 */
[----:B------:R2:W-:Y:S04]  /*1740*/  STL [R1+0x88], R0 ;  /* 0x0000880001007387 */ /* 0x0005e80000100800 */
[----:B------:R-:W-:Y:S01]  /*1750*/  STL [R1+0x84], R9 ;  /* 0x0000840901007387 */ /* 0x000fe20000100800 */
[----:B-1----:R-:W-:Y:S02]  /*1760*/  SHF.R.S32.HI R6, RZ, 0x1f, R7 ;  /* 0x0000001fff067819 */ /* 0x002fe40000011407 */
[----:B--2---:R-:W-:-:S05]  /*1770*/  SHF.R.S32.HI R0, RZ, 0x1f, R8 ;  /* 0x0000001fff007819 */ /* 0x004fca0000011408 */
[----:B------:R1:W-:Y:S04]  /*1780*/  STL [R1+0x80], R0 ;  /* 0x0000800001007387 */ /* 0x0003e80000100800 */
[----:B------:R-:W-:Y:S01]  /*1790*/  STL [R1+0x7c], R6 ;  /* 0x00007c0601007387 */ /* 0x000fe20000100800 */
[----:B-1----:R-:W-:-:S05]  /*17a0*/  IMAD.IADD R0, R18, 0x1, R5 ;  /* 0x0000000112007824 */ /* 0x002fca00078e0205 */
[----:B------:R1:W-:Y:S02]  /*17b0*/  STL [R1+0x64], R0 ;  /* 0x0000640001007387 */ /* 0x0003e40000100800 */
[----:B-1----:R-:W-:-:S05]  /*17c0*/  IMAD.IADD R0, R5, 0x1, R17 ;  /* 0x0000000105007824 */ /* 0x002fca00078e0211 */
[----:B------:R1:W-:Y:S02]  /*17d0*/  STL [R1+0x60], R0 ;  /* 0x0000600001007387 */ /* 0x0003e40000100800 */
.L_x_121:
[----:B-1----:R-:W2:Y:S01]  /*17e0*/  LDL R0, [R1+0x1c] ;  /* 0x00001c0001007983 */ /* 0x002ea20000100800 */
[----:B------:R-:W-:Y:S01]  /*17f0*/  IMAD.MOV.U32 R11, RZ, RZ, 0x4 ;  /* 0x00000004ff0b7424 */ /* 0x000fe200078e00ff */
[----:B------:R-:W-:Y:S02]  /*1800*/  ISETP.NE.U32.AND P0, PT, RZ, c[0x0][0x370], PT ;  /* 0x0000dc00ff007a0c */ /* 0x000fe40003f05070 */
[----:B------:R-:W3:Y:S02]  /*1810*/  LDL R10, [R1+0x18] ;  /* 0x00001800010a7983 */ /* 0x000ee40000100800 */
[----:B------:R-:W-:Y:S01]  /*1820*/  ISETP.NE.AND.EX P1, PT, RZ, c[0x0][0x374], PT, P0 ;  /* 0x0000dd00ff007a0c */ /* 0x000fe20003f25300 */
[----:B--2---:R-:W-:-:S05]  /*1830*/  IMAD.WIDE R2, R0, R11, c[0x0][0x588] ;  /* 0x0001620000027625 */ /* 0x004fca00078e020b */
[----:B------:R-:W2:Y:S01]  /*1840*/  LDG.E R75, [R2.64] ;  /* 0x00000006024b7981 */ /* 0x000ea2000c1e1900 */
[----:B------:R-:W-:Y:S01]  /*1850*/  ISETP.NE.U32.AND P3, PT, RZ, c[0x0][0x360], PT ;  /* 0x0000d800ff007a0c */ /* 0x000fe20003f65070 */
[----:B------:R-:W-:Y:S01]  /*1860*/  CS2R R8, SRZ ;  /* 0x0000000000087805 */ /* 0x000fe2000001ff00 */
[----:B------:R-:W-:Y:S02]  /*1870*/  ISETP.NE.U32.AND P4, PT, RZ, c[0x0][0x348], PT ;  /* 0x0000d200ff007a0c */ /* 0x000fe40003f85070 */
[----:B------:R-:W-:Y:S02]  /*1880*/  ISETP.NE.AND.EX P3, PT, RZ, c[0x0][0x364], PT, P3 ;  /* 0x0000d900ff007a0c */ /* 0x000fe40003f65330 */
[----:B------:R-:W-:Y:S02]  /*1890*/  ISETP.NE.U32.AND P2, PT, RZ, c[0x0][0x350], PT ;  /* 0x0000d400ff007a0c */ /* 0x000fe40003f45070 */
[----:B------:R-:W-:Y:S02]  /*18a0*/  ISETP.NE.AND.EX P4, PT, RZ, c[0x0][0x34c], PT, P4 ;  /* 0x0000d300ff007a0c */ /* 0x000fe40003f85340 */
[----:B------:R-:W-:Y:S01]  /*18b0*/  ISETP.NE.AND.EX P5, PT, RZ, c[0x0][0x354], PT, P2 ;  /* 0x0000d500ff007a0c */ /* 0x000fe20003fa5320 */
[----:B------:R-:W-:Y:S01]  /*18c0*/  IMAD.MOV.U32 R12, RZ, RZ, RZ ;  /* 0x000000ffff0c7224 */ /* 0x000fe200078e00ff */
[----:B--2---:R-:W-:Y:S01]  /*18d0*/  SHF.R.S32.HI R76, RZ, 0x1f, R75 ;  /* 0x0000001fff4c7819 */ /* 0x004fe2000001144b */
[----:B------:R1:W-:Y:S01]  /*18e0*/  STL [R1+0x4], R75 ;  /* 0x0000044b01007387 */ /* 0x0003e20000100800 */
[----:B------:R-:W-:-:S02]  /*18f0*/  @P1 LEA R2, P0, R75, c[0x0][0x370], 0x2 ;  /* 0x0000dc004b021a11 */ /* 0x000fc400078010ff */
[C---:B------:R-:W-:Y:S01]  /*1900*/  LEA R4, P2, R75.reuse, c[0x0][0x348], 0x2 ;  /* 0x0000d2004b047a11 */ /* 0x040fe200078410ff */
[----:B------:R1:W-:Y:S01]  /*1910*/  STL [R1+0x28], R76 ;  /* 0x0000284c01007387 */ /* 0x0003e20000100800 */
[C---:B------:R-:W-:Y:S02]  /*1920*/  @P1 LEA.HI.X R3, R75.reuse, c[0x0][0x374], R76, 0x2, P0 ;  /* 0x0000dd004b031a11 */ /* 0x040fe400000f144c */
[----:B------:R-:W-:-:S03]  /*1930*/  @P3 LEA R6, P0, R75, c[0x0][0x360], 0x2 ;  /* 0x0000d8004b063a11 */ /* 0x000fc600078010ff */
[----:B------:R2:W5:Y:S01]  /*1940*/  @P1 LDG.E R8, [R2.64] ;  /* 0x0000000602081981 */ /* 0x000562000c1e1900 */
[C-C-:B------:R-:W-:Y:S02]  /*1950*/  @P3 LEA.HI.X R7, R75.reuse, c[0x0][0x364], R76.reuse, 0x2, P0 ;  /* 0x0000d9004b073a11 */ /* 0x140fe400000f144c */
[C---:B------:R-:W-:Y:S02]  /*1960*/  LEA.HI.X R5, R75.reuse, c[0x0][0x34c], R76, 0x2, P2 ;  /* 0x0000d3004b057a11 */ /* 0x040fe400010f144c */
[----:B---3--:R-:W-:Y:S01]  /*1970*/  LOP3.LUT R77, R10, 0xffff, RZ, 0xc0, !PT ;  /* 0x0000ffff0a4d7812 */ /* 0x008fe200078ec0ff */
[----:B------:R1:W5:Y:S01]  /*1980*/  @P3 LDG.E R18, [R6.64] ;  /* 0x0000000606123981 */ /* 0x000362000c1e1900 */
[----:B------:R-:W-:Y:S01]  /*1990*/  YIELD ;  /* 0x0000000000007946 */ /* 0x000fe20003800000 */
[----:B------:R-:W-:Y:S02]  /*19a0*/  P2R R13, PR, RZ, 0x20 ;  /* 0x00000020ff0d7803 */ /* 0x000fe40000000000 */
[----:B------:R1:W5:Y:S01]  /*19b0*/  @P4 LDG.E R12, [R4.64] ;  /* 0x00000006040c4981 */ /* 0x000362000c1e1900 */
[----:B--2---:R-:W-:-:S04]  /*19c0*/  LEA R2, P1, R75, c[0x0][0x350], 0x2 ;  /* 0x0000d4004b027a11 */ /* 0x004fc800078210ff */
[----:B------:R-:W-:-:S05]  /*19d0*/  LEA.HI.X R3, R75, c[0x0][0x354], R76, 0x2, P1 ;  /* 0x0000d5004b037a11 */ /* 0x000fca00008f144c */
[----:B------:R1:W5:Y:S04]  /*19e0*/  @P5 LDG.E R9, [R2.64] ;  /* 0x0000000602095981 */ /* 0x000368000c1e1900 */
[----:B------:R1:W-:Y:S01]  /*19f0*/  STL [R1+0x20], R77 ;  /* 0x0000204d01007387 */ /* 0x0003e20000100800 */
[----:B------:R-:W-:Y:S05]  /*1a00*/  @P3 BRA `(.L_x_32) ;  /* 0x0000005000003947 */ /* 0x000fea0003800000 */
[----:B-----5:R-:W-:Y:S01]  /*1a10*/  MOV R18, c[0x0][0x168] ;  /* 0x00005a0000127a02 */ /* 0x020fe20000000f00 */
[----:B------:R-:W-:Y:S05]  /*1a20*/  @!P4 BRA `(.L_x_32) ;  /* 0x000000300000c947 */ /* 0x000fea0003800000 */
[----:B-1----:R-:W2:Y:S04]  /*1a30*/  LDG.E R6, [R4.64] ;  /* 0x0000000604067981 */ /* 0x002ea8000c1e1900 */
[----:B------:R-:W2:Y:S02]  /*1a40*/  LDG.E R0, [R4.64+0x4] ;  /* 0x0000040604007981 */ /* 0x000ea4000c1e1900 */
[----:B--2---:R-:W-:-:S02]  /*1a50*/  IADD3 R18, -R6, R0, RZ ;  /* 0x0000000006127210 */ /* 0x004fc40007ffe1ff */
.L_x_32:
[----:B------:R-:W-:-:S04]  /*1a60*/  ISETP.NE.U32.AND P0, PT, RZ, c[0x0][0x368], PT ;  /* 0x0000da00ff007a0c */ /* 0x000fc80003f05070 */
[----:B------:R-:W-:-:S13]  /*1a70*/  ISETP.NE.AND.EX P0, PT, RZ, c[0x0][0x36c], PT, P0 ;  /* 0x0000db00ff007a0c */ /* 0x000fda0003f05300 */
[----:B------:R-:W-:Y:S05]  /*1a80*/  @!P0 BRA `(.L_x_33) ;  /* 0x0000004000008947 */ /* 0x000fea0003800000 */
[----:B-1----:R-:W-:-:S04]  /*1a90*/  LEA R2, P0, R75, c[0x0][0x368], 0x2 ;  /* 0x0000da004b027a11 */ /* 0x002fc800078010ff */
[----:B------:R-:W-:-:S05]  /*1aa0*/  LEA.HI.X R3, R75, c[0x0][0x36c], R76, 0x2, P0 ;  /* 0x0000db004b037a11 */ /* 0x000fca00000f144c */
[----:B------:R1:W5:Y:S01]  /*1ab0*/  LDG.E R0, [R2.64] ;  /* 0x0000000602007981 */ /* 0x000362000c1e1900 */
[----:B------:R-:W-:Y:S05]  /*1ac0*/  BRA `(.L_x_34) ;  /* 0x0000005000007947 */ /* 0x000fea0003800000 */
.L_x_33:
[----:B------:R-:W-:Y:S01]  /*1ad0*/  MOV R0, c[0x0][0x1d0] ;  /* 0x0000740000007a02 */ /* 0x000fe20000000f00 */
[----:B------:R-:W-:Y:S05]  /*1ae0*/  @!P5 BRA `(.L_x_34) ;  /* 0x000000300000d947 */ /* 0x000fea0003800000 */
[----:B-1----:R-:W2:Y:S04]  /*1af0*/  LDG.E R4, [R2.64] ;  /* 0x0000000602047981 */ /* 0x002ea8000c1e1900 */
[----:B------:R-:W2:Y:S02]  /*1b00*/  LDG.E R0, [R2.64+0x4] ;  /* 0x0000040602007981 */ /* 0x000ea4000c1e1900 */
[----:B--2---:R-:W-:-:S04]  /*1b10*/  IADD3 R0, -R4, R0, RZ ;  /* 0x0000000004007210 */ /* 0x004fc80007ffe1ff */
.L_x_34:
[----:B-1----:R-:W-:Y:S01]  /*1b20*/  LOP3.LUT R2, R10, 0xff000000, RZ, 0xc0, !PT ;  /* 0xff0000000a027812 */ /* 0x002fe200078ec0ff */
[----:B-----5:R-:W-:Y:S01]  /*1b30*/  IMAD.IADD R19, R0, 0x1, -R8 ;  /* 0x0000000100137824 */ /* 0x020fe200078e0a08 */
[----:B------:R-:W-:Y:S01]  /*1b40*/  LOP3.LUT R3, R10, 0xff0000, RZ, 0xc0, !PT ;  /* 0x00ff00000a037812 */ /* 0x000fe200078ec0ff */
[----:B------:R-:W-:Y:S01]  /*1b50*/  BSSY B0, `(.L_x_35) ;  /* 0x000002d000007945 */ /* 0x000fe20003800000 */
[----:B------:R-:W-:Y:S01]  /*1b60*/  SHF.R.U32.HI R4, RZ, 0x8, R2 ;  /* 0x00000008ff047819 */ /* 0x000fe20000011602 */
[----:B------:R-:W-:Y:S01]  /*1b70*/  IMAD.IADD R14, R9, 0x1, R8 ;  /* 0x00000001090e7824 */ /* 0x000fe200078e0208 */
[----:B------:R-:W-:-:S02]  /*1b80*/  IADD3 R0, R19, 0x2f, RZ ;  /* 0x0000002f13007810 */ /* 0x000fc40007ffe0ff */
[----:B------:R-:W-:Y:S02]  /*1b90*/  LEA.HI R3, R3, R4, RZ, 0x10 ;  /* 0x0000000403037211 */ /* 0x000fe400078f80ff */
[----:B------:R-:W-:Y:S01]  /*1ba0*/  ISETP.GE.AND P0, PT, R19, 0x1, PT ;  /* 0x000000011300780c */ /* 0x000fe20003f06270 */
[----:B------:R-:W-:Y:S01]  /*1bb0*/  IMAD.HI R0, R0, 0x2aaaaaab, RZ ;  /* 0x2aaaaaab00007827 */ /* 0x000fe200078e02ff */
[----:B------:R-:W-:Y:S02]  /*1bc0*/  LOP3.LUT R15, R3, 0xff, RZ, 0xc0, !PT ;  /* 0x000000ff030f7812 */ /* 0x000fe400078ec0ff */
[----:B------:R-:W-:Y:S02]  /*1bd0*/  SHF.R.U32.HI R5, RZ, 0x10, R3 ;  /* 0x00000010ff057819 */ /* 0x000fe40000011603 */
[----:B------:R-:W-:Y:S01]  /*1be0*/  SHF.R.U32.HI R2, RZ, 0x1f, R0 ;  /* 0x0000001fff027819 */ /* 0x000fe20000011600 */
[----:B------:R1:W-:Y:S03]  /*1bf0*/  STL [R1+0x74], R15 ;  /* 0x0000740f01007387 */ /* 0x0003e60000100800 */
[----:B------:R-:W-:Y:S01]  /*1c00*/  LEA.HI.SX32 R10, R0, R2, 0x1d ;  /* 0x00000002000a7211 */ /* 0x000fe200078feaff */
[----:B------:R1:W-:Y:S01]  /*1c10*/  STL [R1+0x18], R5 ;  /* 0x0000180501007387 */ /* 0x0003e20000100800 */
[----:B------:R-:W-:Y:S01]  /*1c20*/  IMAD.MOV.U32 R2, RZ, RZ, RZ ;  /* 0x000000ffff027224 */ /* 0x000fe200078e00ff */
[----:B------:R-:W-:Y:S05]  /*1c30*/  @!P0 BRA `(.L_x_36) ;  /* 0x000001e000008947 */ /* 0x000fea0003800000 */
[----:B------:R-:W-:Y:S01]  /*1c40*/  ISETP.NE.AND P0, PT, R5, RZ, PT ;  /* 0x000000ff0500720c */ /* 0x000fe20003f05270 */
[----:B------:R-:W-:-:S03]  /*1c50*/  IMAD.MOV.U32 R4, RZ, RZ, RZ ;  /* 0x000000ffff047224 */ /* 0x000fc600078e00ff */
[----:B------:R-:W-:-:S04]  /*1c60*/  SEL R0, R5, c[0x0][0x338], P0 ;  /* 0x0000ce0005007a07 */ /* 0x000fc80000000000 */
[----:B------:R-:W-:Y:S02]  /*1c70*/  IABS R3, R0 ;  /* 0x0000000000037213 */ /* 0x000fe40000000000 */
[----:B------:R-:W-:Y:S02]  /*1c80*/  IADD3 R6, R10, -0x1, R0 ;  /* 0xffffffff0a067810 */ /* 0x000fe40007ffe000 */
[----:B------:R-:W2:Y:S02]  /*1c90*/  I2F.RP R2, R3 ;  /* 0x0000000300027306 */ /* 0x000ea40000209400 */
[----:B------:R-:W-:-:S06]  /*1ca0*/  IABS R9, R6 ;  /* 0x0000000600097213 */ /* 0x000fcc0000000000 */
[----:B--2---:R-:W2:Y:S02]  /*1cb0*/  MUFU.RCP R2, R2 ;  /* 0x0000000200027308 */ /* 0x004ea40000001000 */
[----:B--2---:R-:W-:-:S06]  /*1cc0*/  IADD3 R2, R2, 0xffffffe, RZ ;  /* 0x0ffffffe02027810 */ /* 0x004fcc0007ffe0ff */
[----:B-1----:R-:W1:Y:S02]  /*1cd0*/  F2I.FTZ.U32.TRUNC.NTZ R5, R2 ;  /* 0x0000000200057305 */ /* 0x002e64000021f000 */
[----:B-1----:R-:W-:-:S04]  /*1ce0*/  IMAD.MOV R2, RZ, RZ, -R5 ;  /* 0x000000ffff027224 */ /* 0x002fc800078e0a05 */
        /* <DEDUP_REMOVED lines=19> */
.L_x_36:
[----:B------:R-:W-:Y:S05]  /*1e20*/  BSYNC B0 ;  /* 0x0000000000007941 */ /* 0x000fea0003800000 */
.L_x_35:
[----:B------:R-:W-:Y:S01]  /*1e30*/  IMAD R3, R15, R2, RZ ;  /* 0x000000020f037224 */ /* 0x000fe200078e02ff */
[----:B------:R-:W-:Y:S01]  /*1e40*/  PRMT R0, RZ, 0x7610, R0 ;  /* 0x00007610ff007816 */ /* 0x000fe20000000000 */
        /* <DEDUP_REMOVED lines=55> */
[----:B--2---:R-:W2:Y:S04]  /*21c0*/  LDL.LU R6, [R1+0x24] ;  /* 0x0000240001067983 */ /* 0x004ea80000300800 */
[----:B------:R-:W3:Y:S01]  /*21d0*/  LDL R20, [R1+0x14] ;  /* 0x0000140001147983 */ /* 0x000ee20000100800 */
[----:B------:R-:W-:-:S03]  /*21e0*/  ISETP.NE.U32.AND P1, PT, RZ, c[0x0][0x340], PT ;  /* 0x0000d000ff007a0c */ /* 0x000fc60003f25070 */
[----:B------:R-:W4:Y:S01]  /*21f0*/  LDL R74, [R1] ;  /* 0x00000000014a7983 */ /* 0x000f220000100800 */
[----:B------:R-:W-:-:S13]  /*2200*/  ISETP.NE.AND.EX P1, PT, RZ, c[0x0][0x344], PT, P1 ;  /* 0x0000d100ff007a0c */ /* 0x000fda0003f25310 */
[----:B------:R-:W-:-:S05]  /*2210*/  @P1 IMAD.WIDE R2, R75, R11, c[0x0][0x340] ;  /* 0x0000d0004b021625 */ /* 0x000fca00078e020b */
[----:B------:R5:W4:Y:S04]  /*2220*/  @P1 LDG.E R16, [R2.64] ;  /* 0x0000000602101981 */ /* 0x000b28000c1e1900 */
[----:B-1----:R-:W1:Y:S01]  /*2230*/  S2R R5, SR_TID.X ;  /* 0x0000000000057919 */ /* 0x002e620000002100 */
[----:B------:R-:W-:Y:S02]  /*2240*/  ISETP.GE.AND P2, PT, R250, c[0x0][0x1d4], PT ;  /* 0x00007500fa007a0c */ /* 0x000fe40003f46270 */
[----:B------:R-:W-:Y:S02]  /*2250*/  SHF.R.S32.HI R0, RZ, 0x1f, R12 ;  /* 0x0000001fff007819 */ /* 0x000fe4000001140c */
[----:B------:R-:W-:Y:S02]  /*2260*/  ISETP.GE.AND P6, PT, R252, c[0x0][0x1d4], PT ;  /* 0x00007500fc007a0c */ /* 0x000fe40003fc6270 */
[----:B-1----:R-:W-:-:S02]  /*2270*/  SHF.R.S32.HI R4, RZ, 0x1f, R5 ;  /* 0x0000001fff047819 */ /* 0x002fc40000011405 */
[----:B------:R-:W-:Y:S02]  /*2280*/  SHF.R.S32.HI R21, RZ, 0x1f, R5 ;  /* 0x0000001fff157819 */ /* 0x000fe40000011405 */
[-C--:B------:R-:W-:Y:S01]  /*2290*/  LEA.HI R4, R4, R5.reuse, RZ, 0x2 ;  /* 0x0000000504047211 */ /* 0x080fe200078f10ff */
[----:B-----5:R-:W-:Y:S01]  /*22a0*/  IMAD.MOV.U32 R2, RZ, RZ, c[0x0][0x2c4] ;  /* 0x0000b100ff027624 */ /* 0x020fe200078e00ff */
[----:B------:R-:W-:Y:S02]  /*22b0*/  LEA.HI R21, R21, R5, RZ, 0x2 ;  /* 0x0000000515157211 */ /* 0x000fe400078f10ff */
[----:B------:R-:W-:Y:S02]  /*22c0*/  LOP3.LUT R4, R4, 0xfffffffc, RZ, 0xc0, !PT ;  /* 0xfffffffc04047812 */ /* 0x000fe400078ec0ff */
[----:B------:R-:W-:Y:S02]  /*22d0*/  SHF.R.S32.HI R21, RZ, 0x2, R21 ;  /* 0x00000002ff157819 */ /* 0x000fe40000011415 */
[----:B------:R-:W-:Y:S01]  /*22e0*/  ISETP.NE.AND P0, PT, R2, 0x1, PT ;  /* 0x000000010200780c */ /* 0x000fe20003f05270 */
[----:B------:R-:W-:Y:S01]  /*22f0*/  IMAD.IADD R4, R5, 0x1, -R4 ;  /* 0x0000000105047824 */ /* 0x000fe200078e0a04 */
[----:B------:R-:W-:-:S04]  /*2300*/  SEL R5, RZ, 0xffffffff, P6 ;  /* 0xffffffffff057807 */ /* 0x000fc80003000000 */
[----:B------:R-:W-:Y:S01]  /*2310*/  LEA R2, R4, R21, 0x5 ;  /* 0x0000001504027211 */ /* 0x000fe200078e28ff */
[----:B------:R-:W-:Y:S01]  /*2320*/  IMAD R0, R0, c[0x0][0x178], RZ ;  /* 0x00005e0000007a24 */ /* 0x000fe200078e02ff */
[----:B------:R-:W-:-:S03]  /*2330*/  SEL R8, RZ, 0x1, P2 ;  /* 0x00000001ff087807 */ /* 0x000fc60001000000 */
[----:B------:R-:W-:Y:S01]  /*2340*/  IMAD R4, R12, c[0x0][0x17c], R0 ;  /* 0x00005f000c047a24 */ /* 0x000fe200078e0200 */
[----:B------:R-:W-:Y:S02]  /*2350*/  SEL R10, R75, RZ, !P4 ;  /* 0x000000ff4b0a7207 */ /* 0x000fe40006000000 */
[----:B------:R-:W-:Y:S02]  /*2360*/  ISETP.GE.AND P3, PT, R252, c[0x0][0x198], PT ;  /* 0x00006600fc007a0c */ /* 0x000fe40003f66270 */
[----:B------:R-:W-:Y:S02]  /*2370*/  IADD3 R96, R211, -0x1, RZ ;  /* 0xffffffffd3607810 */ /* 0x000fe40007ffe0ff */
[----:B--2---:R-:W-:-:S04]  /*2380*/  LOP3.LUT R6, R6, 0xfffffffe, RZ, 0xc0, !PT ;  /* 0xfffffffe06067812 */ /* 0x004fc800078ec0ff */
[----:B------:R-:W-:Y:S01]  /*2390*/  @P2 LOP3.LUT R6, R6, 0x1, RZ, 0xfc, !PT ;  /* 0x0000000106062812 */ /* 0x000fe200078efcff */
[----:B---3--:R-:W-:Y:S02]  /*23a0*/  IMAD R11, R20, 0x80, R2 ;  /* 0x00000080140b7824 */ /* 0x008fe400078e0202 */
[----:B------:R-:W-:Y:S02]  /*23b0*/  IMAD.WIDE.U32 R2, R12, c[0x0][0x178], RZ ;  /* 0x00005e000c027a25 */ /* 0x000fe400078e00ff */
[----:B------:R1:W-:Y:S02]  /*23c0*/  STL [R1+0x24], R6 ;  /* 0x0000240601007387 */ /* 0x0003e40000100800 */
[----:B------:R-:W-:Y:S01]  /*23d0*/  @P0 IMAD.HI.U32 R7, R11, c[0x0][0x2c8], RZ ;  /* 0x0000b2000b070a27 */ /* 0x000fe200078e00ff */
[----:B------:R-:W-:Y:S02]  /*23e0*/  ISETP.NE.AND P2, PT, R13, RZ, PT ;  /* 0x000000ff0d00720c */ /* 0x000fe40003f45270 */
[----:B------:R-:W-:-:S02]  /*23f0*/  MOV R0, R11 ;  /* 0x0000000b00007202 */ /* 0x000fc40000000f00 */
[----:B------:R-:W-:Y:S02]  /*2400*/  @P0 SHF.R.U32.HI R0, RZ, c[0x0][0x2cc], R7 ;  /* 0x0000b300ff000a19 */ /* 0x000fe40000011607 */
[----:B----4-:R-:W-:Y:S01]  /*2410*/  ISETP.GE.AND P5, PT, R74, c[0x0][0x1d4], PT ;  /* 0x000075004a007a0c */ /* 0x010fe20003fa6270 */
[----:B-1----:R-:W-:Y:S02]  /*2420*/  IMAD.SHL.U32 R6, R5, 0x2, RZ ;  /* 0x0000000205067824 */ /* 0x002fe400078e00ff */
[----:B------:R-:W-:Y:S02]  /*2430*/  IMAD.IADD R5, R3, 0x1, R4 ;  /* 0x0000000103057824 */ /* 0x000fe400078e0204 */
[----:B------:R-:W-:Y:S01]  /*2440*/  IMAD.MOV.U32 R4, RZ, RZ, R2 ;  /* 0x000000ffff047224 */ /* 0x000fe200078e0002 */
[----:B------:R-:W-:Y:S02]  /*2450*/  LOP3.LUT R13, R6, 0x2, R8, 0xe2, !PT ;  /* 0x00000002060d7812 */ /* 0x000fe400078ee208 */
[----:B------:R-:W-:-:S02]  /*2460*/  SHF.R.S32.HI R6, RZ, 0x1f, R14 ;  /* 0x0000001fff067819 */ /* 0x000fc4000001140e */
[C---:B------:R-:W-:Y:S02]  /*2470*/  IADD3 R2, P0, R21.reuse, R14, RZ ;  /* 0x0000000e15027210 */ /* 0x040fe40007f1e0ff */
[----:B------:R-:W-:Y:S02]  /*2480*/  SEL R3, R76, RZ, !P4 ;  /* 0x000000ff4c037207 */ /* 0x000fe40006000000 */
[----:B------:R-:W-:Y:S01]  /*2490*/  LEA.HI.X.SX32 R8, R21, R6, 0x1, P0 ;  /* 0x0000000615087211 */ /* 0x000fe200000f0eff */
[----:B------:R-:W-:-:S04]  /*24a0*/  IMAD.WIDE.U32 R4, R77, c[0x0][0x1b8], R4 ;  /* 0x00006e004d047a25 */ /* 0x000fc800078e0004 */
[C---:B------:R-:W-:Y:S02]  /*24b0*/  IMAD R15, R8.reuse, c[0x0][0x1e0], RZ ;  /* 0x00007800080f7a24 */ /* 0x040fe400078e02ff */
[----:B------:R-:W-:Y:S02]  /*24c0*/  IMAD R14, R8, c[0x0][0x208], RZ ;  /* 0x00008200080e7a24 */ /* 0x000fe400078e02ff */
[----:B------:R-:W-:Y:S02]  /*24d0*/  IMAD R17, R3, c[0x0][0x1c0], RZ ;  /* 0x0000700003117a24 */ /* 0x000fe400078e02ff */
[----:B------:R-:W-:Y:S01]  /*24e0*/  IMAD R3, R77, c[0x0][0x1bc], R5 ;  /* 0x00006f004d037a24 */ /* 0x000fe200078e0205 */
[----:B------:R-:W-:Y:S01]  /*24f0*/  SEL R12, RZ, 0x4, P5 ;  /* 0x00000004ff0c7807 */ /* 0x000fe20002800000 */
[----:B------:R-:W-:-:S04]  /*2500*/  IMAD.WIDE.U32 R6, R2, c[0x0][0x1e0], R250 ;  /* 0x0000780002067a25 */ /* 0x000fc800078e00fa */
[----:B------:R-:W-:-:S04]  /*2510*/  IMAD.WIDE.U32 R8, R2, c[0x0][0x208], R250 ;  /* 0x0000820002087a25 */ /* 0x000fc800078e00fa */
[C---:B------:R-:W-:Y:S02]  /*2520*/  IMAD R15, R2.reuse, c[0x0][0x1e4], R15 ;  /* 0x00007900020f7a24 */ /* 0x040fe400078e020f */
[----:B------:R-:W-:Y:S01]  /*2530*/  IMAD R5, R2, c[0x0][0x20c], R14 ;  /* 0x0000830002057a24 */ /* 0x000fe200078e020e */
[----:B------:R-:W-:Y:S01]  /*2540*/  MOV R2, R4 ;  /* 0x0000000400027202 */ /* 0x000fe20000000f00 */
[----:B------:R-:W-:Y:S01]  /*2550*/  IMAD.MOV R4, RZ, RZ, -R0 ;  /* 0x000000ffff047224 */ /* 0x000fe200078e0a00 */
[----:B------:R-:W-:Y:S01]  /*2560*/  LOP3.LUT R14, R13, R12, RZ, 0xfc, !PT ;  /* 0x0000000c0d0e7212 */ /* 0x000fe200078efcff */
[C---:B------:R-:W-:Y:S02]  /*2570*/  IMAD R12, R10.reuse, c[0x0][0x1c4], R17 ;  /* 0x000071000a0c7a24 */ /* 0x040fe400078e0211 */
[----:B------:R-:W-:Y:S01]  /*2580*/  IMAD.WIDE.U32 R2, R10, c[0x0][0x1c0], R2 ;  /* 0x000070000a027a25 */ /* 0x000fe200078e0002 */
[----:B------:R-:W-:-:S03]  /*2590*/  SHF.R.S32.HI R10, RZ, 0x1f, R0 ;  /* 0x0000001fff0a7819 */ /* 0x000fc60000011400 */
[----:B------:R-:W-:Y:S01]  /*25a0*/  IMAD.IADD R5, R9, 0x1, R5 ;  /* 0x0000000109057824 */ /* 0x000fe200078e0205 */
[----:B------:R-:W-:Y:S01]  /*25b0*/  IADD3 R3, R3, R12, RZ ;  /* 0x0000000c03037210 */ /* 0x000fe20007ffe0ff */
[----:B------:R-:W-:Y:S02]  /*25c0*/  IMAD R9, R4, c[0x0][0x2c4], R11 ;  /* 0x0000b10004097a24 */ /* 0x000fe400078e020b */
[----:B------:R-:W-:Y:S02]  /*25d0*/  IMAD.MOV.U32 R4, RZ, RZ, R8 ;  /* 0x000000ffff047224 */ /* 0x000fe400078e0008 */
[----:B------:R-:W-:Y:S02]  /*25e0*/  IMAD R8, R10, c[0x0][0x1b0], RZ ;  /* 0x00006c000a087a24 */ /* 0x000fe400078e02ff */
[----:B------:R-:W-:Y:S01]  /*25f0*/  IMAD.WIDE.U32 R2, R0, c[0x0][0x1b0], R2 ;  /* 0x00006c0000027a25 */ /* 0x000fe200078e0002 */
[----:B------:R-:W-:-:S03]  /*2600*/  SHF.R.S32.HI R10, RZ, 0x1f, R9 ;  /* 0x0000001fff0a7819 */ /* 0x000fc60000011409 */
[----:B------:R-:W-:Y:S01]  /*2610*/  IMAD R8, R0, c[0x0][0x1b4], R8 ;  /* 0x00006d0000087a24 */ /* 0x000fe200078e0208 */
[----:B------:R-:W-:Y:S01]  /*2620*/  @P1 SHF.R.S32.HI R0, RZ, 0x1f, R16 ;  /* 0x0000001fff001819 */ /* 0x000fe20000011410 */
[----:B------:R-:W-:Y:S01]  /*2630*/  @!P1 IMAD.MOV.U32 R0, RZ, RZ, R76 ;  /* 0x000000ffff009224 */ /* 0x000fe200078e004c */
[----:B------:R-:W-:Y:S01]  /*2640*/  IADD3 R7, R7, R15, RZ ;  /* 0x0000000f07077210 */ /* 0x000fe20007ffe0ff */
[----:B------:R-:W-:Y:S01]  /*2650*/  IMAD R10, R10, c[0x0][0x1a8], RZ ;  /* 0x00006a000a0a7a24 */ /* 0x000fe200078e02ff */
[----:B------:R-:W-:Y:S02]  /*2660*/  IADD3 R3, R3, R8, RZ ;  /* 0x0000000803037210 */ /* 0x000fe40007ffe0ff */
[----:B------:R-:W-:Y:S01]  /*2670*/  SEL R8, R0, RZ, !P2 ;  /* 0x000000ff00087207 */ /* 0x000fe20005000000 */
[----:B------:R-:W-:Y:S01]  /*2680*/  IMAD.WIDE.U32 R4, R77, c[0x0][0x210], R4 ;  /* 0x000084004d047a25 */ /* 0x000fe200078e0004 */
[----:B------:R-:W-:-:S03]  /*2690*/  @!P1 MOV R16, R75 ;  /* 0x0000004b00109202 */ /* 0x000fc60000000f00 */
[----:B------:R-:W-:Y:S01]  /*26a0*/  IMAD.WIDE.U32 R6, R77, c[0x0][0x1e8], R6 ;  /* 0x00007a004d067a25 */ /* 0x000fe200078e0006 */
[----:B------:R-:W-:-:S03]  /*26b0*/  SEL R0, R16, RZ, !P2 ;  /* 0x000000ff10007207 */ /* 0x000fc60005000000 */
[C---:B------:R-:W-:Y:S02]  /*26c0*/  IMAD R10, R9.reuse, c[0x0][0x1ac], R10 ;  /* 0x00006b00090a7a24 */ /* 0x040fe400078e020a */
[----:B------:R-:W-:-:S04]  /*26d0*/  IMAD.WIDE.U32 R2, R9, c[0x0][0x1a8], R2 ;  /* 0x00006a0009027a25 */ /* 0x000fc800078e0002 */
[C---:B------:R-:W-:Y:S02]  /*26e0*/  IMAD R9, R8.reuse, c[0x0][0x1f0], RZ ;  /* 0x00007c0008097a24 */ /* 0x040fe400078e02ff */
[C---:B------:R-:W-:Y:S02]  /*26f0*/  IMAD R5, R77.reuse, c[0x0][0x214], R5 ;  /* 0x000085004d057a24 */ /* 0x040fe400078e0205 */
[----:B------:R-:W-:Y:S02]  /*2700*/  IMAD R8, R8, c[0x0][0x218], RZ ;  /* 0x0000860008087a24 */ /* 0x000fe400078e02ff */
[----:B------:R-:W-:Y:S01]  /*2710*/  IMAD R7, R77, c[0x0][0x1ec], R7 ;  /* 0x00007b004d077a24 */ /* 0x000fe200078e0207 */
[----:B------:R-:W-:Y:S01]  /*2720*/  LEA R12, P0, R2, c[0x0][0x160], 0x1 ;  /* 0x00005800020c7a11 */ /* 0x000fe200078008ff */
[----:B------:R-:W-:Y:S02]  /*2730*/  IMAD.IADD R3, R3, 0x1, R10 ;  /* 0x0000000103037824 */ /* 0x000fe400078e020a */
[----:B------:R-:W-:-:S02]  /*2740*/  IMAD R8, R0, c[0x0][0x21c], R8 ;  /* 0x0000870000087a24 */ /* 0x000fc400078e0208 */
[----:B------:R-:W-:-:S04]  /*2750*/  IMAD.WIDE.U32 R248, R0, c[0x0][0x218], R4 ;  /* 0x0000860000f87a25 */ /* 0x000fc800078e0004 */
[C---:B------:R-:W-:Y:S02]  /*2760*/  IMAD R11, R0.reuse, c[0x0][0x1f4], R9 ;  /* 0x00007d00000b7a24 */ /* 0x040fe400078e0209 */
[----:B------:R-:W-:Y:S01]  /*2770*/  IMAD.WIDE.U32 R244, R0, c[0x0][0x1f0], R6 ;  /* 0x00007c0000f47a25 */ /* 0x000fe200078e0006 */
[----:B------:R-:W-:Y:S02]  /*2780*/  ISETP.GE.AND P1, PT, R250, c[0x0][0x198], PT ;  /* 0x00006600fa007a0c */ /* 0x000fe40003f26270 */
[----:B------:R-:W-:Y:S01]  /*2790*/  ISETP.GE.AND P4, PT, R74, c[0x0][0x198], PT ;  /* 0x000066004a007a0c */ /* 0x000fe20003f86270 */
[----:B------:R-:W-:Y:S01]  /*27a0*/  IMAD.IADD R246, R245, 0x1, R11 ;  /* 0x00000001f5f67824 */ /* 0x000fe200078e020b */
[----:B------:R-:W-:Y:S02]  /*27b0*/  LEA.HI.X R10, R2, c[0x0][0x164], R3, 0x1, P0 ;  /* 0x00005900020a7a11 */ /* 0x000fe400000f0c03 */
[----:B------:R-:W-:Y:S02]  /*27c0*/  LEA R9, R20, R21, 0x7 ;  /* 0x0000001514097211 */ /* 0x000fe400078e38ff */
[----:B------:R-:W-:Y:S01]  /*27d0*/  IADD3 R247, R249, R8, RZ ;  /* 0x00000008f9f77210 */ /* 0x000fe20007ffe0ff */
[----:B------:R-:W-:Y:S05]  /*27e0*/  BRA.DIV ~URZ, `(.L_x_38) ;  /* 0x0000b6927f007947 */ /* 0x000fea000b800000 */
[----:B------:R1:W2:Y:S02]  /*27f0*/  SHFL.IDX PT, R8, R10, RZ, 0x1c1f ;  /* 0x001c1fff0a087589 */ /* 0x0002a400000e0000 */
.L_x_126:
[----:B------:R-:W-:Y:S05]  /*2800*/  BRA.DIV ~URZ, `(.L_x_39) ;  /* 0x0000b6e27f007947 */ /* 0x000fea000b800000 */
[----:B------:R3:W4:Y:S02]  /*2810*/  SHFL.IDX PT, R0, R12, RZ, 0x1c1f ;  /* 0x001c1fff0c007589 */ /* 0x00072400000e0000 */
.L_x_127:
[----:B------:R-:W-:Y:S01]  /*2820*/  IMAD R11, R18, c[0x0][0x2c4], RZ ;  /* 0x0000b100120b7a24 */ /* 0x000fe200078e02ff */
[----:B------:R-:W-:Y:S04]  /*2830*/  BSSY B0, `(.L_x_40) ;  /* 0x0000014000007945 */ /* 0x000fe80003800000 */
[----:B------:R-:W-:-:S13]  /*2840*/  ISETP.GE.AND P0, PT, R9, R11, PT ;  /* 0x0000000b0900720c */ /* 0x000fda0003f06270 */
[----:B------:R-:W-:Y:S05]  /*2850*/  @P0 BRA `(.L_x_41) ;  /* 0x0000011000000947 */ /* 0x000fea0003800000 */
[----:B------:R-:W5:Y:S04]  /*2860*/  LDL R2, [R1+0x6c] ;  /* 0x00006c0001027983 */ /* 0x000f680000100800 */
[----:B---3--:R-:W3:Y:S04]  /*2870*/  LDL R15, [R1] ;  /* 0x00000000010f7983 */ /* 0x008ee80000100800 */
[----:B----4-:R-:W4:Y:S04]  /*2880*/  LDL R13, [R1+0x78] ;  /* 0x00007800010d7983 */ /* 0x010f280000100800 */
[----:B--2---:R-:W2:Y:S01]  /*2890*/  LDL R16, [R1+0x68] ;  /* 0x0000680001107983 */ /* 0x004ea20000100800 */
[----:B------:R-:W-:-:S04]  /*28a0*/  LEA R6, P0, R250, R0, 0x1 ;  /* 0x00000000fa067211 */ /* 0x000fc800078008ff */
[----:B------:R-:W-:Y:S02]  /*28b0*/  LEA.HI.X R7, R250, R8, R251, 0x1, P0 ;  /* 0x00000008fa077211 */ /* 0x000fe400000f0cfb */
[----:B------:R-:W-:-:S04]  /*28c0*/  LEA R4, P0, R252, R0, 0x1 ;  /* 0x00000000fc047211 */ /* 0x000fc800078008ff */
[----:B-----5:R-:W-:Y:S02]  /*28d0*/  LEA.HI.X R5, R252, R8, R2, 0x1, P0 ;  /* 0x00000008fc057211 */ /* 0x020fe400000f0c02 */
[----:B---3--:R-:W-:Y:S01]  /*28e0*/  LEA R2, P0, R15, R0, 0x1 ;  /* 0x000000000f027211 */ /* 0x008fe200078008ff */
[----:B----4-:R-:W-:-:S03]  /*28f0*/  IMAD.SHL.U32 R0, R13, 0x2, RZ ;  /* 0x000000020d007824 */ /* 0x010fc600078e00ff */
[----:B--2---:R-:W-:Y:S02]  /*2900*/  LEA.HI.X R3, R15, R8, R16, 0x1, P0 ;  /* 0x000000080f037211 */ /* 0x004fe400000f0c10 */
[----:B------:R-:W-:Y:S01]  /*2910*/  @!PT LDS RZ, [RZ] ;  /* 0x00000000fffff984 */ /* 0x000fe20000000800 */
[----:B------:R-:W-:Y:S01]  /*2920*/  @!PT LDS RZ, [RZ] ;  /* 0x00000000fffff984 */ /* 0x000fe20000000800 */
[----:B------:R-:W-:Y:S01]  /*2930*/  @!PT LDS RZ, [RZ] ;  /* 0x00000000fffff984 */ /* 0x000fe20000000800 */
[----:B------:R2:W-:Y:S04]  /*2940*/  LDGSTS.E.BYPASS.LTC128B.128 [R0+0x6080], [R6.64], !P1 ;  /* 0x0608000006007fae */ /* 0x0005e8000c901d46 */
[----:B------:R2:W-:Y:S04]  /*2950*/  LDGSTS.E.BYPASS.LTC128B.128 [R0+0x8080], [R4.64], !P3 ;  /* 0x0808000004007fae */ /* 0x0005e8000d901d46 */
[----:B------:R2:W-:Y:S02]  /*2960*/  LDGSTS.E.BYPASS.LTC128B.128 [R0+0xa080], [R2.64], !P4 ;  /* 0x0a08000002007fae */ /* 0x0005e4000e101d46 */
.L_x_41:
[----:B------:R-:W-:Y:S05]  /*2970*/  BSYNC B0 ;  /* 0x0000000000007941 */ /* 0x000fea0003800000 */
.L_x_40:
[----:B------:R-:W-:Y:S05]  /*2980*/  BRA.DIV ~URZ, `(.L_x_42) ;  /* 0x0000b5c27f007947 */ /* 0x000fea000b800000 */
[----:B--2---:R2:W1:Y:S04]  /*2990*/  SHFL.IDX PT, R8, R10, 0x1, 0x1c1f ;  /* 0x003c1f000a087f89 */ /* 0x00446800000e0000 */
[----:B----4-:R2:W4:Y:S02]  /*29a0*/  SHFL.IDX PT, R0, R12, 0x1, 0x1c1f ;  /* 0x003c1f000c007f89 */ /* 0x01052400000e0000 */
.L_x_128:
[----:B------:R-:W-:Y:S01]  /*29b0*/  IADD3 R2, R9, 0x20, RZ ;  /* 0x0000002009027810 */ /* 0x000fe20007ffe0ff */
[----:B------:R-:W-:Y:S03]  /*29c0*/  BSSY B0, `(.L_x_43) ;  /* 0x0000014000007945 */ /* 0x000fe60003800000 */
[----:B------:R-:W-:-:S13]  /*29d0*/  ISETP.GE.AND P0, PT, R2, R11, PT ;  /* 0x0000000b0200720c */ /* 0x000fda0003f06270 */
[----:B------:R-:W-:Y:S05]  /*29e0*/  @P0 BRA `(.L_x_44) ;  /* 0x0000011000000947 */ /* 0x000fea0003800000 */
[----:B------:R-:W5:Y:S04]  /*29f0*/  LDL R3, [R1+0x6c] ;  /* 0x00006c0001037983 */ /* 0x000f680000100800 */
[----:B--2---:R-:W2:Y:S04]  /*2a00*/  LDL R15, [R1] ;  /* 0x00000000010f7983 */ /* 0x004ea80000100800 */
[----:B---3--:R-:W3:Y:S04]  /*2a10*/  LDL R13, [R1+0x78] ;  /* 0x00007800010d7983 */ /* 0x008ee80000100800 */
[----:B----4-:R-:W4:Y:S01]  /*2a20*/  LDL R16, [R1+0x68] ;  /* 0x0000680001107983 */ /* 0x010f220000100800 */
[----:B------:R-:W-:-:S04]  /*2a30*/  LEA R6, P0, R250, R0, 0x1 ;  /* 0x00000000fa067211 */ /* 0x000fc800078008ff */
[----:B-1----:R-:W-:Y:S02]  /*2a40*/  LEA.HI.X R7, R250, R8, R251, 0x1, P0 ;  /* 0x00000008fa077211 */ /* 0x002fe400000f0cfb */
[----:B------:R-:W-:-:S04]  /*2a50*/  LEA R4, P0, R252, R0, 0x1 ;  /* 0x00000000fc047211 */ /* 0x000fc800078008ff */
[----:B-----5:R-:W-:Y:S02]  /*2a60*/  LEA.HI.X R5, R252, R8, R3, 0x1, P0 ;  /* 0x00000008fc057211 */ /* 0x020fe400000f0c03 */
[----:B--2---:R-:W-:Y:S01]  /*2a70*/  LEA R2, P0, R15, R0, 0x1 ;  /* 0x000000000f027211 */ /* 0x004fe200078008ff */
[----:B---3--:R-:W-:-:S03]  /*2a80*/  IMAD.SHL.U32 R0, R13, 0x2, RZ ;  /* 0x000000020d007824 */ /* 0x008fc600078e00ff */
[----:B----4-:R-:W-:Y:S02]  /*2a90*/  LEA.HI.X R3, R15, R8, R16, 0x1, P0 ;  /* 0x000000080f037211 */ /* 0x010fe400000f0c10 */
[----:B------:R-:W-:Y:S01]  /*2aa0*/  @!PT LDS RZ, [RZ] ;  /* 0x00000000fffff984 */ /* 0x000fe20000000800 */
[----:B------:R-:W-:Y:S01]  /*2ab0*/  @!PT LDS RZ, [RZ] ;  /* 0x00000000fffff984 */ /* 0x000fe20000000800 */
[----:B------:R-:W-:Y:S01]  /*2ac0*/  @!PT LDS RZ, [RZ] ;  /* 0x00000000fffff984 */ /* 0x000fe20000000800 */
[----:B------:R1:W-:Y:S04]  /*2ad0*/  LDGSTS.E.BYPASS.LTC128B.128 [R0+0x6880], [R6.64], !P1 ;  /* 0x0688000006007fae */ /* 0x0003e8000c901d46 */
[----:B------:R1:W-:Y:S04]  /*2ae0*/  LDGSTS.E.BYPASS.LTC128B.128 [R0+0x8880], [R4.64], !P3 ;  /* 0x0888000004007fae */ /* 0x0003e8000d901d46 */
[----:B------:R1:W-:Y:S02]  /*2af0*/  LDGSTS.E.BYPASS.LTC128B.128 [R0+0xa880], [R2.64], !P4 ;  /* 0x0a88000002007fae */ /* 0x0003e4000e101d46 */
.L_x_44:
[----:B------:R-:W-:Y:S05]  /*2b00*/  BSYNC B0 ;  /* 0x0000000000007941 */ /* 0x000fea0003800000 */
.L_x_43:
[----:B------:R-:W-:Y:S05]  /*2b10*/  BRA.DIV ~URZ, `(.L_x_45) ;  /* 0x0000b4f27f007947 */ /* 0x000fea000b800000 */
[----:B-1----:R1:W2:Y:S02]  /*2b20*/  SHFL.IDX PT, R8, R10, 0x2, 0x1c1f ;  /* 0x005c1f000a087f89 */ /* 0x0022a400000e0000 */
.L_x_129:
[----:B------:R-:W-:Y:S05]  /*2b30*/  BRA.DIV ~URZ, `(.L_x_46) ;  /* 0x0000b5427f007947 */ /* 0x000fea000b800000 */
[----:B----4-:R4:W1:Y:S02]  /*2b40*/  SHFL.IDX PT, R0, R12, 0x2, 0x1c1f ;  /* 0x005c1f000c007f89 */ /* 0x01086400000e0000 */
.L_x_130:
[----:B------:R-:W-:Y:S01]  /*2b50*/  IADD3 R2, R9, 0x40, RZ ;  /* 0x0000004009027810 */ /* 0x000fe20007ffe0ff */
[----:B------:R-:W-:Y:S03]  /*2b60*/  BSSY B0, `(.L_x_47) ;  /* 0x0000014000007945 */ /* 0x000fe60003800000 */
[----:B------:R-:W-:-:S13]  /*2b70*/  ISETP.GE.AND P0, PT, R2, R11, PT ;  /* 0x0000000b0200720c */ /* 0x000fda0003f06270 */
[----:B------:R-:W-:Y:S05]  /*2b80*/  @P0 BRA `(.L_x_48) ;  /* 0x0000011000000947 */ /* 0x000fea0003800000 */
[----:B------:R-:W5:Y:S04]  /*2b90*/  LDL R3, [R1+0x6c] ;  /* 0x00006c0001037983 */ /* 0x000f680000100800 */
[----:B---3--:R-:W3:Y:S04]  /*2ba0*/  LDL R15, [R1] ;  /* 0x00000000010f7983 */ /* 0x008ee80000100800 */
[----:B----4-:R-:W4:Y:S04]  /*2bb0*/  LDL R13, [R1+0x78] ;  /* 0x00007800010d7983 */ /* 0x010f280000100800 */
[----:B--2---:R-:W2:Y:S01]  /*2bc0*/  LDL R16, [R1+0x68] ;  /* 0x0000680001107983 */ /* 0x004ea20000100800 */
[----:B-1----:R-:W-:-:S04]  /*2bd0*/  LEA R6, P0, R250, R0, 0x1 ;  /* 0x00000000fa067211 */ /* 0x002fc800078008ff */
        /* <DEDUP_REMOVED lines=12> */
.L_x_48:
[----:B------:R-:W-:Y:S05]  /*2ca0*/  BSYNC B0 ;  /* 0x0000000000007941 */ /* 0x000fea0003800000 */
.L_x_47:
[----:B------:R-:W-:Y:S05]  /*2cb0*/  BRA.DIV ~URZ, `(.L_x_49) ;  /* 0x0000b4227f007947 */ /* 0x000fea000b800000 */
[----:B--2---:R2:W3:Y:S04]  /*2cc0*/  SHFL.IDX PT, R8, R10, 0x3, 0x1c1f ;  /* 0x007c1f000a087f89 */ /* 0x0044e800000e0000 */
[----:B-1----:R2:W1:Y:S02]  /*2cd0*/  SHFL.IDX PT, R0, R12, 0x3, 0x1c1f ;  /* 0x007c1f000c007f89 */ /* 0x00246400000e0000 */
.L_x_131:
[----:B------:R-:W5:Y:S04]  /*2ce0*/  LDL R5, [R1+0x78] ;  /* 0x0000780001057983 */ /* 0x000f680000100800 */
[----:B--2---:R-:W2:Y:S04]  /*2cf0*/  LDL R4, [R1+0x6c] ;  /* 0x00006c0001047983 */ /* 0x004ea80000100800 */
[----:B----4-:R-:W4:Y:S04]  /*2d00*/  LDL R15, [R1] ;  /* 0x00000000010f7983 */ /* 0x010f280000100800 */
[----:B---3--:R-:W3:Y:S04]  /*2d10*/  LDL R16, [R1+0x68] ;  /* 0x0000680001107983 */ /* 0x008ee80000100800 */
[----:B------:R-:W3:Y:S04]  /*2d20*/  LDL R140, [R1+0x24] ;  /* 0x00002400018c7983 */ /* 0x000ee80000100800 */
[----:B------:R-:W1:Y:S01]  /*2d30*/  S2R R12, SR_TID.X ;  /* 0x00000000000c7919 */ /* 0x000e620000002100 */
[----:B------:R-:W-:-:S02]  /*2d40*/  IADD3 R2, R9, 0x60, RZ ;  /* 0x0000006009027810 */ /* 0x000fc40007ffe0ff */
[----:B------:R-:W-:Y:S01]  /*2d50*/  MOV R13, 0x30 ;  /* 0x00000030000d7802 */ /* 0x000fe20000000f00 */
[----:B------:R-:W3:Y:S01]  /*2d60*/  LDL R241, [R1+0x8] ;  /* 0x0000080001f17983 */ /* 0x000ee20000100800 */
[----:B------:R-:W-:-:S03]  /*2d70*/  ISETP.GE.AND P2, PT, R2, R11, PT ;  /* 0x0000000b0200720c */ /* 0x000fc60003f46270 */
[----:B------:R-:W-:Y:S01]  /*2d80*/  IMAD R13, R211, -0x30, R13 ;  /* 0xffffffd0d30d7824 */ /* 0x000fe200078e020d */
[----:B------:R-:W-:-:S04]  /*2d90*/  SHF.R.S32.HI R11, RZ, 0x1f, R96 ;  /* 0x0000001fff0b7819 */ /* 0x000fc80000011460 */
[----:B------:R-:W-:-:S05]  /*2da0*/  IADD3 R138, R19, R13, RZ ;  /* 0x0000000d138a7210 */ /* 0x000fca0007ffe0ff */
[C---:B-1----:R-:W-:Y:S02]  /*2db0*/  @!P2 LEA R2, P0, R250.reuse, R0, 0x1 ;  /* 0x00000000fa02a211 */ /* 0x042fe400078008ff */
[----:B------:R-:W-:Y:S02]  /*2dc0*/  SHF.R.S32.HI R139, RZ, 0x1f, R12 ;  /* 0x0000001fff8b7819 */ /* 0x000fe4000001140c */
[----:B------:R-:W-:Y:S02]  /*2dd0*/  @!P2 LEA.HI.X R3, R250, R8, R251, 0x1, P0 ;  /* 0x00000008fa03a211 */ /* 0x000fe400000f0cfb */
[----:B------:R-:W-:Y:S02]  /*2de0*/  LEA.HI R139, R139, R12, RZ, 0x2 ;  /* 0x0000000c8b8b7211 */ /* 0x000fe400078f10ff */
[----:B------:R-:W-:Y:S02]  /*2df0*/  @!P2 LEA R6, P0, R252, R0, 0x1 ;  /* 0x00000000fc06a211 */ /* 0x000fe400078008ff */
[----:B------:R-:W-:-:S02]  /*2e00*/  IMNMX R10, R138, 0x30, PT ;  /* 0x000000308a0a7817 */ /* 0x000fc40003800200 */
[----:B------:R-:W-:Y:S02]  /*2e10*/  SHF.R.S32.HI R139, RZ, 0x2, R139 ;  /* 0x00000002ff8b7819 */ /* 0x000fe4000001148b */
[----:B------:R-:W-:Y:S02]  /*2e20*/  MOV R136, R244 ;  /* 0x000000f400887202 */ /* 0x000fe40000000f00 */
[----:B------:R-:W-:Y:S02]  /*2e30*/  MOV R137, R246 ;  /* 0x000000f600897202 */ /* 0x000fe40000000f00 */
[----:B-----5:R-:W-:Y:S01]  /*2e40*/  SHF.L.U32 R191, R5, 0x1, RZ ;  /* 0x0000000105bf7819 */ /* 0x020fe200000006ff */
[----:B------:R-:W-:Y:S01]  /*2e50*/  IMAD R5, R11, c[0x0][0x1e0], RZ ;  /* 0x000078000b057a24 */ /* 0x000fe200078e02ff */
[----:B--2---:R-:W-:-:S03]  /*2e60*/  @!P2 LEA.HI.X R7, R252, R8, R4, 0x1, P0 ;  /* 0x00000008fc07a211 */ /* 0x004fc600000f0c04 */
[----:B------:R-:W-:Y:S01]  /*2e70*/  @!PT LDS RZ, [RZ] ;  /* 0x00000000fffff984 */ /* 0x000fe20000000800 */
[----:B------:R-:W-:Y:S01]  /*2e80*/  @!PT LDS RZ, [RZ] ;  /* 0x00000000fffff984 */ /* 0x000fe20000000800 */
[----:B------:R-:W-:Y:S01]  /*2e90*/  @!PT LDS RZ, [RZ] ;  /* 0x00000000fffff984 */ /* 0x000fe20000000800 */
[----:B------:R1:W-:Y:S01]  /*2ea0*/  @!P2 LDGSTS.E.BYPASS.LTC128B.128 [R191+0x7880], [R2.64], !P1 ;  /* 0x0788000002bfafae */ /* 0x0003e2000c901d46 */
[----:B------:R-:W-:Y:S01]  /*2eb0*/  IMAD R9, R96, c[0x0][0x1e4], R5 ;  /* 0x0000790060097a24 */ /* 0x000fe200078e0205 */
[----:B----4-:R-:W-:Y:S02]  /*2ec0*/  @!P2 LEA R4, P0, R15, R0, 0x1 ;  /* 0x000000000f04a211 */ /* 0x010fe400078008ff */
[----:B------:R2:W-:Y:S01]  /*2ed0*/  @!P2 LDGSTS.E.BYPASS.LTC128B.128 [R191+0x9880], [R6.64], !P3 ;  /* 0x0988000006bfafae */ /* 0x0005e2000d901d46 */
[----:B------:R-:W-:Y:S02]  /*2ee0*/  IADD3 R0, -R139, R10, RZ ;  /* 0x0000000a8b007210 */ /* 0x000fe40007ffe1ff */
[----:B---3--:R-:W-:Y:S02]  /*2ef0*/  @!P2 LEA.HI.X R5, R15, R8, R16, 0x1, P0 ;  /* 0x000000080f05a211 */ /* 0x008fe400000f0c10 */
[C---:B------:R-:W-:Y:S02]  /*2f00*/  ISETP.GE.AND P0, PT, R0.reuse, 0x21, PT ;  /* 0x000000210000780c */ /* 0x040fe40003f06270 */
[----:B------:R-:W-:Y:S01]  /*2f10*/  ISETP.GE.AND P1, PT, R0, 0x1, PT ;  /* 0x000000010000780c */ /* 0x000fe20003f26270 */
[----:B------:R3:W-:Y:S01]  /*2f20*/  @!P2 LDGSTS.E.BYPASS.LTC128B.128 [R191+0xb880], [R4.64], !P4 ;  /* 0x0b88000004bfafae */ /* 0x0007e2000e101d46 */
[----:B------:R-:W-:-:S03]  /*2f30*/  MOV R8, 0x20 ;  /* 0x0000002000087802 */ /* 0x000fc60000000f00 */
[----:B------:R-:W0:Y:S01]  /*2f40*/  LDGDEPBAR ;  /* 0x00000000000079af */ /* 0x000e220000000000 */
[----:B------:R-:W-:Y:S03]  /*2f50*/  WARPSYNC 0xffffffff ;  /* 0xffffffff00007948 */ /* 0x000fe60003800000 */
[----:B------:R-:W-:Y:S01]  /*2f60*/  BAR.SYNC.DEFER_BLOCKING 0x0 ;  /* 0x0000000000007b1d */ /* 0x000fe20000010000 */
[----:B-1----:R-:W-:-:S05]  /*2f70*/  IMAD.WIDE.U32 R2, R96, c[0x0][0x1e0], RZ ;  /* 0x0000780060027a25 */ /* 0x002fca00078e00ff */
[----:B------:R-:W-:Y:S01]  /*2f80*/  IADD3 R0, R3, R9, RZ ;  /* 0x0000000903007210 */ /* 0x000fe20007ffe0ff */
[----:B------:R-:W-:-:S04]  /*2f90*/  IMAD.WIDE.U32 R2, R2, 0x30, R136 ;  /* 0x0000003002027825 */ /* 0x000fc800078e0088 */
[----:B------:R-:W-:Y:S02]  /*2fa0*/  IMAD R0, R0, 0x30, RZ ;  /* 0x0000003000007824 */ /* 0x000fe400078e02ff */
[----:B--2---:R-:W-:Y:S01]  /*2fb0*/  IMAD.WIDE.U32 R6, R8, c[0x0][0x1e0], RZ ;  /* 0x0000780008067a25 */ /* 0x004fe200078e00ff */
[----:B---3--:R-:W-:Y:S02]  /*2fc0*/  @P1 LEA R4, P3, R2, c[0x0][0x1c8], 0x1 ;  /* 0x0000720002041a11 */ /* 0x008fe400078608ff */
[----:B------:R-:W-:Y:S01]  /*2fd0*/  IADD3 R0, R3, R0, RZ ;  /* 0x0000000003007210 */ /* 0x000fe20007ffe0ff */
[----:B------:R-:W-:Y:S01]  /*2fe0*/  IMAD R5, R8, c[0x0][0x1e4], RZ ;  /* 0x0000790008057a24 */ /* 0x000fe200078e02ff */
[----:B------:R-:W-:-:S04]  /*2ff0*/  @P0 IADD3 R3, P2, R2, R6, RZ ;  /* 0x0000000602030210 */ /* 0x000fc80007f5e0ff */
[----:B------:R-:W-:Y:S02]  /*3000*/  @P0 IADD3.X R6, R0, R7, R5, P2, !PT ;  /* 0x0000000700060210 */ /* 0x000fe400017fe405 */
[----:B------:R-:W-:Y:S02]  /*3010*/  @P1 LEA.HI.X R5, R2, c[0x0][0x1cc], R0, 0x1, P3 ;  /* 0x0000730002051a11 */ /* 0x000fe400018f0c00 */
[----:B------:R-:W-:Y:S02]  /*3020*/  LOP3.LUT P3, RZ, R140, 0x1, RZ, 0xc0, !PT ;  /* 0x000000018cff7812 */ /* 0x000fe4000786c0ff */
[----:B------:R-:W-:-:S04]  /*3030*/  @P0 LEA R2, P2, R3, c[0x0][0x1c8], 0x1 ;  /* 0x0000720003020a11 */ /* 0x000fc800078408ff */
[----:B------:R-:W-:-:S07]  /*3040*/  @P0 LEA.HI.X R3, R3, c[0x0][0x1cc], R6, 0x1, P2 ;  /* 0x0000730003030a11 */ /* 0x000fce00010f0c06 */
[----:B------:R-:W-:Y:S01]  /*3050*/  @!PT LDS RZ, [RZ] ;  /* 0x00000000fffff984 */ /* 0x000fe20000000800 */
[----:B------:R-:W-:Y:S01]  /*3060*/  @!PT LDS RZ, [RZ] ;  /* 0x00000000fffff984 */ /* 0x000fe20000000800 */
[----:B------:R-:W-:Y:S01]  /*3070*/  @!PT LDS RZ, [RZ] ;  /* 0x00000000fffff984 */ /* 0x000fe20000000800 */
[----:B------:R1:W-:Y:S04]  /*3080*/  @P1 LDGSTS.E.BYPASS.LTC128B.128 [R191+0x3c80], [R4.64], !P3 ;  /* 0x03c8000004bf1fae */ /* 0x0003e8000d901d46 */
[----:B------:R1:W-:Y:S04]  /*3090*/  @P1 LDGSTS.E.BYPASS.LTC128B.128 [R191+0x4880], [R4.64+0x40], !P6 ;  /* 0x0488004004bf1fae */ /* 0x0003e8000f101d46 */
[----:B------:R1:W-:Y:S04]  /*30a0*/  @P1 LDGSTS.E.BYPASS.LTC128B.128 [R191+0x5480], [R4.64+0x80], !P5 ;  /* 0x0548008004bf1fae */ /* 0x0003e8000e901d46 */
[----:B------:R2:W-:Y:S04]  /*30b0*/  @P0 LDGSTS.E.BYPASS.LTC128B.128 [R191+0x4480], [R2.64], !P3 ;  /* 0x0448000002bf0fae */ /* 0x0005e8000d901d46 */
[----:B------:R2:W-:Y:S04]  /*30c0*/  @P0 LDGSTS.E.BYPASS.LTC128B.128 [R191+0x5080], [R2.64+0x40], !P6 ;  /* 0x0508004002bf0fae */ /* 0x0005e8000f101d46 */
[----:B------:R2:W-:Y:S04]  /*30d0*/  @P0 LDGSTS.E.BYPASS.LTC128B.128 [R191+0x5c80], [R2.64+0x80], !P5 ;  /* 0x05c8008002bf0fae */ /* 0x0005e8000e901d46 */
[----:B------:R-:W0:Y:S01]  /*30e0*/  LDGDEPBAR ;  /* 0x00000000000079af */ /* 0x000e220000000000 */
[----:B------:R-:W-:-:S02]  /*30f0*/  IMAD R0, R11, c[0x0][0x208], RZ ;  /* 0x000082000b007a24 */ /* 0x000fc400078e02ff */
[----:B------:R-:W-:Y:S01]  /*3100*/  IMAD.WIDE.U32 R6, R96, c[0x0][0x208], RZ ;  /* 0x0000820060067a25 */ /* 0x000fe200078e00ff */
[----:B------:R-:W-:-:S03]  /*3110*/  ISETP.GT.AND P4, PT, R12, 0x3f, PT ;  /* 0x0000003f0c00780c */ /* 0x000fc60003f84270 */
[----:B------:R-:W-:-:S05]  /*3120*/  IMAD R0, R96, c[0x0][0x20c], R0 ;  /* 0x0000830060007a24 */ /* 0x000fca00078e0200 */
[----:B------:R-:W-:-:S05]  /*3130*/  IADD3 R0, R7, R0, RZ ;  /* 0x0000000007007210 */ /* 0x000fca0007ffe0ff */
[----:B------:R-:W-:Y:S01]  /*3140*/  IMAD R0, R0, 0x30, RZ ;  /* 0x0000003000007824 */ /* 0x000fe200078e02ff */
[----:B--2---:R-:W-:Y:S01]  /*3150*/  MOV R2, R248 ;  /* 0x000000f800027202 */ /* 0x004fe20000000f00 */
[----:B------:R-:W-:-:S04]  /*3160*/  DEPBAR.LE SB0, 0x1 ;  /* 0x000080400000791a */ /* 0x000fc80000000000 */
[----:B------:R-:W-:Y:S01]  /*3170*/  MOV R3, R247 ;  /* 0x000000f700037202 */ /* 0x000fe20000000f00 */
[----:B------:R-:W-:-:S04]  /*3180*/  DEPBAR.LE SB0, 0x0 ;  /* 0x000080000000791a */ /* 0x000fc80000000000 */
[----:B-1----:R-:W-:Y:S01]  /*3190*/  IMAD.WIDE.U32 R4, R6, 0x30, R2 ;  /* 0x0000003006047825 */ /* 0x002fe200078e0002 */
[----:B------:R-:W-:Y:S04]  /*31a0*/  BAR.SYNC.DEFER_BLOCKING 0x0 ;  /* 0x0000000000007b1d */ /* 0x000fe80000010000 */
[C---:B------:R-:W-:Y:S02]  /*31b0*/  LEA R2, P0, R4.reuse, c[0x0][0x1f8], 0x1 ;  /* 0x00007e0004027a11 */ /* 0x040fe400078008ff */
[----:B------:R-:W-:Y:S02]  /*31c0*/  IADD3 R0, R5, R0, RZ ;  /* 0x0000000005007210 */ /* 0x000fe40007ffe0ff */
[----:B------:R-:W-:Y:S02]  /*31d0*/  @!P4 MOV R5, c[0x0][0x208] ;  /* 0x000082000005ca02 */ /* 0x000fe40000000f00 */
[----:B------:R-:W-:-:S02]  /*31e0*/  LEA.HI.X R3, R4, c[0x0][0x1fc], R0, 0x1, P0 ;  /* 0x00007f0004037a11 */ /* 0x000fc400000f0c00 */
[----:B------:R-:W-:Y:S02]  /*31f0*/  @!P4 MOV R4, c[0x0][0x20c] ;  /* 0x000083000004ca02 */ /* 0x000fe40000000f00 */
[----:B------:R-:W-:Y:S02]  /*3200*/  @!P4 LEA R12, P0, R5, R2, 0x6 ;  /* 0x00000002050cc211 */ /* 0x000fe400078030ff */
[----:B------:R-:W-:Y:S02]  /*3210*/  IADD3 R0, R13, R19, -R139 ;  /* 0x000000130d007210 */ /* 0x000fe40007ffe88b */
[----:B------:R-:W-:Y:S02]  /*3220*/  LOP3.LUT P3, RZ, R14, 0x1, RZ, 0xc0, !PT ;  /* 0x000000010eff7812 */ /* 0x000fe4000786c0ff */
[----:B------:R-:W-:Y:S02]  /*3230*/  @!P4 LEA.HI.X R13, R5, R3, R4, 0x6, P0 ;  /* 0x00000003050dc211 */ /* 0x000fe400000f3404 */
[----:B------:R-:W-:-:S02]  /*3240*/  ISETP.LT.OR P0, PT, R0, 0x1, !P3 ;  /* 0x000000010000780c */ /* 0x000fc40005f01670 */
[----:B------:R-:W-:Y:S01]  /*3250*/  LOP3.LUT P2, RZ, R14, 0x2, RZ, 0xc0, !PT ;  /* 0x000000020eff7812 */ /* 0x000fe2000784c0ff */
[----:B------:R-:W-:Y:S04]  /*3260*/  LDSM.16.M88.4 R8, [R180] ;  /* 0x00000000b408783b */ /* 0x000fe80000000200 */
[----:B------:R-:W-:Y:S04]  /*3270*/  LDSM.16.M88.4 R4, [R180+0x1000] ;  /* 0x00100000b404783b */ /* 0x000fe80000000200 */
[----:B------:R-:W1:Y:S04]  /*3280*/  LDSM.16.M88.4 R16, [R109] ;  /* 0x000000006d10783b */ /* 0x000e680000000200 */
[----:B------:R-:W2:Y:S04]  /*3290*/  LDSM.16.M88.4 R20, [R109+0x400] ;  /* 0x000400006d14783b */ /* 0x000ea80000000200 */
[----:B------:R-:W3:Y:S04]  /*32a0*/  LDSM.16.M88.4 R44, [R109+0x800] ;  /* 0x000800006d2c783b */ /* 0x000ee80000000200 */
[----:B------:R-:W-:Y:S04]  /*32b0*/  LDSM.16.M88.4 R40, [R181] ;  /* 0x00000000b528783b */ /* 0x000fe80000000200 */
[----:B------:R-:W-:Y:S04]  /*32c0*/  LDSM.16.M88.4 R32, [R181+0x1000] ;  /* 0x00100000b520783b */ /* 0x000fe80000000200 */
[----:B------:R-:W4:Y:S04]  /*32d0*/  LDSM.16.M88.4 R48, [R182] ;  /* 0x00000000b630783b */ /* 0x000f280000000200 */
[----:B------:R-:W-:Y:S04]  /*32e0*/  LDSM.16.M88.4 R88, [R190] ;  /* 0x00000000be58783b */ /* 0x000fe80000000200 */
[----:B------:R-:W-:Y:S04]  /*32f0*/  LDSM.16.M88.4 R92, [R189] ;  /* 0x00000000bd5c783b */ /* 0x000fe80000000200 */
[----:B------:R-:W-:Y:S01]  /*3300*/  @!PT LDS RZ, [RZ] ;  /* 0x00000000fffff984 */ /* 0x000fe20000000800 */
[----:B------:R-:W-:Y:S01]  /*3310*/  @!PT LDS RZ, [RZ] ;  /* 0x00000000fffff984 */ /* 0x000fe20000000800 */
[----:B------:R-:W-:Y:S01]  /*3320*/  @!PT LDS RZ, [RZ] ;  /* 0x00000000fffff984 */ /* 0x000fe20000000800 */
[----:B------:R2:W-:Y:S01]  /*3330*/  LDGSTS.E.BYPASS.LTC128B.128 [R191+0x1880], [R2.64], !P0 ;  /* 0x0188000002bf7fae */ /* 0x0005e2000c101d46 */
[----:B------:R-:W-:-:S13]  /*3340*/  ISETP.LT.OR P0, PT, R0, 0x1, !P2 ;  /* 0x000000010000780c */ /* 0x000fda0005701670 */
[----:B------:R2:W-:Y:S01]  /*3350*/  LDGSTS.E.BYPASS.LTC128B.128 [R191+0x2480], [R2.64+0x40], !P0 ;  /* 0x0248004002bf7fae */ /* 0x0005e2000c101d46 */
[----:B------:R-:W-:-:S04]  /*3360*/  LOP3.LUT P0, RZ, R14, 0x4, RZ, 0xc0, !PT ;  /* 0x000000040eff7812 */ /* 0x000fc8000780c0ff */
[C---:B------:R-:W-:Y:S02]  /*3370*/  ISETP.LT.OR P1, PT, R0.reuse, 0x1, !P0 ;  /* 0x000000010000780c */ /* 0x040fe40004721670 */
[C---:B------:R-:W-:Y:S02]  /*3380*/  @!P4 ISETP.LT.OR P3, PT, R0.reuse, 0x21, !P3 ;  /* 0x000000210000c80c */ /* 0x040fe40005f61670 */
[C---:B------:R-:W-:Y:S01]  /*3390*/  @!P4 ISETP.LT.OR P0, PT, R0.reuse, 0x21, !P0 ;  /* 0x000000210000c80c */ /* 0x040fe20004701670 */
[----:B-1----:R-:W-:Y:S08]  /*33a0*/  HMMA.16816.F32.BF16 R24, R8, R16, RZ ;  /* 0x000000100818723c */ /* 0x002ff000000418ff */
[----:B------:R1:W-:Y:S01]  /*33b0*/  LDGSTS.E.BYPASS.LTC128B.128 [R191+0x3080], [R2.64+0x80], !P1 ;  /* 0x0308008002bf7fae */ /* 0x0003e2000c901d46 */
[----:B------:R-:W-:-:S03]  /*33c0*/  @!P4 ISETP.LT.OR P1, PT, R0, 0x21, !P2 ;  /* 0x000000210000c80c */ /* 0x000fc60005721670 */
[----:B------:R5:W-:Y:S01]  /*33d0*/  @!P4 LDGSTS.E.BYPASS.LTC128B.128 [R191+0x2080], [R12.64], !P3 ;  /* 0x020800000cbfcfae */ /* 0x000be2000d901d46 */
[C---:B------:R-:W-:Y:S09]  /*33e0*/  HMMA.16816.F32.BF16 R52, R4.reuse, R16, RZ ;  /* 0x000000100434723c */ /* 0x040ff200000418ff */
[----:B------:R5:W-:Y:S04]  /*33f0*/  @!P4 LDGSTS.E.BYPASS.LTC128B.128 [R191+0x2c80], [R12.64+0x40], !P1 ;  /* 0x02c800400cbfcfae */ /* 0x000be8000c901d46 */
[----:B------:R5:W-:Y:S04]  /*3400*/  @!P4 LDGSTS.E.BYPASS.LTC128B.128 [R191+0x3880], [R12.64+0x80], !P0 ;  /* 0x038800800cbfcfae */ /* 0x000be8000c101d46 */
[----:B------:R-:W-:Y:S04]  /*3410*/  LDSM.16.M88.4 R60, [R109+0xc00] ;  /* 0x000c00006d3c783b */ /* 0x000fe80000000200 */
[----:B------:R-:W1:Y:S01]  /*3420*/  LDSM.16.M88.4 R36, [R180+0x2000] ;  /* 0x00200000b424783b */ /* 0x000e620000000200 */
[C---:B--2---:R-:W-:Y:S03]  /*3430*/  HMMA.16816.F32.BF16 R76, R4.reuse, R20, RZ ;  /* 0x00000014044c723c */ /* 0x044fe600000418ff */
[----:B------:R-:W2:Y:S04]  /*3440*/  LDSM.16.M88.4 R28, [R180+0x3000] ;  /* 0x00300000b41c783b */ /* 0x000ea80000000200 */
[----:B------:R-:W-:Y:S01]  /*3450*/  LDSM.16.M88.4 R56, [R188] ;  /* 0x00000000bc38783b */ /* 0x000fe20000000200 */
[C---:B---3--:R-:W-:Y:S03]  /*3460*/  HMMA.16816.F32.BF16 R64, R4.reuse, R44, RZ ;  /* 0x0000002c0440723c */ /* 0x048fe600000418ff */
[----:B------:R-:W0:Y:S05]  /*3470*/  LDGDEPBAR ;  /* 0x00000000000079af */ /* 0x000e2a0000000000 */
[C---:B------:R-:W-:Y:S08]  /*3480*/  HMMA.16816.F32.BF16 R68, R4.reuse, R22, RZ ;  /* 0x000000160444723c */ /* 0x040ff000000418ff */
[C---:B-----5:R-:W-:Y:S08]  /*3490*/  HMMA.16816.F32.BF16 R12, R4.reuse, R18, RZ ;  /* 0x00000012040c723c */ /* 0x060ff000000418ff */
[----:B------:R-:W-:Y:S08]  /*34a0*/  HMMA.16816.F32.BF16 R80, R4, R46, RZ ;  /* 0x0000002e0450723c */ /* 0x000ff000000418ff */
[----:B----4-:R-:W-:Y:S01]  /*34b0*/  HMMA.16816.F32.BF16 R4, R40, R48, R24 ;  /* 0x000000302804723c */ /* 0x010fe20000041818 */
[----:B------:R-:W3:Y:S07]  /*34c0*/  LDSM.16.M88.4 R24, [R181+0x2000] ;  /* 0x00200000b518783b */ /* 0x000eee0000000200 */
[C---:B------:R-:W-:Y:S01]  /*34d0*/  HMMA.16816.F32.BF16 R72, R8.reuse, R18, RZ ;  /* 0x000000120848723c */ /* 0x040fe200000418ff */
[----:B------:R-:W-:Y:S07]  /*34e0*/  LDSM.16.M88.4 R16, [R180+0x4000] ;  /* 0x00400000b410783b */ /* 0x000fee0000000200 */
[C---:B------:R-:W-:Y:S08]  /*34f0*/  HMMA.16816.F32.BF16 R84, R8.reuse, R20, RZ ;  /* 0x000000140854723c */ /* 0x040ff000000418ff */
[C---:B------:R-:W-:Y:S01]  /*3500*/  HMMA.16816.F32.BF16 R120, R8.reuse, R22, RZ ;  /* 0x000000160878723c */ /* 0x040fe200000418ff */
[----:B------:R-:W4:Y:S07]  /*3510*/  LDSM.16.M88.4 R20, [R181+0x3000] ;  /* 0x00300000b514783b */ /* 0x000f2e0000000200 */
[C---:B------:R-:W-:Y:S08]  /*3520*/  HMMA.16816.F32.BF16 R104, R8.reuse, R44, RZ ;  /* 0x0000002c0868723c */ /* 0x040ff000000418ff */
[----:B------:R-:W-:Y:S01]  /*3530*/  HMMA.16816.F32.BF16 R116, R8, R46, RZ ;  /* 0x0000002e0874723c */ /* 0x000fe200000418ff */
[----:B------:R-:W-:Y:S07]  /*3540*/  LDSM.16.M88.4 R44, [R185] ;  /* 0x00000000b92c783b */ /* 0x000fee0000000200 */
[----:B------:R-:W-:Y:S01]  /*3550*/  HMMA.16816.F32.BF16 R8, R32, R48, R52 ;  /* 0x000000302008723c */ /* 0x000fe20000041834 */
[----:B------:R-:W5:Y:S07]  /*3560*/  LDSM.16.M88.4 R52, [R109+0x1800] ;  /* 0x001800006d34783b */ /* 0x000f6e0000000200 */
[----:B-1----:R-:W-:Y:S08]  /*3570*/  HMMA.16816.F32.BF16 R4, R36, R60, R4 ;  /* 0x0000003c2404723c */ /* 0x002ff00000041804 */
[-C--:B------:R-:W-:Y:S01]  /*3580*/  HMMA.16816.F32.BF16 R100, R32, R50.reuse, R12 ;  /* 0x000000322064723c */ /* 0x080fe2000004180c */
[----:B------:R-:W1:Y:S07]  /*3590*/  LDSM.16.M88.4 R12, [R180+0x5000] ;  /* 0x00500000b40c783b */ /* 0x000e6e0000000200 */
[----:B------:R-:W-:Y:S08]  /*35a0*/  HMMA.16816.F32.BF16 R72, R40, R50, R72 ;  /* 0x000000322848723c */ /* 0x000ff00000041848 */
[----:B--2---:R-:W-:Y:S01]  /*35b0*/  HMMA.16816.F32.BF16 R48, R28, R60, R8 ;  /* 0x0000003c1c30723c */ /* 0x004fe20000041808 */
[----:B------:R-:W2:Y:S07]  /*35c0*/  LDSM.16.M88.4 R8, [R181+0x4000] ;  /* 0x00400000b508783b */ /* 0x000eae0000000200 */
[----:B------:R-:W-:Y:S08]  /*35d0*/  HMMA.16816.F32.BF16 R128, R32, R92, R64 ;  /* 0x0000005c2080723c */ /* 0x000ff00000041840 */
[----:B---3--:R-:W-:Y:S01]  /*35e0*/  HMMA.16816.F32.BF16 R64, R24, R56, R4 ;  /* 0x000000381840723c */ /* 0x008fe20000041804 */
[----:B------:R-:W-:Y:S07]  /*35f0*/  LDSM.16.M88.4 R4, [R181+0x5000] ;  /* 0x00500000b504783b */ /* 0x000fee0000000200 */
[C---:B------:R-:W-:Y:S08]  /*3600*/  HMMA.16816.F32.BF16 R112, R32.reuse, R88, R76 ;  /* 0x000000582070723c */ /* 0x040ff0000004184c */
[C---:B------:R-:W-:Y:S08]  /*3610*/  HMMA.16816.F32.BF16 R124, R32.reuse, R90, R68 ;  /* 0x0000005a207c723c */ /* 0x040ff00000041844 */
[----:B------:R-:W-:Y:S08]  /*3620*/  HMMA.16816.F32.BF16 R132, R32, R94, R80 ;  /* 0x0000005e2084723c */ /* 0x000ff00000041850 */
[----:B----4-:R-:W-:Y:S01]  /*3630*/  HMMA.16816.F32.BF16 R32, R20, R56, R48 ;  /* 0x000000381420723c */ /* 0x010fe20000041830 */
[----:B------:R-:W3:Y:S07]  /*3640*/  LDSM.16.M88.4 R48, [R109+0x1000] ;  /* 0x001000006d30783b */ /* 0x000eee0000000200 */
[-C--:B------:R-:W-:Y:S08]  /*3650*/  HMMA.16816.F32.BF16 R72, R36, R62.reuse, R72 ;  /* 0x0000003e2448723c */ /* 0x080ff00000041848 */
[----:B------:R-:W-:Y:S01]  /*3660*/  HMMA.16816.F32.BF16 R76, R28, R62, R100 ;  /* 0x0000003e1c4c723c */ /* 0x000fe20000041864 */
[----:B------:R-:W4:Y:S07]  /*3670*/  LDSM.16.M88.4 R60, [R187] ;  /* 0x00000000bb3c783b */ /* 0x000f2e0000000200 */
[----:B-----5:R-:W-:Y:S08]  /*3680*/  HMMA.16816.F32.BF16 R68, R16, R52, R64 ;  /* 0x000000341044723c */ /* 0x020ff00000041840 */
[----:B------:R-:W-:Y:S08]  /*3690*/  HMMA.16816.F32.BF16 R84, R40, R88, R84 ;  /* 0x000000582854723c */ /* 0x000ff00000041854 */
[----:B-1----:R-:W-:Y:S08]  /*36a0*/  HMMA.16816.F32.BF16 R32, R12, R52, R32 ;  /* 0x000000340c20723c */ /* 0x002ff00000041820 */
[-C--:B------:R-:W-:Y:S08]  /*36b0*/  HMMA.16816.F32.BF16 R64, R24, R58.reuse, R72 ;  /* 0x0000003a1840723c */ /* 0x080ff00000041848 */
[----:B------:R-:W-:Y:S08]  /*36c0*/  HMMA.16816.F32.BF16 R72, R20, R58, R76 ;  /* 0x0000003a1448723c */ /* 0x000ff0000004184c */
[----:B--2---:R-:W-:Y:S08]  /*36d0*/  HMMA.16816.F32.BF16 R80, R8, R44, R68 ;  /* 0x0000002c0850723c */ /* 0x004ff00000041844 */
[----:B---3--:R-:W-:Y:S08]  /*36e0*/  HMMA.16816.F32.BF16 R68, R36, R48, R84 ;  /* 0x000000302444723c */ /* 0x008ff00000041854 */
[----:B------:R-:W-:Y:S08]  /*36f0*/  HMMA.16816.F32.BF16 R100, R40, R90, R120 ;  /* 0x0000005a2864723c */ /* 0x000ff00000041878 */
[----:B------:R-:W-:Y:S01]  /*3700*/  HMMA.16816.F32.BF16 R88, R4, R44, R32 ;  /* 0x0000002c0458723c */ /* 0x000fe20000041820 */
[----:B------:R-:W1:Y:S07]  /*3710*/  LDSM.16.M88.4 R32, [R109+0x1c00] ;  /* 0x001c00006d20783b */ /* 0x000e6e0000000200 */
[----:B------:R-:W-:Y:S01]  /*3720*/  HMMA.16816.F32.BF16 R56, R16, R54, R64 ;  /* 0x000000361038723c */ /* 0x000fe20000041840 */
[----:B------:R-:W-:-:S07]  /*3730*/  FMUL.FTZ R0, R80, c[0x0][0x320] ;  /* 0x0000c80050007a20 */ /* 0x000fce0000410000 */
[C---:B------:R-:W-:Y:S01]  /*3740*/  HMMA.16816.F32.BF16 R104, R40.reuse, R92, R104 ;  /* 0x0000005c2868723c */ /* 0x040fe20000041868 */
[----:B------:R2:W3:Y:S07]  /*3750*/  MUFU.TANH R121, R0 ;  /* 0x0000000000797308 */ /* 0x0004ee0000002400 */
[----:B------:R-:W-:Y:S08]  /*3760*/  HMMA.16816.F32.BF16 R116, R40, R94, R116 ;  /* 0x0000005e2874723c */ /* 0x000ff00000041874 */
[----:B------:R-:W-:Y:S01]  /*3770*/  HMMA.16816.F32.BF16 R40, R28, R48, R112 ;  /* 0x000000301c28723c */ /* 0x000fe20000041870 */
[----:B--2---:R-:W-:-:S07]  /*3780*/  FMUL.FTZ R0, R81, c[0x0][0x320] ;  /* 0x0000c80051007a20 */ /* 0x004fce0000410000 */
[----:B------:R-:W-:Y:S01]  /*3790*/  HMMA.16816.F32.BF16 R52, R12, R54, R72 ;  /* 0x000000360c34723c */ /* 0x000fe20000041848 */
[----:B------:R2:W1:Y:S07]  /*37a0*/  MUFU.TANH R120, R0 ;  /* 0x0000000000787308 */ /* 0x00046e0000002400 */
[----:B----4-:R-:W-:Y:S01]  /*37b0*/  HMMA.16816.F32.BF16 R68, R24, R60, R68 ;  /* 0x0000003c1844723c */ /* 0x010fe20000041844 */
[----:B--2---:R-:W-:-:S07]  /*37c0*/  FMUL.FTZ R0, R82, c[0x0][0x320] ;  /* 0x0000c80052007a20 */ /* 0x004fce0000410000 */
[----:B------:R-:W-:Y:S01]  /*37d0*/  HMMA.16816.F32.BF16 R76, R8, R46, R56 ;  /* 0x0000002e084c723c */ /* 0x000fe20000041838 */
[----:B------:R-:W-:Y:S01]  /*37e0*/  LDSM.16.M88.4 R56, [R184] ;  /* 0x00000000b838783b */ /* 0x000fe20000000200 */
[----:B------:R2:W4:Y:S06]  /*37f0*/  MUFU.TANH R113, R0 ;  /* 0x0000000000717308 */ /* 0x00052c0000002400 */
[----:B------:R-:W-:Y:S01]  /*3800*/  HMMA.16816.F32.BF16 R40, R20, R60, R40 ;  /* 0x0000003c1428723c */ /* 0x000fe20000041828 */
[----:B--2---:R-:W-:-:S04]  /*3810*/  FMUL.FTZ R0, R83, c[0x0][0x320] ;  /* 0x0000c80053007a20 */ /* 0x004fc80000410000 */
[----:B------:R2:W1:Y:S03]  /*3820*/  MUFU.TANH R108, R0 ;  /* 0x00000000006c7308 */ /* 0x0004660000002400 */
[----:B------:R-:W-:Y:S01]  /*3830*/  HMMA.16816.F32.BF16 R80, R4, R46, R52 ;  /* 0x0000002e0450723c */ /* 0x000fe20000041834 */
[----:B------:R-:W5:Y:S07]  /*3840*/  LDSM.16.M88.4 R52, [R109+0x1400] ;  /* 0x001400006d34783b */ /* 0x000f6e0000000200 */
[----:B------:R-:W-:Y:S01]  /*3850*/  HMMA.16816.F32.BF16 R64, R36, R50, R100 ;  /* 0x000000322440723c */ /* 0x000fe20000041864 */
[----:B--2---:R-:W-:-:S04]  /*3860*/  FMUL.FTZ R0, R88, c[0x0][0x320] ;  /* 0x0000c80058007a20 */ /* 0x004fc80000410000 */
[----:B------:R2:W2:Y:S03]  /*3870*/  MUFU.TANH R99, R0 ;  /* 0x0000000000637308 */ /* 0x0004a60000002400 */
[----:B-1----:R-:W-:Y:S01]  /*3880*/  HMMA.16816.F32.BF16 R68, R16, R32, R68 ;  /* 0x000000201044723c */ /* 0x002fe20000041844 */
[----:B--2---:R-:W-:-:S04]  /*3890*/  FMUL.FTZ R0, R89, c[0x0][0x320] ;  /* 0x0000c80059007a20 */ /* 0x004fc80000410000 */
[----:B------:R1:W2:Y:S03]  /*38a0*/  MUFU.TANH R98, R0 ;  /* 0x0000000000627308 */ /* 0x0002a60000002400 */
[----:B------:R-:W-:Y:S01]  /*38b0*/  HMMA.16816.F32.BF16 R72, R28, R50, R124 ;  /* 0x000000321c48723c */ /* 0x000fe2000004187c */
[----:B-1----:R-:W-:-:S04]  /*38c0*/  FMUL.FTZ R0, R90, c[0x0][0x320] ;  /* 0x0000c8005a007a20 */ /* 0x002fc80000410000 */
[----:B------:R1:W1:Y:S03]  /*38d0*/  MUFU.TANH R92, R0 ;  /* 0x00000000005c7308 */ /* 0x0002660000002400 */
[----:B------:R-:W-:Y:S01]  /*38e0*/  HMMA.16816.F32.BF16 R44, R12, R32, R40 ;  /* 0x000000200c2c723c */ /* 0x000fe20000041828 */
[----:B------:R-:W2:Y:S01]  /*38f0*/  LDSM.16.M88.4 R40, [R186] ;  /* 0x00000000ba28783b */ /* 0x000ea20000000200 */
[----:B-1----:R-:W-:-:S04]  /*3900*/  FMUL.FTZ R0, R91, c[0x0][0x320] ;  /* 0x0000c8005b007a20 */ /* 0x002fc80000410000 */
[----:B------:R1:W1:Y:S02]  /*3910*/  MUFU.TANH R93, R0 ;  /* 0x00000000005d7308 */ /* 0x0002640000002400 */
[----:B------:R-:W-:Y:S01]  /*3920*/  HMMA.16816.F32.BF16 R48, R24, R62, R64 ;  /* 0x0000003e1830723c */ /* 0x000fe20000041840 */
[----:B-1----:R-:W-:-:S05]  /*3930*/  FMUL.FTZ R0, R76, c[0x0][0x320] ;  /* 0x0000c8004c007a20 */ /* 0x002fca0000410000 */
[----:B------:R1:W1:Y:S02]  /*3940*/  MUFU.TANH R97, R0 ;  /* 0x0000000000617308 */ /* 0x0002640000002400 */
[----:B-1----:R-:W-:-:S06]  /*3950*/  FMUL.FTZ R0, R77, c[0x0][0x320] ;  /* 0x0000c8004d007a20 */ /* 0x002fcc0000410000 */
[----:B------:R1:W1:Y:S01]  /*3960*/  MUFU.TANH R95, R0 ;  /* 0x00000000005f7308 */ /* 0x0002620000002400 */
[----:B------:R-:W-:Y:S01]  /*3970*/  HMMA.16816.F32.BF16 R64, R20, R62, R72 ;  /* 0x0000003e1440723c */ /* 0x000fe20000041848 */
[----:B-1----:R-:W-:-:S06]  /*3980*/  FMUL.FTZ R0, R78, c[0x0][0x320] ;  /* 0x0000c8004e007a20 */ /* 0x002fcc0000410000 */
[----:B------:R1:W1:Y:S01]  /*3990*/  MUFU.TANH R90, R0 ;  /* 0x00000000005a7308 */ /* 0x0002620000002400 */
[----:B-----5:R-:W-:Y:S01]  /*39a0*/  HMMA.16816.F32.BF16 R60, R36, R52, R104 ;  /* 0x00000034243c723c */ /* 0x020fe20000041868 */
[----:B-1----:R-:W-:-:S07]  /*39b0*/  FMUL.FTZ R0, R79, c[0x0][0x320] ;  /* 0x0000c8004f007a20 */ /* 0x002fce0000410000 */
[----:B------:R-:W-:Y:S01]  /*39c0*/  HMMA.16816.F32.BF16 R76, R8, R56, R68 ;  /* 0x00000038084c723c */ /* 0x000fe20000041844 */
[----:B------:R1:W1:Y:S02]  /*39d0*/  MUFU.TANH R91, R0 ;  /* 0x00000000005b7308 */ /* 0x0002640000002400 */
[----:B-1----:R-:W-:-:S06]  /*39e0*/  FMUL.FTZ R0, R80, c[0x0][0x320] ;  /* 0x0000c80050007a20 */ /* 0x002fcc0000410000 */
[----:B------:R1:W1:Y:S01]  /*39f0*/  MUFU.TANH R89, R0 ;  /* 0x0000000000597308 */ /* 0x0002620000002400 */
[----:B------:R-:W-:Y:S01]  /*3a00*/  HMMA.16816.F32.BF16 R84, R4, R56, R44 ;  /* 0x000000380454723c */ /* 0x000fe2000004182c */
[----:B------:R-:W5:Y:S07]  /*3a10*/  LDSM.16.M88.4 R44, [R109+0x2000] ;  /* 0x002000006d2c783b */ /* 0x000f6e0000000200 */
[----:B------:R-:W-:Y:S01]  /*3a20*/  HMMA.16816.F32.BF16 R48, R16, R34, R48 ;  /* 0x000000221030723c */ /* 0x000fe20000041830 */
[----:B-1----:R-:W-:-:S04]  /*3a30*/  FMUL.FTZ R0, R81, c[0x0][0x320] ;  /* 0x0000c80051007a20 */ /* 0x002fc80000410000 */
[----:B------:R1:W1:Y:S03]  /*3a40*/  MUFU.TANH R88, R0 ;  /* 0x0000000000587308 */ /* 0x0002660000002400 */
[----:B------:R-:W-:Y:S01]  /*3a50*/  HMMA.16816.F32.BF16 R72, R28, R52, R128 ;  /* 0x000000341c48723c */ /* 0x000fe20000041880 */
[----:B-1----:R-:W-:-:S04]  /*3a60*/  FMUL.FTZ R0, R82, c[0x0][0x320] ;  /* 0x0000c80052007a20 */ /* 0x002fc80000410000 */
[----:B------:R1:W1:Y:S03]  /*3a70*/  MUFU.TANH R81, R0 ;  /* 0x0000000000517308 */ /* 0x0002660000002400 */
[----:B--2---:R-:W-:Y:S01]  /*3a80*/  HMMA.16816.F32.BF16 R60, R24, R40, R60 ;  /* 0x00000028183c723c */ /* 0x004fe2000004183c */
[----:B-1----:R-:W-:-:S04]  /*3a90*/  FMUL.FTZ R0, R83, c[0x0][0x320] ;  /* 0x0000c80053007a20 */ /* 0x002fc80000410000 */
[----:B------:R1:W2:Y:S03]  /*3aa0*/  MUFU.TANH R82, R0 ;  /* 0x0000000000527308 */ /* 0x0002a60000002400 */
[----:B------:R-:W-:Y:S01]  /*3ab0*/  HMMA.16816.F32.BF16 R68, R12, R34, R64 ;  /* 0x000000220c44723c */ /* 0x000fe20000041840 */
[----:B------:R-:W2:Y:S01]  /*3ac0*/  LDSM.16.M88.4 R32, [R183] ;  /* 0x00000000b720783b */ /* 0x000ea20000000200 */
[----:B------:R-:W-:Y:S01]  /*3ad0*/  ISETP.GT.AND P0, PT, R96, R241, PT ;  /* 0x000000f16000720c */ /* 0x000fe20003f04270 */
[----:B------:R-:W-:-:S04]  /*3ae0*/  DEPBAR.LE SB0, 0x0 ;  /* 0x000080000000791a */ /* 0x000fc80000000000 */
[----:B-1----:R-:W-:-:S04]  /*3af0*/  FMUL.FTZ R0, R76, c[0x0][0x320] ;  /* 0x0000c8004c007a20 */ /* 0x002fc80000410000 */
[----:B------:R1:W1:Y:S02]  /*3b00*/  MUFU.TANH R83, R0 ;  /* 0x0000000000537308 */ /* 0x0002640000002400 */
[----:B-1----:R-:W-:-:S06]  /*3b10*/  FMUL.FTZ R0, R77, c[0x0][0x320] ;  /* 0x0000c8004d007a20 */ /* 0x002fcc0000410000 */
[----:B------:R1:W1:Y:S01]  /*3b20*/  MUFU.TANH R94, R0 ;  /* 0x00000000005e7308 */ /* 0x0002620000002400 */
[----:B------:R-:W-:Y:S01]  /*3b30*/  HMMA.16816.F32.BF16 R36, R36, R54, R116 ;  /* 0x000000362424723c */ /* 0x000fe20000041874 */
[----:B-1----:R-:W-:-:S06]  /*3b40*/  FMUL.FTZ R0, R78, c[0x0][0x320] ;  /* 0x0000c8004e007a20 */ /* 0x002fcc0000410000 */
[----:B------:R1:W1:Y:S01]  /*3b50*/  MUFU.TANH R80, R0 ;  /* 0x0000000000507308 */ /* 0x0002620000002400 */
[----:B------:R-:W-:Y:S01]  /*3b60*/  HMMA.16816.F32.BF16 R64, R20, R40, R72 ;  /* 0x000000281440723c */ /* 0x000fe20000041848 */
[----:B-1----:R-:W-:-:S07]  /*3b70*/  FMUL.FTZ R0, R79, c[0x0][0x320] ;  /* 0x0000c8004f007a20 */ /* 0x002fce0000410000 */
[----:B------:R-:W-:Y:S01]  /*3b80*/  HMMA.16816.F32.BF16 R76, R8, R58, R48 ;  /* 0x0000003a084c723c */ /* 0x000fe20000041830 */
[----:B------:R1:W1:Y:S02]  /*3b90*/  MUFU.TANH R100, R0 ;  /* 0x0000000000647308 */ /* 0x0002640000002400 */
[----:B-1----:R-:W-:-:S06]  /*3ba0*/  FMUL.FTZ R0, R84, c[0x0][0x320] ;  /* 0x0000c80054007a20 */ /* 0x002fcc0000410000 */
[----:B------:R1:W1:Y:S01]  /*3bb0*/  MUFU.TANH R56, R0 ;  /* 0x0000000000387308 */ /* 0x0002620000002400 */
[----:B-----5:R-:W-:Y:S01]  /*3bc0*/  HMMA.16816.F32.BF16 R48, R16, R44, R60 ;  /* 0x0000002c1030723c */ /* 0x020fe2000004183c */
[----:B-1----:R-:W-:-:S06]  /*3bd0*/  FMUL.FTZ R0, R85, c[0x0][0x320] ;  /* 0x0000c80055007a20 */ /* 0x002fcc0000410000 */
[----:B------:R1:W1:Y:S01]  /*3be0*/  MUFU.TANH R53, R0 ;  /* 0x0000000000357308 */ /* 0x0002620000002400 */
[----:B------:R-:W-:Y:S01]  /*3bf0*/  HMMA.16816.F32.BF16 R68, R4, R58, R68 ;  /* 0x0000003a0444723c */ /* 0x000fe20000041844 */
        /* <DEDUP_REMOVED lines=11> */
[----:B--2---:R-:W-:Y:S01]  /*3cb0*/  HMMA.16816.F32.BF16 R48, R8, R32, R48 ;  /* 0x000000200830723c */ /* 0x004fe20000041830 */
[----:B-1----:R-:W-:-:S06]  /*3cc0*/  FMUL.FTZ R0, R78, c[0x0][0x320] ;  /* 0x0000c8004e007a20 */ /* 0x002fcc0000410000 */
[----:B------:R1:W2:Y:S01]  /*3cd0*/  MUFU.TANH R60, R0 ;  /* 0x00000000003c7308 */ /* 0x0002a20000002400 */
        /* <DEDUP_REMOVED lines=8> */
[----:B------:R1:W1:Y:S02]  /*3d60*/  MUFU.TANH R52, R0 ;  /* 0x0000000000347308 */ /* 0x0002640000002400 */
[----:B-1----:R-:W-:-:S06]  /*3d70*/  FMUL.FTZ R0, R70, c[0x0][0x320] ;  /* 0x0000c80046007a20 */ /* 0x002fcc0000410000 */
[----:B------:R1:W1:Y:S02]  /*3d80*/  MUFU.TANH R31, R0 ;  /* 0x00000000001f7308 */ /* 0x0002640000002400 */
        /* <DEDUP_REMOVED lines=35> */
[----:B------:R-:W-:Y:S01]  /*3fc0*/  BSSY B0, `(.L_x_50) ;  /* 0x0000027000007945 */ /* 0x000fe20003800000 */
[----:B-1----:R-:W-:-:S06]  /*3fd0*/  FMUL.FTZ R0, R7, c[0x0][0x320] ;  /* 0x0000c80007007a20 */ /* 0x002fcc0000410000 */
[----:B------:R1:W1:Y:S01]  /*3fe0*/  MUFU.TANH R22, R0 ;  /* 0x0000000000167308 */ /* 0x0002620000002400 */
[----:B------:R-:W-:Y:S06]  /*3ff0*/  BAR.SYNC.DEFER_BLOCKING 0x0 ;  /* 0x0000000000007b1d */ /* 0x000fec0000010000 */
[----:B------:R-:W-:Y:S05]  /*4000*/  @!P0 BRA `(.L_x_51) ;  /* 0x0000022000008947 */ /* 0x000fea0003800000 */
[----:B--234-:R-:W-:Y:S02]  /*4010*/  IADD3 R3, -R139, 0x30, RZ ;  /* 0x000000308b037810 */ /* 0x01cfe40007ffe1ff */
[----:B-1----:R-:W-:Y:S02]  /*4020*/  IADD3 R0, R211, -0x2, RZ ;  /* 0xfffffffed3007810 */ /* 0x002fe40007ffe0ff */
[----:B------:R-:W-:-:S02]  /*4030*/  ISETP.GE.AND P0, PT, R3, 0x21, PT ;  /* 0x000000210300780c */ /* 0x000fc40003f06270 */
[----:B------:R-:W-:Y:S01]  /*4040*/  SHF.R.S32.HI R2, RZ, 0x1f, R0 ;  /* 0x0000001fff027819 */ /* 0x000fe20000011400 */
[----:B------:R-:W-:Y:S01]  /*4050*/  IMAD.WIDE.U32 R6, R0, c[0x0][0x1e0], RZ ;  /* 0x0000780000067a25 */ /* 0x000fe200078e00ff */
[----:B------:R-:W-:Y:S02]  /*4060*/  ISETP.GE.AND P1, PT, R3, 0x1, PT ;  /* 0x000000010300780c */ /* 0x000fe40003f26270 */
[----:B------:R-:W-:Y:S01]  /*4070*/  LOP3.LUT P4, RZ, R140, 0x1, RZ, 0xc0, !PT ;  /* 0x000000018cff7812 */ /* 0x000fe2000788c0ff */
[----:B------:R-:W-:-:S04]  /*4080*/  IMAD R2, R2, c[0x0][0x1e0], RZ ;  /* 0x0000780002027a24 */ /* 0x000fc800078e02ff */
[----:B------:R-:W-:Y:S02]  /*4090*/  IMAD R4, R0, c[0x0][0x1e4], R2 ;  /* 0x0000790000047a24 */ /* 0x000fe400078e0202 */
[----:B------:R-:W-:Y:S02]  /*40a0*/  @P0 IMAD.MOV.U32 R5, RZ, RZ, c[0x0][0x1e0] ;  /* 0x00007800ff050624 */ /* 0x000fe400078e00ff */
[----:B------:R-:W-:Y:S02]  /*40b0*/  @P0 IMAD.MOV.U32 R3, RZ, RZ, 0x5 ;  /* 0x00000005ff030424 */ /* 0x000fe400078e00ff */
[----:B------:R-:W-:Y:S02]  /*40c0*/  @P0 IMAD.SHL.U32 R2, R5, 0x20, RZ ;  /* 0x0000002005020824 */ /* 0x000fe400078e00ff */
[----:B------:R-:W-:Y:S01]  /*40d0*/  IMAD.IADD R0, R7, 0x1, R4 ;  /* 0x0000000107007824 */ /* 0x000fe200078e0204 */
[----:B------:R-:W-:-:S03]  /*40e0*/  @P0 SHF.L.U64.HI R3, R5, R3, c[0x0][0x1e4] ;  /* 0x0000790005030619 */ /* 0x000fc60000010203 */
[----:B------:R-:W-:Y:S02]  /*40f0*/  @P1 IMAD R8, R0, 0x30, RZ ;  /* 0x0000003000081824 */ /* 0x000fe400078e02ff */
[----:B------:R-:W-:-:S04]  /*4100*/  @P0 IMAD.WIDE.U32 R2, R6, 0x30, R2 ;  /* 0x0000003006020825 */ /* 0x000fc800078e0002 */
[----:B------:R-:W-:-:S04]  /*4110*/  @P1 IMAD.WIDE.U32 R6, R6, 0x30, R136 ;  /* 0x0000003006061825 */ /* 0x000fc800078e0088 */
[----:B------:R-:W-:Y:S01]  /*4120*/  @P0 IMAD R5, R0, 0x30, RZ ;  /* 0x0000003000050824 */ /* 0x000fe200078e02ff */
[----:B------:R-:W-:Y:S01]  /*4130*/  @P0 IADD3 R0, P2, R244, R2, RZ ;  /* 0x00000002f4000210 */ /* 0x000fe20007f5e0ff */
[----:B------:R-:W-:Y:S01]  /*4140*/  @P1 IMAD.IADD R7, R7, 0x1, R8 ;  /* 0x0000000107071824 */ /* 0x000fe200078e0208 */
[----:B------:R-:W-:Y:S02]  /*4150*/  @P1 LEA R4, P3, R6, c[0x0][0x1c8], 0x1 ;  /* 0x0000720006041a11 */ /* 0x000fe400078608ff */
[----:B------:R-:W-:Y:S02]  /*4160*/  @P0 IADD3.X R3, R246, R5, R3, P2, !PT ;  /* 0x00000005f6030210 */ /* 0x000fe400017fe403 */
[----:B------:R-:W-:Y:S02]  /*4170*/  @P0 LEA R2, P2, R0, c[0x0][0x1c8], 0x1 ;  /* 0x0000720000020a11 */ /* 0x000fe400078408ff */
[----:B------:R-:W-:Y:S02]  /*4180*/  @P1 LEA.HI.X R5, R6, c[0x0][0x1cc], R7, 0x1, P3 ;  /* 0x0000730006051a11 */ /* 0x000fe400018f0c07 */
[----:B------:R-:W-:-:S03]  /*4190*/  @P0 LEA.HI.X R3, R0, c[0x0][0x1cc], R3, 0x1, P2 ;  /* 0x0000730000030a11 */ /* 0x000fc600010f0c03 */
        /* <DEDUP_REMOVED lines=8> */
[----:B------:R1:W-:Y:S02]  /*4220*/  @P0 LDGSTS.E.BYPASS.LTC128B.128 [R191+0x5c80], [R2.64+0x80], !P5 ;  /* 0x05c8008002bf0fae */ /* 0x0003e4000e901d46 */
.L_x_51:
[----:B--234-:R-:W-:Y:S05]  /*4230*/  BSYNC B0 ;  /* 0x0000000000007941 */ /* 0x01cfea0003800000 */
.L_x_50:
[----:B-1----:R-:W2:Y:S04]  /*4240*/  LDL R0, [R1+0x70] ;  /* 0x0000700001007983 */ /* 0x002ea80000100800 */
[----:B------:R-:W-:Y:S04]  /*4250*/  LDSM.16.MT88.4 R40, [R110] ;  /* 0x000000006e28783b */ /* 0x000fe80000004200 */
[----:B------:R-:W-:Y:S04]  /*4260*/  LDSM.16.MT88.4 R76, [R111] ;  /* 0x000000006f4c783b */ /* 0x000fe80000004200 */
[----:B------:R-:W-:Y:S04]  /*4270*/  LDSM.16.MT88.4 R84, [R111+0xc00] ;  /* 0x000c00006f54783b */ /* 0x000fe80000004200 */
[----:B------:R-:W-:Y:S04]  /*4280*/  LDSM.16.MT88.4 R68, [R110+0x1c00] ;  /* 0x001c00006e44783b */ /* 0x000fe80000004200 */
[----:B------:R-:W-:Y:S04]  /*4290*/  LDSM.16.MT88.4 R48, [R111+0x400] ;  /* 0x000400006f30783b */ /* 0x000fe80000004200 */
[----:B------:R-:W-:Y:S04]  /*42a0*/  LDSM.16.MT88.4 R64, [R111+0x1c00] ;  /* 0x001c00006f40783b */ /* 0x000fe80000004200 */
[----:B------:R-:W-:Y:S04]  /*42b0*/  LDSM.16.MT88.4 R156, [R110+0x1400] ;  /* 0x001400006e9c783b */ /* 0x000fe80000004200 */
[----:B------:R-:W0:Y:S01]  /*42c0*/  LDGDEPBAR ;  /* 0x00000000000079af */ /* 0x000e220000000000 */
[----:B--2---:R-:W-:-:S05]  /*42d0*/  IMAD.IADD R0, R138, 0x1, -R0 ;  /* 0x000000018a007824 */ /* 0x004fca00078e0a00 */
[C---:B------:R-:W-:Y:S02]  /*42e0*/  ISETP.GT.AND P2, PT, R0.reuse, RZ, PT ;  /* 0x000000ff0000720c */ /* 0x040fe40003f44270 */
[C---:B------:R-:W-:Y:S02]  /*42f0*/  ISETP.GT.AND P1, PT, R0.reuse, 0x1, PT ;  /* 0x000000010000780c */ /* 0x040fe40003f24270 */
[----:B------:R-:W-:Y:S02]  /*4300*/  ISETP.GT.AND P0, PT, R0, 0x8, PT ;  /* 0x000000080000780c */ /* 0x000fe40003f04270 */
[----:B------:R-:W-:Y:S02]  /*4310*/  FSEL R4, R99, -INF , P2 ;  /* 0xff80000063047808 */ /* 0x000fe40001000000 */
[----:B------:R-:W-:Y:S02]  /*4320*/  FSEL R5, R98, -INF , P1 ;  /* 0xff80000062057808 */ /* 0x000fe40000800000 */
[----:B------:R-:W-:-:S02]  /*4330*/  ISETP.GT.AND P4, PT, R0, 0x9, PT ;  /* 0x000000090000780c */ /* 0x000fc40003f84270 */
[----:B------:R-:W-:Y:S02]  /*4340*/  FSEL R6, R89, -INF , P0 ;  /* 0xff80000059067808 */ /* 0x000fe40000000000 */
[----:B------:R-:W-:Y:S02]  /*4350*/  FMNMX.FTZ R2, R4, R5, !PT ;  /* 0x0000000504027209 */ /* 0x000fe40007810000 */
[----:B------:R-:W-:Y:S02]  /*4360*/  ISETP.GT.AND P6, PT, R0, 0x10, PT ;  /* 0x000000100000780c */ /* 0x000fe40003fc4270 */
[----:B------:R-:W-:Y:S02]  /*4370*/  FSEL R7, R88, -INF , P4 ;  /* 0xff80000058077808 */ /* 0x000fe40002000000 */
[----:B------:R-:W-:Y:S02]  /*4380*/  FMNMX.FTZ R2, R6, R2, !PT ;  /* 0x0000000206027209 */ /* 0x000fe40007810000 */
[----:B------:R-:W-:-:S02]  /*4390*/  FSEL R8, R92, -INF , P2 ;  /* 0xff8000005c087808 */ /* 0x000fc40001000000 */
[----:B------:R-:W-:Y:S02]  /*43a0*/  FSEL R118, R113, -INF , P2 ;  /* 0xff80000071767808 */ /* 0x000fe40001000000 */
[----:B------:R-:W-:Y:S02]  /*43b0*/  FSEL R28, R121, -INF , P2 ;  /* 0xff800000791c7808 */ /* 0x000fe40001000000 */
[----:B------:R-:W-:Y:S02]  /*43c0*/  FSEL R13, R56, -INF , P6 ;  /* 0xff800000380d7808 */ /* 0x000fe40003000000 */
[----:B------:R-:W-:Y:S02]  /*43d0*/  ISETP.GT.AND P2, PT, R0, 0x11, PT ;  /* 0x000000110000780c */ /* 0x000fe40003f44270 */
[----:B------:R-:W-:Y:S02]  /*43e0*/  FMNMX.FTZ R2, R7, R2, !PT ;  /* 0x0000000207027209 */ /* 0x000fe40007810000 */
[----:B------:R-:W-:-:S02]  /*43f0*/  FSEL R9, R93, -INF , P1 ;  /* 0xff8000005d097808 */ /* 0x000fc40000800000 */
[----:B------:R-:W-:Y:S02]  /*4400*/  FSEL R119, R108, -INF , P1 ;  /* 0xff8000006c777808 */ /* 0x000fe40000800000 */
[----:B------:R-:W-:Y:S02]  /*4410*/  FSEL R44, R120, -INF , P1 ;  /* 0xff800000782c7808 */ /* 0x000fe40000800000 */
[----:B------:R-:W-:Y:S02]  /*4420*/  FSEL R15, R53, -INF , P2 ;  /* 0xff800000350f7808 */ /* 0x000fe40001000000 */
[C---:B------:R-:W-:Y:S02]  /*4430*/  ISETP.GT.AND P1, PT, R0.reuse, 0x18, PT ;  /* 0x000000180000780c */ /* 0x040fe40003f24270 */
[----:B------:R-:W-:Y:S02]  /*4440*/  FMNMX.FTZ R2, R13, R2, !PT ;  /* 0x000000020d027209 */ /* 0x000fe40007810000 */
[----:B------:R-:W-:-:S02]  /*4450*/  ISETP.GT.AND P5, PT, R0, 0x19, PT ;  /* 0x000000190000780c */ /* 0x000fc40003fa4270 */
[----:B------:R-:W-:Y:S02]  /*4460*/  FSEL R19, R45, -INF , P1 ;  /* 0xff8000002d137808 */ /* 0x000fe40000800000 */
[----:B------:R-:W-:Y:S02]  /*4470*/  FMNMX.FTZ R2, R15, R2, !PT ;  /* 0x000000020f027209 */ /* 0x000fe40007810000 */
[----:B------:R-:W-:Y:S02]  /*4480*/  ISETP.GT.AND P3, PT, R0, 0x20, PT ;  /* 0x000000200000780c */ /* 0x000fe40003f64270 */
[----:B------:R-:W-:Y:S02]  /*4490*/  FSEL R20, R52, -INF , P5 ;  /* 0xff80000034147808 */ /* 0x000fe40002800000 */
[----:B------:R-:W-:Y:S02]  /*44a0*/  FMNMX.FTZ R2, R19, R2, !PT ;  /* 0x0000000213027209 */ /* 0x000fe40007810000 */
        /* <DEDUP_REMOVED lines=9> */
[----:B------:R-:W-:Y:S02]  /*4540*/  ISETP.GT.AND P0, PT, R0, 0x29, PT ;  /* 0x000000290000780c */ /* 0x000fe40003f04270 */
[----:B------:R-:W-:Y:S02]  /*4550*/  FSEL R142, R14, -INF , P1 ;  /* 0xff8000000e8e7808 */ /* 0x000fe40000800000 */
[----:B------:R-:W-:Y:S02]  /*4560*/  FMNMX.FTZ R2, R143, R2, !PT ;  /* 0x000000028f027209 */ /* 0x000fe40007810000 */
[----:B------:R-:W-:-:S02]  /*4570*/  FSEL R147, R12, -INF , P0 ;  /* 0xff8000000c937808 */ /* 0x000fc40000000000 */
[----:B------:R-:W-:Y:S02]  /*4580*/  FMNMX.FTZ R2, R142, R2, !PT ;  /* 0x000000028e027209 */ /* 0x000fe40007810000 */
[----:B------:R-:W-:Y:S02]  /*4590*/  FSEL R11, R82, -INF , P4 ;  /* 0xff800000520b7808 */ /* 0x000fe40002000000 */
[----:B------:R-:W-:Y:S02]  /*45a0*/  FMNMX.FTZ R2, R147, R2, !PT ;  /* 0x0000000293027209 */ /* 0x000fe40007810000 */
[----:B------:R-:W-:Y:S02]  /*45b0*/  FSEL R116, R91, -INF , P4 ;  /* 0xff8000005b747808 */ /* 0x000fe40002000000 */
[----:B------:R-:W-:Y:S01]  /*45c0*/  FSEL R46, R95, -INF , P4 ;  /* 0xff8000005f2e7808 */ /* 0x000fe20002000000 */
[----:B------:R-:W1:Y:S01]  /*45d0*/  SHFL.BFLY PT, R3, R2, 0x2, 0x1f ;  /* 0x0c401f0002037f89 */ /* 0x000e6200000e0000 */
[----:B------:R-:W-:-:S02]  /*45e0*/  FSEL R21, R57, -INF , P6 ;  /* 0xff80000039157808 */ /* 0x000fc40003000000 */
[----:B------:R-:W-:Y:S01]  /*45f0*/  FSEL R113, R80, -INF , P6 ;  /* 0xff80000050717808 */ /* 0x000fe20003000000 */
[----:B------:R-:W-:Y:S01]  /*4600*/  LDSM.16.MT88.4 R88, [R110+0x1800] ;  /* 0x001800006e58783b */ /* 0x000fe20000004200 */
[----:B------:R-:W-:Y:S02]  /*4610*/  FSEL R45, R83, -INF , P6 ;  /* 0xff800000532d7808 */ /* 0x000fe40003000000 */
[----:B------:R-:W-:Y:S01]  /*4620*/  ISETP.GT.AND P6, PT, R0, 0x18, PT ;  /* 0x000000180000780c */ /* 0x000fe20003fc4270 */
[----:B------:R-:W-:Y:S01]  /*4630*/  LDSM.16.MT88.4 R80, [R110+0xc00] ;  /* 0x000c00006e50783b */ /* 0x000fe20000004200 */
[----:B------:R-:W-:Y:S02]  /*4640*/  FSEL R18, R26, -INF , P5 ;  /* 0xff8000001a127808 */ /* 0x000fe40002800000 */
[----:B------:R-:W-:Y:S02]  /*4650*/  FSEL R17, R31, -INF , P6 ;  /* 0xff8000001f117808 */ /* 0x000fe40003000000 */
[----:B------:R-:W-:-:S02]  /*4660*/  FSEL R140, R25, -INF , P3 ;  /* 0xff800000198c7808 */ /* 0x000fc40001800000 */
[----:B------:R-:W-:Y:S02]  /*4670*/  FSEL R146, R24, -INF , P2 ;  /* 0xff80000018927808 */ /* 0x000fe40001000000 */
[----:B------:R-:W-:Y:S02]  /*4680*/  FSEL R145, R23, -INF , P1 ;  /* 0xff80000017917808 */ /* 0x000fe40000800000 */
[----:B------:R-:W-:Y:S02]  /*4690*/  FSEL R144, R22, -INF , P0 ;  /* 0xff80000016907808 */ /* 0x000fe40000000000 */
[----:B------:R-:W-:Y:S02]  /*46a0*/  FSEL R26, R59, -INF , P6 ;  /* 0xff8000003b1a7808 */ /* 0x000fe40003000000 */
[----:B------:R-:W-:Y:S02]  /*46b0*/  FSEL R24, R54, -INF , P5 ;  /* 0xff80000036187808 */ /* 0x000fe40002800000 */
[----:B-1----:R-:W-:-:S02]  /*46c0*/  FMNMX.FTZ R2, R2, R3, !PT ;  /* 0x0000000302027209 */ /* 0x002fc40007810000 */
[----:B------:R-:W-:Y:S02]  /*46d0*/  FSEL R131, R131, -INF , P3 ;  /* 0xff80000083837808 */ /* 0x000fe40001800000 */
[----:B------:R-:W-:Y:S01]  /*46e0*/  FSEL R130, R130, -INF , P2 ;  /* 0xff80000082827808 */ /* 0x000fe20001000000 */
[----:B------:R-:W1:Y:S01]  /*46f0*/  SHFL.BFLY PT, R3, R2, 0x1, 0x1f ;  /* 0x0c201f0002037f89 */ /* 0x000e6200000e0000 */
[----:B------:R-:W-:Y:S02]  /*4700*/  FSEL R129, R29, -INF , P1 ;  /* 0xff8000001d817808 */ /* 0x000fe40000800000 */
[----:B------:R-:W-:Y:S02]  /*4710*/  FSEL R128, R30, -INF , P0 ;  /* 0xff8000001e807808 */ /* 0x000fe40000000000 */
[----:B------:R-:W-:Y:S02]  /*4720*/  FSEL R25, R55, -INF , P5 ;  /* 0xff80000037197808 */ /* 0x000fe40002800000 */
[----:B------:R-:W-:Y:S01]  /*4730*/  FSEL R115, R115, -INF , P3 ;  /* 0xff80000073737808 */ /* 0x000fe20001800000 */
[----:B------:R-:W-:Y:S01]  /*4740*/  LDSM.16.MT88.4 R52, [R110+0x400] ;  /* 0x000400006e34783b */ /* 0x000fe20000004200 */
[----:B------:R-:W-:-:S02]  /*4750*/  FSEL R114, R114, -INF , P2 ;  /* 0xff80000072727808 */ /* 0x000fc40001000000 */
[----:B------:R-:W-:Y:S02]  /*4760*/  FSEL R112, R112, -INF , P1 ;  /* 0xff80000070707808 */ /* 0x000fe40000800000 */
[----:B------:R-:W-:Y:S02]  /*4770*/  FSEL R104, R104, -INF , P0 ;  /* 0xff80000068687808 */ /* 0x000fe40000000000 */
[----:B-1----:R-:W-:-:S04]  /*4780*/  FMNMX.FTZ R106, R2, R3, !PT ;  /* 0x00000003026a7209 */ /* 0x002fc80007810000 */
[C---:B------:R-:W-:Y:S01]  /*4790*/  FSETP.NEU.FTZ.AND P4, PT, R106.reuse, -INF , PT ;  /* 0xff8000006a00780b */ /* 0x040fe20003f9d000 */
[----:B------:R-:W-:-:S05]  /*47a0*/  FMUL.FTZ R2, R106, c[0x0][0x2d0] ;  /* 0x0000b4006a027a20 */ /* 0x000fca0000410000 */
[----:B------:R-:W-:Y:S02]  /*47b0*/  FSEL R12, R2, RZ, P4 ;  /* 0x000000ff020c7208 */ /* 0x000fe40002000000 */
[----:B------:R-:W-:Y:S02]  /*47c0*/  FMNMX.FTZ R2, R8, R9, !PT ;  /* 0x0000000908027209 */ /* 0x000fe40007810000 */
[----:B------:R-:W-:Y:S02]  /*47d0*/  ISETP.GT.AND P4, PT, R0, 0x11, PT ;  /* 0x000000110000780c */ /* 0x000fe40003f84270 */
[----:B------:R-:W-:Y:S02]  /*47e0*/  FMNMX.FTZ R2, R10, R2, !PT ;  /* 0x000000020a027209 */ /* 0x000fe40007810000 */
[----:B------:R-:W-:Y:S02]  /*47f0*/  FSEL R16, R58, -INF , P4 ;  /* 0xff8000003a107808 */ /* 0x000fe40002000000 */
[----:B------:R-:W-:Y:S01]  /*4800*/  FMNMX.FTZ R2, R11, R2, !PT ;  /* 0x000000020b027209 */ /* 0x000fe20007810000 */
[----:B------:R-:W-:Y:S03]  /*4810*/  LDSM.16.MT88.4 R56, [R111+0x1000] ;  /* 0x001000006f38783b */ /* 0x000fe60000004200 */
[----:B------:R-:W-:-:S04]  /*4820*/  FMNMX.FTZ R2, R21, R2, !PT ;  /* 0x0000000215027209 */ /* 0x000fc80007810000 */
[----:B------:R-:W-:-:S04]  /*4830*/  FMNMX.FTZ R2, R16, R2, !PT ;  /* 0x0000000210027209 */ /* 0x000fc80007810000 */
[----:B------:R-:W-:-:S04]  /*4840*/  FMNMX.FTZ R2, R17, R2, !PT ;  /* 0x0000000211027209 */ /* 0x000fc80007810000 */
[----:B------:R-:W-:-:S04]  /*4850*/  FMNMX.FTZ R2, R18, R2, !PT ;  /* 0x0000000212027209 */ /* 0x000fc80007810000 */
[----:B------:R-:W-:-:S04]  /*4860*/  FMNMX.FTZ R2, R140, R2, !PT ;  /* 0x000000028c027209 */ /* 0x000fc80007810000 */
[----:B------:R-:W-:-:S04]  /*4870*/  FMNMX.FTZ R2, R146, R2, !PT ;  /* 0x0000000292027209 */ /* 0x000fc80007810000 */
[----:B------:R-:W-:-:S04]  /*4880*/  FMNMX.FTZ R2, R145, R2, !PT ;  /* 0x0000000291027209 */ /* 0x000fc80007810000 */
[----:B------:R-:W-:-:S05]  /*4890*/  FMNMX.FTZ R2, R144, R2, !PT ;  /* 0x0000000290027209 */ /* 0x000fca0007810000 */
[----:B------:R-:W1:Y:S02]  /*48a0*/  SHFL.BFLY PT, R3, R2, 0x2, 0x1f ;  /* 0x0c401f0002037f89 */ /* 0x000e6400000e0000 */
[----:B-1----:R-:W-:-:S05]  /*48b0*/  FMNMX.FTZ R2, R2, R3, !PT ;  /* 0x0000000302027209 */ /* 0x002fca0007810000 */
[----:B------:R-:W1:Y:S02]  /*48c0*/  SHFL.BFLY PT, R3, R2, 0x1, 0x1f ;  /* 0x0c201f0002037f89 */ /* 0x000e6400000e0000 */
[----:B-1----:R-:W-:Y:S01]  /*48d0*/  FMNMX.FTZ R105, R2, R3, !PT ;  /* 0x0000000302697209 */ /* 0x002fe20007810000 */
[----:B------:R-:W-:-:S03]  /*48e0*/  FFMA.FTZ R2, R4, c[0x0][0x2d0], -R12 ;  /* 0x0000b40004027a23 */ /* 0x000fc6000001080c */
[C---:B------:R-:W-:Y:S01]  /*48f0*/  FSETP.NEU.FTZ.AND P4, PT, R105.reuse, -INF , PT ;  /* 0xff8000006900780b */ /* 0x040fe20003f9d000 */
[----:B------:R1:W-:Y:S01]  /*4900*/  MUFU.EX2 R208, R2 ;  /* 0x0000000200d07308 */ /* 0x0003e20000000800 */
[----:B------:R-:W-:-:S05]  /*4910*/  FMUL.FTZ R3, R105, c[0x0][0x2d0] ;  /* 0x0000b40069037a20 */ /* 0x000fca0000410000 */
[----:B------:R-:W-:Y:S02]  /*4920*/  FSEL R3, R3, RZ, P4 ;  /* 0x000000ff03037208 */ /* 0x000fe40002000000 */
[----:B------:R-:W-:-:S03]  /*4930*/  ISETP.GT.AND P4, PT, R0, 0x11, PT ;  /* 0x000000110000780c */ /* 0x000fc60003f84270 */
[----:B------:R-:W-:Y:S01]  /*4940*/  FFMA.FTZ R4, R8, c[0x0][0x2d0], -R3 ;  /* 0x0000b40008047a23 */ /* 0x000fe20000010803 */
[----:B------:R-:W-:Y:S01]  /*4950*/  FSEL R27, R94, -INF , P4 ;  /* 0xff8000005e1b7808 */ /* 0x000fe20002000000 */
[--C-:B------:R-:W-:Y:S01]  /*4960*/  FFMA.FTZ R8, R13, c[0x0][0x2d0], -R12.reuse ;  /* 0x0000b4000d087a23 */ /* 0x100fe2000001080c */
[----:B------:R-:W-:Y:S01]  /*4970*/  FSEL R14, R100, -INF , P4 ;  /* 0xff800000640e7808 */ /* 0x000fe20002000000 */
[----:B------:R-:W-:Y:S01]  /*4980*/  LDSM.16.MT88.4 R92, [R111+0x1800] ;  /* 0x001800006f5c783b */ /* 0x000fe20000004200 */
[--C-:B-1----:R-:W-:Y:S01]  /*4990*/  FFMA.FTZ R2, R5, c[0x0][0x2d0], -R12.reuse ;  /* 0x0000b40005027a23 */ /* 0x102fe2000001080c */
[----:B------:R1:W-:Y:S08]  /*49a0*/  MUFU.EX2 R202, R8 ;  /* 0x0000000800ca7308 */ /* 0x0003f00000000800 */
[----:B------:R2:W3:Y:S01]  /*49b0*/  MUFU.EX2 R207, R2 ;  /* 0x0000000200cf7308 */ /* 0x0004e20000000800 */
[----:B-1----:R-:W-:Y:S01]  /*49c0*/  FFMA.FTZ R8, R15, c[0x0][0x2d0], -R12 ;  /* 0x0000b4000f087a23 */ /* 0x002fe2000001080c */
[----:B------:R-:W-:-:S06]  /*49d0*/  FSEL R15, R60, -INF , P6 ;  /* 0xff8000003c0f7808 */ /* 0x000fcc0003000000 */
[----:B------:R3:W-:Y:S01]  /*49e0*/  MUFU.EX2 R206, R4 ;  /* 0x0000000400ce7308 */ /* 0x0007e20000000800 */
[----:B------:R-:W-:Y:S01]  /*49f0*/  LDSM.16.MT88.4 R60, [R110+0x1000] ;  /* 0x001000006e3c783b */ /* 0x000fe20000004200 */
[----:B--2---:R-:W-:-:S06]  /*4a00*/  FFMA.FTZ R2, R6, c[0x0][0x2d0], -R12 ;  /* 0x0000b40006027a23 */ /* 0x004fcc000001080c */
[----:B------:R-:W-:Y:S08]  /*4a10*/  MUFU.EX2 R201, R8 ;  /* 0x0000000800c97308 */ /* 0x000ff00000000800 */
[----:B------:R1:W-:Y:S01]  /*4a20*/  MUFU.EX2 R209, R2 ;  /* 0x0000000200d17308 */ /* 0x0003e20000000800 */
[----:B---3--:R-:W-:Y:S01]  /*4a30*/  F2FP.BF16.PACK_AB R4, R207, R208 ;  /* 0x000000d0cf04723e */ /* 0x008fe200000010ff */
[----:B-1----:R-:W-:-:S06]  /*4a40*/  FFMA.FTZ R2, R7, c[0x0][0x2d0], -R12 ;  /* 0x0000b40007027a23 */ /* 0x002fcc000001080c */
[----:B------:R1:W2:Y:S02]  /*4a50*/  MUFU.EX2 R210, R2 ;  /* 0x0000000200d27308 */ /* 0x0002a40000000800 */
[----:B-1----:R-:W-:Y:S02]  /*4a60*/  FMNMX.FTZ R2, R28, R44, !PT ;  /* 0x0000002c1c027209 */ /* 0x002fe40007810000 */
[----:B--2---:R-:W-:Y:S02]  /*4a70*/  F2FP.BF16.PACK_AB R6, R210, R209 ;  /* 0x000000d1d206723e */ /* 0x004fe400000010ff */
[----:B------:R-:W-:-:S04]  /*4a80*/  FMNMX.FTZ R2, R47, R2, !PT ;  /* 0x000000022f027209 */ /* 0x000fc80007810000 */
[----:B------:R-:W-:Y:S01]  /*4a90*/  FMNMX.FTZ R0, R46, R2, !PT ;  /* 0x000000022e007209 */ /* 0x000fe20007810000 */
[----:B------:R-:W-:-:S03]  /*4aa0*/  FFMA.FTZ R2, R9, c[0x0][0x2d0], -R3 ;  /* 0x0000b40009027a23 */ /* 0x000fc60000010803 */
[----:B------:R-:W-:Y:S01]  /*4ab0*/  FMNMX.FTZ R0, R45, R0, !PT ;  /* 0x000000002d007209 */ /* 0x000fe20007810000 */
[----:B------:R1:W2:Y:S03]  /*4ac0*/  MUFU.EX2 R204, R2 ;  /* 0x0000000200cc7308 */ /* 0x0002a60000000800 */
[----:B------:R-:W-:-:S04]  /*4ad0*/  FMNMX.FTZ R0, R27, R0, !PT ;  /* 0x000000001b007209 */ /* 0x000fc80007810000 */
[----:B------:R-:W-:-:S04]  /*4ae0*/  FMNMX.FTZ R0, R26, R0, !PT ;  /* 0x000000001a007209 */ /* 0x000fc80007810000 */
[----:B------:R-:W-:-:S04]  /*4af0*/  FMNMX.FTZ R0, R24, R0, !PT ;  /* 0x0000000018007209 */ /* 0x000fc80007810000 */
[----:B------:R-:W-:Y:S01]  /*4b00*/  FMNMX.FTZ R0, R131, R0, !PT ;  /* 0x0000000083007209 */ /* 0x000fe20007810000 */
[----:B-1----:R-:W-:Y:S01]  /*4b10*/  FFMA.FTZ R2, R10, c[0x0][0x2d0], -R3 ;  /* 0x0000b4000a027a23 */ /* 0x002fe20000010803 */
[----:B--2---:R-:W-:Y:S02]  /*4b20*/  F2FP.BF16.PACK_AB R5, R204, R206 ;  /* 0x000000cecc05723e */ /* 0x004fe400000010ff */
[----:B------:R-:W-:Y:S01]  /*4b30*/  FMNMX.FTZ R0, R130, R0, !PT ;  /* 0x0000000082007209 */ /* 0x000fe20007810000 */
[----:B------:R1:W-:Y:S03]  /*4b40*/  MUFU.EX2 R205, R2 ;  /* 0x0000000200cd7308 */ /* 0x0003e60000000800 */
[----:B------:R-:W-:-:S04]  /*4b50*/  FMNMX.FTZ R0, R129, R0, !PT ;  /* 0x0000000081007209 */ /* 0x000fc80007810000 */
[----:B------:R-:W-:-:S05]  /*4b60*/  FMNMX.FTZ R0, R128, R0, !PT ;  /* 0x0000000080007209 */ /* 0x000fca0007810000 */
[----:B------:R-:W2:Y:S01]  /*4b70*/  SHFL.BFLY PT, R9, R0, 0x2, 0x1f ;  /* 0x0c401f0000097f89 */ /* 0x000ea200000e0000 */
[----:B-1----:R-:W-:-:S04]  /*4b80*/  FFMA.FTZ R2, R11, c[0x0][0x2d0], -R3 ;  /* 0x0000b4000b027a23 */ /* 0x002fc80000010803 */
[----:B------:R1:W3:Y:S02]  /*4b90*/  MUFU.EX2 R203, R2 ;  /* 0x0000000200cb7308 */ /* 0x0002e40000000800 */
[----:B-1----:R-:W-:Y:S02]  /*4ba0*/  FMNMX.FTZ R2, R118, R119, !PT ;  /* 0x0000007776027209 */ /* 0x002fe40007810000 */
[----:B--2---:R-:W-:Y:S02]  /*4bb0*/  FMNMX.FTZ R0, R0, R9, !PT ;  /* 0x0000000900007209 */ /* 0x004fe40007810000 */
[----:B------:R-:W-:Y:S02]  /*4bc0*/  FMNMX.FTZ R2, R117, R2, !PT ;  /* 0x0000000275027209 */ /* 0x000fe40007810000 */
[----:B---3--:R-:W-:Y:S01]  /*4bd0*/  F2FP.BF16.PACK_AB R7, R203, R205 ;  /* 0x000000cdcb07723e */ /* 0x008fe200000010ff */
[----:B------:R-:W1:Y:S01]  /*4be0*/  SHFL.BFLY PT, R10, R0, 0x1, 0x1f ;  /* 0x0c201f00000a7f89 */ /* 0x000e6200000e0000 */
[----:B------:R-:W-:-:S04]  /*4bf0*/  FMNMX.FTZ R2, R116, R2, !PT ;  /* 0x0000000274027209 */ /* 0x000fc80007810000 */
[----:B------:R-:W-:Y:S01]  /*4c00*/  FMNMX.FTZ R2, R113, R2, !PT ;  /* 0x0000000271027209 */ /* 0x000fe20007810000 */
[----:B------:R-:W-:Y:S03]  /*4c10*/  HMMA.16816.F32.BF16 R136, R4, R40, RZ ;  /* 0x000000280488723c */ /* 0x000fe600000418ff */
[----:B------:R-:W-:-:S04]  /*4c20*/  FMNMX.FTZ R2, R14, R2, !PT ;  /* 0x000000020e027209 */ /* 0x000fc80007810000 */
[----:B------:R-:W-:Y:S01]  /*4c30*/  FMNMX.FTZ R8, R15, R2, !PT ;  /* 0x000000020f087209 */ /* 0x000fe20007810000 */
[----:B------:R-:W-:Y:S01]  /*4c40*/  FFMA.FTZ R2, R19, c[0x0][0x2d0], -R12 ;  /* 0x0000b40013027a23 */ /* 0x000fe2000001080c */
[C---:B------:R-:W-:Y:S02]  /*4c50*/  HMMA.16816.F32.BF16 R132, R4.reuse, R76, RZ ;  /* 0x0000004c0484723c */ /* 0x040fe400000418ff */
[----:B------:R-:W-:Y:S01]  /*4c60*/  FMNMX.FTZ R8, R25, R8, !PT ;  /* 0x0000000819087209 */ /* 0x000fe20007810000 */
[----:B------:R2:W-:Y:S03]  /*4c70*/  MUFU.EX2 R200, R2 ;  /* 0x0000000200c87308 */ /* 0x0005e60000000800 */
[----:B------:R-:W-:Y:S02]  /*4c80*/  FMNMX.FTZ R8, R115, R8, !PT ;  /* 0x0000000873087209 */ /* 0x000fe40007810000 */
[----:B------:R-:W-:Y:S01]  /*4c90*/  HMMA.16816.F32.BF16 R124, R4, R80, RZ ;  /* 0x00000050047c723c */ /* 0x000fe200000418ff */
[----:B-1----:R-:W-:Y:S01]  /*4ca0*/  FMNMX.FTZ R108, R0, R10, !PT ;  /* 0x0000000a006c7209 */ /* 0x002fe20007810000 */
[----:B------:R-:W-:-:S03]  /*4cb0*/  FFMA.FTZ R0, R17, c[0x0][0x2d0], -R3 ;  /* 0x0000b40011007a23 */ /* 0x000fc60000010803 */
[----:B------:R-:W-:Y:S01]  /*4cc0*/  FSETP.NEU.FTZ.AND P0, PT, R108, -INF , PT ;  /* 0xff8000006c00780b */ /* 0x000fe20003f1d000 */
[----:B------:R1:W-:Y:S02]  /*4cd0*/  MUFU.EX2 R197, R0 ;  /* 0x0000000000c57308 */ /* 0x0003e40000000800 */
[----:B------:R-:W-:Y:S01]  /*4ce0*/  HMMA.16816.F32.BF16 R120, R4, R84, RZ ;  /* 0x000000540478723c */ /* 0x000fe200000418ff */
[----:B--2---:R-:W-:-:S05]  /*4cf0*/  FFMA.FTZ R2, R20, c[0x0][0x2d0], -R12 ;  /* 0x0000b40014027a23 */ /* 0x004fca000001080c */
[----:B------:R2:W3:Y:S02]  /*4d00*/  MUFU.EX2 R199, R2 ;  /* 0x0000000200c77308 */ /* 0x0004e40000000800 */
[----:B------:R-:W-:Y:S01]  /*4d10*/  HMMA.16816.F32.BF16 R100, R4, R88, RZ ;  /* 0x000000580464723c */ /* 0x000fe200000418ff */
[----:B-1----:R-:W-:-:S07]  /*4d20*/  FFMA.FTZ R0, R18, c[0x0][0x2d0], -R3 ;  /* 0x0000b40012007a23 */ /* 0x002fce0000010803 */
[----:B------:R-:W-:Y:S01]  /*4d30*/  HMMA.16816.F32.BF16 R96, R4, R92, RZ ;  /* 0x0000005c0460723c */ /* 0x000fe200000418ff */
[----:B------:R-:W1:Y:S01]  /*4d40*/  MUFU.EX2 R198, R0 ;  /* 0x0000000000c67308 */ /* 0x000e620000000800 */
[----:B--2---:R-:W-:Y:S01]  /*4d50*/  FMNMX.FTZ R2, R114, R8, !PT ;  /* 0x0000000872027209 */ /* 0x004fe20007810000 */
[----:B------:R-:W-:-:S05]  /*4d60*/  FFMA.FTZ R8, R21, c[0x0][0x2d0], -R3 ;  /* 0x0000b40015087a23 */ /* 0x000fca0000010803 */
[C---:B------:R-:W-:Y:S01]  /*4d70*/  HMMA.16816.F32.BF16 R72, R4.reuse, R42, RZ ;  /* 0x0000002a0448723c */ /* 0x040fe200000418ff */
[----:B---3--:R-:W-:Y:S02]  /*4d80*/  F2FP.BF16.PACK_AB R10, R199, R200 ;  /* 0x000000c8c70a723e */ /* 0x008fe400000010ff */
[----:B------:R-:W-:Y:S01]  /*4d90*/  FMNMX.FTZ R2, R112, R2, !PT ;  /* 0x0000000270027209 */ /* 0x000fe20007810000 */
[----:B------:R2:W-:Y:S04]  /*4da0*/  MUFU.EX2 R196, R8 ;  /* 0x0000000800c47308 */ /* 0x0005e80000000800 */
[----:B------:R-:W-:Y:S01]  /*4db0*/  HMMA.16816.F32.BF16 R36, R4, R78, RZ ;  /* 0x0000004e0424723c */ /* 0x000fe200000418ff */
[----:B-1----:R-:W-:-:S07]  /*4dc0*/  F2FP.BF16.PACK_AB R11, R198, R197 ;  /* 0x000000c5c60b723e */ /* 0x002fce00000010ff */
[----:B------:R-:W-:Y:S01]  /*4dd0*/  HMMA.16816.F32.BF16 R32, R4, R82, RZ ;  /* 0x000000520420723c */ /* 0x000fe200000418ff */
[----:B--2---:R-:W-:Y:S01]  /*4de0*/  FMNMX.FTZ R8, R104, R2, !PT ;  /* 0x0000000268087209 */ /* 0x004fe20007810000 */
[----:B------:R-:W-:-:S06]  /*4df0*/  FFMA.FTZ R2, R16, c[0x0][0x2d0], -R3 ;  /* 0x0000b40010027a23 */ /* 0x000fcc0000010803 */
[C---:B------:R-:W-:Y:S01]  /*4e00*/  HMMA.16816.F32.BF16 R20, R4.reuse, R90, RZ ;  /* 0x0000005a0414723c */ /* 0x040fe200000418ff */
[----:B------:R-:W1:Y:S01]  /*4e10*/  SHFL.BFLY PT, R9, R8, 0x2, 0x1f ;  /* 0x0c401f0008097f89 */ /* 0x000e6200000e0000 */
[----:B------:R2:W3:Y:S06]  /*4e20*/  MUFU.EX2 R240, R2 ;  /* 0x0000000200f07308 */ /* 0x0004ec0000000800 */
[----:B------:R-:W-:Y:S01]  /*4e30*/  HMMA.16816.F32.BF16 R16, R4, R94, RZ ;  /* 0x0000005e0410723c */ /* 0x000fe200000418ff */
[----:B--2---:R-:W-:-:S05]  /*4e40*/  FMUL.FTZ R2, R108, c[0x0][0x2d0] ;  /* 0x0000b4006c027a20 */ /* 0x004fca0000410000 */
[----:B------:R-:W-:-:S05]  /*4e50*/  FSEL R2, R2, RZ, P0 ;  /* 0x000000ff02027208 */ /* 0x000fca0000000000 */
[--C-:B------:R-:W-:Y:S02]  /*4e60*/  FFMA.FTZ R0, R28, c[0x0][0x2d0], -R2.reuse ;  /* 0x0000b4001c007a23 */ /* 0x100fe40000010802 */
[----:B------:R-:W-:Y:S02]  /*4e70*/  HMMA.16816.F32.BF16 R28, R4, R86, RZ ;  /* 0x00000056041c723c */ /* 0x000fe400000418ff */
[----:B------:R1:W-:Y:S05]  /*4e80*/  MUFU.EX2 R171, R0 ;  /* 0x0000000000ab7308 */ /* 0x0003ea0000000800 */
[----:B------:R-:W-:-:S04]  /*4e90*/  FFMA.FTZ R4, R47, c[0x0][0x2d0], -R2 ;  /* 0x0000b4002f047a23 */ /* 0x000fc80000010802 */
[----:B------:R2:W-:Y:S01]  /*4ea0*/  MUFU.EX2 R167, R4 ;  /* 0x0000000400a77308 */ /* 0x0005e20000000800 */
[----:B-1----:R-:W-:Y:S01]  /*4eb0*/  FMNMX.FTZ R0, R8, R9, !PT ;  /* 0x0000000908007209 */ /* 0x002fe20007810000 */
[----:B------:R-:W-:Y:S01]  /*4ec0*/  FFMA.FTZ R8, R44, c[0x0][0x2d0], -R2 ;  /* 0x0000b4002c087a23 */ /* 0x000fe20000010802 */
[----:B---3--:R-:W-:-:S03]  /*4ed0*/  F2FP.BF16.PACK_AB R9, R240, R196 ;  /* 0x000000c4f009723e */ /* 0x008fc600000010ff */
[----:B------:R-:W1:Y:S02]  /*4ee0*/  SHFL.BFLY PT, R13, R0, 0x1, 0x1f ;  /* 0x0c201f00000d7f89 */ /* 0x000e6400000e0000 */
[----:B------:R3:W-:Y:S01]  /*4ef0*/  MUFU.EX2 R170, R8 ;  /* 0x0000000800aa7308 */ /* 0x0007e20000000800 */
[----:B--2---:R-:W-:-:S07]  /*4f00*/  FFMA.FTZ R4, R46, c[0x0][0x2d0], -R2 ;  /* 0x0000b4002e047a23 */ /* 0x004fce0000010802 */
[----:B------:R2:W-:Y:S01]  /*4f10*/  MUFU.EX2 R168, R4 ;  /* 0x0000000400a87308 */ /* 0x0005e20000000800 */
[----:B---3--:R-:W-:Y:S02]  /*4f20*/  F2FP.BF16.PACK_AB R8, R201, R202 ;  /* 0x000000cac908723e */ /* 0x008fe400000010ff */
[----:B-1----:R-:W-:Y:S01]  /*4f30*/  FMNMX.FTZ R107, R0, R13, !PT ;  /* 0x0000000d006b7209 */ /* 0x002fe20007810000 */
[----:B--2---:R-:W-:-:S04]  /*4f40*/  FFMA.FTZ R4, R45, c[0x0][0x2d0], -R2 ;  /* 0x0000b4002d047a23 */ /* 0x004fc80000010802 */
[C---:B------:R-:W-:Y:S01]  /*4f50*/  HMMA.16816.F32.BF16 R228, R8.reuse, R68, R100 ;  /* 0x0000004408e4723c */ /* 0x040fe20000041864 */
[--C-:B------:R-:W-:Y:S01]  /*4f60*/  FFMA.FTZ R0, R27, c[0x0][0x2d0], -R2.reuse ;  /* 0x0000b4001b007a23 */ /* 0x100fe20000010802 */
[----:B------:R-:W-:Y:S01]  /*4f70*/  FSETP.NEU.FTZ.AND P0, PT, R107, -INF , PT ;  /* 0xff8000006b00780b */ /* 0x000fe20003f1d000 */
[----:B------:R1:W-:Y:S05]  /*4f80*/  MUFU.EX2 R169, R4 ;  /* 0x0000000400a97308 */ /* 0x0003ea0000000800 */
[C---:B------:R-:W-:Y:S03]  /*4f90*/  HMMA.16816.F32.BF16 R148, R8.reuse, R52, R136 ;  /* 0x000000340894723c */ /* 0x040fe60000041888 */
[----:B------:R2:W-:Y:S05]  /*4fa0*/  MUFU.EX2 R166, R0 ;  /* 0x0000000000a67308 */ /* 0x0005ea0000000800 */
[----:B------:R-:W-:Y:S01]  /*4fb0*/  HMMA.16816.F32.BF16 R232, R8, R56, R120 ;  /* 0x0000003808e8723c */ /* 0x000fe20000041878 */
[----:B-1----:R-:W-:-:S04]  /*4fc0*/  FFMA.FTZ R4, R26, c[0x0][0x2d0], -R2 ;  /* 0x0000b4001a047a23 */ /* 0x002fc80000010802 */
[----:B------:R1:W-:Y:S03]  /*4fd0*/  MUFU.EX2 R165, R4 ;  /* 0x0000000400a57308 */ /* 0x0003e60000000800 */
[----:B------:R-:W-:Y:S01]  /*4fe0*/  HMMA.16816.F32.BF16 R132, R8, R48, R132 ;  /* 0x000000300884723c */ /* 0x000fe20000041884 */
[----:B--2---:R-:W-:-:S05]  /*4ff0*/  FMUL.FTZ R0, R107, c[0x0][0x2d0] ;  /* 0x0000b4006b007a20 */ /* 0x004fca0000410000 */
[----:B------:R-:W-:Y:S02]  /*5000*/  FSEL R0, R0, RZ, P0 ;  /* 0x000000ff00007208 */ /* 0x000fe40000000000 */
[----:B------:R-:W-:Y:S01]  /*5010*/  HMMA.16816.F32.BF16 R236, R8, R60, R124 ;  /* 0x0000003c08ec723c */ /* 0x000fe2000004187c */
[----:B------:R-:W-:Y:S01]  /*5020*/  LDSM.16.MT88.4 R124, [R110+0x800] ;  /* 0x000800006e7c783b */ /* 0x000fe20000004200 */
[----:B-1----:R-:W-:-:S06]  /*5030*/  FFMA.FTZ R4, R24, c[0x0][0x2d0], -R2 ;  /* 0x0000b40018047a23 */ /* 0x002fcc0000010802 */
[C---:B------:R-:W-:Y:S01]  /*5040*/  HMMA.16816.F32.BF16 R224, R8.reuse, R64, R96 ;  /* 0x0000004008e0723c */ /* 0x040fe20000041860 */
[----:B------:R1:W2:Y:S07]  /*5050*/  MUFU.EX2 R164, R4 ;  /* 0x0000000400a47308 */ /* 0x0002ae0000000800 */
[C---:B------:R-:W-:Y:S08]  /*5060*/  HMMA.16816.F32.BF16 R120, R8.reuse, R54, R72 ;  /* 0x000000360878723c */ /* 0x040ff00000041848 */
[----:B------:R-:W-:Y:S01]  /*5070*/  HMMA.16816.F32.BF16 R136, R8, R50, R36 ;  /* 0x000000320888723c */ /* 0x000fe20000041824 */
[----:B-1----:R-:W-:Y:S01]  /*5080*/  FFMA.FTZ R4, R118, c[0x0][0x2d0], -R0 ;  /* 0x0000b40076047a23 */ /* 0x002fe20000010800 */
[----:B--2---:R-:W-:-:S03]  /*5090*/  F2FP.BF16.PACK_AB R6, R164, R165 ;  /* 0x000000a5a406723e */ /* 0x004fc600000010ff */
[----:B------:R1:W-:Y:S03]  /*50a0*/  MUFU.EX2 R163, R4 ;  /* 0x0000000400a37308 */ /* 0x0003e60000000800 */
[C---:B------:R-:W-:Y:S08]  /*50b0*/  HMMA.16816.F32.BF16 R152, R8.reuse, R62, R32 ;  /* 0x0000003e0898723c */ /* 0x040ff00000041820 */
[----:B------:R-:W-:Y:S01]  /*50c0*/  HMMA.16816.F32.BF16 R220, R8, R58, R28 ;  /* 0x0000003a08dc723c */ /* 0x000fe2000004181c */
[----:B-1----:R-:W-:-:S07]  /*50d0*/  FFMA.FTZ R4, R119, c[0x0][0x2d0], -R0 ;  /* 0x0000b40077047a23 */ /* 0x002fce0000010800 */
[C---:B------:R-:W-:Y:S01]  /*50e0*/  HMMA.16816.F32.BF16 R216, R8.reuse, R70, R20 ;  /* 0x0000004608d8723c */ /* 0x040fe20000041814 */
[----:B------:R1:W2:Y:S07]  /*50f0*/  MUFU.EX2 R160, R4 ;  /* 0x0000000400a07308 */ /* 0x0002ae0000000800 */
[----:B------:R-:W-:Y:S07]  /*5100*/  HMMA.16816.F32.BF16 R212, R8, R66, R16 ;  /* 0x0000004208d4723c */ /* 0x000fee0000041810 */
[----:B------:R-:W-:-:S02]  /*5110*/  F2FP.BF16.PACK_AB R8, R170, R171 ;  /* 0x000000abaa08723e */ /* 0x000fc400000010ff */
[----:B------:R-:W-:Y:S01]  /*5120*/  F2FP.BF16.PACK_AB R10, R168, R167 ;  /* 0x000000a7a80a723e */ /* 0x000fe200000010ff */
[----:B-1----:R-:W-:Y:S01]  /*5130*/  FFMA.FTZ R4, R117, c[0x0][0x2d0], -R0 ;  /* 0x0000b40075047a23 */ /* 0x002fe20000010800 */
[----:B--2---:R-:W-:-:S03]  /*5140*/  F2FP.BF16.PACK_AB R9, R160, R163 ;  /* 0x000000a3a009723e */ /* 0x004fc600000010ff */
[----:B------:R1:W-:Y:S02]  /*5150*/  MUFU.EX2 R162, R4 ;  /* 0x0000000400a27308 */ /* 0x0003e40000000800 */
[----:B-1----:R-:W-:-:S06]  /*5160*/  FFMA.FTZ R4, R116, c[0x0][0x2d0], -R0 ;  /* 0x0000b40074047a23 */ /* 0x002fcc0000010800 */
[----:B------:R1:W2:Y:S02]  /*5170*/  MUFU.EX2 R103, R4 ;  /* 0x0000000400677308 */ /* 0x0002a40000000800 */
[----:B-1----:R-:W-:Y:S01]  /*5180*/  FFMA.FTZ R4, R113, c[0x0][0x2d0], -R0 ;  /* 0x0000b40071047a23 */ /* 0x002fe20000010800 */
[----:B--2---:R-:W-:-:S05]  /*5190*/  F2FP.BF16.PACK_AB R11, R103, R162 ;  /* 0x000000a2670b723e */ /* 0x004fca00000010ff */
[----:B------:R1:W-:Y:S02]  /*51a0*/  MUFU.EX2 R161, R4 ;  /* 0x0000000400a17308 */ /* 0x0003e40000000800 */
[C---:B------:R-:W-:Y:S08]  /*51b0*/  HMMA.16816.F32.BF16 R16, R8.reuse, R76, RZ ;  /* 0x0000004c0810723c */ /* 0x040ff000000418ff */
[----:B------:R-:W-:Y:S01]  /*51c0*/  HMMA.16816.F32.BF16 R20, R8, R40, RZ ;  /* 0x000000280814723c */ /* 0x000fe200000418ff */
[----:B-1----:R-:W-:-:S04]  /*51d0*/  FFMA.FTZ R4, R14, c[0x0][0x2d0], -R0 ;  /* 0x0000b4000e047a23 */ /* 0x002fc80000010800 */
[----:B------:R1:W2:Y:S03]  /*51e0*/  MUFU.EX2 R100, R4 ;  /* 0x0000000400647308 */ /* 0x0002a60000000800 */
[C---:B------:R-:W-:Y:S08]  /*51f0*/  HMMA.16816.F32.BF16 R28, R8.reuse, R88, RZ ;  /* 0x00000058081c723c */ /* 0x040ff000000418ff */
[----:B------:R-:W-:Y:S01]  /*5200*/  HMMA.16816.F32.BF16 R36, R8, R78, RZ ;  /* 0x0000004e0824723c */ /* 0x000fe200000418ff */
[----:B-1----:R-:W-:Y:S01]  /*5210*/  FFMA.FTZ R4, R15, c[0x0][0x2d0], -R0 ;  /* 0x0000b4000f047a23 */ /* 0x002fe20000010800 */
[----:B--2---:R-:W-:-:S06]  /*5220*/  F2FP.BF16.PACK_AB R5, R100, R161 ;  /* 0x000000a16405723e */ /* 0x004fcc00000010ff */
[C---:B------:R-:W-:Y:S01]  /*5230*/  HMMA.16816.F32.BF16 R40, R8.reuse, R42, RZ ;  /* 0x0000002a0828723c */ /* 0x040fe200000418ff */
[----:B------:R1:W-:Y:S07]  /*5240*/  MUFU.EX2 R102, R4 ;  /* 0x0000000400667308 */ /* 0x0003ee0000000800 */
[C---:B------:R-:W-:Y:S08]  /*5250*/  HMMA.16816.F32.BF16 R32, R8.reuse, R86, RZ ;  /* 0x000000560820723c */ /* 0x040ff000000418ff */
[----:B------:R-:W-:Y:S01]  /*5260*/  HMMA.16816.F32.BF16 R44, R8, R90, RZ ;  /* 0x0000005a082c723c */ /* 0x000fe200000418ff */
[----:B-1----:R-:W-:-:S04]  /*5270*/  FFMA.FTZ R4, R25, c[0x0][0x2d0], -R0 ;  /* 0x0000b40019047a23 */ /* 0x002fc80000010800 */
[----:B------:R1:W2:Y:S03]  /*5280*/  MUFU.EX2 R101, R4 ;  /* 0x0000000400657308 */ /* 0x0002a60000000800 */
[----:B------:R-:W-:Y:S01]  /*5290*/  HMMA.16816.F32.BF16 R24, R8, R92, RZ ;  /* 0x0000005c0818723c */ /* 0x000fe200000418ff */
[----:B-1----:R-:W-:Y:S02]  /*52a0*/  F2FP.BF16.PACK_AB R4, R166, R169 ;  /* 0x000000a9a604723e */ /* 0x002fe400000010ff */
[----:B--2---:R-:W-:-:S07]  /*52b0*/  F2FP.BF16.PACK_AB R7, R101, R102 ;  /* 0x000000666507723e */ /* 0x004fce00000010ff */
[----:B------:R-:W-:Y:S08]  /*52c0*/  HMMA.16816.F32.BF16 R72, R4, R48, R16 ;  /* 0x000000300448723c */ /* 0x000ff00000041810 */
[----:B------:R-:W-:Y:S08]  /*52d0*/  HMMA.16816.F32.BF16 R16, R8, R84, RZ ;  /* 0x000000540810723c */ /* 0x000ff000000418ff */
[----:B------:R-:W-:Y:S08]  /*52e0*/  HMMA.16816.F32.BF16 R116, R4, R52, R20 ;  /* 0x000000340474723c */ /* 0x000ff00000041814 */
[----:B------:R-:W-:Y:S08]  /*52f0*/  HMMA.16816.F32.BF16 R20, R8, R80, RZ ;  /* 0x000000500814723c */ /* 0x000ff000000418ff */
[----:B------:R-:W-:Y:S08]  /*5300*/  HMMA.16816.F32.BF16 R192, R4, R56, R16 ;  /* 0x0000003804c0723c */ /* 0x000ff00000041810 */
[----:B------:R-:W-:Y:S01]  /*5310*/  HMMA.16816.F32.BF16 R16, R8, R82, RZ ;  /* 0x000000520810723c */ /* 0x000fe200000418ff */
[----:B------:R-:W1:Y:S07]  /*5320*/  LDSM.16.MT88.4 R80, [R110+0x2000] ;  /* 0x002000006e50783b */ /* 0x000e6e0000004200 */
[----:B------:R-:W-:Y:S08]  /*5330*/  HMMA.16816.F32.BF16 R176, R4, R60, R20 ;  /* 0x0000003c04b0723c */ /* 0x000ff00000041814 */
[----:B------:R-:W-:Y:S07]  /*5340*/  HMMA.16816.F32.BF16 R20, R8, R94, RZ ;  /* 0x0000005e0814723c */ /* 0x000fee00000418ff */
[----:B------:R-:W-:Y:S01]  /*5350*/  FFMA.FTZ R8, R131, c[0x0][0x2d0], -R2 ;  /* 0x0000b40083087a23 */ /* 0x000fe20000010802 */
[----:B------:R-:W-:Y:S01]  /*5360*/  HMMA.16816.F32.BF16 R172, R4, R64, R24 ;  /* 0x0000004004ac723c */ /* 0x000fe20000041818 */
[----:B------:R-:W-:-:S02]  /*5370*/  FADD.FTZ R9, R208, R207 ;  /* 0x000000cfd0097221 */ /* 0x000fc40000010000 */
[----:B------:R2:W-:Y:S01]  /*5380*/  MUFU.EX2 R26, R8 ;  /* 0x00000008001a7308 */ /* 0x0005e20000000800 */
[----:B------:R-:W-:-:S04]  /*5390*/  FADD.FTZ R11, R206, R204 ;  /* 0x000000ccce0b7221 */ /* 0x000fc80000010000 */
[C---:B------:R-:W-:Y:S08]  /*53a0*/  HMMA.16816.F32.BF16 R84, R4.reuse, R68, R28 ;  /* 0x000000440454723c */ /* 0x040ff0000004181c */
[----:B------:R-:W-:Y:S01]  /*53b0*/  HMMA.16816.F32.BF16 R36, R4, R50, R36 ;  /* 0x000000320424723c */ /* 0x000fe20000041824 */
[----:B--2---:R-:W-:-:S04]  /*53c0*/  FFMA.FTZ R8, R130, c[0x0][0x2d0], -R2 ;  /* 0x0000b40082087a23 */ /* 0x004fc80000010802 */
[----:B------:R2:W3:Y:S03]  /*53d0*/  MUFU.EX2 R28, R8 ;  /* 0x00000008001c7308 */ /* 0x0004e60000000800 */
[C---:B------:R-:W-:Y:S08]  /*53e0*/  HMMA.16816.F32.BF16 R48, R4.reuse, R62, R16 ;  /* 0x0000003e0430723c */ /* 0x040ff00000041810 */
[----:B------:R-:W-:Y:S01]  /*53f0*/  HMMA.16816.F32.BF16 R40, R4, R54, R40 ;  /* 0x000000360428723c */ /* 0x000fe20000041828 */
[----:B--2---:R-:W-:-:S07]  /*5400*/  FFMA.FTZ R8, R129, c[0x0][0x2d0], -R2 ;  /* 0x0000b40081087a23 */ /* 0x004fce0000010802 */
[C---:B------:R-:W-:Y:S01]  /*5410*/  HMMA.16816.F32.BF16 R32, R4.reuse, R58, R32 ;  /* 0x0000003a0420723c */ /* 0x040fe20000041820 */
[----:B------:R-:W-:Y:S01]  /*5420*/  FFMA.FTZ R2, R128, c[0x0][0x2d0], -R2 ;  /* 0x0000b40080027a23 */ /* 0x000fe20000010802 */
[----:B---3--:R-:W-:Y:S01]  /*5430*/  F2FP.BF16.PACK_AB R96, R28, R26 ;  /* 0x0000001a1c60723e */ /* 0x008fe200000010ff */
[----:B------:R-:W-:Y:S05]  /*5440*/  MUFU.EX2 R29, R8 ;  /* 0x00000008001d7308 */ /* 0x000fea0000000800 */
[C---:B------:R-:W-:Y:S03]  /*5450*/  HMMA.16816.F32.BF16 R44, R4.reuse, R70, R44 ;  /* 0x00000046042c723c */ /* 0x040fe6000004182c */
[----:B------:R2:W3:Y:S05]  /*5460*/  MUFU.EX2 R27, R2 ;  /* 0x00000002001b7308 */ /* 0x0004ea0000000800 */
[----:B------:R-:W-:Y:S01]  /*5470*/  HMMA.16816.F32.BF16 R20, R4, R66, R20 ;  /* 0x000000420414723c */ /* 0x000fe20000041814 */
[----:B------:R-:W4:Y:S04]  /*5480*/  LDSM.16.MT88.4 R4, [R111+0x2000] ;  /* 0x002000006f04783b */ /* 0x000f280000004200 */
[----:B------:R-:W5:Y:S01]  /*5490*/  LDSM.16.MT88.4 R64, [R111+0x1400] ;  /* 0x001400006f40783b */ /* 0x000f620000004200 */
[----:B--2---:R-:W-:Y:S01]  /*54a0*/  FFMA.FTZ R2, R115, c[0x0][0x2d0], -R0 ;  /* 0x0000b40073027a23 */ /* 0x004fe20000010800 */
[----:B---3--:R-:W-:-:S03]  /*54b0*/  F2FP.BF16.PACK_AB R98, R27, R29 ;  /* 0x0000001d1b62723e */ /* 0x008fc600000010ff */
[----:B------:R2:W-:Y:S02]  /*54c0*/  MUFU.EX2 R18, R2 ;  /* 0x0000000200127308 */ /* 0x0005e40000000800 */
[----:B--2---:R-:W-:-:S06]  /*54d0*/  FFMA.FTZ R2, R114, c[0x0][0x2d0], -R0 ;  /* 0x0000b40072027a23 */ /* 0x004fcc0000010800 */
[----:B------:R2:W3:Y:S02]  /*54e0*/  MUFU.EX2 R24, R2 ;  /* 0x0000000200187308 */ /* 0x0004e40000000800 */
[--C-:B--2---:R-:W-:Y:S01]  /*54f0*/  FFMA.FTZ R2, R112, c[0x0][0x2d0], -R0.reuse ;  /* 0x0000b40070027a23 */ /* 0x104fe20000010800 */
[----:B---3--:R-:W-:Y:S01]  /*5500*/  F2FP.BF16.PACK_AB R97, R24, R18 ;  /* 0x000000121861723e */ /* 0x008fe200000010ff */
[----:B------:R-:W-:-:S04]  /*5510*/  FFMA.FTZ R0, R104, c[0x0][0x2d0], -R0 ;  /* 0x0000b40068007a23 */ /* 0x000fc80000010800 */
[----:B------:R-:W-:Y:S08]  /*5520*/  MUFU.EX2 R25, R2 ;  /* 0x0000000200197308 */ /* 0x000ff00000000800 */
[----:B------:R2:W3:Y:S02]  /*5530*/  MUFU.EX2 R19, R0 ;  /* 0x0000000000137308 */ /* 0x0004e40000000800 */
[----:B--2---:R-:W-:Y:S01]  /*5540*/  FFMA.FTZ R0, R141, c[0x0][0x2d0], -R12 ;  /* 0x0000b4008d007a23 */ /* 0x004fe2000001080c */
[----:B---3--:R-:W-:-:S05]  /*5550*/  F2FP.BF16.PACK_AB R99, R19, R25 ;  /* 0x000000191363723e */ /* 0x008fca00000010ff */
[----:B------:R2:W-:Y:S02]  /*5560*/  MUFU.EX2 R17, R0 ;  /* 0x0000000000117308 */ /* 0x0005e40000000800 */
[C---:B-1----:R-:W-:Y:S08]  /*5570*/  HMMA.16816.F32.BF16 R68, R96.reuse, R80, R84 ;  /* 0x000000506044723c */ /* 0x042ff00000041854 */
[----:B----4-:R-:W-:Y:S01]  /*5580*/  HMMA.16816.F32.BF16 R84, R96, R4, R172 ;  /* 0x000000046054723c */ /* 0x010fe200000418ac */
[----:B--2---:R-:W-:-:S04]  /*5590*/  FFMA.FTZ R0, R143, c[0x0][0x2d0], -R12 ;  /* 0x0000b4008f007a23 */ /* 0x004fc8000001080c */
[----:B------:R1:W2:Y:S03]  /*55a0*/  MUFU.EX2 R16, R0 ;  /* 0x0000000000107308 */ /* 0x0002a60000000800 */
[C---:B-----5:R-:W-:Y:S07]  /*55b0*/  HMMA.16816.F32.BF16 R52, R96.reuse, R64, R192 ;  /* 0x000000406034723c */ /* 0x060fee00000418c0 */
[----:B------:R-:W-:Y:S01]  /*55c0*/  IADD3 R192, R211, -0x2, RZ ;  /* 0xfffffffed3c07810 */ /* 0x000fe20007ffe0ff */
[----:B------:R-:W-:Y:S03]  /*55d0*/  HMMA.16816.F32.BF16 R116, R96, R124, R116 ;  /* 0x0000007c6074723c */ /* 0x000fe60000041874 */
[----:B------:R-:W-:Y:S01]  /*55e0*/  ISETP.GE.AND P0, PT, R192, R241, PT ;  /* 0x000000f1c000720c */ /* 0x000fe20003f06270 */
[----:B-1----:R-:W-:Y:S01]  /*55f0*/  FFMA.FTZ R0, R142, c[0x0][0x2d0], -R12 ;  /* 0x0000b4008e007a23 */ /* 0x002fe2000001080c */
[----:B--2---:R-:W-:-:S03]  /*5600*/  F2FP.BF16.PACK_AB R92, R16, R17 ;  /* 0x00000011105c723e */ /* 0x004fc600000010ff */
[----:B------:R1:W-:Y:S02]  /*5610*/  MUFU.EX2 R14, R0 ;  /* 0x00000000000e7308 */ /* 0x0003e40000000800 */
[----:B-1----:R-:W-:-:S06]  /*5620*/  FFMA.FTZ R0, R147, c[0x0][0x2d0], -R12 ;  /* 0x0000b40093007a23 */ /* 0x002fcc000001080c */
[----:B------:R1:W2:Y:S02]  /*5630*/  MUFU.EX2 R15, R0 ;  /* 0x00000000000f7308 */ /* 0x0002a40000000800 */
[--C-:B-1----:R-:W-:Y:S01]  /*5640*/  FFMA.FTZ R0, R140, c[0x0][0x2d0], -R3.reuse ;  /* 0x0000b4008c007a23 */ /* 0x102fe20000010803 */
[----:B--2---:R-:W-:Y:S01]  /*5650*/  F2FP.BF16.PACK_AB R94, R15, R14 ;  /* 0x0000000e0f5e723e */ /* 0x004fe200000010ff */
[----:B------:R-:W1:Y:S04]  /*5660*/  LDSM.16.MT88.4 R140, [R111+0x800] ;  /* 0x000800006f8c783b */ /* 0x000e680000004200 */
[----:B------:R2:W-:Y:S02]  /*5670*/  MUFU.EX2 R2, R0 ;  /* 0x0000000000027308 */ /* 0x0005e40000000800 */
[----:B--2---:R-:W-:-:S06]  /*5680*/  FFMA.FTZ R0, R146, c[0x0][0x2d0], -R3 ;  /* 0x0000b40092007a23 */ /* 0x004fcc0000010803 */
[----:B------:R2:W3:Y:S02]  /*5690*/  MUFU.EX2 R8, R0 ;  /* 0x0000000000087308 */ /* 0x0004e40000000800 */
[--C-:B--2---:R-:W-:Y:S01]  /*56a0*/  FFMA.FTZ R0, R145, c[0x0][0x2d0], -R3.reuse ;  /* 0x0000b40091007a23 */ /* 0x104fe20000010803 */
[----:B---3--:R-:W-:Y:S01]  /*56b0*/  F2FP.BF16.PACK_AB R93, R8, R2 ;  /* 0x00000002085d723e */ /* 0x008fe200000010ff */
[----:B------:R-:W-:Y:S01]  /*56c0*/  FFMA.FTZ R3, R144, c[0x0][0x2d0], -R3 ;  /* 0x0000b40090037a23 */ /* 0x000fe20000010803 */
[C---:B-1----:R-:W-:Y:S03]  /*56d0*/  HMMA.16816.F32.BF16 R128, R96.reuse, R140, R72 ;  /* 0x0000008c6080723c */ /* 0x042fe60000041848 */
[----:B------:R1:W-:Y:S05]  /*56e0*/  MUFU.EX2 R12, R0 ;  /* 0x00000000000c7308 */ /* 0x0003ea0000000800 */
[----:B------:R-:W-:Y:S03]  /*56f0*/  HMMA.16816.F32.BF16 R144, R96, R156, R176 ;  /* 0x0000009c6090723c */ /* 0x000fe600000418b0 */
[----:B------:R-:W2:Y:S01]  /*5700*/  MUFU.EX2 R13, R3 ;  /* 0x00000003000d7308 */ /* 0x000ea20000000800 */
[----:B-1----:R-:W-:-:S04]  /*5710*/  FADD.FTZ R0, R171, R170 ;  /* 0x000000aaab007221 */ /* 0x002fc80000010000 */
[----:B------:R-:W-:Y:S02]  /*5720*/  FADD.FTZ R10, R167, R0 ;  /* 0x00000000a70a7221 */ /* 0x000fe40000010000 */
[----:B------:R-:W-:Y:S01]  /*5730*/  FADD.FTZ R0, R205, R11 ;  /* 0x0000000bcd007221 */ /* 0x000fe20000010000 */
[----:B--2---:R-:W-:Y:S01]  /*5740*/  F2FP.BF16.PACK_AB R95, R13, R12 ;  /* 0x0000000c0d5f723e */ /* 0x004fe200000010ff */
[----:B------:R-:W-:Y:S02]  /*5750*/  FADD.FTZ R3, R163, R160 ;  /* 0x000000a0a3037221 */ /* 0x000fe40000010000 */
[----:B------:R-:W-:-:S04]  /*5760*/  FADD.FTZ R10, R168, R10 ;  /* 0x0000000aa80a7221 */ /* 0x000fc80000010000 */
[C---:B------:R-:W-:Y:S07]  /*5770*/  HMMA.16816.F32.BF16 R88, R92.reuse, R4, R224 ;  /* 0x000000045c58723c */ /* 0x040fee00000418e0 */
[----:B------:R-:W-:Y:S01]  /*5780*/  FADD.FTZ R4, R162, R3 ;  /* 0x00000003a2047221 */ /* 0x000fe20000010000 */
[----:B------:R-:W-:Y:S01]  /*5790*/  HMMA.16816.F32.BF16 R112, R92, R124, R148 ;  /* 0x0000007c5c70723c */ /* 0x000fe20000041894 */
[----:B------:R-:W-:Y:S02]  /*57a0*/  FADD.FTZ R3, R209, R9 ;  /* 0x00000009d1037221 */ /* 0x000fe40000010000 */
[----:B------:R-:W-:-:S02]  /*57b0*/  FADD.FTZ R9, R103, R4 ;  /* 0x0000000467097221 */ /* 0x000fc40000010000 */
[----:B------:R-:W-:Y:S02]  /*57c0*/  FADD.FTZ R4, R210, R3 ;  /* 0x00000003d2047221 */ /* 0x000fe40000010000 */
        /* <DEDUP_REMOVED lines=41> */
[----:B------:R-:W-:Y:S08]  /*5a60*/  HMMA.16816.F32.BF16 R76, R92, R82, R216 ;  /* 0x000000525c4c723c */ /* 0x000ff000000418d8 */
[C---:B------:R-:W-:Y:S08]  /*5a70*/  HMMA.16816.F32.BF16 R124, R96.reuse, R126, R40 ;  /* 0x0000007e607c723c */ /* 0x040ff00000041828 */
[C---:B------:R-:W-:Y:S08]  /*5a80*/  HMMA.16816.F32.BF16 R140, R96.reuse, R142, R36 ;  /* 0x0000008e608c723c */ /* 0x040ff00000041824 */
[C---:B------:R-:W-:Y:S08]  /*5a90*/  HMMA.16816.F32.BF16 R156, R96.reuse, R158, R48 ;  /* 0x0000009e609c723c */ /* 0x040ff00000041830 */
[C---:B------:R-:W-:Y:S08]  /*5aa0*/  HMMA.16816.F32.BF16 R64, R96.reuse, R66, R32 ;  /* 0x000000426040723c */ /* 0x040ff00000041820 */
[----:B------:R-:W-:Y:S08]  /*5ab0*/  HMMA.16816.F32.BF16 R80, R96, R82, R44 ;  /* 0x000000526050723c */ /* 0x000ff0000004182c */
[-C--:B------:R-:W-:Y:S08]  /*5ac0*/  HMMA.16816.F32.BF16 R92, R92, R6.reuse, R212 ;  /* 0x000000065c5c723c */ /* 0x080ff000000418d4 */
[----:B------:R-:W-:Y:S01]  /*5ad0*/  HMMA.16816.F32.BF16 R96, R96, R6, R20 ;  /* 0x000000066060723c */ /* 0x000fe20000041814 */
[----:B------:R-:W-:Y:S07]  /*5ae0*/  @!UPT UIADD3 URZ, URZ, URZ, URZ ;  /* 0x0000003f3f3ff290 */ /* 0x000fee000fffe03f */
[----:B------:R-:W-:Y:S11]  /*5af0*/  @!P0 BRA `(.L_x_52) ;  /* 0x00002e1000008947 */ /* 0x000ff60003800000 */
[----:B------:R-:W2:Y:S01]  /*5b00*/  LDL R31, [R1] ;  /* 0x00000000011f7983 */ /* 0x000ea20000100800 */
[----:B------:R-:W-:-:S02]  /*5b10*/  ISETP.GE.AND P4, PT, R252, c[0x0][0x1d4], PT ;  /* 0x00007500fc007a0c */ /* 0x000fc40003f86270 */
[----:B------:R-:W-:Y:S01]  /*5b20*/  ISETP.GE.AND P3, PT, R250, c[0x0][0x1d4], PT ;  /* 0x00007500fa007a0c */ /* 0x000fe20003f66270 */
[----:B------:R-:W1:Y:S02]  /*5b30*/  S2R R30, SR_TID.X ;  /* 0x00000000001e7919 */ /* 0x000e640000002100 */
[----:B-1----:R-:W-:Y:S02]  /*5b40*/  ISETP.GT.AND P0, PT, R30, 0x3f, PT ;  /* 0x0000003f1e00780c */ /* 0x002fe40003f04270 */
[----:B--2---:R-:W-:Y:S02]  /*5b50*/  ISETP.GE.AND P5, PT, R31, c[0x0][0x1d4], PT ;  /* 0x000075001f007a0c */ /* 0x004fe40003fa6270 */
.L_x_55:
[----:B------:R-:W-:Y:S04]  /*5b60*/  DEPBAR.LE SB0, 0x0 ;  /* 0x000080000000791a */ /* 0x000fe80000000000 */
[----:B------:R-:W-:Y:S01]  /*5b70*/  WARPSYNC 0xffffffff ;  /* 0xffffffff00007948 */ /* 0x000fe20003800000 */
[----:B------:R-:W-:Y:S01]  /*5b80*/  BAR.SYNC.DEFER_BLOCKING 0x0 ;  /* 0x0000000000007b1d */ /* 0x000fe20000010000 */
[----:B------:R-:W-:Y:S01]  /*5b90*/  SHF.R.S32.HI R0, RZ, 0x1f, R192 ;  /* 0x0000001fff007819 */ /* 0x000fe200000114c0 */
[----:B------:R-:W-:Y:S01]  /*5ba0*/  IMAD.WIDE.U32 R2, R192, c[0x0][0x208], RZ ;  /* 0x00008200c0027a25 */ /* 0x000fe200078e00ff */
[----:B------:R-:W-:Y:S02]  /*5bb0*/  MOV R29, c[0x0][0x208] ;  /* 0x00008200001d7a02 */ /* 0x000fe40000000f00 */
[----:B------:R-:W-:Y:S01]  /*5bc0*/  MOV R30, c[0x0][0x20c] ;  /* 0x00008300001e7a02 */ /* 0x000fe20000000f00 */
[----:B------:R-:W-:Y:S04]  /*5bd0*/  IMAD R0, R0, c[0x0][0x208], RZ ;  /* 0x0000820000007a24 */ /* 0x000fe800078e02ff */
[----:B------:R-:W-:Y:S05]  /*5be0*/  IMAD R0, R192, c[0x0][0x20c], R0 ;  /* 0x00008300c0007a24 */ /* 0x000fea00078e0200 */
[----:B------:R-:W-:Y:S01]  /*5bf0*/  IADD3 R0, R3, R0, RZ ;  /* 0x0000000003007210 */ /* 0x000fe20007ffe0ff */
[----:B------:R-:W-:Y:S01]  /*5c00*/  IMAD.WIDE.U32 R2, R2, 0x30, RZ ;  /* 0x0000003002027825 */ /* 0x000fe200078e00ff */
[----:B------:R-:W-:Y:S01]  /*5c10*/  LDSM.16.M88.4 R48, [R180] ;  /* 0x00000000b430783b */ /* 0x000fe20000000200 */
[----:B------:R-:W-:Y:S07]  /*5c20*/  BSSY B0, `(.L_x_53) ;  /* 0x0000118000007945 */ /* 0x000fee0003800000 */
[----:B------:R-:W1:Y:S08]  /*5c30*/  S2R R20, SR_TID.X ;  /* 0x0000000000147919 */ /* 0x000e700000002100 */
[----:B------:R-:W2:Y:S08]  /*5c40*/  LDSM.16.M88.4 R16, [R109] ;  /* 0x000000006d10783b */ /* 0x000eb00000000200 */
[----:B------:R-:W3:Y:S08]  /*5c50*/  LDSM.16.M88.4 R44, [R180+0x1000] ;  /* 0x00100000b42c783b */ /* 0x000ef00000000200 */
[----:B------:R-:W4:Y:S08]  /*5c60*/  LDSM.16.M88.4 R32, [R109+0x400] ;  /* 0x000400006d20783b */ /* 0x000f300000000200 */
[----:B------:R-:W5:Y:S08]  /*5c70*/  LDSM.16.M88.4 R100, [R109+0x800] ;  /* 0x000800006d64783b */ /* 0x000f700000000200 */
[----:B------:R-:W-:Y:S01]  /*5c80*/  LDSM.16.M88.4 R160, [R181] ;  /* 0x00000000b5a0783b */ /* 0x000fe20000000200 */
[-C--:B--2---:R-:W-:Y:S07]  /*5c90*/  HMMA.16816.F32.BF16 R4, R48, R16.reuse, RZ ;  /* 0x000000103004723c */ /* 0x084fee00000418ff */
[----:B------:R-:W2:Y:S01]  /*5ca0*/  LDSM.16.M88.4 R164, [R182] ;  /* 0x00000000b6a4783b */ /* 0x000ea20000000200 */
[----:B-1----:R-:W-:Y:S01]  /*5cb0*/  ISETP.GT.AND P6, PT, R20, 0x3f, PT ;  /* 0x0000003f1400780c */ /* 0x002fe20003fc4270 */
[----:B------:R-:W-:Y:S03]  /*5cc0*/  IMAD R20, R0, 0x30, RZ ;  /* 0x0000003000147824 */ /* 0x000fe600078e02ff */
[----:B------:R-:W-:Y:S01]  /*5cd0*/  IADD3 R0, P0, R248, R2, RZ ;  /* 0x00000002f8007210 */ /* 0x000fe20007f1e0ff */
[C---:B---3--:R-:W-:Y:S02]  /*5ce0*/  HMMA.16816.F32.BF16 R8, R44.reuse, R16, RZ ;  /* 0x000000102c08723c */ /* 0x048fe400000418ff */
[----:B------:R-:W1:Y:S01]  /*5cf0*/  LDSM.16.M88.4 R168, [R181+0x1000] ;  /* 0x00100000b5a8783b */ /* 0x000e620000000200 */
[----:B------:R-:W-:Y:S05]  /*5d00*/  IADD3 R3, R3, R20, RZ ;  /* 0x0000001403037210 */ /* 0x000fea0007ffe0ff */
[-C--:B------:R-:W-:Y:S01]  /*5d10*/  HMMA.16816.F32.BF16 R12, R44, R18.reuse, RZ ;  /* 0x000000122c0c723c */ /* 0x080fe200000418ff */
[----:B------:R-:W-:Y:S01]  /*5d20*/  @!P6 LEA R24, P1, R29, R2, 0x5 ;  /* 0x000000021d18e211 */ /* 0x000fe200078228ff */
[----:B------:R-:W3:Y:S02]  /*5d30*/  LDSM.16.M88.4 R172, [R190] ;  /* 0x00000000beac783b */ /* 0x000ee40000000200 */
[----:B------:R-:W-:Y:S02]  /*5d40*/  IADD3.X R28, R3, R247, RZ, P0, !PT ;  /* 0x000000f7031c7210 */ /* 0x000fe400007fe4ff */
[C---:B------:R-:W-:Y:S02]  /*5d50*/  LEA R2, P0, R0.reuse, c[0x0][0x1f8], 0x1 ;  /* 0x00007e0000027a11 */ /* 0x040fe400078008ff */
[C---:B------:R-:W-:Y:S02]  /*5d60*/  HMMA.16816.F32.BF16 R16, R48.reuse, R18, RZ ;  /* 0x000000123010723c */ /* 0x040fe400000418ff */
[----:B------:R-:W1:Y:S02]  /*5d70*/  LDSM.16.M88.4 R176, [R189] ;  /* 0x00000000bdb0783b */ /* 0x000e640000000200 */
[----:B------:R-:W-:Y:S02]  /*5d80*/  @!P6 LEA.HI.X R29, R29, R3, R30, 0x5, P1 ;  /* 0x000000031d1de211 */ /* 0x000fe400008f2c1e */
[----:B------:R-:W-:Y:S02]  /*5d90*/  LEA.HI.X R3, R0, c[0x0][0x1fc], R28, 0x1, P0 ;  /* 0x00007f0000037a11 */ /* 0x000fe400000f0c1c */
[-C--:B----4-:R-:W-:Y:S01]  /*5da0*/  HMMA.16816.F32.BF16 R20, R48, R32.reuse, RZ ;  /* 0x000000203014723c */ /* 0x090fe200000418ff */
[----:B------:R-:W-:Y:S01]  /*5db0*/  @!P6 IADD3 R37, P2, R24, R248, RZ ;  /* 0x000000f81825e210 */ /* 0x000fe20007f5e0ff */
[----:B------:R-:W4:Y:S03]  /*5dc0*/  LDL R218, [R1+0x8] ;  /* 0x0000080001da7983 */ /* 0x000f260000100800 */
[----:B------:R-:W-:Y:S01]  /*5dd0*/  @!P6 LEA R36, P0, R37, c[0x0][0x1f8], 0x1 ;  /* 0x00007e002524ea11 */ /* 0x000fe200078008ff */
[----:B------:R-:W-:Y:S01]  /*5de0*/  @!PT LDS RZ, [RZ] ;  /* 0x00000000fffff984 */ /* 0x000fe20000000800 */
[----:B------:R-:W-:Y:S01]  /*5df0*/  @!PT LDS RZ, [RZ] ;  /* 0x00000000fffff984 */ /* 0x000fe20000000800 */
[----:B------:R-:W-:Y:S01]  /*5e00*/  @!PT LDS RZ, [RZ] ;  /* 0x00000000fffff984 */ /* 0x000fe20000000800 */
[----:B------:R1:W-:Y:S01]  /*5e10*/  LDGSTS.E.BYPASS.LTC128B.128 [R191+0x1880], [R2.64], !P3 ;  /* 0x0188000002bf7fae */ /* 0x0003e2000d901d46 */
[----:B------:R-:W-:Y:S01]  /*5e20*/  @!P6 IADD3.X R0, R29, R247, RZ, P2, !PT ;  /* 0x000000f71d00e210 */ /* 0x000fe200017fe4ff */
[C---:B------:R-:W-:Y:S04]  /*5e30*/  HMMA.16816.F32.BF16 R24, R44.reuse, R32, RZ ;  /* 0x000000202c18723c */ /* 0x040fe800000418ff */
[----:B------:R-:W-:Y:S02]  /*5e40*/  @!P6 LEA.HI.X R37, R37, c[0x0][0x1fc], R0, 0x1, P0 ;  /* 0x00007f002525ea11 */ /* 0x000fe400000f0c00 */
[----:B------:R1:W-:Y:S02]  /*5e50*/  LDGSTS.E.BYPASS.LTC128B.128 [R191+0x2480], [R2.64+0x40], !P4 ;  /* 0x0248004002bf7fae */ /* 0x0003e4000e101d46 */
[-C--:B------:R-:W-:Y:S06]  /*5e60*/  HMMA.16816.F32.BF16 R28, R44, R34.reuse, RZ ;  /* 0x000000222c1c723c */ /* 0x080fec00000418ff */
[----:B------:R1:W-:Y:S02]  /*5e70*/  LDGSTS.E.BYPASS.LTC128B.128 [R191+0x3080], [R2.64+0x80], !P5 ;  /* 0x0308008002bf7fae */ /* 0x0003e4000e901d46 */
[C---:B------:R-:W-:Y:S06]  /*5e80*/  HMMA.16816.F32.BF16 R32, R48.reuse, R34, RZ ;  /* 0x000000223020723c */ /* 0x040fec00000418ff */
[----:B------:R5:W-:Y:S08]  /*5e90*/  @!P6 LDGSTS.E.BYPASS.LTC128B.128 [R191+0x2080], [R36.64], !P3 ;  /* 0x0208000024bfefae */ /* 0x000bf0000d901d46 */
[----:B------:R5:W-:Y:S08]  /*5ea0*/  @!P6 LDGSTS.E.BYPASS.LTC128B.128 [R191+0x2c80], [R36.64+0x40], !P4 ;  /* 0x02c8004024bfefae */ /* 0x000bf0000e101d46 */
[----:B------:R5:W-:Y:S08]  /*5eb0*/  @!P6 LDGSTS.E.BYPASS.LTC128B.128 [R191+0x3880], [R36.64+0x80], !P5 ;  /* 0x0388008024bfefae */ /* 0x000bf0000e901d46 */
[----:B------:R-:W0:Y:S01]  /*5ec0*/  LDGDEPBAR ;  /* 0x00000000000079af */ /* 0x000e220000000000 */
[-C--:B-----5:R-:W-:Y:S08]  /*5ed0*/  HMMA.16816.F32.BF16 R36, R48, R100.reuse, RZ ;  /* 0x000000643024723c */ /* 0x0a0ff000000418ff */
[C---:B------:R-:W-:Y:S08]  /*5ee0*/  HMMA.16816.F32.BF16 R40, R44.reuse, R100, RZ ;  /* 0x000000642c28723c */ /* 0x040ff000000418ff */
[-C--:B------:R-:W-:Y:S08]  /*5ef0*/  HMMA.16816.F32.BF16 R44, R44, R102.reuse, RZ ;  /* 0x000000662c2c723c */ /* 0x080ff000000418ff */
[----:B------:R-:W-:Y:S01]  /*5f00*/  HMMA.16816.F32.BF16 R48, R48, R102, RZ ;  /* 0x000000663030723c */ /* 0x000fe200000418ff */
[----:B------:R-:W-:Y:S07]  /*5f10*/  LDSM.16.M88.4 R100, [R180+0x2000] ;  /* 0x00200000b464783b */ /* 0x000fee0000000200 */
[-C--:B--2---:R-:W-:Y:S08]  /*5f20*/  HMMA.16816.F32.BF16 R4, R160, R164.reuse, R4 ;  /* 0x000000a4a004723c */ /* 0x084ff00000041804 */
[C---:B-1----:R-:W-:Y:S08]  /*5f30*/  HMMA.16816.F32.BF16 R8, R168.reuse, R164, R8 ;  /* 0x000000a4a808723c */ /* 0x042ff00000041808 */
[-C--:B------:R-:W-:Y:S08]  /*5f40*/  HMMA.16816.F32.BF16 R12, R168, R166.reuse, R12 ;  /* 0x000000a6a80c723c */ /* 0x080ff0000004180c */
[C---:B------:R-:W-:Y:S01]  /*5f50*/  HMMA.16816.F32.BF16 R16, R160.reuse, R166, R16 ;  /* 0x000000a6a010723c */ /* 0x040fe20000041810 */
[----:B------:R-:W1:Y:S07]  /*5f60*/  LDSM.16.M88.4 R164, [R109+0xc00] ;  /* 0x000c00006da4783b */ /* 0x000e6e0000000200 */
        /* <DEDUP_REMOVED lines=8> */
[----:B------:R-:W2:Y:S07]  /*5ff0*/  LDSM.16.M88.4 R168, [R180+0x3000] ;  /* 0x00300000b4a8783b */ /* 0x000eae0000000200 */
[----:B------:R-:W-:Y:S01]  /*6000*/  HMMA.16816.F32.BF16 R48, R160, R178, R48 ;  /* 0x000000b2a030723c */ /* 0x000fe20000041830 */
[----:B------:R-:W3:Y:S07]  /*6010*/  LDSM.16.M88.4 R160, [R109+0x1000] ;  /* 0x001000006da0783b */ /* 0x000eee0000000200 */
[-C--:B-1----:R-:W-:Y:S08]  /*6020*/  HMMA.16816.F32.BF16 R4, R100, R164.reuse, R4 ;  /* 0x000000a46404723c */ /* 0x082ff00000041804 */
[C---:B--2---:R-:W-:Y:S08]  /*6030*/  HMMA.16816.F32.BF16 R8, R168.reuse, R164, R8 ;  /* 0x000000a4a808723c */ /* 0x044ff00000041808 */
[-C--:B------:R-:W-:Y:S08]  /*6040*/  HMMA.16816.F32.BF16 R12, R168, R166.reuse, R12 ;  /* 0x000000a6a80c723c */ /* 0x080ff0000004180c */
[C---:B------:R-:W-:Y:S01]  /*6050*/  HMMA.16816.F32.BF16 R16, R100.reuse, R166, R16 ;  /* 0x000000a66410723c */ /* 0x040fe20000041810 */
[----:B------:R-:W-:Y:S07]  /*6060*/  LDSM.16.M88.4 R164, [R188] ;  /* 0x00000000bca4783b */ /* 0x000fee0000000200 */
[-C--:B---3--:R-:W-:Y:S08]  /*6070*/  HMMA.16816.F32.BF16 R20, R100, R160.reuse, R20 ;  /* 0x000000a06414723c */ /* 0x088ff00000041814 */
[C---:B------:R-:W-:Y:S08]  /*6080*/  HMMA.16816.F32.BF16 R24, R168.reuse, R160, R24 ;  /* 0x000000a0a818723c */ /* 0x040ff00000041818 */
[-C--:B------:R-:W-:Y:S08]  /*6090*/  HMMA.16816.F32.BF16 R28, R168, R162.reuse, R28 ;  /* 0x000000a2a81c723c */ /* 0x080ff0000004181c */
[C---:B------:R-:W-:Y:S01]  /*60a0*/  HMMA.16816.F32.BF16 R32, R100.reuse, R162, R32 ;  /* 0x000000a26420723c */ /* 0x040fe20000041820 */
[----:B------:R-:W1:Y:S07]  /*60b0*/  LDSM.16.M88.4 R160, [R181+0x2000] ;  /* 0x00200000b5a0783b */ /* 0x000e6e0000000200 */
[-C--:B------:R-:W-:Y:S08]  /*60c0*/  HMMA.16816.F32.BF16 R36, R100, R172.reuse, R36 ;  /* 0x000000ac6424723c */ /* 0x080ff00000041824 */
[C---:B------:R-:W-:Y:S08]  /*60d0*/  HMMA.16816.F32.BF16 R40, R168.reuse, R172, R40 ;  /* 0x000000aca828723c */ /* 0x040ff00000041828 */
[-C--:B------:R-:W-:Y:S01]  /*60e0*/  HMMA.16816.F32.BF16 R44, R168, R174.reuse, R44 ;  /* 0x000000aea82c723c */ /* 0x080fe2000004182c */
[----:B------:R-:W2:Y:S02]  /*60f0*/  LDSM.16.M88.4 R168, [R181+0x3000] ;  /* 0x00300000b5a8783b */ /* 0x000ea40000000200 */
[----:B----4-:R-:W-:Y:S05]  /*6100*/  ISETP.GT.AND P2, PT, R192, R218, PT ;  /* 0x000000dac000720c */ /* 0x010fea0003f44270 */
[----:B------:R-:W-:Y:S01]  /*6110*/  HMMA.16816.F32.BF16 R48, R100, R174, R48 ;  /* 0x000000ae6430723c */ /* 0x000fe20000041830 */
[----:B------:R-:W3:Y:S07]  /*6120*/  LDSM.16.M88.4 R100, [R187] ;  /* 0x00000000bb64783b */ /* 0x000eee0000000200 */
[-C--:B-1----:R-:W-:Y:S01]  /*6130*/  HMMA.16816.F32.BF16 R4, R160, R164.reuse, R4 ;  /* 0x000000a4a004723c */ /* 0x082fe20000041804 */
[----:B------:R-:W1:Y:S07]  /*6140*/  LDSM.16.M88.4 R172, [R186] ;  /* 0x00000000baac783b */ /* 0x000e6e0000000200 */
[C---:B--2---:R-:W-:Y:S08]  /*6150*/  HMMA.16816.F32.BF16 R8, R168.reuse, R164, R8 ;  /* 0x000000a4a808723c */ /* 0x044ff00000041808 */
[-C--:B------:R-:W-:Y:S08]  /*6160*/  HMMA.16816.F32.BF16 R12, R168, R166.reuse, R12 ;  /* 0x000000a6a80c723c */ /* 0x080ff0000004180c */
[C---:B------:R-:W-:Y:S01]  /*6170*/  HMMA.16816.F32.BF16 R16, R160.reuse, R166, R16 ;  /* 0x000000a6a010723c */ /* 0x040fe20000041810 */
[----:B------:R-:W-:Y:S07]  /*6180*/  LDSM.16.M88.4 R164, [R109+0x1800] ;  /* 0x001800006da4783b */ /* 0x000fee0000000200 */
[-C--:B---3--:R-:W-:Y:S08]  /*6190*/  HMMA.16816.F32.BF16 R20, R160, R100.reuse, R20 ;  /* 0x00000064a014723c */ /* 0x088ff00000041814 */
[C---:B------:R-:W-:Y:S08]  /*61a0*/  HMMA.16816.F32.BF16 R24, R168.reuse, R100, R24 ;  /* 0x00000064a818723c */ /* 0x040ff00000041818 */
[-C--:B------:R-:W-:Y:S08]  /*61b0*/  HMMA.16816.F32.BF16 R28, R168, R102.reuse, R28 ;  /* 0x00000066a81c723c */ /* 0x080ff0000004181c */
[C---:B------:R-:W-:Y:S01]  /*61c0*/  HMMA.16816.F32.BF16 R32, R160.reuse, R102, R32 ;  /* 0x00000066a020723c */ /* 0x040fe20000041820 */
[----:B------:R-:W2:Y:S07]  /*61d0*/  LDSM.16.M88.4 R100, [R180+0x4000] ;  /* 0x00400000b464783b */ /* 0x000eae0000000200 */
[-C--:B-1----:R-:W-:Y:S08]  /*61e0*/  HMMA.16816.F32.BF16 R36, R160, R172.reuse, R36 ;  /* 0x000000aca024723c */ /* 0x082ff00000041824 */
[C---:B------:R-:W-:Y:S08]  /*61f0*/  HMMA.16816.F32.BF16 R40, R168.reuse, R172, R40 ;  /* 0x000000aca828723c */ /* 0x040ff00000041828 */
[-C--:B------:R-:W-:Y:S01]  /*6200*/  HMMA.16816.F32.BF16 R44, R168, R174.reuse, R44 ;  /* 0x000000aea82c723c */ /* 0x080fe2000004182c */
[----:B------:R-:W1:Y:S07]  /*6210*/  LDSM.16.M88.4 R168, [R180+0x5000] ;  /* 0x00500000b4a8783b */ /* 0x000e6e0000000200 */
[----:B------:R-:W-:Y:S01]  /*6220*/  HMMA.16816.F32.BF16 R48, R160, R174, R48 ;  /* 0x000000aea030723c */ /* 0x000fe20000041830 */
[----:B------:R-:W3:Y:S07]  /*6230*/  LDSM.16.M88.4 R160, [R109+0x1c00] ;  /* 0x001c00006da0783b */ /* 0x000eee0000000200 */
[-C--:B--2---:R-:W-:Y:S01]  /*6240*/  HMMA.16816.F32.BF16 R4, R100, R164.reuse, R4 ;  /* 0x000000a46404723c */ /* 0x084fe20000041804 */
[----:B------:R-:W2:Y:S07]  /*6250*/  LDSM.16.M88.4 R172, [R109+0x2000] ;  /* 0x002000006dac783b */ /* 0x000eae0000000200 */
[C---:B-1----:R-:W-:Y:S08]  /*6260*/  HMMA.16816.F32.BF16 R8, R168.reuse, R164, R8 ;  /* 0x000000a4a808723c */ /* 0x042ff00000041808 */
        /* <DEDUP_REMOVED lines=8> */
[-C--:B--2---:R-:W-:Y:S08]  /*62f0*/  HMMA.16816.F32.BF16 R36, R100, R172.reuse, R36 ;  /* 0x000000ac6424723c */ /* 0x084ff00000041824 */
[C---:B------:R-:W-:Y:S08]  /*6300*/  HMMA.16816.F32.BF16 R40, R168.reuse, R172, R40 ;  /* 0x000000aca828723c */ /* 0x040ff00000041828 */
[-C--:B------:R-:W-:Y:S01]  /*6310*/  HMMA.16816.F32.BF16 R44, R168, R174.reuse, R44 ;  /* 0x000000aea82c723c */ /* 0x080fe2000004182c */
[----:B------:R-:W2:Y:S07]  /*6320*/  LDSM.16.M88.4 R168, [R181+0x5000] ;  /* 0x00500000b5a8783b */ /* 0x000eae0000000200 */
[----:B------:R-:W-:Y:S08]  /*6330*/  HMMA.16816.F32.BF16 R48, R100, R174, R48 ;  /* 0x000000ae6430723c */ /* 0x000ff00000041830 */
[-C--:B-1----:R-:W-:Y:S11]  /*6340*/  HMMA.16816.F32.BF16 R4, R160, R164.reuse, R4 ;  /* 0x000000a4a004723c */ /* 0x082ff60000041804 */
[----:B------:R-:W-:Y:S11]  /*6350*/  @!UPT UIADD3 URZ, URZ, URZ, URZ ;  /* 0x0000003f3f3ff290 */ /* 0x000ff6000fffe03f */
[----:B------:R-:W-:Y:S02]  /*6360*/  @!UPT UIADD3 URZ, URZ, URZ, URZ ;  /* 0x0000003f3f3ff290 */ /* 0x000fe4000fffe03f */
[----:B------:R-:W-:Y:S01]  /*6370*/  FMUL.FTZ R0, R4, c[0x0][0x320] ;  /* 0x0000c80004007a20 */ /* 0x000fe20000410000 */
[C---:B--2---:R-:W-:Y:S03]  /*6380*/  HMMA.16816.F32.BF16 R8, R168.reuse, R164, R8 ;  /* 0x000000a4a808723c */ /* 0x044fe60000041808 */
[----:B------:R1:W2:Y:S05]  /*6390*/  MUFU.TANH R173, R0 ;  /* 0x0000000000ad7308 */ /* 0x0002aa0000002400 */
[-C--:B------:R-:W-:Y:S08]  /*63a0*/  HMMA.16816.F32.BF16 R12, R168, R166.reuse, R12 ;  /* 0x000000a6a80c723c */ /* 0x080ff0000004180c */
[C---:B------:R-:W-:Y:S08]  /*63b0*/  HMMA.16816.F32.BF16 R16, R160.reuse, R166, R16 ;  /* 0x000000a6a010723c */ /* 0x040ff00000041810 */
[----:B------:R-:W-:Y:S04]  /*63c0*/  FMUL.FTZ R3, R10, c[0x0][0x320] ;  /* 0x0000c8000a037a20 */ /* 0x000fe80000410000 */
[----:B------:R3:W4:Y:S01]  /*63d0*/  MUFU.TANH R175, R3 ;  /* 0x0000000300af7308 */ /* 0x0007220000002400 */
[----:B-1----:R-:W-:Y:S02]  /*63e0*/  FMUL.FTZ R0, R5, c[0x0][0x320] ;  /* 0x0000c80005007a20 */ /* 0x002fe40000410000 */
[----:B------:R-:W-:Y:S07]  /*63f0*/  FMUL.FTZ R2, R11, c[0x0][0x320] ;  /* 0x0000c8000b027a20 */ /* 0x000fee0000410000 */
[----:B------:R1:W1:Y:S10]  /*6400*/  MUFU.TANH R172, R0 ;  /* 0x0000000000ac7308 */ /* 0x0002740000002400 */
[----:B------:R5:W2:Y:S01]  /*6410*/  MUFU.TANH R179, R2 ;  /* 0x0000000200b37308 */ /* 0x000aa20000002400 */
[----:B---3--:R-:W-:Y:S02]  /*6420*/  FMUL.FTZ R3, R18, c[0x0][0x320] ;  /* 0x0000c80012037a20 */ /* 0x008fe40000410000 */
[----:B-1----:R-:W-:Y:S07]  /*6430*/  FMUL.FTZ R0, R6, c[0x0][0x320] ;  /* 0x0000c80006007a20 */ /* 0x002fee0000410000 */
[----:B------:R1:W3:Y:S01]  /*6440*/  MUFU.TANH R174, R0 ;  /* 0x0000000000ae7308 */ /* 0x0002e20000002400 */
[----:B-----5:R-:W-:Y:S02]  /*6450*/  FMUL.FTZ R2, R19, c[0x0][0x320] ;  /* 0x0000c80013027a20 */ /* 0x020fe40000410000 */
[----:B-1----:R-:W-:Y:S02]  /*6460*/  FMUL.FTZ R0, R7, c[0x0][0x320] ;  /* 0x0000c80007007a20 */ /* 0x002fe40000410000 */
[----:B------:R-:W1:Y:S05]  /*6470*/  LDSM.16.M88.4 R4, [R184] ;  /* 0x00000000b804783b */ /* 0x000e6a0000000200 */
[----:B------:R5:W1:Y:S02]  /*6480*/  MUFU.TANH R176, R0 ;  /* 0x0000000000b07308 */ /* 0x000a640000002400 */
[----:B-----5:R-:W-:Y:S02]  /*6490*/  FMUL.FTZ R0, R8, c[0x0][0x320] ;  /* 0x0000c80008007a20 */ /* 0x020fe40000410000 */
[----:B------:R-:W-:Y:S06]  /*64a0*/  FMUL.FTZ R8, R17, c[0x0][0x320] ;  /* 0x0000c80011087a20 */ /* 0x000fec0000410000 */
[----:B------:R5:W2:Y:S01]  /*64b0*/  MUFU.TANH R178, R0 ;  /* 0x0000000000b27308 */ /* 0x000aa20000002400 */
[-C--:B-1----:R-:W-:Y:S08]  /*64c0*/  HMMA.16816.F32.BF16 R20, R160, R4.reuse, R20 ;  /* 0x00000004a014723c */ /* 0x082ff00000041814 */
[C---:B------:R-:W-:Y:S04]  /*64d0*/  HMMA.16816.F32.BF16 R24, R168.reuse, R4, R24 ;  /* 0x00000004a818723c */ /* 0x040fe80000041818 */
[----:B-----5:R-:W-:Y:S03]  /*64e0*/  FMUL.FTZ R0, R9, c[0x0][0x320] ;  /* 0x0000c80009007a20 */ /* 0x020fe60000410000 */
[----:B------:R-:W-:Y:S01]  /*64f0*/  MOV R4, R106 ;  /* 0x0000006a00047202 */ /* 0x000fe20000000f00 */
[-C--:B------:R-:W-:Y:S01]  /*6500*/  HMMA.16816.F32.BF16 R28, R168, R6.reuse, R28 ;  /* 0x00000006a81c723c */ /* 0x080fe2000004181c */
[----:B------:R1:W1:Y:S07]  /*6510*/  MUFU.TANH R177, R0 ;  /* 0x0000000000b17308 */ /* 0x00026e0000002400 */
[C---:B------:R-:W-:Y:S04]  /*6520*/  HMMA.16816.F32.BF16 R32, R160.reuse, R6, R32 ;  /* 0x00000006a020723c */ /* 0x040fe80000041820 */
[----:B-1----:R-:W-:Y:S02]  /*6530*/  FMUL.FTZ R0, R12, c[0x0][0x320] ;  /* 0x0000c8000c007a20 */ /* 0x002fe40000410000 */
[----:B------:R1:W1:Y:S10]  /*6540*/  MUFU.TANH R12, R3 ;  /* 0x00000003000c7308 */ /* 0x0002740000002400 */
[----:B------:R5:W2:Y:S01]  /*6550*/  MUFU.TANH R165, R0 ;  /* 0x0000000000a57308 */ /* 0x000aa20000002400 */
[----:B-1----:R-:W-:Y:S09]  /*6560*/  FMUL.FTZ R3, R26, c[0x0][0x320] ;  /* 0x0000c8001a037a20 */ /* 0x002ff20000410000 */
[----:B------:R-:W1:Y:S01]  /*6570*/  MUFU.TANH R208, R3 ;  /* 0x0000000300d07308 */ /* 0x000e620000002400 */
[----:B-----5:R-:W-:Y:S09]  /*6580*/  FMUL.FTZ R0, R13, c[0x0][0x320] ;  /* 0x0000c8000d007a20 */ /* 0x020ff20000410000 */
[----:B------:R5:W1:Y:S10]  /*6590*/  MUFU.TANH R13, R8 ;  /* 0x00000008000d7308 */ /* 0x000a740000002400 */
[----:B------:R1:W1:Y:S01]  /*65a0*/  MUFU.TANH R164, R0 ;  /* 0x0000000000a47308 */ /* 0x0002620000002400 */
[----:B-----5:R-:W5:Y:S01]  /*65b0*/  LDSM.16.M88.4 R8, [R183] ;  /* 0x00000000b708783b */ /* 0x020f620000000200 */
[----:B------:R-:W-:Y:S07]  /*65c0*/  DEPBAR.LE SB0, 0x0 ;  /* 0x000080000000791a */ /* 0x000fee0000000000 */
[----:B------:R-:W-:Y:S01]  /*65d0*/  BAR.SYNC.DEFER_BLOCKING 0x0 ;  /* 0x0000000000007b1d */ /* 0x000fe20000010000 */
[----:B-1----:R-:W-:Y:S05]  /*65e0*/  FMUL.FTZ R0, R14, c[0x0][0x320] ;  /* 0x0000c8000e007a20 */ /* 0x002fea0000410000 */
[----:B------:R1:W1:Y:S10]  /*65f0*/  MUFU.TANH R167, R0 ;  /* 0x0000000000a77308 */ /* 0x0002740000002400 */
[----:B------:R2:W2:Y:S01]  /*6600*/  MUFU.TANH R14, R2 ;  /* 0x00000002000e7308 */ /* 0x0004a20000002400 */
[----:B-1----:R-:W-:Y:S01]  /*6610*/  FMUL.FTZ R0, R15, c[0x0][0x320] ;  /* 0x0000c8000f007a20 */ /* 0x002fe20000410000 */
[-C--:B-----5:R-:W-:Y:S08]  /*6620*/  HMMA.16816.F32.BF16 R36, R160, R8.reuse, R36 ;  /* 0x00000008a024723c */ /* 0x0a0ff00000041824 */
[----:B------:R1:W1:Y:S01]  /*6630*/  MUFU.TANH R166, R0 ;  /* 0x0000000000a67308 */ /* 0x0002620000002400 */
[C---:B------:R-:W-:Y:S04]  /*6640*/  HMMA.16816.F32.BF16 R40, R168.reuse, R8, R40 ;  /* 0x00000008a828723c */ /* 0x040fe80000041828 */
[----:B--2---:R-:W-:Y:S05]  /*6650*/  FMUL.FTZ R2, R27, c[0x0][0x320] ;  /* 0x0000c8001b027a20 */ /* 0x004fea0000410000 */
[----:B------:R2:W2:Y:S01]  /*6660*/  MUFU.TANH R207, R2 ;  /* 0x0000000200cf7308 */ /* 0x0004a20000002400 */
[-C--:B------:R-:W-:Y:S08]  /*6670*/  HMMA.16816.F32.BF16 R44, R168, R10.reuse, R44 ;  /* 0x0000000aa82c723c */ /* 0x080ff0000004182c */
[----:B------:R-:W-:Y:S04]  /*6680*/  HMMA.16816.F32.BF16 R48, R160, R10, R48 ;  /* 0x0000000aa030723c */ /* 0x000fe80000041830 */
[----:B-1----:R-:W-:Y:S04]  /*6690*/  FMUL.FTZ R0, R16, c[0x0][0x320] ;  /* 0x0000c80010007a20 */ /* 0x002fe80000410000 */
[----:B------:R1:W1:Y:S11]  /*66a0*/  MUFU.TANH R15, R0 ;  /* 0x00000000000f7308 */ /* 0x0002760000002400 */
[----:B------:R-:W-:Y:S05]  /*66b0*/  @!UPT UIADD3 URZ, URZ, URZ, URZ ;  /* 0x0000003f3f3ff290 */ /* 0x000fea000fffe03f */
[----:B--2---:R-:W-:Y:S04]  /*66c0*/  FMUL.FTZ R2, R48, c[0x0][0x320] ;  /* 0x0000c80030027a20 */ /* 0x004fe80000410000 */
[----:B------:R2:W2:Y:S01]  /*66d0*/  MUFU.TANH R168, R2 ;  /* 0x0000000200a87308 */ /* 0x0004a20000002400 */
[----:B-1----:R-:W-:Y:S09]  /*66e0*/  FMUL.FTZ R0, R20, c[0x0][0x320] ;  /* 0x0000c80014007a20 */ /* 0x002ff20000410000 */
[----:B------:R1:W1:Y:S01]  /*66f0*/  MUFU.TANH R199, R0 ;  /* 0x0000000000c77308 */ /* 0x0002620000002400 */
[----:B--2---:R-:W-:Y:S01]  /*6700*/  MOV R2, R107 ;  /* 0x0000006b00027202 */ /* 0x004fe20000000f00 */
[----:B-1----:R-:W-:Y:S08]  /*6710*/  FMUL.FTZ R0, R21, c[0x0][0x320] ;  /* 0x0000c80015007a20 */ /* 0x002ff00000410000 */
[----:B------:R1:W2:Y:S02]  /*6720*/  MUFU.TANH R197, R0 ;  /* 0x0000000000c57308 */ /* 0x0002a40000002400 */
[----:B-1----:R-:W-:Y:S08]  /*6730*/  FMUL.FTZ R0, R22, c[0x0][0x320] ;  /* 0x0000c80016007a20 */ /* 0x002ff00000410000 */
[----:B------:R1:W1:Y:S02]  /*6740*/  MUFU.TANH R195, R0 ;  /* 0x0000000000c37308 */ /* 0x0002640000002400 */
        /* <DEDUP_REMOVED lines=52> */
[----:B-1----:R-:W-:Y:S01]  /*6a90*/  MOV R0, R108 ;  /* 0x0000006c00007202 */ /* 0x002fe20000000f00 */
[----:B------:R-:W-:-:S06]  /*6aa0*/  @!P2 BRA `(.L_x_54) ;  /* 0x000002f00000a947 */ /* 0x000fcc0003800000 */
[----:B--234-:R-:W1:Y:S02]  /*6ab0*/  S2R R219, SR_TID.X ;  /* 0x0000000000db7919 */ /* 0x01ce640000002100 */
[----:B-1----:R-:W-:Y:S04]  /*6ac0*/  SHF.R.S32.HI R218, RZ, 0x1f, R219 ;  /* 0x0000001fffda7819 */ /* 0x002fe800000114db */
[----:B------:R-:W-:Y:S04]  /*6ad0*/  LEA.HI R218, R218, R219, RZ, 0x2 ;  /* 0x000000dbdada7211 */ /* 0x000fe800078f10ff */
[----:B------:R-:W-:Y:S04]  /*6ae0*/  SHF.R.S32.HI R218, RZ, 0x2, R218 ;  /* 0x00000002ffda7819 */ /* 0x000fe800000114da */
[----:B------:R-:W-:Y:S04]  /*6af0*/  IADD3 R3, -R218, 0x30, RZ ;  /* 0x00000030da037810 */ /* 0x000fe80007ffe1ff */
[----:B------:R-:W-:Y:S11]  /*6b00*/  ISETP.GE.AND P0, PT, R3, 0x21, PT ;  /* 0x000000210300780c */ /* 0x000ff60003f06270 */
[----:B------:R-:W-:Y:S02]  /*6b10*/  @!UPT UIADD3 URZ, URZ, URZ, URZ ;  /* 0x0000003f3f3ff290 */ /* 0x000fe4000fffe03f */
[----:B------:R-:W-:Y:S01]  /*6b20*/  @P0 IMAD.MOV.U32 R7, RZ, RZ, c[0x0][0x1e0] ;  /* 0x00007800ff070624 */ /* 0x000fe200078e00ff */
[----:B------:R-:W-:Y:S01]  /*6b30*/  @P0 IADD3 R5, R192, -0x1, RZ ;  /* 0xffffffffc0050810 */ /* 0x000fe20007ffe0ff */
[----:B------:R-:W-:Y:S03]  /*6b40*/  @P0 IMAD.MOV.U32 R8, RZ, RZ, 0x5 ;  /* 0x00000005ff080424 */ /* 0x000fe600078e00ff */
[----:B------:R-:W-:Y:S02]  /*6b50*/  @P0 SHF.R.S32.HI R6, RZ, 0x1f, R5 ;  /* 0x0000001fff060819 */ /* 0x000fe40000011405 */
[C---:B------:R-:W-:Y:S01]  /*6b60*/  @P0 SHF.L.U64.HI R9, R7.reuse, R8, c[0x0][0x1e4] ;  /* 0x0000790007090619 */ /* 0x040fe20000010208 */
[----:B------:R-:W-:Y:S02]  /*6b70*/  @P0 IMAD.SHL.U32 R8, R7, 0x20, RZ ;  /* 0x0000002007080824 */ /* 0x000fe400078e00ff */
[----:B------:R-:W-:Y:S04]  /*6b80*/  @P0 IMAD R6, R6, c[0x0][0x1e0], RZ ;  /* 0x0000780006060a24 */ /* 0x000fe800078e02ff */
[C---:B------:R-:W-:Y:S02]  /*6b90*/  @P0 IMAD R10, R5.reuse, c[0x0][0x1e4], R6 ;  /* 0x00007900050a0a24 */ /* 0x040fe400078e0206 */
[----:B------:R-:W-:Y:S04]  /*6ba0*/  @P0 IMAD.WIDE.U32 R6, R5, c[0x0][0x1e0], RZ ;  /* 0x0000780005060a25 */ /* 0x000fe800078e00ff */
[----:B------:R-:W-:Y:S02]  /*6bb0*/  @P0 IMAD.IADD R5, R7, 0x1, R10 ;  /* 0x0000000107050824 */ /* 0x000fe400078e020a */
[----:B------:R-:W-:Y:S04]  /*6bc0*/  @P0 IMAD.WIDE.U32 R6, R6, 0x30, R8 ;  /* 0x0000003006060825 */ /* 0x000fe800078e0008 */
[----:B------:R-:W-:Y:S01]  /*6bd0*/  @P0 IMAD R8, R5, 0x30, RZ ;  /* 0x0000003005080824 */ /* 0x000fe200078e02ff */
[----:B------:R-:W-:Y:S04]  /*6be0*/  @P0 IADD3 R5, P1, R244, R6, RZ ;  /* 0x00000006f4050210 */ /* 0x000fe80007f3e0ff */
[----:B------:R-:W-:Y:S02]  /*6bf0*/  @P0 IADD3.X R10, R246, R8, R7, P1, !PT ;  /* 0x00000008f60a0210 */ /* 0x000fe40000ffe407 */
[----:B------:R-:W-:Y:S11]  /*6c00*/  ISETP.GE.AND P1, PT, R3, 0x1, PT ;  /* 0x000000010300780c */ /* 0x000ff60003f26270 */
[----:B------:R-:W-:Y:S02]  /*6c10*/  @!UPT UIADD3 URZ, URZ, URZ, URZ ;  /* 0x0000003f3f3ff290 */ /* 0x000fe4000fffe03f */
[----:B------:R-:W-:Y:S01]  /*6c20*/  @P1 IADD3 R3, R192, -0x1, RZ ;  /* 0xffffffffc0031810 */ /* 0x000fe20007ffe0ff */
[----:B------:R-:W-:Y:S03]  /*6c30*/  @P1 IMAD.MOV.U32 R7, RZ, RZ, R246 ;  /* 0x000000ffff071224 */ /* 0x000fe600078e00f6 */
[----:B------:R-:W-:Y:S01]  /*6c40*/  @P1 SHF.R.S32.HI R6, RZ, 0x1f, R3 ;  /* 0x0000001fff061819 */ /* 0x000fe20000011403 */
[C---:B------:R-:W-:Y:S04]  /*6c50*/  @P1 IMAD.WIDE.U32 R8, R3.reuse, c[0x0][0x1e0], RZ ;  /* 0x0000780003081a25 */ /* 0x040fe800078e00ff */
[----:B------:R-:W-:Y:S04]  /*6c60*/  @P1 IMAD R6, R6, c[0x0][0x1e0], RZ ;  /* 0x0000780006061a24 */ /* 0x000fe800078e02ff */
[----:B------:R-:W-:Y:S02]  /*6c70*/  @P1 IMAD R3, R3, c[0x0][0x1e4], R6 ;  /* 0x0000790003031a24 */ /* 0x000fe400078e0206 */
[----:B------:R-:W-:Y:S03]  /*6c80*/  @P1 IMAD.MOV.U32 R6, RZ, RZ, R244 ;  /* 0x000000ffff061224 */ /* 0x000fe600078e00f4 */
[----:B------:R-:W-:Y:S01]  /*6c90*/  @P1 IADD3 R3, R9, R3, RZ ;  /* 0x0000000309031210 */ /* 0x000fe20007ffe0ff */
[----:B------:R-:W-:Y:S04]  /*6ca0*/  @P1 IMAD.WIDE.U32 R6, R8, 0x30, R6 ;  /* 0x0000003008061825 */ /* 0x000fe800078e0006 */
[----:B------:R-:W-:Y:S01]  /*6cb0*/  @P1 IMAD R3, R3, 0x30, RZ ;  /* 0x0000003003031824 */ /* 0x000fe200078e02ff */
[C---:B------:R-:W-:Y:S04]  /*6cc0*/  @P1 LEA R8, P6, R6.reuse, c[0x0][0x1c8], 0x1 ;  /* 0x0000720006081a11 */ /* 0x040fe800078c08ff */
[----:B------:R-:W-:Y:S04]  /*6cd0*/  @P1 IADD3 R3, R7, R3, RZ ;  /* 0x0000000307031210 */ /* 0x000fe80007ffe0ff */
[----:B------:R-:W-:Y:S02]  /*6ce0*/  @P1 LEA.HI.X R9, R6, c[0x0][0x1cc], R3, 0x1, P6 ;  /* 0x0000730006091a11 */ /* 0x000fe400030f0c03 */
[C---:B------:R-:W-:Y:S03]  /*6cf0*/  @P0 LEA R6, P6, R5.reuse, c[0x0][0x1c8], 0x1 ;  /* 0x0000720005060a11 */ /* 0x040fe600078c08ff */
[----:B------:R-:W-:Y:S01]  /*6d00*/  @!PT LDS RZ, [RZ] ;  /* 0x00000000fffff984 */ /* 0x000fe20000000800 */
[----:B------:R-:W-:Y:S01]  /*6d10*/  @!PT LDS RZ, [RZ] ;  /* 0x00000000fffff984 */ /* 0x000fe20000000800 */
[----:B------:R-:W-:Y:S01]  /*6d20*/  @!PT LDS RZ, [RZ] ;  /* 0x00000000fffff984 */ /* 0x000fe20000000800 */
[----:B------:R1:W-:Y:S01]  /*6d30*/  @P1 LDGSTS.E.BYPASS.LTC128B.128 [R191+0x3c80], [R8.64], !P3 ;  /* 0x03c8000008bf1fae */ /* 0x0003e2000d901d46 */
[----:B------:R-:W-:Y:S03]  /*6d40*/  @P0 LEA.HI.X R7, R5, c[0x0][0x1cc], R10, 0x1, P6 ;  /* 0x0000730005070a11 */ /* 0x000fe600030f0c0a */
[----:B------:R1:W-:Y:S04]  /*6d50*/  @P1 LDGSTS.E.BYPASS.LTC128B.128 [R191+0x4880], [R8.64+0x40], !P4 ;  /* 0x0488004008bf1fae */ /* 0x0003e8000e101d46 */
[----:B------:R1:W-:Y:S04]  /*6d60*/  @P1 LDGSTS.E.BYPASS.LTC128B.128 [R191+0x5480], [R8.64+0x80], !P5 ;  /* 0x0548008008bf1fae */ /* 0x0003e8000e901d46 */
[----:B------:R1:W-:Y:S04]  /*6d70*/  @P0 LDGSTS.E.BYPASS.LTC128B.128 [R191+0x4480], [R6.64], !P3 ;  /* 0x0448000006bf0fae */ /* 0x0003e8000d901d46 */
[----:B------:R1:W-:Y:S04]  /*6d80*/  @P0 LDGSTS.E.BYPASS.LTC128B.128 [R191+0x5080], [R6.64+0x40], !P4 ;  /* 0x0508004006bf0fae */ /* 0x0003e8000e101d46 */
[----:B------:R1:W-:Y:S02]  /*6d90*/  @P0 LDGSTS.E.BYPASS.LTC128B.128 [R191+0x5c80], [R6.64+0x80], !P5 ;  /* 0x05c8008006bf0fae */ /* 0x0003e4000e901d46 */
.L_x_54:
[----:B--234-:R-:W-:Y:S05]  /*6da0*/  BSYNC B0 ;  /* 0x0000000000007941 */ /* 0x01cfea0003800000 */
.L_x_53:
[----:B------:R-:W-:Y:S01]  /*6db0*/  FMNMX.FTZ R3, R173, R108, !PT ;  /* 0x0000006cad037209 */ /* 0x000fe20007810000 */
[----:B------:R-:W-:Y:S01]  /*6dc0*/  LDSM.16.MT88.4 R20, [R110] ;  /* 0x000000006e14783b */ /* 0x000fe20000004200 */
[----:B------:R-:W-:Y:S02]  /*6dd0*/  FMNMX.FTZ R5, R174, R107, !PT ;  /* 0x0000006bae057209 */ /* 0x000fe40007810000 */
[----:B------:R-:W-:Y:S02]  /*6de0*/  FMNMX.FTZ R3, R172, R3, !PT ;  /* 0x00000003ac037209 */ /* 0x000fe40007810000 */
[----:B------:R-:W-:Y:S02]  /*6df0*/  FMNMX.FTZ R5, R176, R5, !PT ;  /* 0x00000005b0057209 */ /* 0x000fe40007810000 */
[----:B------:R-:W-:Y:S01]  /*6e00*/  FMNMX.FTZ R3, R15, R3, !PT ;  /* 0x000000030f037209 */ /* 0x000fe20007810000 */
[----:B------:R-:W-:Y:S01]  /*6e10*/  LDSM.16.MT88.4 R36, [R111] ;  /* 0x000000006f24783b */ /* 0x000fe20000004200 */
[----:B------:R-:W-:Y:S02]  /*6e20*/  FMNMX.FTZ R5, R12, R5, !PT ;  /* 0x000000050c057209 */ /* 0x000fe40007810000 */
[----:B------:R-:W-:Y:S02]  /*6e30*/  FMNMX.FTZ R3, R13, R3, !PT ;  /* 0x000000030d037209 */ /* 0x000fe40007810000 */
[----:B------:R-:W-:Y:S02]  /*6e40*/  FMNMX.FTZ R5, R14, R5, !PT ;  /* 0x000000050e057209 */ /* 0x000fe40007810000 */
[----:B------:R-:W-:Y:S01]  /*6e50*/  FMNMX.FTZ R3, R199, R3, !PT ;  /* 0x00000003c7037209 */ /* 0x000fe20007810000 */
[----:B------:R-:W0:Y:S01]  /*6e60*/  LDGDEPBAR ;  /* 0x00000000000079af */ /* 0x000e220000000000 */
[----:B------:R-:W-:Y:S02]  /*6e70*/  FMNMX.FTZ R5, R195, R5, !PT ;  /* 0x00000005c3057209 */ /* 0x000fe40007810000 */
        /* <DEDUP_REMOVED lines=14> */
[----:B-1----:R-:W-:Y:S01]  /*6f60*/  FMNMX.FTZ R6, R178, R106, !PT ;  /* 0x0000006ab2067209 */ /* 0x002fe20007810000 */
[----:B------:R-:W1:Y:S01]  /*6f70*/  SHFL.BFLY PT, R7, R3, 0x2, 0x1f ;  /* 0x0c401f0003077f89 */ /* 0x000e6200000e0000 */
[----:B------:R-:W-:Y:S02]  /*6f80*/  IADD3 R192, R192, -0x1, RZ ;  /* 0xffffffffc0c07810 */ /* 0x000fe40007ffe0ff */
[----:B------:R-:W-:Y:S04]  /*6f90*/  FMNMX.FTZ R6, R177, R6, !PT ;  /* 0x00000006b1067209 */ /* 0x000fe80007810000 */
[----:B------:R-:W-:Y:S01]  /*6fa0*/  FMNMX.FTZ R6, R165, R6, !PT ;  /* 0x00000006a5067209 */ /* 0x000fe20007810000 */
[----:B------:R-:W2:Y:S03]  /*6fb0*/  SHFL.BFLY PT, R8, R5, 0x2, 0x1f ;  /* 0x0c401f0005087f89 */ /* 0x000ea600000e0000 */
[----:B------:R-:W-:Y:S04]  /*6fc0*/  FMNMX.FTZ R6, R164, R6, !PT ;  /* 0x00000006a4067209 */ /* 0x000fe80007810000 */
[----:B------:R-:W-:Y:S04]  /*6fd0*/  FMNMX.FTZ R6, R213, R6, !PT ;  /* 0x00000006d5067209 */ /* 0x000fe80007810000 */
[----:B------:R-:W-:Y:S04]  /*6fe0*/  FMNMX.FTZ R6, R210, R6, !PT ;  /* 0x00000006d2067209 */ /* 0x000fe80007810000 */
[----:B------:R-:W-:Y:S04]  /*6ff0*/  FMNMX.FTZ R6, R214, R6, !PT ;  /* 0x00000006d6067209 */ /* 0x000fe80007810000 */
[----:B------:R-:W-:Y:S04]  /*7000*/  FMNMX.FTZ R6, R215, R6, !PT ;  /* 0x00000006d7067209 */ /* 0x000fe80007810000 */
[----:B------:R-:W-:Y:S02]  /*7010*/  FMNMX.FTZ R6, R203, R6, !PT ;  /* 0x00000006cb067209 */ /* 0x000fe40007810000 */
[----:B-1----:R-:W-:Y:S02]  /*7020*/  FMNMX.FTZ R3, R3, R7, !PT ;  /* 0x0000000703037209 */ /* 0x002fe40007810000 */
[----:B------:R-:W-:Y:S02]  /*7030*/  FMNMX.FTZ R7, R175, R105, !PT ;  /* 0x00000069af077209 */ /* 0x000fe40007810000 */
[----:B--2---:R-:W-:Y:S01]  /*7040*/  FMNMX.FTZ R5, R5, R8, !PT ;  /* 0x0000000805057209 */ /* 0x004fe20007810000 */
[----:B------:R-:W1:Y:S01]  /*7050*/  SHFL.BFLY PT, R10, R3, 0x1, 0x1f ;  /* 0x0c201f00030a7f89 */ /* 0x000e6200000e0000 */
[----:B------:R-:W-:Y:S02]  /*7060*/  FMNMX.FTZ R7, R179, R7, !PT ;  /* 0x00000007b3077209 */ /* 0x000fe40007810000 */
[----:B------:R-:W-:Y:S02]  /*7070*/  FMNMX.FTZ R6, R202, R6, !PT ;  /* 0x00000006ca067209 */ /* 0x000fe40007810000 */
[----:B------:R-:W-:Y:S02]  /*7080*/  FMNMX.FTZ R7, R167, R7, !PT ;  /* 0x00000007a7077209 */ /* 0x000fe40007810000 */
[----:B------:R-:W-:Y:S01]  /*7090*/  FMNMX.FTZ R6, R201, R6, !PT ;  /* 0x00000006c9067209 */ /* 0x000fe20007810000 */
[----:B------:R-:W2:Y:S01]  /*70a0*/  SHFL.BFLY PT, R8, R5, 0x1, 0x1f ;  /* 0x0c201f0005087f89 */ /* 0x000ea200000e0000 */
[----:B------:R-:W-:Y:S02]  /*70b0*/  FMNMX.FTZ R7, R166, R7, !PT ;  /* 0x00000007a6077209 */ /* 0x000fe40007810000 */
[----:B------:R-:W-:Y:S02]  /*70c0*/  FMNMX.FTZ R6, R171, R6, !PT ;  /* 0x00000006ab067209 */ /* 0x000fe40007810000 */
[----:B------:R-:W-:Y:S03]  /*70d0*/  FMNMX.FTZ R7, R208, R7, !PT ;  /* 0x00000007d0077209 */ /* 0x000fe60007810000 */
[----:B------:R-:W3:Y:S01]  /*70e0*/  SHFL.BFLY PT, R9, R6, 0x2, 0x1f ;  /* 0x0c401f0006097f89 */ /* 0x000ee200000e0000 */
[----:B------:R-:W-:Y:S02]  /*70f0*/  FMNMX.FTZ R7, R207, R7, !PT ;  /* 0x00000007cf077209 */ /* 0x000fe40007810000 */
[----:B-1----:R-:W-:Y:S02]  /*7100*/  FMNMX.FTZ R108, R3, R10, !PT ;  /* 0x0000000a036c7209 */ /* 0x002fe40007810000 */
[----:B------:R-:W-:Y:S03]  /*7110*/  FMNMX.FTZ R3, R217, R7, !PT ;  /* 0x00000007d9037209 */ /* 0x000fe60007810000 */
[----:B------:R-:W-:Y:S01]  /*7120*/  FADD.FTZ R0, -R108, R0 ;  /* 0x000000006c007221 */ /* 0x000fe20000010100 */
[----:B------:R-:W-:Y:S01]  /*7130*/  FMNMX.FTZ R3, R216, R3, !PT ;  /* 0x00000003d8037209 */ /* 0x000fe20007810000 */
[----:B------:R-:W-:Y:S01]  /*7140*/  FMUL.FTZ R161, R108, c[0x0][0x2d0] ;  /* 0x0000b4006ca17a20 */ /* 0x000fe20000410000 */
[----:B--2---:R-:W-:Y:S02]  /*7150*/  FMNMX.FTZ R107, R5, R8, !PT ;  /* 0x00000008056b7209 */ /* 0x004fe40007810000 */
[----:B------:R-:W-:Y:S01]  /*7160*/  FMNMX.FTZ R5, R211, R3, !PT ;  /* 0x00000003d3057209 */ /* 0x000fe20007810000 */
[----:B------:R-:W-:Y:S02]  /*7170*/  FMUL.FTZ R3, R0, c[0x0][0x2d0] ;  /* 0x0000b40000037a20 */ /* 0x000fe40000410000 */
[----:B------:R-:W-:Y:S01]  /*7180*/  FMUL.FTZ R162, R107, c[0x0][0x2d0] ;  /* 0x0000b4006ba27a20 */ /* 0x000fe20000410000 */
[----:B------:R-:W-:Y:S01]  /*7190*/  FMNMX.FTZ R0, R209, R5, !PT ;  /* 0x00000005d1007209 */ /* 0x000fe20007810000 */
[----:B------:R1:W2:Y:S01]  /*71a0*/  MUFU.EX2 R100, R3 ;  /* 0x0000000300647308 */ /* 0x0002a20000000800 */
[----:B---3--:R-:W-:Y:S01]  /*71b0*/  FMNMX.FTZ R6, R6, R9, !PT ;  /* 0x0000000906067209 */ /* 0x008fe20007810000 */
[----:B------:R-:W-:Y:S01]  /*71c0*/  FADD.FTZ R2, -R107, R2 ;  /* 0x000000026b027221 */ /* 0x000fe20000010100 */
[----:B------:R-:W-:Y:S03]  /*71d0*/  FMNMX.FTZ R0, R104, R0, !PT ;  /* 0x0000000068007209 */ /* 0x000fe60007810000 */
[----:B------:R-:W3:Y:S01]  /*71e0*/  SHFL.BFLY PT, R9, R6, 0x1, 0x1f ;  /* 0x0c201f0006097f89 */ /* 0x000ee200000e0000 */
[----:B------:R-:W-:Y:S01]  /*71f0*/  FMNMX.FTZ R0, R103, R0, !PT ;  /* 0x0000000067007209 */ /* 0x000fe20007810000 */
[----:B------:R-:W-:Y:S04]  /*7200*/  FMUL.FTZ R2, R2, c[0x0][0x2d0] ;  /* 0x0000b40002027a20 */ /* 0x000fe80000410000 */
[----:B------:R4:W5:Y:S02]  /*7210*/  MUFU.EX2 R102, R2 ;  /* 0x0000000200667308 */ /* 0x0009640000000800 */
[----:B-1----:R-:W1:Y:S01]  /*7220*/  SHFL.BFLY PT, R3, R0, 0x2, 0x1f ;  /* 0x0c401f0000037f89 */ /* 0x002e6200000e0000 */
[C---:B--2---:R-:W-:Y:S02]  /*7230*/  FMUL.FTZ R5, R100.reuse, R117 ;  /* 0x0000007564057220 */ /* 0x044fe40000410000 */
[C---:B------:R-:W-:Y:S02]  /*7240*/  FMUL.FTZ R17, R100.reuse, R125 ;  /* 0x0000007d64117220 */ /* 0x040fe40000410000 */
[----:B------:R-:W-:Y:S01]  /*7250*/  FMUL.FTZ R16, R100, R124 ;  /* 0x0000007c64107220 */ /* 0x000fe20000410000 */
[----:B---3--:R-:W-:Y:S01]  /*7260*/  FMNMX.FTZ R106, R6, R9, !PT ;  /* 0x00000009066a7209 */ /* 0x008fe20007810000 */
[C---:B------:R-:W-:Y:S02]  /*7270*/  FMUL.FTZ R33, R100.reuse, R141 ;  /* 0x0000008d64217220 */ /* 0x040fe40000410000 */
[----:B------:R-:W-:Y:S02]  /*7280*/  FMUL.FTZ R32, R100, R140 ;  /* 0x0000008c64207220 */ /* 0x000fe40000410000 */
[C---:B------:R-:W-:Y:S02]  /*7290*/  FMUL.FTZ R160, R106.reuse, c[0x0][0x2d0] ;  /* 0x0000b4006aa07a20 */ /* 0x040fe40000410000 */
[----:B----4-:R-:W-:Y:S02]  /*72a0*/  FADD.FTZ R2, -R106, R4 ;  /* 0x000000046a027221 */ /* 0x010fe40000010100 */
[--C-:B------:R-:W-:Y:S02]  /*72b0*/  FFMA.FTZ R4, R173, c[0x0][0x2d0], -R161.reuse ;  /* 0x0000b400ad047a23 */ /* 0x100fe400000108a1 */
[----:B------:R-:W-:Y:S02]  /*72c0*/  FMUL.FTZ R2, R2, c[0x0][0x2d0] ;  /* 0x0000b40002027a20 */ /* 0x000fe40000410000 */
[----:B------:R-:W-:Y:S01]  /*72d0*/  MUFU.EX2 R173, R4 ;  /* 0x0000000400ad7308 */ /* 0x000fe20000000800 */
[C---:B-----5:R-:W-:Y:S02]  /*72e0*/  FMUL.FTZ R6, R102.reuse, R118 ;  /* 0x0000007666067220 */ /* 0x060fe40000410000 */
[----:B------:R-:W-:Y:S01]  /*72f0*/  FMUL.FTZ R7, R102, R119 ;  /* 0x0000007766077220 */ /* 0x000fe20000410000 */
[----:B-1----:R-:W-:Y:S01]  /*7300*/  FMNMX.FTZ R0, R0, R3, !PT ;  /* 0x0000000300007209 */ /* 0x002fe20007810000 */
[--C-:B------:R-:W-:Y:S02]  /*7310*/  FFMA.FTZ R3, R176, c[0x0][0x2d0], -R162.reuse ;  /* 0x0000b400b0037a23 */ /* 0x100fe400000108a2 */
[C---:B------:R-:W-:Y:S03]  /*7320*/  FMUL.FTZ R18, R102.reuse, R126 ;  /* 0x0000007e66127220 */ /* 0x040fe60000410000 */
[----:B------:R1:W-:Y:S01]  /*7330*/  MUFU.EX2 R230, R3 ;  /* 0x0000000300e67308 */ /* 0x0003e20000000800 */
[C---:B------:R-:W-:Y:S02]  /*7340*/  FMUL.FTZ R19, R102.reuse, R127 ;  /* 0x0000007f66137220 */ /* 0x040fe40000410000 */
[C---:B------:R-:W-:Y:S02]  /*7350*/  FMUL.FTZ R34, R102.reuse, R142 ;  /* 0x0000008e66227220 */ /* 0x040fe40000410000 */
[----:B------:R-:W-:Y:S02]  /*7360*/  FMUL.FTZ R35, R102, R143 ;  /* 0x0000008f66237220 */ /* 0x000fe40000410000 */
[C---:B------:R-:W-:Y:S02]  /*7370*/  FMUL.FTZ R48, R100.reuse, R156 ;  /* 0x0000009c64307220 */ /* 0x040fe40000410000 */
[----:B------:R-:W-:Y:S01]  /*7380*/  FMUL.FTZ R49, R100, R157 ;  /* 0x0000009d64317220 */ /* 0x000fe20000410000 */
[----:B------:R2:W3:Y:S01]  /*7390*/  MUFU.EX2 R101, R2 ;  /* 0x0000000200657308 */ /* 0x0004e20000000800 */
[C---:B------:R-:W-:Y:S02]  /*73a0*/  FMUL.FTZ R50, R102.reuse, R158 ;  /* 0x0000009e66327220 */ /* 0x040fe40000410000 */
[----:B------:R-:W-:Y:S02]  /*73b0*/  FMUL.FTZ R51, R102, R159 ;  /* 0x0000009f66337220 */ /* 0x000fe40000410000 */
[----:B------:R-:W-:Y:S01]  /*73c0*/  LDSM.16.MT88.4 R156, [R110+0x1400] ;  /* 0x001400006e9c783b */ /* 0x000fe20000004200 */
[----:B------:R-:W-:Y:S02]  /*73d0*/  FFMA.FTZ R124, R198, c[0x0][0x2d0], -R162 ;  /* 0x0000b400c67c7a23 */ /* 0x000fe400000108a2 */
[----:B------:R-:W-:Y:S02]  /*73e0*/  FFMA.FTZ R140, R202, c[0x0][0x2d0], -R160 ;  /* 0x0000b400ca8c7a23 */ /* 0x000fe400000108a0 */
[----:B------:R4:W-:Y:S01]  /*73f0*/  MUFU.EX2 R218, R124 ;  /* 0x0000007c00da7308 */ /* 0x0009e20000000800 */
[C---:B------:R-:W-:Y:S02]  /*7400*/  FMUL.FTZ R52, R100.reuse, R52 ;  /* 0x0000003464347220 */ /* 0x040fe40000410000 */
[----:B------:R-:W-:Y:S02]  /*7410*/  FMUL.FTZ R53, R100, R53 ;  /* 0x0000003564357220 */ /* 0x000fe40000410000 */
[--C-:B-1----:R-:W-:Y:S02]  /*7420*/  FFMA.FTZ R3, R15, c[0x0][0x2d0], -R161.reuse ;  /* 0x0000b4000f037a23 */ /* 0x102fe400000108a1 */
[C---:B------:R-:W-:Y:S02]  /*7430*/  FMUL.FTZ R54, R102.reuse, R54 ;  /* 0x0000003666367220 */ /* 0x040fe40000410000 */
[----:B------:R-:W-:Y:S01]  /*7440*/  FMUL.FTZ R55, R102, R55 ;  /* 0x0000003766377220 */ /* 0x000fe20000410000 */
[----:B------:R1:W-:Y:S01]  /*7450*/  MUFU.EX2 R233, R3 ;  /* 0x0000000300e97308 */ /* 0x0003e20000000800 */
[C---:B------:R-:W-:Y:S02]  /*7460*/  FMUL.FTZ R64, R100.reuse, R64 ;  /* 0x0000004064407220 */ /* 0x040fe40000410000 */
[----:B------:R-:W-:Y:S02]  /*7470*/  FMUL.FTZ R65, R100, R65 ;  /* 0x0000004164417220 */ /* 0x000fe40000410000 */
[--C-:B--2---:R-:W-:Y:S02]  /*7480*/  FFMA.FTZ R2, R172, c[0x0][0x2d0], -R161.reuse ;  /* 0x0000b400ac027a23 */ /* 0x104fe400000108a1 */
[C---:B---3--:R-:W-:Y:S02]  /*7490*/  FMUL.FTZ R8, R101.reuse, R112 ;  /* 0x0000007065087220 */ /* 0x048fe40000410000 */
[C---:B------:R-:W-:Y:S01]  /*74a0*/  FMUL.FTZ R9, R101.reuse, R113 ;  /* 0x0000007165097220 */ /* 0x040fe20000410000 */
[----:B------:R2:W-:Y:S01]  /*74b0*/  MUFU.EX2 R231, R2 ;  /* 0x0000000200e77308 */ /* 0x0005e20000000800 */
[C---:B------:R-:W-:Y:S02]  /*74c0*/  FMUL.FTZ R24, R101.reuse, R132 ;  /* 0x0000008465187220 */ /* 0x040fe40000410000 */
[C---:B------:R-:W-:Y:S01]  /*74d0*/  FMUL.FTZ R25, R101.reuse, R133 ;  /* 0x0000008565197220 */ /* 0x040fe20000410000 */
[----:B----4-:R-:W-:Y:S01]  /*74e0*/  LDSM.16.MT88.4 R124, [R110+0x400] ;  /* 0x000400006e7c783b */ /* 0x010fe20000004200 */
[C---:B------:R-:W-:Y:S02]  /*74f0*/  FMUL.FTZ R28, R101.reuse, R136 ;  /* 0x00000088651c7220 */ /* 0x040fe40000410000 */
[C---:B------:R-:W-:Y:S02]  /*7500*/  FMUL.FTZ R29, R101.reuse, R137 ;  /* 0x00000089651d7220 */ /* 0x040fe40000410000 */
[C---:B------:R-:W-:Y:S02]  /*7510*/  FMUL.FTZ R40, R101.reuse, R148 ;  /* 0x0000009465287220 */ /* 0x040fe40000410000 */
[C---:B------:R-:W-:Y:S02]  /*7520*/  FMUL.FTZ R41, R101.reuse, R149 ;  /* 0x0000009565297220 */ /* 0x040fe40000410000 */
[----:B------:R-:W-:Y:S02]  /*7530*/  FMUL.FTZ R44, R101, R152 ;  /* 0x00000098652c7220 */ /* 0x000fe40000410000 */
[--C-:B-1----:R-:W-:Y:S02]  /*7540*/  FFMA.FTZ R3, R13, c[0x0][0x2d0], -R161.reuse ;  /* 0x0000b4000d037a23 */ /* 0x102fe400000108a1 */
[C---:B------:R-:W-:Y:S02]  /*7550*/  FMUL.FTZ R13, R101.reuse, R121 ;  /* 0x00000079650d7220 */ /* 0x040fe40000410000 */
[----:B------:R-:W1:Y:S01]  /*7560*/  MUFU.EX2 R240, R3 ;  /* 0x0000000300f07308 */ /* 0x000e620000000800 */
[C---:B------:R-:W-:Y:S02]  /*7570*/  FMUL.FTZ R45, R101.reuse, R153 ;  /* 0x00000099652d7220 */ /* 0x040fe40000410000 */
[C---:B------:R-:W-:Y:S02]  /*7580*/  FMUL.FTZ R56, R101.reuse, R56 ;  /* 0x0000003865387220 */ /* 0x040fe40000410000 */
[--C-:B--2---:R-:W-:Y:S02]  /*7590*/  FFMA.FTZ R2, R174, c[0x0][0x2d0], -R162.reuse ;  /* 0x0000b400ae027a23 */ /* 0x104fe400000108a2 */
[C---:B------:R-:W-:Y:S02]  /*75a0*/  FMUL.FTZ R57, R101.reuse, R57 ;  /* 0x0000003965397220 */ /* 0x040fe40000410000 */
[C---:B------:R-:W-:Y:S01]  /*75b0*/  FMUL.FTZ R60, R101.reuse, R60 ;  /* 0x0000003c653c7220 */ /* 0x040fe20000410000 */
[----:B------:R2:W3:Y:S01]  /*75c0*/  MUFU.EX2 R229, R2 ;  /* 0x0000000200e57308 */ /* 0x0004e20000000800 */
[C---:B------:R-:W-:Y:S02]  /*75d0*/  FMUL.FTZ R61, R101.reuse, R61 ;  /* 0x0000003d653d7220 */ /* 0x040fe40000410000 */
[C---:B------:R-:W-:Y:S02]  /*75e0*/  FMUL.FTZ R66, R102.reuse, R66 ;  /* 0x0000004266427220 */ /* 0x040fe40000410000 */
[----:B------:R-:W-:Y:S02]  /*75f0*/  FMUL.FTZ R67, R102, R67 ;  /* 0x0000004366437220 */ /* 0x000fe40000410000 */
[C---:B------:R-:W-:Y:S02]  /*7600*/  FMUL.FTZ R68, R100.reuse, R68 ;  /* 0x0000004464447220 */ /* 0x040fe40000410000 */
[----:B------:R-:W-:Y:S02]  /*7610*/  FMUL.FTZ R69, R100, R69 ;  /* 0x0000004564457220 */ /* 0x000fe40000410000 */
[C---:B------:R-:W-:Y:S02]  /*7620*/  FMUL.FTZ R70, R102.reuse, R70 ;  /* 0x0000004666467220 */ /* 0x040fe40000410000 */
[----:B------:R-:W-:Y:S01]  /*7630*/  FMUL.FTZ R71, R102, R71 ;  /* 0x0000004766477220 */ /* 0x000fe20000410000 */
[----:B-1----:R-:W-:Y:S01]  /*7640*/  F2FP.BF16.PACK_AB R118, R240, R233 ;  /* 0x000000e9f076723e */ /* 0x002fe200000010ff */
[----:B------:R-:W-:Y:S02]  /*7650*/  FFMA.FTZ R3, R12, c[0x0][0x2d0], -R162 ;  /* 0x0000b4000c037a23 */ /* 0x000fe400000108a2 */
[C---:B------:R-:W-:Y:S02]  /*7660*/  FMUL.FTZ R12, R101.reuse, R120 ;  /* 0x00000078650c7220 */ /* 0x040fe40000410000 */
[----:B------:R1:W-:Y:S01]  /*7670*/  MUFU.EX2 R239, R3 ;  /* 0x0000000300ef7308 */ /* 0x0003e20000000800 */
[C---:B------:R-:W-:Y:S02]  /*7680*/  FMUL.FTZ R72, R101.reuse, R72 ;  /* 0x0000004865487220 */ /* 0x040fe40000410000 */
[C---:B------:R-:W-:Y:S01]  /*7690*/  FMUL.FTZ R73, R101.reuse, R73 ;  /* 0x0000004965497220 */ /* 0x040fe20000410000 */
[----:B--2---:R-:W2:Y:S01]  /*76a0*/  SHFL.BFLY PT, R2, R0, 0x1, 0x1f ;  /* 0x0c201f0000027f89 */ /* 0x004ea200000e0000 */
[----:B---3--:R-:W-:Y:S01]  /*76b0*/  F2FP.BF16.PACK_AB R117, R230, R229 ;  /* 0x000000e5e675723e */ /* 0x008fe200000010ff */
[C---:B------:R-:W-:Y:S02]  /*76c0*/  FMUL.FTZ R76, R101.reuse, R76 ;  /* 0x0000004c654c7220 */ /* 0x040fe40000410000 */
[C---:B------:R-:W-:Y:S02]  /*76d0*/  FMUL.FTZ R77, R101.reuse, R77 ;  /* 0x0000004d654d7220 */ /* 0x040fe40000410000 */
[C---:B------:R-:W-:Y:S02]  /*76e0*/  FMUL.FTZ R80, R100.reuse, R80 ;  /* 0x0000005064507220 */ /* 0x040fe40000410000 */
[----:B------:R-:W-:Y:S02]  /*76f0*/  FMUL.FTZ R81, R100, R81 ;  /* 0x0000005164517220 */ /* 0x000fe40000410000 */
[C---:B------:R-:W-:Y:S02]  /*7700*/  FMUL.FTZ R82, R102.reuse, R82 ;  /* 0x0000005266527220 */ /* 0x040fe40000410000 */
[----:B------:R-:W-:Y:S02]  /*7710*/  FMUL.FTZ R83, R102, R83 ;  /* 0x0000005366537220 */ /* 0x000fe40000410000 */
[C---:B------:R-:W-:Y:S02]  /*7720*/  FMUL.FTZ R84, R100.reuse, R84 ;  /* 0x0000005464547220 */ /* 0x040fe40000410000 */
[----:B------:R-:W-:Y:S02]  /*7730*/  FMUL.FTZ R85, R100, R85 ;  /* 0x0000005564557220 */ /* 0x000fe40000410000 */
[----:B------:R-:W-:Y:S02]  /*7740*/  FMUL.FTZ R86, R102, R86 ;  /* 0x0000005666567220 */ /* 0x000fe40000410000 */
[----:B-1----:R-:W-:Y:S02]  /*7750*/  FFMA.FTZ R3, R178, c[0x0][0x2d0], -R160 ;  /* 0x0000b400b2037a23 */ /* 0x002fe400000108a0 */
[----:B------:R-:W-:Y:S02]  /*7760*/  FMUL.FTZ R87, R102, R87 ;  /* 0x0000005766577220 */ /* 0x000fe40000410000 */
[----:B------:R1:W-:Y:S01]  /*7770*/  MUFU.EX2 R226, R3 ;  /* 0x0000000300e27308 */ /* 0x0003e20000000800 */
[----:B--2---:R-:W-:Y:S01]  /*7780*/  FMNMX.FTZ R2, R0, R2, !PT ;  /* 0x0000000200027209 */ /* 0x004fe20007810000 */
[----:B------:R-:W-:Y:S02]  /*7790*/  FFMA.FTZ R0, R14, c[0x0][0x2d0], -R162 ;  /* 0x0000b4000e007a23 */ /* 0x000fe400000108a2 */
[C---:B------:R-:W-:Y:S02]  /*77a0*/  FMUL.FTZ R88, R101.reuse, R88 ;  /* 0x0000005865587220 */ /* 0x040fe40000410000 */
[C---:B------:R-:W-:Y:S02]  /*77b0*/  FMUL.FTZ R89, R101.reuse, R89 ;  /* 0x0000005965597220 */ /* 0x040fe40000410000 */
[C---:B------:R-:W-:Y:S02]  /*77c0*/  FMUL.FTZ R92, R101.reuse, R92 ;  /* 0x0000005c655c7220 */ /* 0x040fe40000410000 */
[----:B------:R2:W3:Y:S01]  /*77d0*/  MUFU.EX2 R238, R0 ;  /* 0x0000000000ee7308 */ /* 0x0004e20000000800 */
[----:B------:R-:W-:Y:S02]  /*77e0*/  FMUL.FTZ R93, R101, R93 ;  /* 0x0000005d655d7220 */ /* 0x000fe40000410000 */
[C---:B------:R-:W-:Y:S02]  /*77f0*/  FMUL.FTZ R96, R100.reuse, R96 ;  /* 0x0000006064607220 */ /* 0x040fe40000410000 */
[----:B------:R-:W-:Y:S02]  /*7800*/  FMUL.FTZ R97, R100, R97 ;  /* 0x0000006164617220 */ /* 0x000fe40000410000 */
[C---:B------:R-:W-:Y:S02]  /*7810*/  FMUL.FTZ R98, R102.reuse, R98 ;  /* 0x0000006266627220 */ /* 0x040fe40000410000 */
[----:B------:R-:W-:Y:S02]  /*7820*/  FMUL.FTZ R99, R102, R99 ;  /* 0x0000006366637220 */ /* 0x000fe40000410000 */
[--C-:B------:R-:W-:Y:S02]  /*7830*/  FFMA.FTZ R133, R212, c[0x0][0x2d0], -R161.reuse ;  /* 0x0000b400d4857a23 */ /* 0x100fe400000108a1 */
[----:B------:R-:W-:Y:S02]  /*7840*/  FFMA.FTZ R132, R205, c[0x0][0x2d0], -R161 ;  /* 0x0000b400cd847a23 */ /* 0x000fe400000108a1 */
[--C-:B-1----:R-:W-:Y:S01]  /*7850*/  FFMA.FTZ R3, R177, c[0x0][0x2d0], -R160.reuse ;  /* 0x0000b400b1037a23 */ /* 0x102fe200000108a0 */
[----:B------:R-:W-:Y:S01]  /*7860*/  MUFU.EX2 R174, R133 ;  /* 0x0000008500ae7308 */ /* 0x000fe20000000800 */
[--C-:B------:R-:W-:Y:S02]  /*7870*/  FFMA.FTZ R137, R203, c[0x0][0x2d0], -R160.reuse ;  /* 0x0000b400cb897a23 */ /* 0x100fe400000108a0 */
[----:B--2---:R-:W-:Y:S01]  /*7880*/  FADD.FTZ R0, -R2, R105 ;  /* 0x0000006902007221 */ /* 0x004fe20000010100 */
[----:B---3--:R-:W-:Y:S06]  /*7890*/  F2FP.BF16.PACK_AB R119, R238, R239 ;  /* 0x000000efee77723e */ /* 0x008fec00000010ff */
[----:B------:R1:W2:Y:S01]  /*78a0*/  MUFU.EX2 R228, R3 ;  /* 0x0000000300e47308 */ /* 0x0002a20000000800 */
[--C-:B------:R-:W-:Y:S02]  /*78b0*/  FFMA.FTZ R105, R199, c[0x0][0x2d0], -R161.reuse ;  /* 0x0000b400c7697a23 */ /* 0x100fe400000108a1 */
[----:B------:R-:W-:Y:S07]  /*78c0*/  FMUL.FTZ R0, R0, c[0x0][0x2d0] ;  /* 0x0000b40000007a20 */ /* 0x000fee0000410000 */
[----:B------:R3:W-:Y:S10]  /*78d0*/  MUFU.EX2 R224, R105 ;  /* 0x0000006900e07308 */ /* 0x0007f40000000800 */
[----:B------:R-:W4:Y:S01]  /*78e0*/  MUFU.EX2 R0, R0 ;  /* 0x0000000000007308 */ /* 0x000f220000000800 */
[--C-:B-1----:R-:W-:Y:S01]  /*78f0*/  FFMA.FTZ R3, R165, c[0x0][0x2d0], -R160.reuse ;  /* 0x0000b400a5037a23 */ /* 0x102fe200000108a0 */
[----:B--2---:R-:W-:Y:S08]  /*7900*/  F2FP.BF16.PACK_AB R112, R228, R226 ;  /* 0x000000e2e470723e */ /* 0x004ff000000010ff */
[----:B------:R1:W-:Y:S01]  /*7910*/  MUFU.EX2 R236, R3 ;  /* 0x0000000300ec7308 */ /* 0x0003e20000000800 */
[----:B---3--:R-:W-:Y:S09]  /*7920*/  FFMA.FTZ R105, R197, c[0x0][0x2d0], -R161 ;  /* 0x0000b400c5697a23 */ /* 0x008ff200000108a1 */
[----:B------:R2:W-:Y:S01]  /*7930*/  MUFU.EX2 R225, R105 ;  /* 0x0000006900e17308 */ /* 0x0005e20000000800 */
[C---:B----4-:R-:W-:Y:S02]  /*7940*/  FMUL.FTZ R10, R0.reuse, R114 ;  /* 0x00000072000a7220 */ /* 0x050fe40000410000 */
[C---:B------:R-:W-:Y:S02]  /*7950*/  FMUL.FTZ R11, R0.reuse, R115 ;  /* 0x00000073000b7220 */ /* 0x040fe40000410000 */
[C---:B------:R-:W-:Y:S02]  /*7960*/  FMUL.FTZ R14, R0.reuse, R122 ;  /* 0x0000007a000e7220 */ /* 0x040fe40000410000 */
[C---:B------:R-:W-:Y:S03]  /*7970*/  FMUL.FTZ R15, R0.reuse, R123 ;  /* 0x0000007b000f7220 */ /* 0x040fe60000410000 */
[----:B------:R-:W-:Y:S01]  /*7980*/  MUFU.EX2 R178, R132 ;  /* 0x0000008400b27308 */ /* 0x000fe20000000800 */
[----:B------:R-:W3:Y:S01]  /*7990*/  LDSM.16.MT88.4 R120, [R110+0xc00] ;  /* 0x000c00006e78783b */ /* 0x000ee20000004200 */
[----:B------:R-:W-:Y:S02]  /*79a0*/  FMUL.FTZ R26, R0, R134 ;  /* 0x00000086001a7220 */ /* 0x000fe40000410000 */
[----:B-1----:R-:W-:Y:S02]  /*79b0*/  FFMA.FTZ R3, R164, c[0x0][0x2d0], -R160 ;  /* 0x0000b400a4037a23 */ /* 0x002fe400000108a0 */
[C---:B------:R-:W-:Y:S02]  /*79c0*/  FMUL.FTZ R27, R0.reuse, R135 ;  /* 0x00000087001b7220 */ /* 0x040fe40000410000 */
[C---:B------:R-:W-:Y:S02]  /*79d0*/  FMUL.FTZ R30, R0.reuse, R138 ;  /* 0x0000008a001e7220 */ /* 0x040fe40000410000 */
[----:B------:R-:W1:Y:S01]  /*79e0*/  MUFU.EX2 R237, R3 ;  /* 0x0000000300ed7308 */ /* 0x000e620000000800 */
[C---:B------:R-:W-:Y:S02]  /*79f0*/  FMUL.FTZ R31, R0.reuse, R139 ;  /* 0x0000008b001f7220 */ /* 0x040fe40000410000 */
[--C-:B--2---:R-:W-:Y:S02]  /*7a00*/  FFMA.FTZ R105, R195, c[0x0][0x2d0], -R162.reuse ;  /* 0x0000b400c3697a23 */ /* 0x104fe400000108a2 */
[C---:B------:R-:W-:Y:S02]  /*7a10*/  FMUL.FTZ R42, R0.reuse, R150 ;  /* 0x00000096002a7220 */ /* 0x040fe40000410000 */
[C---:B------:R-:W-:Y:S02]  /*7a20*/  FMUL.FTZ R43, R0.reuse, R151 ;  /* 0x00000097002b7220 */ /* 0x040fe40000410000 */
[C---:B------:R-:W-:Y:S01]  /*7a30*/  FMUL.FTZ R46, R0.reuse, R154 ;  /* 0x0000009a002e7220 */ /* 0x040fe20000410000 */
[----:B------:R2:W-:Y:S01]  /*7a40*/  MUFU.EX2 R223, R105 ;  /* 0x0000006900df7308 */ /* 0x0005e20000000800 */
[C---:B------:R-:W-:Y:S02]  /*7a50*/  FMUL.FTZ R47, R0.reuse, R155 ;  /* 0x0000009b002f7220 */ /* 0x040fe40000410000 */
[C---:B------:R-:W-:Y:S02]  /*7a60*/  FMUL.FTZ R58, R0.reuse, R58 ;  /* 0x0000003a003a7220 */ /* 0x040fe40000410000 */
[C---:B------:R-:W-:Y:S02]  /*7a70*/  FMUL.FTZ R59, R0.reuse, R59 ;  /* 0x0000003b003b7220 */ /* 0x040fe40000410000 */
[C---:B------:R-:W-:Y:S02]  /*7a80*/  FMUL.FTZ R62, R0.reuse, R62 ;  /* 0x0000003e003e7220 */ /* 0x040fe40000410000 */
[C---:B------:R-:W-:Y:S02]  /*7a90*/  FMUL.FTZ R63, R0.reuse, R63 ;  /* 0x0000003f003f7220 */ /* 0x040fe40000410000 */
[C---:B------:R-:W-:Y:S02]  /*7aa0*/  FMUL.FTZ R74, R0.reuse, R74 ;  /* 0x0000004a004a7220 */ /* 0x040fe40000410000 */
[----:B------:R-:W-:Y:S01]  /*7ab0*/  FMUL.FTZ R75, R0, R75 ;  /* 0x0000004b004b7220 */ /* 0x000fe20000410000 */
[----:B-1----:R-:W-:Y:S01]  /*7ac0*/  F2FP.BF16.PACK_AB R114, R237, R236 ;  /* 0x000000eced72723e */ /* 0x002fe200000010ff */
[----:B------:R-:W-:Y:S02]  /*7ad0*/  FMUL.FTZ R3, R2, c[0x0][0x2d0] ;  /* 0x0000b40002037a20 */ /* 0x000fe40000410000 */
[C---:B------:R-:W-:Y:S02]  /*7ae0*/  FMUL.FTZ R78, R0.reuse, R78 ;  /* 0x0000004e004e7220 */ /* 0x040fe40000410000 */
[--C-:B------:R-:W-:Y:S02]  /*7af0*/  FFMA.FTZ R4, R175, c[0x0][0x2d0], -R3.reuse ;  /* 0x0000b400af047a23 */ /* 0x100fe40000010803 */
[----:B------:R-:W-:Y:S02]  /*7b00*/  FMUL.FTZ R79, R0, R79 ;  /* 0x0000004f004f7220 */ /* 0x000fe40000410000 */
[----:B------:R1:W4:Y:S01]  /*7b10*/  MUFU.EX2 R164, R4 ;  /* 0x0000000400a47308 */ /* 0x0003220000000800 */
[--C-:B--2---:R-:W-:Y:S02]  /*7b20*/  FFMA.FTZ R105, R200, c[0x0][0x2d0], -R162.reuse ;  /* 0x0000b400c8697a23 */ /* 0x104fe400000108a2 */
[C---:B------:R-:W-:Y:S02]  /*7b30*/  FMUL.FTZ R90, R0.reuse, R90 ;  /* 0x0000005a005a7220 */ /* 0x040fe40000410000 */
[C---:B------:R-:W-:Y:S02]  /*7b40*/  FMUL.FTZ R91, R0.reuse, R91 ;  /* 0x0000005b005b7220 */ /* 0x040fe40000410000 */
[C---:B------:R-:W-:Y:S02]  /*7b50*/  FMUL.FTZ R94, R0.reuse, R94 ;  /* 0x0000005e005e7220 */ /* 0x040fe40000410000 */
[----:B------:R-:W-:Y:S01]  /*7b60*/  FMUL.FTZ R95, R0, R95 ;  /* 0x0000005f005f7220 */ /* 0x000fe20000410000 */
[----:B------:R2:W-:Y:S01]  /*7b70*/  MUFU.EX2 R222, R105 ;  /* 0x0000006900de7308 */ /* 0x0005e20000000800 */
[----:B------:R-:W-:Y:S02]  /*7b80*/  FFMA.FTZ R134, R169, c[0x0][0x2d0], -R162 ;  /* 0x0000b400a9867a23 */ /* 0x000fe400000108a2 */
[--C-:B------:R-:W-:Y:S02]  /*7b90*/  FFMA.FTZ R139, R201, c[0x0][0x2d0], -R160.reuse ;  /* 0x0000b400c98b7a23 */ /* 0x100fe400000108a0 */
[----:B------:R-:W-:Y:S02]  /*7ba0*/  FFMA.FTZ R138, R171, c[0x0][0x2d0], -R160 ;  /* 0x0000b400ab8a7a23 */ /* 0x000fe400000108a0 */
[--C-:B------:R-:W-:Y:S02]  /*7bb0*/  FFMA.FTZ R136, R211, c[0x0][0x2d0], -R3.reuse ;  /* 0x0000b400d3887a23 */ /* 0x100fe40000010803 */
[--C-:B------:R-:W-:Y:S01]  /*7bc0*/  FFMA.FTZ R135, R209, c[0x0][0x2d0], -R3.reuse ;  /* 0x0000b400d1877a23 */ /* 0x100fe20000010803 */
[----:B------:R-:W-:Y:S01]  /*7bd0*/  MUFU.EX2 R171, R139 ;  /* 0x0000008b00ab7308 */ /* 0x000fe20000000800 */
[--C-:B------:R-:W-:Y:S02]  /*7be0*/  FFMA.FTZ R104, R104, c[0x0][0x2d0], -R3.reuse ;  /* 0x0000b40068687a23 */ /* 0x100fe40000010803 */
[----:B-1----:R-:W-:Y:S02]  /*7bf0*/  FFMA.FTZ R4, R179, c[0x0][0x2d0], -R3 ;  /* 0x0000b400b3047a23 */ /* 0x002fe40000010803 */
[----:B----4-:R-:W-:Y:S05]  /*7c00*/  FFMA.FTZ R0, R0, R243, R164 ;  /* 0x000000f300007223 */ /* 0x010fea00000100a4 */
[----:B------:R1:W4:Y:S01]  /*7c10*/  MUFU.EX2 R227, R4 ;  /* 0x0000000400e37308 */ /* 0x0003220000000800 */
[----:B--2---:R-:W-:Y:S09]  /*7c20*/  FFMA.FTZ R105, R193, c[0x0][0x2d0], -R161 ;  /* 0x0000b400c1697a23 */ /* 0x004ff200000108a1 */
[----:B------:R2:W-:Y:S10]  /*7c30*/  MUFU.EX2 R221, R105 ;  /* 0x0000006900dd7308 */ /* 0x0005f40000000800 */
[----:B------:R5:W-:Y:S01]  /*7c40*/  MUFU.EX2 R169, R104 ;  /* 0x0000006800a97308 */ /* 0x000be20000000800 */
[----:B-1----:R-:W-:Y:S01]  /*7c50*/  FFMA.FTZ R4, R167, c[0x0][0x2d0], -R3 ;  /* 0x0000b400a7047a23 */ /* 0x002fe20000010803 */
[C---:B----4-:R-:W-:Y:S01]  /*7c60*/  F2FP.BF16.PACK_AB R113, R227.reuse, R164 ;  /* 0x000000a4e371723e */ /* 0x050fe200000010ff */
[----:B------:R-:W-:Y:S07]  /*7c70*/  FADD.FTZ R0, R227, R0 ;  /* 0x00000000e3007221 */ /* 0x000fee0000010000 */
[----:B------:R1:W4:Y:S01]  /*7c80*/  MUFU.EX2 R234, R4 ;  /* 0x0000000400ea7308 */ /* 0x0003220000000800 */
[----:B--2---:R-:W-:Y:S09]  /*7c90*/  FFMA.FTZ R105, R194, c[0x0][0x2d0], -R161 ;  /* 0x0000b400c2697a23 */ /* 0x004ff200000108a1 */
[----:B------:R2:W-:Y:S01]  /*7ca0*/  MUFU.EX2 R220, R105 ;  /* 0x0000006900dc7308 */ /* 0x0005e20000000800 */
[----:B-----5:R-:W-:Y:S04]  /*7cb0*/  FFMA.FTZ R104, R101, R242, R226 ;  /* 0x000000f265687223 */ /* 0x020fe800000100e2 */
[----:B------:R-:W-:Y:S05]  /*7cc0*/  FADD.FTZ R104, R228, R104 ;  /* 0x00000068e4687221 */ /* 0x000fea0000010000 */
[----:B------:R-:W-:Y:S01]  /*7cd0*/  MUFU.EX2 R167, R137 ;  /* 0x0000008900a77308 */ /* 0x000fe20000000800 */
[----:B-1----:R-:W-:Y:S02]  /*7ce0*/  FFMA.FTZ R4, R166, c[0x0][0x2d0], -R3 ;  /* 0x0000b400a6047a23 */ /* 0x002fe40000010803 */
[----:B----4-:R-:W-:Y:S07]  /*7cf0*/  FADD.FTZ R0, R234, R0 ;  /* 0x00000000ea007221 */ /* 0x010fee0000010000 */
[----:B------:R1:W4:Y:S01]  /*7d00*/  MUFU.EX2 R235, R4 ;  /* 0x0000000400eb7308 */ /* 0x0003220000000800 */
[----:B--2---:R-:W-:Y:S09]  /*7d10*/  FFMA.FTZ R105, R196, c[0x0][0x2d0], -R162 ;  /* 0x0000b400c4697a23 */ /* 0x004ff200000108a2 */
[----:B------:R2:W-:Y:S10]  /*7d20*/  MUFU.EX2 R219, R105 ;  /* 0x0000006900db7308 */ /* 0x0005f40000000800 */
[----:B------:R-:W-:Y:S01]  /*7d30*/  MUFU.EX2 R166, R136 ;  /* 0x0000008800a67308 */ /* 0x000fe20000000800 */
[C---:B-1----:R-:W-:Y:S01]  /*7d40*/  FMUL.FTZ R4, R100.reuse, R116 ;  /* 0x0000007464047220 */ /* 0x042fe20000410000 */
[----:B------:R-:W-:Y:S01]  /*7d50*/  F2FP.BF16.PACK_AB R116, R231, R173 ;  /* 0x000000ade774723e */ /* 0x000fe200000010ff */
[C---:B----4-:R-:W-:Y:S01]  /*7d60*/  FADD.FTZ R0, R235.reuse, R0 ;  /* 0x00000000eb007221 */ /* 0x050fe20000010000 */
[----:B------:R-:W-:Y:S06]  /*7d70*/  F2FP.BF16.PACK_AB R115, R235, R234 ;  /* 0x000000eaeb73723e */ /* 0x000fec00000010ff */
[----:B------:R-:W-:Y:S01]  /*7d80*/  MUFU.EX2 R172, R138 ;  /* 0x0000008a00ac7308 */ /* 0x000fe20000000800 */
[-C--:B------:R-:W-:Y:S05]  /*7d90*/  HMMA.16816.F32.BF16 R4, R116, R20.reuse, R4 ;  /* 0x000000147404723c */ /* 0x080fea0000041804 */
[----:B--2---:R-:W-:Y:S03]  /*7da0*/  FFMA.FTZ R105, R213, c[0x0][0x2d0], -R160 ;  /* 0x0000b400d5697a23 */ /* 0x004fe600000108a0 */
[C---:B------:R-:W-:Y:S01]  /*7db0*/  HMMA.16816.F32.BF16 R8, R112.reuse, R20, R8 ;  /* 0x000000147008723c */ /* 0x040fe20000041808 */
[----:B------:R1:W-:Y:S06]  /*7dc0*/  MUFU.EX2 R200, R105 ;  /* 0x0000006900c87308 */ /* 0x0003ec0000000800 */
[C---:B------:R-:W-:Y:S01]  /*7dd0*/  FMUL.FTZ R20, R100.reuse, R128 ;  /* 0x0000008064147220 */ /* 0x040fe20000410000 */
[-C--:B------:R-:W-:Y:S04]  /*7de0*/  HMMA.16816.F32.BF16 R12, R112, R22.reuse, R12 ;  /* 0x00000016700c723c */ /* 0x080fe8000004180c */
[----:B------:R-:W-:Y:S02]  /*7df0*/  FMUL.FTZ R21, R100, R129 ;  /* 0x0000008164157220 */ /* 0x000fe40000410000 */
[--C-:B------:R-:W-:Y:S02]  /*7e00*/  FFMA.FTZ R129, R206, c[0x0][0x2d0], -R162.reuse ;  /* 0x0000b400ce817a23 */ /* 0x100fe400000108a2 */
[C---:B------:R-:W-:Y:S02]  /*7e10*/  HMMA.16816.F32.BF16 R16, R116.reuse, R22, R16 ;  /* 0x000000167410723c */ /* 0x040fe40000041810 */
[----:B------:R-:W-:Y:S02]  /*7e20*/  MUFU.EX2 R175, R129 ;  /* 0x0000008100af7308 */ /* 0x000fe40000000800 */
[----:B------:R-:W-:Y:S03]  /*7e30*/  FFMA.FTZ R128, R204, c[0x0][0x2d0], -R162 ;  /* 0x0000b400cc807a23 */ /* 0x000fe600000108a2 */
[C---:B------:R-:W-:Y:S02]  /*7e40*/  FMUL.FTZ R22, R102.reuse, R130 ;  /* 0x0000008266167220 */ /* 0x040fe40000410000 */
[----:B------:R-:W-:Y:S03]  /*7e50*/  FMUL.FTZ R23, R102, R131 ;  /* 0x0000008366177220 */ /* 0x000fe60000410000 */
[--C-:B-1----:R-:W-:Y:S01]  /*7e60*/  FFMA.FTZ R105, R210, c[0x0][0x2d0], -R160.reuse ;  /* 0x0000b400d2697a23 */ /* 0x102fe200000108a0 */
[----:B------:R-:W1:Y:S01]  /*7e70*/  MUFU.EX2 R176, R128 ;  /* 0x0000008000b07308 */ /* 0x000e620000000800 */
[--C-:B------:R-:W-:Y:S02]  /*7e80*/  FFMA.FTZ R131, R168, c[0x0][0x2d0], -R161.reuse ;  /* 0x0000b400a8837a23 */ /* 0x100fe400000108a1 */
[-C--:B------:R-:W-:Y:S03]  /*7e90*/  HMMA.16816.F32.BF16 R20, R116, R36.reuse, R20 ;  /* 0x000000247414723c */ /* 0x080fe60000041814 */
[----:B------:R-:W-:Y:S04]  /*7ea0*/  FFMA.FTZ R130, R163, c[0x0][0x2d0], -R161 ;  /* 0x0000b400a3827a23 */ /* 0x000fe800000108a1 */
[----:B------:R2:W-:Y:S01]  /*7eb0*/  MUFU.EX2 R210, R105 ;  /* 0x0000006900d27308 */ /* 0x0005e20000000800 */
[C---:B------:R-:W-:Y:S07]  /*7ec0*/  HMMA.16816.F32.BF16 R24, R112.reuse, R36, R24 ;  /* 0x000000247018723c */ /* 0x040fee0000041818 */
[C---:B------:R-:W-:Y:S01]  /*7ed0*/  FMUL.FTZ R36, R100.reuse, R144 ;  /* 0x0000009064247220 */ /* 0x040fe20000410000 */
[-C--:B------:R-:W-:Y:S01]  /*7ee0*/  HMMA.16816.F32.BF16 R28, R112, R38.reuse, R28 ;  /* 0x00000026701c723c */ /* 0x080fe2000004181c */
[----:B------:R-:W-:Y:S03]  /*7ef0*/  MUFU.EX2 R179, R131 ;  /* 0x0000008300b37308 */ /* 0x000fe60000000800 */
[----:B------:R-:W-:Y:S01]  /*7f00*/  FMUL.FTZ R37, R100, R145 ;  /* 0x0000009164257220 */ /* 0x000fe20000410000 */
[----:B-1----:R-:W-:Y:S01]  /*7f10*/  F2FP.BF16.PACK_AB R101, R176, R175 ;  /* 0x000000afb065723e */ /* 0x002fe200000010ff */
[----:B------:R-:W-:Y:S02]  /*7f20*/  FFMA.FTZ R100, R100, R232, R173 ;  /* 0x000000e864647223 */ /* 0x000fe400000100ad */
[C---:B------:R-:W-:Y:S03]  /*7f30*/  HMMA.16816.F32.BF16 R32, R116.reuse, R38, R32 ;  /* 0x000000267420723c */ /* 0x040fe60000041820 */
[----:B------:R-:W-:Y:S04]  /*7f40*/  MUFU.EX2 R193, R130 ;  /* 0x0000008200c17308 */ /* 0x000fe80000000800 */
[C---:B------:R-:W-:Y:S02]  /*7f50*/  FMUL.FTZ R38, R102.reuse, R146 ;  /* 0x0000009266267220 */ /* 0x040fe40000410000 */
[----:B------:R-:W-:Y:S03]  /*7f60*/  FMUL.FTZ R39, R102, R147 ;  /* 0x0000009366277220 */ /* 0x000fe60000410000 */
[--C-:B--2---:R-:W-:Y:S01]  /*7f70*/  FFMA.FTZ R105, R208, c[0x0][0x2d0], -R3.reuse ;  /* 0x0000b400d0697a23 */ /* 0x104fe20000010803 */
[----:B------:R-:W-:Y:S03]  /*7f80*/  MUFU.EX2 R173, R134 ;  /* 0x0000008600ad7308 */ /* 0x000fe60000000800 */
[-C--:B---3--:R-:W-:Y:S07]  /*7f90*/  HMMA.16816.F32.BF16 R36, R116, R120.reuse, R36 ;  /* 0x000000787424723c */ /* 0x088fee0000041824 */
[----:B------:R1:W-:Y:S01]  /*7fa0*/  MUFU.EX2 R198, R105 ;  /* 0x0000006900c67308 */ /* 0x0003e20000000800 */
[C---:B------:R-:W-:Y:S08]  /*7fb0*/  HMMA.16816.F32.BF16 R40, R112.reuse, R120, R40 ;  /* 0x000000787028723c */ /* 0x040ff00000041828 */
[-C--:B------:R-:W-:Y:S01]  /*7fc0*/  HMMA.16816.F32.BF16 R44, R112, R122.reuse, R44 ;  /* 0x0000007a702c723c */ /* 0x080fe2000004182c */
[----:B------:R-:W2:Y:S07]  /*7fd0*/  MUFU.EX2 R168, R135 ;  /* 0x0000008700a87308 */ /* 0x000eae0000000800 */
[C---:B------:R-:W-:Y:S01]  /*7fe0*/  HMMA.16816.F32.BF16 R48, R116.reuse, R122, R48 ;  /* 0x0000007a7430723c */ /* 0x040fe20000041830 */
[----:B------:R-:W3:Y:S03]  /*7ff0*/  LDSM.16.MT88.4 R120, [R111+0xc00] ;  /* 0x000c00006f78783b */ /* 0x000ee60000004200 */
[--C-:B-1----:R-:W-:Y:S04]  /*8000*/  FFMA.FTZ R105, R207, c[0x0][0x2d0], -R3.reuse ;  /* 0x0000b400cf697a23 */ /* 0x102fe80000010803 */
[----:B------:R1:W-:Y:S01]  /*8010*/  MUFU.EX2 R199, R105 ;  /* 0x0000006900c77308 */ /* 0x0003e20000000800 */
[----:B--2---:R-:W-:Y:S03]  /*8020*/  F2FP.BF16.PACK_AB R161, R168, R166 ;  /* 0x000000a6a8a1723e */ /* 0x004fe600000010ff */
[--C-:B-1----:R-:W-:Y:S06]  /*8030*/  FFMA.FTZ R105, R214, c[0x0][0x2d0], -R160.reuse ;  /* 0x0000b400d6697a23 */ /* 0x102fec00000108a0 */
[----:B------:R1:W-:Y:S01]  /*8040*/  MUFU.EX2 R196, R105 ;  /* 0x0000006900c47308 */ /* 0x0003e20000000800 */
[-C--:B---3--:R-:W-:Y:S08]  /*8050*/  HMMA.16816.F32.BF16 R52, R116, R120.reuse, R52 ;  /* 0x000000787434723c */ /* 0x088ff00000041834 */
[C---:B------:R-:W-:Y:S08]  /*8060*/  HMMA.16816.F32.BF16 R56, R112.reuse, R120, R56 ;  /* 0x000000787038723c */ /* 0x040ff00000041838 */
[-C--:B------:R-:W-:Y:S04]  /*8070*/  HMMA.16816.F32.BF16 R60, R112, R122.reuse, R60 ;  /* 0x0000007a703c723c */ /* 0x080fe8000004183c */
[----:B-1----:R-:W-:Y:S04]  /*8080*/  FFMA.FTZ R105, R215, c[0x0][0x2d0], -R160 ;  /* 0x0000b400d7697a23 */ /* 0x002fe800000108a0 */
[C---:B------:R-:W-:Y:S01]  /*8090*/  HMMA.16816.F32.BF16 R64, R116.reuse, R122, R64 ;  /* 0x0000007a7440723c */ /* 0x040fe20000041840 */
[----:B------:R-:W1:Y:S01]  /*80a0*/  LDSM.16.MT88.4 R120, [R110+0x1800] ;  /* 0x001800006e78783b */ /* 0x000e620000004200 */
[----:B------:R2:W-:Y:S02]  /*80b0*/  MUFU.EX2 R197, R105 ;  /* 0x0000006900c57308 */ /* 0x0005e40000000800 */
[--C-:B--2---:R-:W-:Y:S08]  /*80c0*/  FFMA.FTZ R105, R217, c[0x0][0x2d0], -R3.reuse ;  /* 0x0000b400d9697a23 */ /* 0x104ff00000010803 */
[----:B------:R2:W-:Y:S01]  /*80d0*/  MUFU.EX2 R195, R105 ;  /* 0x0000006900c37308 */ /* 0x0005e20000000800 */
[-C--:B-1----:R-:W-:Y:S08]  /*80e0*/  HMMA.16816.F32.BF16 R68, R116, R120.reuse, R68 ;  /* 0x000000787444723c */ /* 0x082ff00000041844 */
[C---:B------:R-:W-:Y:S04]  /*80f0*/  HMMA.16816.F32.BF16 R72, R112.reuse, R120, R72 ;  /* 0x000000787048723c */ /* 0x040fe80000041848 */
[--C-:B--2---:R-:W-:Y:S02]  /*8100*/  FFMA.FTZ R105, R216, c[0x0][0x2d0], -R3.reuse ;  /* 0x0000b400d8697a23 */ /* 0x104fe40000010803 */
[----:B------:R-:W-:Y:S02]  /*8110*/  FFMA.FTZ R3, R103, c[0x0][0x2d0], -R3 ;  /* 0x0000b40067037a23 */ /* 0x000fe40000010803 */
[-C--:B------:R-:W-:Y:S01]  /*8120*/  HMMA.16816.F32.BF16 R76, R112, R122.reuse, R76 ;  /* 0x0000007a704c723c */ /* 0x080fe2000004184c */
[----:B------:R1:W-:Y:S07]  /*8130*/  MUFU.EX2 R194, R105 ;  /* 0x0000006900c27308 */ /* 0x0003ee0000000800 */
[C---:B------:R-:W-:Y:S01]  /*8140*/  HMMA.16816.F32.BF16 R80, R116.reuse, R122, R80 ;  /* 0x0000007a7450723c */ /* 0x040fe20000041850 */
[----:B------:R-:W2:Y:S02]  /*8150*/  LDSM.16.MT88.4 R120, [R111+0x1800] ;  /* 0x001800006f78783b */ /* 0x000ea40000004200 */
[----:B------:R-:W3:Y:S01]  /*8160*/  MUFU.EX2 R165, R3 ;  /* 0x0000000300a57308 */ /* 0x000ee20000000800 */
[----:B-1----:R-:W-:Y:S01]  /*8170*/  FFMA.FTZ R105, R170, c[0x0][0x2d0], -R162 ;  /* 0x0000b400aa697a23 */ /* 0x002fe200000108a2 */
[----:B------:R-:W-:Y:S08]  /*8180*/  F2FP.BF16.PACK_AB R162, R172, R171 ;  /* 0x000000abaca2723e */ /* 0x000ff000000010ff */
[----:B------:R1:W4:Y:S01]  /*8190*/  MUFU.EX2 R170, R140 ;  /* 0x0000008c00aa7308 */ /* 0x0003220000000800 */
[----:B---3--:R-:W-:Y:S01]  /*81a0*/  F2FP.BF16.PACK_AB R163, R165, R169 ;  /* 0x000000a9a5a3723e */ /* 0x008fe200000010ff */
[----:B------:R-:W-:Y:S01]  /*81b0*/  FFMA.FTZ R3, R102, R241, R229 ;  /* 0x000000f166037223 */ /* 0x000fe200000100e5 */
[----:B------:R-:W-:Y:S07]  /*81c0*/  F2FP.BF16.PACK_AB R102, R193, R179 ;  /* 0x000000b3c166723e */ /* 0x000fee00000010ff */
[----:B------:R-:W3:Y:S01]  /*81d0*/  MUFU.EX2 R177, R105 ;  /* 0x0000006900b17308 */ /* 0x000ee20000000800 */
[----:B------:R-:W-:Y:S01]  /*81e0*/  FADD.FTZ R164, R230, R3 ;  /* 0x00000003e6a47221 */ /* 0x000fe20000010000 */
[-C--:B--2---:R-:W-:Y:S01]  /*81f0*/  HMMA.16816.F32.BF16 R84, R116, R120.reuse, R84 ;  /* 0x000000787454723c */ /* 0x084fe20000041854 */
[----:B-1----:R-:W-:Y:S02]  /*8200*/  LDSM.16.MT88.4 R140, [R111+0x800] ;  /* 0x000800006f8c783b */ /* 0x002fe40000004200 */
[----:B----4-:R-:W-:Y:S05]  /*8210*/  F2FP.BF16.PACK_AB R160, R170, R167 ;  /* 0x000000a7aaa0723e */ /* 0x010fea00000010ff */
[C---:B------:R-:W-:Y:S04]  /*8220*/  HMMA.16816.F32.BF16 R88, R112.reuse, R120, R88 ;  /* 0x000000787058723c */ /* 0x040fe80000041858 */
[----:B---3--:R-:W-:Y:S01]  /*8230*/  F2FP.BF16.PACK_AB R103, R173, R177 ;  /* 0x000000b1ad67723e */ /* 0x008fe200000010ff */
[----:B------:R-:W-:Y:S01]  /*8240*/  FADD.FTZ R105, R231, R100 ;  /* 0x00000064e7697221 */ /* 0x000fe20000010000 */
[----:B------:R-:W-:Y:S02]  /*8250*/  F2FP.BF16.PACK_AB R100, R178, R174 ;  /* 0x000000aeb264723e */ /* 0x000fe400000010ff */
[-C--:B------:R-:W-:Y:S04]  /*8260*/  HMMA.16816.F32.BF16 R92, R112, R122.reuse, R92 ;  /* 0x0000007a705c723c */ /* 0x080fe8000004185c */
[----:B------:R-:W-:Y:S01]  /*8270*/  FADD.FTZ R3, R233, R105 ;  /* 0x00000069e9037221 */ /* 0x000fe20000010000 */
[----:B------:R-:W-:Y:S02]  /*8280*/  MOV R105, R2 ;  /* 0x0000000200697202 */ /* 0x000fe40000000f00 */
[----:B------:R-:W-:Y:S01]  /*8290*/  F2FP.BF16.PACK_AB R112, R225, R224 ;  /* 0x000000e0e170723e */ /* 0x000fe200000010ff */
[----:B------:R-:W-:Y:S01]  /*82a0*/  HMMA.16816.F32.BF16 R96, R116, R122, R96 ;  /* 0x0000007a7460723c */ /* 0x000fe20000041860 */
[----:B------:R-:W1:Y:S03]  /*82b0*/  LDSM.16.MT88.4 R120, [R111+0x400] ;  /* 0x000400006f78783b */ /* 0x000e660000004200 */
[----:B------:R-:W-:Y:S01]  /*82c0*/  F2FP.BF16.PACK_AB R113, R222, R223 ;  /* 0x000000dfde71723e */ /* 0x000fe200000010ff */
[----:B------:R-:W-:Y:S01]  /*82d0*/  FADD.FTZ R3, R240, R3 ;  /* 0x00000003f0037221 */ /* 0x000fe20000010000 */
[----:B------:R-:W-:Y:S02]  /*82e0*/  F2FP.BF16.PACK_AB R114, R220, R221 ;  /* 0x000000dddc72723e */ /* 0x000fe400000010ff */
[----:B------:R-:W-:Y:S01]  /*82f0*/  F2FP.BF16.PACK_AB R115, R219, R218 ;  /* 0x000000dadb73723e */ /* 0x000fe200000010ff */
[----:B------:R-:W-:Y:S03]  /*8300*/  FADD.FTZ R3, R224, R3 ;  /* 0x00000003e0037221 */ /* 0x000fe60000010000 */
[----:B------:R-:W-:Y:S01]  /*8310*/  F2FP.BF16.PACK_AB R116, R210, R200 ;  /* 0x000000c8d274723e */ /* 0x000fe200000010ff */
[----:B------:R-:W-:Y:S01]  /*8320*/  FADD.FTZ R3, R225, R3 ;  /* 0x00000003e1037221 */ /* 0x000fe20000010000 */
[----:B------:R-:W-:Y:S01]  /*8330*/  F2FP.BF16.PACK_AB R117, R199, R198 ;  /* 0x000000c6c775723e */ /* 0x000fe200000010ff */
[-C--:B------:R-:W-:Y:S05]  /*8340*/  HMMA.16816.F32.BF16 R4, R112, R124.reuse, R4 ;  /* 0x0000007c7004723c */ /* 0x080fea0000041804 */
[----:B------:R-:W-:Y:S02]  /*8350*/  F2FP.BF16.PACK_AB R118, R197, R196 ;  /* 0x000000c4c576723e */ /* 0x000fe400000010ff */
[----:B------:R-:W-:Y:S07]  /*8360*/  F2FP.BF16.PACK_AB R119, R194, R195 ;  /* 0x000000c3c277723e */ /* 0x000fee00000010ff */
[C---:B------:R-:W-:Y:S08]  /*8370*/  HMMA.16816.F32.BF16 R8, R116.reuse, R124, R8 ;  /* 0x0000007c7408723c */ /* 0x040ff00000041808 */
[-C--:B------:R-:W-:Y:S08]  /*8380*/  HMMA.16816.F32.BF16 R12, R116, R126.reuse, R12 ;  /* 0x0000007e740c723c */ /* 0x080ff0000004180c */
[C---:B------:R-:W-:Y:S01]  /*8390*/  HMMA.16816.F32.BF16 R16, R112.reuse, R126, R16 ;  /* 0x0000007e7010723c */ /* 0x040fe20000041810 */
[----:B------:R-:W2:Y:S07]  /*83a0*/  LDSM.16.MT88.4 R124, [R110+0x1000] ;  /* 0x001000006e7c783b */ /* 0x000eae0000004200 */
[-C--:B-1----:R-:W-:Y:S08]  /*83b0*/  HMMA.16816.F32.BF16 R20, R112, R120.reuse, R20 ;  /* 0x000000787014723c */ /* 0x082ff00000041814 */
[C---:B------:R-:W-:Y:S08]  /*83c0*/  HMMA.16816.F32.BF16 R24, R116.reuse, R120, R24 ;  /* 0x000000787418723c */ /* 0x040ff00000041818 */
[-C--:B------:R-:W-:Y:S08]  /*83d0*/  HMMA.16816.F32.BF16 R28, R116, R122.reuse, R28 ;  /* 0x0000007a741c723c */ /* 0x080ff0000004181c */
[C---:B------:R-:W-:Y:S01]  /*83e0*/  HMMA.16816.F32.BF16 R32, R112.reuse, R122, R32 ;  /* 0x0000007a7020723c */ /* 0x040fe20000041820 */
[----:B------:R-:W1:Y:S07]  /*83f0*/  LDSM.16.MT88.4 R120, [R111+0x1000] ;  /* 0x001000006f78783b */ /* 0x000e6e0000004200 */
[-C--:B--2---:R-:W-:Y:S08]  /*8400*/  HMMA.16816.F32.BF16 R36, R112, R124.reuse, R36 ;  /* 0x0000007c7024723c */ /* 0x084ff00000041824 */
        /* <DEDUP_REMOVED lines=17> */
[----:B------:R-:W-:Y:S08]  /*8520*/  HMMA.16816.F32.BF16 R96, R112, R122, R96 ;  /* 0x0000007a7060723c */ /* 0x000ff00000041860 */
[-C--:B--2---:R-:W-:Y:S01]  /*8530*/  HMMA.16816.F32.BF16 R116, R100, R124.reuse, R4 ;  /* 0x0000007c6474723c */ /* 0x084fe20000041804 */
[----:B------:R-:W1:Y:S07]  /*8540*/  LDSM.16.MT88.4 R4, [R111+0x1400] ;  /* 0x001400006f04783b */ /* 0x000e6e0000004200 */
[C---:B------:R-:W-:Y:S01]  /*8550*/  HMMA.16816.F32.BF16 R112, R160.reuse, R124, R8 ;  /* 0x0000007ca070723c */ /* 0x040fe20000041808 */
[----:B------:R-:W2:Y:S07]  /*8560*/  LDSM.16.MT88.4 R8, [R110+0x2000] ;  /* 0x002000006e08783b */ /* 0x000eae0000004200 */
[-C--:B------:R-:W-:Y:S01]  /*8570*/  HMMA.16816.F32.BF16 R120, R160, R126.reuse, R12 ;  /* 0x0000007ea078723c */ /* 0x080fe2000004180c */
[----:B------:R-:W3:Y:S07]  /*8580*/  LDSM.16.MT88.4 R12, [R111+0x2000] ;  /* 0x002000006f0c783b */ /* 0x000eee0000004200 */
        /* <DEDUP_REMOVED lines=9> */
[-C--:B-1----:R-:W-:Y:S08]  /*8620*/  HMMA.16816.F32.BF16 R52, R100, R4.reuse, R52 ;  /* 0x000000046434723c */ /* 0x082ff00000041834 */
[C---:B------:R-:W-:Y:S07]  /*8630*/  HMMA.16816.F32.BF16 R56, R160.reuse, R4, R56 ;  /* 0x00000004a038723c */ /* 0x040fee0000041838 */
[----:B------:R-:W-:Y:S01]  /*8640*/  FADD.FTZ R5, R239, R164 ;  /* 0x000000a4ef057221 */ /* 0x000fe20000010000 */
[-C--:B------:R-:W-:Y:S04]  /*8650*/  HMMA.16816.F32.BF16 R60, R160, R6.reuse, R60 ;  /* 0x00000006a03c723c */ /* 0x080fe8000004183c */
[----:B------:R-:W-:Y:S02]  /*8660*/  FADD.FTZ R5, R238, R5 ;  /* 0x00000005ee057221 */ /* 0x000fe40000010000 */
[----:B------:R-:W-:Y:S02]  /*8670*/  FADD.FTZ R4, R198, R0 ;  /* 0x00000000c6047221 */ /* 0x000fe40000010000 */
[C---:B------:R-:W-:Y:S04]  /*8680*/  HMMA.16816.F32.BF16 R64, R100.reuse, R6, R64 ;  /* 0x000000066440723c */ /* 0x040fe80000041840 */
[----:B------:R-:W-:Y:S03]  /*8690*/  FADD.FTZ R5, R223, R5 ;  /* 0x00000005df057221 */ /* 0x000fe60000010000 */
[----:B------:R-:W-:Y:S01]  /*86a0*/  FADD.FTZ R6, R236, R104 ;  /* 0x00000068ec067221 */ /* 0x000fe20000010000 */
[-C--:B--2---:R-:W-:Y:S04]  /*86b0*/  HMMA.16816.F32.BF16 R68, R100, R8.reuse, R68 ;  /* 0x000000086444723c */ /* 0x084fe80000041844 */
[----:B------:R-:W-:Y:S02]  /*86c0*/  FADD.FTZ R6, R237, R6 ;  /* 0x00000006ed067221 */ /* 0x000fe40000010000 */
[----:B------:R-:W-:Y:S02]  /*86d0*/  FADD.FTZ R0, R222, R5 ;  /* 0x00000005de007221 */ /* 0x000fe40000010000 */
[C---:B------:R-:W-:Y:S04]  /*86e0*/  HMMA.16816.F32.BF16 R72, R160.reuse, R8, R72 ;  /* 0x00000008a048723c */ /* 0x040fe80000041848 */
[----:B------:R-:W-:Y:S02]  /*86f0*/  FADD.FTZ R6, R200, R6 ;  /* 0x00000006c8067221 */ /* 0x000fe40000010000 */
[----:B------:R-:W-:Y:S02]  /*8700*/  FADD.FTZ R7, R199, R4 ;  /* 0x00000004c7077221 */ /* 0x000fe40000010000 */
[----:B------:R-:W-:Y:S01]  /*8710*/  FADD.FTZ R8, R210, R6 ;  /* 0x00000006d2087221 */ /* 0x000fe20000010000 */
[-C--:B------:R-:W-:Y:S03]  /*8720*/  HMMA.16816.F32.BF16 R76, R160, R10.reuse, R76 ;  /* 0x0000000aa04c723c */ /* 0x080fe6000004184c */
[----:B------:R-:W-:Y:S02]  /*8730*/  FADD.FTZ R5, R221, R3 ;  /* 0x00000003dd057221 */ /* 0x000fe40000010000 */
[----:B------:R-:W-:Y:S02]  /*8740*/  FADD.FTZ R6, R218, R0 ;  /* 0x00000000da067221 */ /* 0x000fe40000010000 */
[----:B------:R-:W-:Y:S01]  /*8750*/  FADD.FTZ R4, R196, R8 ;  /* 0x00000008c4047221 */ /* 0x000fe20000010000 */
[C---:B------:R-:W-:Y:S04]  /*8760*/  HMMA.16816.F32.BF16 R80, R100.reuse, R10, R80 ;  /* 0x0000000a6450723c */ /* 0x040fe80000041850 */
[----:B------:R-:W-:Y:S02]  /*8770*/  FADD.FTZ R3, R195, R7 ;  /* 0x00000007c3037221 */ /* 0x000fe40000010000 */
[----:B------:R-:W-:Y:S02]  /*8780*/  FADD.FTZ R0, R220, R5 ;  /* 0x00000005dc007221 */ /* 0x000fe40000010000 */
[----:B------:R-:W-:Y:S01]  /*8790*/  FADD.FTZ R6, R219, R6 ;  /* 0x00000006db067221 */ /* 0x000fe20000010000 */
[-C--:B---3--:R-:W-:Y:S03]  /*87a0*/  HMMA.16816.F32.BF16 R84, R100, R12.reuse, R84 ;  /* 0x0000000c6454723c */ /* 0x088fe60000041854 */
[----:B------:R-:W-:Y:S02]  /*87b0*/  FADD.FTZ R4, R197, R4 ;  /* 0x00000004c5047221 */ /* 0x000fe40000010000 */
[----:B------:R-:W-:Y:S02]  /*87c0*/  FADD.FTZ R5, R194, R3 ;  /* 0x00000003c2057221 */ /* 0x000fe40000010000 */
[----:B------:R-:W-:Y:S01]  /*87d0*/  FADD.FTZ R3, R174, R0 ;  /* 0x00000000ae037221 */ /* 0x000fe20000010000 */
        /* <DEDUP_REMOVED lines=8> */
[----:B------:R-:W-:Y:S04]  /*8860*/  HMMA.16816.F32.BF16 R96, R100, R14, R96 ;  /* 0x0000000e6460723c */ /* 0x000fe80000041860 */
[----:B------:R-:W-:Y:S02]  /*8870*/  FADD.FTZ R5, R168, R5 ;  /* 0x00000005a8057221 */ /* 0x000fe40000010000 */
[----:B------:R-:W-:Y:S02]  /*8880*/  FADD.FTZ R6, R179, R6 ;  /* 0x00000006b3067221 */ /* 0x000fe40000010000 */
[----:B------:R-:W-:Y:S04]  /*8890*/  FADD.FTZ R4, R177, R3 ;  /* 0x00000003b1047221 */ /* 0x000fe80000010000 */
[----:B------:R-:W-:Y:S02]  /*88a0*/  FADD.FTZ R3, R171, R0 ;  /* 0x00000000ab037221 */ /* 0x000fe40000010000 */
[----:B------:R-:W-:Y:S02]  /*88b0*/  FADD.FTZ R0, R169, R5 ;  /* 0x00000005a9007221 */ /* 0x000fe40000010000 */
[----:B------:R-:W-:Y:S02]  /*88c0*/  FADD.FTZ R232, R193, R6 ;  /* 0x00000006c1e87221 */ /* 0x000fe40000010000 */
[----:B------:R-:W-:Y:S02]  /*88d0*/  FADD.FTZ R241, R173, R4 ;  /* 0x00000004adf17221 */ /* 0x000fe40000010000 */
[----:B------:R-:W-:Y:S02]  /*88e0*/  FADD.FTZ R242, R172, R3 ;  /* 0x00000003acf27221 */ /* 0x000fe40000010000 */
[----:B------:R-:W-:Y:S01]  /*88f0*/  FADD.FTZ R243, R165, R0 ;  /* 0x00000000a5f37221 */ /* 0x000fe20000010000 */
[----:B------:R-:W-:-:S05]  /*8900*/  @P2 BRA `(.L_x_55) ;  /* 0xffffd25000002947 */ /* 0x000fca000383ffff */
.L_x_52:
[----:B------:R-:W-:Y:S05]  /*8910*/  BRA.DIV ~URZ, `(.L_x_56) ;  /* 0x000058827f007947 */ /* 0x000fea000b800000 */
[----:B------:R-:W1:Y:S04]  /*8920*/  SHFL.BFLY PT, R3, R232, 0x2, 0x1f ;  /* 0x0c401f00e8037f89 */ /* 0x000e6800000e0000 */
[----:B------:R-:W2:Y:S04]  /*8930*/  SHFL.BFLY PT, R2, R241, 0x2, 0x1f ;  /* 0x0c401f00f1027f89 */ /* 0x000ea800000e0000 */
[----:B------:R-:W3:Y:S04]  /*8940*/  SHFL.BFLY PT, R0, R242, 0x2, 0x1f ;  /* 0x0c401f00f2007f89 */ /* 0x000ee800000e0000 */
[----:B------:R-:W4:Y:S01]  /*8950*/  SHFL.BFLY PT, R6, R243, 0x2, 0x1f ;  /* 0x0c401f00f3067f89 */ /* 0x000f2200000e0000 */
[----:B-1----:R-:W-:-:S02]  /*8960*/  FADD.FTZ R3, R3, R232 ;  /* 0x000000e803037221 */ /* 0x002fc40000010000 */
[----:B--2---:R-:W-:-:S03]  /*8970*/  FADD.FTZ R2, R2, R241 ;  /* 0x000000f102027221 */ /* 0x004fc60000010000 */
[----:B------:R-:W1:Y:S01]  /*8980*/  SHFL.BFLY PT, R5, R3, 0x1, 0x1f ;  /* 0x0c201f0003057f89 */ /* 0x000e6200000e0000 */
[----:B---3--:R-:W-:-:S03]  /*8990*/  FADD.FTZ R0, R0, R242 ;  /* 0x000000f200007221 */ /* 0x008fc60000010000 */
[----:B------:R-:W2:Y:S01]  /*89a0*/  SHFL.BFLY PT, R4, R2, 0x1, 0x1f ;  /* 0x0c201f0002047f89 */ /* 0x000ea200000e0000 */
[----:B----4-:R-:W-:-:S03]  /*89b0*/  FADD.FTZ R6, R6, R243 ;  /* 0x000000f306067221 */ /* 0x010fc60000010000 */
[----:B------:R-:W3:Y:S04]  /*89c0*/  SHFL.BFLY PT, R7, R0, 0x1, 0x1f ;  /* 0x0c201f0000077f89 */ /* 0x000ee800000e0000 */
[----:B------:R4:W4:Y:S01]  /*89d0*/  SHFL.BFLY PT, R8, R6, 0x1, 0x1f ;  /* 0x0c201f0006087f89 */ /* 0x00092200000e0000 */
[----:B-1----:R-:W-:Y:S02]  /*89e0*/  FADD.FTZ R5, R3, R5 ;  /* 0x0000000503057221 */ /* 0x002fe40000010000 */
[----:B--2---:R-:W-:Y:S02]  /*89f0*/  FADD.FTZ R4, R2, R4 ;  /* 0x0000000402047221 */ /* 0x004fe40000010000 */
[----:B---3--:R-:W-:Y:S02]  /*8a00*/  FADD.FTZ R7, R0, R7 ;  /* 0x0000000700077221 */ /* 0x008fe40000010000 */
.L_x_132:
[----:B------:R-:W-:Y:S01]  /*8a10*/  FSETP.NE.FTZ.AND P3, PT, R5, RZ, PT ;  /* 0x000000ff0500720b */ /* 0x000fe20003f75000 */
[----:B------:R-:W-:Y:S01]  /*8a20*/  CS2R R2, SRZ ;  /* 0x0000000000027805 */ /* 0x000fe2000001ff00 */
[----:B------:R-:W-:Y:S01]  /*8a30*/  MOV R0, RZ ;  /* 0x000000ff00007202 */ /* 0x000fe20000000f00 */
[----:B----4-:R-:W-:Y:S01]  /*8a40*/  FADD.FTZ R6, R8, R6 ;  /* 0x0000000608067221 */ /* 0x010fe20000010000 */
[----:B------:R-:W-:-:S02]  /*8a50*/  FSETP.NE.FTZ.AND P2, PT, R4, RZ, PT ;  /* 0x000000ff0400720b */ /* 0x000fc40003f55000 */
[----:B------:R-:W-:Y:S02]  /*8a60*/  FSETP.NE.FTZ.AND P1, PT, R7, RZ, PT ;  /* 0x000000ff0700720b */ /* 0x000fe40003f35000 */
[----:B------:R-:W-:Y:S02]  /*8a70*/  FSETP.NE.FTZ.AND P0, PT, R6, RZ, PT ;  /* 0x000000ff0600720b */ /* 0x000fe40003f15000 */
[----:B------:R-:W-:Y:S02]  /*8a80*/  MOV R25, 0xff800000 ;  /* 0xff80000000197802 */ /* 0x000fe40000000f00 */
[----:B------:R-:W-:Y:S01]  /*8a90*/  MOV R24, 0xff800000 ;  /* 0xff80000000187802 */ /* 0x000fe20000000f00 */
[----:B------:R-:W1:Y:S01]  /*8aa0*/  @P3 MUFU.RCP R0, R5 ;  /* 0x0000000500003308 */ /* 0x000e620000001000 */
[----:B------:R-:W-:Y:S02]  /*8ab0*/  MOV R23, 0xff800000 ;  /* 0xff80000000177802 */ /* 0x000fe40000000f00 */
[----:B------:R-:W-:-:S03]  /*8ac0*/  MOV R22, 0xff800000 ;  /* 0xff80000000167802 */ /* 0x000fc60000000f00 */
[----:B------:R-:W-:Y:S02]  /*8ad0*/  @P1 MOV R10, 0x3f317218 ;  /* 0x3f317218000a1802 */ /* 0x000fe40000000f00 */
[----:B------:R-:W-:Y:S01]  /*8ae0*/  @P2 MUFU.RCP R3, R4 ;  /* 0x0000000400032308 */ /* 0x000fe20000001000 */
[----:B-1----:R-:W-:-:S07]  /*8af0*/  FMUL.FTZ R102, R0, R116 ;  /* 0x0000007400667220 */ /* 0x002fce0000410000 */
[----:B------:R-:W1:Y:S01]  /*8b00*/  @P2 MUFU.LG2 R4, R4 ;  /* 0x0000000400042308 */ /* 0x000e620000000c00 */
[C---:B------:R-:W-:Y:S02]  /*8b10*/  FMUL.FTZ R103, R0.reuse, R117 ;  /* 0x0000007500677220 */ /* 0x040fe40000410000 */
[C---:B------:R-:W-:Y:S02]  /*8b20*/  FMUL.FTZ R116, R0.reuse, R124 ;  /* 0x0000007c00747220 */ /* 0x040fe40000410000 */
[C---:B------:R-:W-:Y:S02]  /*8b30*/  FMUL.FTZ R117, R0.reuse, R125 ;  /* 0x0000007d00757220 */ /* 0x040fe40000410000 */
[C---:B------:R-:W-:Y:S01]  /*8b40*/  FMUL.FTZ R124, R0.reuse, R128 ;  /* 0x00000080007c7220 */ /* 0x040fe20000410000 */
[----:B------:R-:W-:Y:S01]  /*8b50*/  @P1 MUFU.RCP R2, R7 ;  /* 0x0000000700021308 */ /* 0x000fe20000001000 */
        /* <DEDUP_REMOVED lines=19> */
[----:B------:R-:W-:Y:S02]  /*8c90*/  FMUL.FTZ R81, R0, R97 ;  /* 0x0000006100517220 */ /* 0x000fe40000410000 */
[----:B------:R2:W3:Y:S01]  /*8ca0*/  @P1 MUFU.LG2 R0, R7 ;  /* 0x0000000700001308 */ /* 0x0004e20000000c00 */
[----:B-1----:R-:W-:-:S02]  /*8cb0*/  @P2 FMUL.FTZ R8, R4, 0.69314718246459960938 ;  /* 0x3f31721804082820 */ /* 0x002fc40000410000 */
[C---:B------:R-:W-:Y:S02]  /*8cc0*/  FMUL.FTZ R164, R3.reuse, R126 ;  /* 0x0000007e03a47220 */ /* 0x040fe40000410000 */
[C---:B------:R-:W-:Y:S02]  /*8cd0*/  FMUL.FTZ R165, R3.reuse, R127 ;  /* 0x0000007f03a57220 */ /* 0x040fe40000410000 */
[C---:B------:R-:W-:Y:S02]  /*8ce0*/  FMUL.FTZ R96, R3.reuse, R142 ;  /* 0x0000008e03607220 */ /* 0x040fe40000410000 */
[C---:B------:R-:W-:Y:S02]  /*8cf0*/  FMUL.FTZ R97, R3.reuse, R143 ;  /* 0x0000008f03617220 */ /* 0x040fe40000410000 */
[C---:B------:R-:W-:Y:S02]  /*8d00*/  FMUL.FTZ R162, R3.reuse, R118 ;  /* 0x0000007603a27220 */ /* 0x040fe40000410000 */
[----:B------:R-:W-:-:S02]  /*8d10*/  FMUL.FTZ R163, R3, R119 ;  /* 0x0000007703a37220 */ /* 0x000fc40000410000 */
[C---:B------:R-:W-:Y:S01]  /*8d20*/  FMUL.FTZ R126, R3.reuse, R66 ;  /* 0x00000042037e7220 */ /* 0x040fe20000410000 */
[----:B--2---:R-:W-:Y:S01]  /*8d30*/  @P2 MOV R7, 0x3f317218 ;  /* 0x3f31721800072802 */ /* 0x004fe20000000f00 */
[C---:B------:R-:W-:Y:S02]  /*8d40*/  FMUL.FTZ R127, R3.reuse, R67 ;  /* 0x00000043037f7220 */ /* 0x040fe40000410000 */
[----:B------:R-:W-:Y:S02]  /*8d50*/  FMUL.FTZ R142, R3, R82 ;  /* 0x00000052038e7220 */ /* 0x000fe40000410000 */
[----:B------:R-:W-:Y:S02]  /*8d60*/  @P2 FMUL.FTZ R4, R7, c[0x0][0x2d0] ;  /* 0x0000b40007042a20 */ /* 0x000fe40000410000 */
[----:B---3--:R-:W-:Y:S01]  /*8d70*/  @P1 FMUL.FTZ R7, R0, 0.69314718246459960938 ;  /* 0x3f31721800071820 */ /* 0x008fe20000410000 */
[----:B------:R-:W-:Y:S01]  /*8d80*/  MOV R0, RZ ;  /* 0x000000ff00007202 */ /* 0x000fe20000000f00 */
[----:B------:R-:W-:-:S02]  /*8d90*/  FMUL.FTZ R143, R3, R83 ;  /* 0x00000053038f7220 */ /* 0x000fc40000410000 */
[C---:B------:R-:W-:Y:S02]  /*8da0*/  FMUL.FTZ R130, R3.reuse, R130 ;  /* 0x0000008203827220 */ /* 0x040fe40000410000 */
[C---:B------:R-:W-:Y:S01]  /*8db0*/  FMUL.FTZ R131, R3.reuse, R131 ;  /* 0x0000008303837220 */ /* 0x040fe20000410000 */
[----:B------:R-:W1:Y:S01]  /*8dc0*/  @P0 MUFU.RCP R0, R6 ;  /* 0x0000000600000308 */ /* 0x000e620000001000 */
        /* <DEDUP_REMOVED lines=11> */
[----:B------:R-:W-:Y:S01]  /*8e80*/  FMUL.FTZ R83, R3, R99 ;  /* 0x0000006303537220 */ /* 0x000fe20000410000 */
[----:B------:R-:W-:Y:S01]  /*8e90*/  @P3 MOV R3, 0x3f317218 ;  /* 0x3f31721800033802 */ /* 0x000fe20000000f00 */
        /* <DEDUP_REMOVED lines=23> */
[----:B------:R-:W-:Y:S02]  /*9010*/  FMUL.FTZ R27, R2, R93 ;  /* 0x0000005d021b7220 */ /* 0x000fe40000410000 */
[----:B------:R-:W2:Y:S01]  /*9020*/  @P0 MUFU.LG2 R2, R6 ;  /* 0x0000000600020308 */ /* 0x000ea20000000c00 */
[----:B------:R-:W-:Y:S02]  /*9030*/  @P3 FMUL.FTZ R9, R5, 0.69314718246459960938 ;  /* 0x3f31721805093820 */ /* 0x000fe40000410000 */
[----:B------:R-:W-:Y:S02]  /*9040*/  @P3 FMUL.FTZ R5, R3, c[0x0][0x2d0] ;  /* 0x0000b40003053a20 */ /* 0x000fe40000410000 */
[----:B------:R-:W-:Y:S02]  /*9050*/  @P1 FMUL.FTZ R3, R10, c[0x0][0x2d0] ;  /* 0x0000b4000a031a20 */ /* 0x000fe40000410000 */
[----:B------:R-:W-:Y:S01]  /*9060*/  @P2 FFMA.FTZ R24, R4, R107, R8 ;  /* 0x0000006b04182223 */ /* 0x000fe20000010008 */
[----:B------:R-:W-:Y:S01]  /*9070*/  MOV R4, 0x1 ;  /* 0x0000000100047802 */ /* 0x000fe20000000f00 */
[----:B------:R-:W-:Y:S01]  /*9080*/  @P1 FFMA.FTZ R25, R3, R106, R7 ;  /* 0x0000006a03191223 */ /* 0x000fe20000010007 */
[----:B------:R-:W-:Y:S01]  /*9090*/  @P0 MOV R3, 0x3f317218 ;  /* 0x3f31721800030802 */ /* 0x000fe20000000f00 */
[----:B-1----:R-:W-:-:S02]  /*90a0*/  FMUL.FTZ R72, R0, R62 ;  /* 0x0000003e00487220 */ /* 0x002fc40000410000 */
[----:B------:R-:W-:Y:S02]  /*90b0*/  FMUL.FTZ R73, R0, R63 ;  /* 0x0000003f00497220 */ /* 0x000fe40000410000 */
[----:B------:R-:W-:Y:S02]  /*90c0*/  @P0 FMUL.FTZ R3, R3, c[0x0][0x2d0] ;  /* 0x0000b40003030a20 */ /* 0x000fe40000410000 */
[----:B--2---:R-:W-:Y:S02]  /*90d0*/  @P0 FMUL.FTZ R2, R2, 0.69314718246459960938 ;  /* 0x3f31721802020820 */ /* 0x004fe40000410000 */
        /* <DEDUP_REMOVED lines=21> */
[----:B------:R-:W-:Y:S01]  /*9230*/  FMUL.FTZ R45, R0, R95 ;  /* 0x0000005f002d7220 */ /* 0x000fe20000410000 */
[----:B------:R-:W-:Y:S01]  /*9240*/  PRMT R0, R4, 0x7610, R0 ;  /* 0x0000761004007816 */ /* 0x000fe20000000000 */
[----:B------:R-:W-:Y:S02]  /*9250*/  @P3 FFMA.FTZ R23, R5, R108, R9 ;  /* 0x0000006c05173223 */ /* 0x000fe40000010009 */
[----:B------:R-:W-:Y:S02]  /*9260*/  @P0 FFMA.FTZ R22, R3, R105, R2 ;  /* 0x0000006903160223 */ /* 0x000fe40000010002 */
.L_x_37:
[----:B--2---:R2:W5:Y:S04]  /*9270*/  LDL R6, [R1+0x10] ;  /* 0x0000100001067983 */ /* 0x0045680000100800 */
[----:B------:R-:W3:Y:S01]  /*9280*/  S2R R2, SR_TID.X ;  /* 0x0000000000027919 */ /* 0x000ee20000002100 */
[----:B------:R-:W-:Y:S01]  /*9290*/  BSSY B0, `(.L_x_57) ;  /* 0x0000011000007945 */ /* 0x000fe20003800000 */
[----:B---3--:R-:W-:-:S13]  /*92a0*/  LOP3.LUT P0, RZ, R2, 0x7f, RZ, 0xc0, !PT ;  /* 0x0000007f02ff7812 */ /* 0x008fda000780c0ff */
[----:B------:R-:W-:Y:S05]  /*92b0*/  @P0 BRA `(.L_x_58) ;  /* 0x000000e000000947 */ /* 0x000fea0003800000 */
[----:B--2---:R-:W2:Y:S01]  /*92c0*/  S2R R4, SR_LANEID ;  /* 0x0000000000047919 */ /* 0x004ea20000000000 */
[----:B------:R-:W-:Y:S01]  /*92d0*/  VOTEU.ANY UR4, UPT, PT ;  /* 0x0000000000047886 */ /* 0x000fe200038e0100 */
[----:B-1----:R-:W-:Y:S01]  /*92e0*/  IMAD.MOV.U32 R5, RZ, RZ, c[0x0][0x564] ;  /* 0x00015900ff057624 */ /* 0x002fe200078e00ff */
[----:B------:R-:W2:Y:S08]  /*92f0*/  FLO.U32 R3, UR4 ;  /* 0x0000000400037d00 */ /* 0x000eb000080e0000 */
[----:B------:R-:W1:Y:S01]  /*9300*/  POPC R2, UR4 ;  /* 0x0000000400027d09 */ /* 0x000e620008000000 */
[----:B--2---:R-:W-:Y:S01]  /*9310*/  ISETP.EQ.U32.AND P0, PT, R3, R4, PT ;  /* 0x000000040300720c */ /* 0x004fe20003f02070 */
[----:B------:R-:W-:-:S12]  /*9320*/  IMAD.MOV.U32 R4, RZ, RZ, c[0x0][0x560] ;  /* 0x00015800ff047624 */ /* 0x000fd800078e00ff */
[----:B-1----:R1:W2:Y:S04]  /*9330*/  @P0 ATOMG.E.ADD.STRONG.GPU PT, R2, [R4.64], R2 ;  /* 0x00000002040209a8 */ /* 0x0022a800081ee1c6 */
[----:B-1----:R-:W1:Y:S04]  /*9340*/  S2R R4, SR_LTMASK ;  /* 0x0000000000047919 */ /* 0x002e680000003900 */
[----:B--2---:R1:W2:Y:S02]  /*9350*/  SHFL.IDX PT, R3, R2, R3, 0x1f ;  /* 0x00001f0302037589 */ /* 0x0042a400000e0000 */
[----:B-1----:R-:W-:-:S06]  /*9360*/  LOP3.LUT R2, R4, UR4, RZ, 0xc0, !PT ;  /* 0x0000000404027c12 */ /* 0x002fcc000f8ec0ff */
[----:B------:R-:W2:Y:S02]  /*9370*/  POPC R2, R2 ;  /* 0x0000000200027309 */ /* 0x000ea40000000000 */
[----:B--2--5:R-:W-:-:S05]  /*9380*/  IADD3 R6, R3, c[0x0][0xc], R2 ;  /* 0x0000030003067a10 */ /* 0x024fca0007ffe002 */
[----:B------:R1:W-:Y:S02]  /*9390*/  STL [R1+0x10], R6 ;  /* 0x0000100601007387 */ /* 0x0003e40000100800 */
.L_x_58:
[----:B--2---:R-:W-:Y:S05]  /*93a0*/  BSYNC B0 ;  /* 0x0000000000007941 */ /* 0x004fea0003800000 */
.L_x_57:
[----:B------:R-:W-:Y:S01]  /*93b0*/  PRMT R0, R0, 0x9910, RZ ;  /* 0x0000991000007816 */ /* 0x000fe200000000ff */
[----:B------:R-:W-:Y:S01]  /*93c0*/  BSSY B1, `(.L_x_59) ;  /* 0x00003aa000017945 */ /* 0x000fe20003800000 */
[----:B-----5:R-:W-:Y:S02]  /*93d0*/  IMAD.MOV.U32 R74, RZ, RZ, R6 ;  /* 0x000000ffff4a7224 */ /* 0x020fe400078e0006 */
[----:B------:R-:W-:-:S13]  /*93e0*/  ISETP.NE.AND P0, PT, R0, RZ, PT ;  /* 0x000000ff0000720c */ /* 0x000fda0003f05270 */
[----:B------:R-:W-:Y:S05]  /*93f0*/  @!P0 BRA `(.L_x_60) ;  /* 0x00002cd000008947 */ /* 0x000fea0003800000 */
[----:B------:R-:W2:Y:S04]  /*9400*/  LDL R10, [R1+0x2c] ;  /* 0x00002c00010a7983 */ /* 0x000ea80000100800 */
[----:B------:R-:W3:Y:S04]  /*9410*/  LDL R7, [R1+0x30] ;  /* 0x0000300001077983 */ /* 0x000ee80000100800 */
[----:B-1----:R-:W4:Y:S04]  /*9420*/  LDL R6, [R1+0x64] ;  /* 0x0000640001067983 */ /* 0x002f280000100800 */
[----:B------:R-:W4:Y:S04]  /*9430*/  LDL R12, [R1+0x60] ;  /* 0x00006000010c7983 */ /* 0x000f280000100800 */
[----:B------:R-:W4:Y:S04]  /*9440*/  LDL R9, [R1+0x4] ;  /* 0x0000040001097983 */ /* 0x000f280000100800 */
[----:B------:R-:W4:Y:S01]  /*9450*/  LDL R8, [R1+0x28] ;  /* 0x0000280001087983 */ /* 0x000f220000100800 */
[----:B------:R-:W-:Y:S01]  /*9460*/  WARPSYNC 0xffffffff ;  /* 0xffffffff00007948 */ /* 0x000fe20003800000 */
[----:B------:R-:W-:-:S02]  /*9470*/  F2FP.BF16.PACK_AB R0, R103, R102 ;  /* 0x000000666700723e */ /* 0x000fc400000010ff */
[----:B------:R-:W-:Y:S01]  /*9480*/  BAR.SYNC.DEFER_BLOCKING 0x1, 0x80 ;  /* 0x0042000000007b1d */ /* 0x000fe20000010000 */
[----:B------:R-:W-:Y:S02]  /*9490*/  F2FP.BF16.PACK_AB R3, R163, R162 ;  /* 0x000000a2a303723e */ /* 0x000fe400000010ff */
[----:B------:R-:W-:Y:S02]  /*94a0*/  F2FP.BF16.PACK_AB R2, R117, R116 ;  /* 0x000000747502723e */ /* 0x000fe400000010ff */
[----:B------:R-:W-:Y:S02]  /*94b0*/  F2FP.BF16.PACK_AB R4, R47, R46 ;  /* 0x0000002e2f04723e */ /* 0x000fe400000010ff */
[----:B------:R-:W-:Y:S02]  /*94c0*/  F2FP.BF16.PACK_AB R5, R73, R72 ;  /* 0x000000484905723e */ /* 0x000fe400000010ff */
[----:B------:R-:W-:-:S04]  /*94d0*/  ISETP.NE.U32.AND P0, PT, RZ, c[0x0][0x508], PT ;  /* 0x00014200ff007a0c */ /* 0x000fc80003f05070 */
[----:B------:R-:W-:Y:S02]  /*94e0*/  ISETP.NE.AND.EX P1, PT, RZ, c[0x0][0x50c], PT, P0 ;  /* 0x00014300ff007a0c */ /* 0x000fe40003f25300 */
[----:B------:R-:W-:-:S04]  /*94f0*/  ISETP.NE.U32.AND P2, PT, RZ, c[0x0][0x500], PT ;  /* 0x00014000ff007a0c */ /* 0x000fc80003f45070 */
[----:B------:R-:W-:Y:S01]  /*9500*/  ISETP.NE.AND.EX P2, PT, RZ, c[0x0][0x504], PT, P2 ;  /* 0x00014100ff007a0c */ /* 0x000fe20003f45320 */
[----:B------:R-:W-:Y:S01]  /*9510*/  IMAD.MOV.U32 R11, RZ, RZ, c[0x0][0x388] ;  /* 0x0000e200ff0b7624 */ /* 0x000fe200078e00ff */
[----:B--2---:R1:W-:Y:S04]  /*9520*/  STS [R10+0x80], R0 ;  /* 0x000080000a007388 */ /* 0x0043e80000000800 */
[----:B------:R2:W-:Y:S04]  /*9530*/  STS [R10+0x280], R3 ;  /* 0x000280030a007388 */ /* 0x0005e80000000800 */
[----:B---3--:R3:W-:Y:S01]  /*9540*/  STS [R7], R2 ;  /* 0x0000000207007388 */ /* 0x0087e20000000800 */
[----:B-1----:R-:W-:-:S02]  /*9550*/  F2FP.BF16.PACK_AB R0, R165, R164 ;  /* 0x000000a4a500723e */ /* 0x002fc400000010ff */
[----:B--2---:R-:W-:-:S03]  /*9560*/  F2FP.BF16.PACK_AB R3, R29, R28 ;  /* 0x0000001c1d03723e */ /* 0x004fc600000010ff */
[----:B------:R1:W-:Y:S01]  /*9570*/  STS [R7+0x200], R0 ;  /* 0x0002000007007388 */ /* 0x0003e20000000800 */
[----:B---3--:R-:W-:-:S03]  /*9580*/  F2FP.BF16.PACK_AB R2, R57, R56 ;  /* 0x000000383902723e */ /* 0x008fc600000010ff */
[----:B------:R2:W-:Y:S04]  /*9590*/  STS [R10+0x1080], R3 ;  /* 0x001080030a007388 */ /* 0x0005e80000000800 */
[----:B------:R3:W-:Y:S01]  /*95a0*/  STS [R10+0x1280], R2 ;  /* 0x001280020a007388 */ /* 0x0007e20000000800 */
[----:B-1----:R-:W-:Y:S02]  /*95b0*/  F2FP.BF16.PACK_AB R0, R31, R30 ;  /* 0x0000001e1f00723e */ /* 0x002fe400000010ff */
[----:B--2---:R-:W-:-:S03]  /*95c0*/  F2FP.BF16.PACK_AB R3, R125, R124 ;  /* 0x0000007c7d03723e */ /* 0x004fc600000010ff */
[----:B------:R1:W-:Y:S01]  /*95d0*/  STS [R7+0x1000], R0 ;  /* 0x0010000007007388 */ /* 0x0003e20000000800 */
[----:B---3--:R-:W-:-:S03]  /*95e0*/  F2FP.BF16.PACK_AB R2, R131, R130 ;  /* 0x000000828302723e */ /* 0x008fc600000010ff */
[----:B------:R2:W-:Y:S04]  /*95f0*/  STS [R7+0x1200], R4 ;  /* 0x0012000407007388 */ /* 0x0005e80000000800 */
[----:B----4-:R3:W-:Y:S04]  /*9600*/  STS [R6+0x80], R3 ;  /* 0x0000800306007388 */ /* 0x0107e80000000800 */
[----:B------:R4:W-:Y:S01]  /*9610*/  STS [R6+0x280], R2 ;  /* 0x0002800206007388 */ /* 0x0009e20000000800 */
[----:B-1----:R-:W-:Y:S02]  /*9620*/  F2FP.BF16.PACK_AB R0, R129, R128 ;  /* 0x000000808100723e */ /* 0x002fe400000010ff */
[----:B--2---:R-:W-:-:S03]  /*9630*/  F2FP.BF16.PACK_AB R4, R33, R32 ;  /* 0x000000202104723e */ /* 0x004fc600000010ff */
[----:B------:R1:W-:Y:S01]  /*9640*/  STS [R12], R0 ;  /* 0x000000000c007388 */ /* 0x0003e20000000800 */
[----:B---3--:R-:W-:Y:S02]  /*9650*/  F2FP.BF16.PACK_AB R3, R97, R96 ;  /* 0x000000606103723e */ /* 0x008fe400000010ff */
[----:B----4-:R-:W-:-:S03]  /*9660*/  F2FP.BF16.PACK_AB R2, R69, R68 ;  /* 0x000000444502723e */ /* 0x010fc600000010ff */
[----:B------:R2:W-:Y:S04]  /*9670*/  STS [R12+0x200], R3 ;  /* 0x000200030c007388 */ /* 0x0005e80000000800 */
[----:B------:R3:W-:Y:S04]  /*9680*/  STS [R6+0x1080], R4 ;  /* 0x0010800406007388 */ /* 0x0007e80000000800 */
[----:B------:R4:W-:Y:S01]  /*9690*/  STS [R6+0x1280], R2 ;  /* 0x0012800206007388 */ /* 0x0009e20000000800 */
[----:B-1----:R-:W-:-:S05]  /*96a0*/  F2FP.BF16.PACK_AB R0, R35, R34 ;  /* 0x000000222300723e */ /* 0x002fca00000010ff */
[----:B------:R1:W-:Y:S01]  /*96b0*/  STS [R12+0x1000], R0 ;  /* 0x001000000c007388 */ /* 0x0003e20000000800 */
[----:B--2---:R-:W-:Y:S02]  /*96c0*/  F2FP.BF16.PACK_AB R3, R141, R140 ;  /* 0x0000008c8d03723e */ /* 0x004fe400000010ff */
        /* <DEDUP_REMOVED lines=19> */
[----:B------:R3:W-:Y:S01]  /*9800*/  STS [R6+0x2080], R3 ;  /* 0x0020800306007388 */ /* 0x0007e20000000800 */
[----:B-1----:R-:W-:-:S03]  /*9810*/  F2FP.BF16.PACK_AB R0, R161, R160 ;  /* 0x000000a0a100723e */ /* 0x002fc600000010ff */
[----:B------:R1:W-:Y:S04]  /*9820*/  STS [R6+0x2280], R2 ;  /* 0x0022800206007388 */ /* 0x0003e80000000800 */
[----:B------:R4:W-:Y:S01]  /*9830*/  STS [R12+0x2000], R0 ;  /* 0x002000000c007388 */ /* 0x0009e20000000800 */
[----:B--2---:R-:W-:Y:S02]  /*9840*/  F2FP.BF16.PACK_AB R4, R39, R38 ;  /* 0x000000262704723e */ /* 0x004fe400000010ff */
[----:B---3--:R-:W-:Y:S02]  /*9850*/  F2FP.BF16.PACK_AB R3, R127, R126 ;  /* 0x0000007e7f03723e */ /* 0x008fe400000010ff */
[----:B-1----:R-:W-:-:S03]  /*9860*/  F2FP.BF16.PACK_AB R2, R59, R58 ;  /* 0x0000003a3b02723e */ /* 0x002fc600000010ff */
[----:B------:R1:W-:Y:S01]  /*9870*/  STS [R12+0x2200], R3 ;  /* 0x002200030c007388 */ /* 0x0003e20000000800 */
[----:B----4-:R-:W-:-:S03]  /*9880*/  F2FP.BF16.PACK_AB R0, R41, R40 ;  /* 0x000000282900723e */ /* 0x010fc600000010ff */
[----:B------:R2:W-:Y:S04]  /*9890*/  STS [R6+0x3080], R4 ;  /* 0x0030800406007388 */ /* 0x0005e80000000800 */
[----:B------:R3:W-:Y:S04]  /*98a0*/  STS [R6+0x3280], R2 ;  /* 0x0032800206007388 */ /* 0x0007e80000000800 */
[----:B------:R4:W-:Y:S04]  /*98b0*/  STS [R12+0x3000], R0 ;  /* 0x003000000c007388 */ /* 0x0009e80000000800 */
[----:B------:R-:W-:Y:S01]  /*98c0*/  STS [R12+0x3200], R5 ;  /* 0x003200050c007388 */ /* 0x000fe20000000800 */
[----:B-1----:R-:W-:-:S02]  /*98d0*/  F2FP.BF16.PACK_AB R3, R169, R168 ;  /* 0x000000a8a903723e */ /* 0x002fc400000010ff */
[----:B--2---:R-:W-:Y:S02]  /*98e0*/  F2FP.BF16.PACK_AB R4, R101, R100 ;  /* 0x000000646504723e */ /* 0x004fe400000010ff */
[----:B---3--:R-:W-:-:S03]  /*98f0*/  F2FP.BF16.PACK_AB R2, R167, R166 ;  /* 0x000000a6a702723e */ /* 0x008fc600000010ff */
[----:B------:R1:W-:Y:S01]  /*9900*/  STS [R10+0x4080], R4 ;  /* 0x004080040a007388 */ /* 0x0003e20000000800 */
[----:B----4-:R-:W-:-:S03]  /*9910*/  F2FP.BF16.PACK_AB R0, R143, R142 ;  /* 0x0000008e8f00723e */ /* 0x010fc600000010ff */
[----:B------:R2:W-:Y:S04]  /*9920*/  STS [R10+0x4280], R3 ;  /* 0x004280030a007388 */ /* 0x0005e80000000800 */
[----:B------:R3:W-:Y:S04]  /*9930*/  STS [R7+0x4000], R2 ;  /* 0x0040000207007388 */ /* 0x0007e80000000800 */
[----:B------:R4:W-:Y:S01]  /*9940*/  STS [R7+0x4200], R0 ;  /* 0x0042000007007388 */ /* 0x0009e20000000800 */
[----:B-1----:R-:W-:Y:S02]  /*9950*/  F2FP.BF16.PACK_AB R4, R67, R66 ;  /* 0x000000424304723e */ /* 0x002fe400000010ff */
[----:B--2---:R-:W-:-:S03]  /*9960*/  F2FP.BF16.PACK_AB R3, R71, R70 ;  /* 0x000000464703723e */ /* 0x004fc600000010ff */
[----:B------:R-:W-:Y:S01]  /*9970*/  STS [R10+0x5080], R4 ;  /* 0x005080040a007388 */ /* 0x000fe20000000800 */
[----:B---3--:R-:W-:-:S03]  /*9980*/  F2FP.BF16.PACK_AB R2, R53, R52 ;  /* 0x000000343502723e */ /* 0x008fc600000010ff */
[----:B------:R1:W-:Y:S01]  /*9990*/  STS [R10+0x5280], R3 ;  /* 0x005280030a007388 */ /* 0x0003e20000000800 */
[----:B----4-:R-:W-:-:S03]  /*99a0*/  F2FP.BF16.PACK_AB R0, R63, R62 ;  /* 0x0000003e3f00723e */ /* 0x010fc600000010ff */
[----:B------:R2:W-:Y:S04]  /*99b0*/  STS [R7+0x5000], R2 ;  /* 0x0050000207007388 */ /* 0x0005e80000000800 */
[----:B------:R3:W-:Y:S01]  /*99c0*/  STS [R7+0x5200], R0 ;  /* 0x0052000007007388 */ /* 0x0007e20000000800 */
[----:B-1----:R-:W-:-:S03]  /*99d0*/  F2FP.BF16.PACK_AB R3, R85, R84 ;  /* 0x000000545503723e */ /* 0x002fc600000010ff */
[----:B------:R-:W4:Y:S01]  /*99e0*/  LDL.LU R10, [R1+0x18] ;  /* 0x00001800010a7983 */ /* 0x000f220000300800 */
[----:B------:R-:W-:Y:S02]  /*99f0*/  @P1 LEA R4, P0, R9, c[0x0][0x508], 0x2 ;  /* 0x0001420009041a11 */ /* 0x000fe400078010ff */
[----:B--2---:R-:W-:Y:S01]  /*9a00*/  F2FP.BF16.PACK_AB R2, R87, R86 ;  /* 0x000000565702723e */ /* 0x004fe200000010ff */
[----:B------:R1:W-:Y:S01]  /*9a10*/  STS [R6+0x4080], R3 ;  /* 0x0040800306007388 */ /* 0x0003e20000000800 */
[----:B------:R-:W-:Y:S02]  /*9a20*/  @P1 LEA.HI.X R5, R9, c[0x0][0x50c], R8, 0x2, P0 ;  /* 0x0001430009051a11 */ /* 0x000fe400000f1408 */
[----:B---3--:R-:W-:Y:S01]  /*9a30*/  F2FP.BF16.PACK_AB R0, R81, R80 ;  /* 0x000000505100723e */ /* 0x008fe200000010ff */
[----:B------:R2:W-:Y:S04]  /*9a40*/  STS [R6+0x4280], R2 ;  /* 0x0042800206007388 */ /* 0x0005e80000000800 */
[----:B------:R3:W-:Y:S01]  /*9a50*/  STS [R12+0x4000], R0 ;  /* 0x004000000c007388 */ /* 0x0007e20000000800 */
[----:B-1----:R-:W-:-:S02]  /*9a60*/  F2FP.BF16.PACK_AB R3, R83, R82 ;  /* 0x000000525303723e */ /* 0x002fc400000010ff */
[----:B--2---:R-:W-:-:S03]  /*9a70*/  F2FP.BF16.PACK_AB R2, R43, R42 ;  /* 0x0000002a2b02723e */ /* 0x004fc600000010ff */
[----:B------:R1:W-:Y:S01]  /*9a80*/  STS [R12+0x4200], R3 ;  /* 0x004200030c007388 */ /* 0x0003e20000000800 */
[----:B---3--:R-:W-:-:S03]  /*9a90*/  F2FP.BF16.PACK_AB R0, R55, R54 ;  /* 0x000000363700723e */ /* 0x008fc600000010ff */
[----:B------:R2:W-:Y:S04]  /*9aa0*/  STS [R6+0x5080], R2 ;  /* 0x0050800206007388 */ /* 0x0005e80000000800 */
[----:B------:R3:W-:Y:S01]  /*9ab0*/  STS [R6+0x5280], R0 ;  /* 0x0052800006007388 */ /* 0x0007e20000000800 */
[----:B-1----:R-:W-:Y:S01]  /*9ac0*/  F2FP.BF16.PACK_AB R3, R27, R26 ;  /* 0x0000001a1b03723e */ /* 0x002fe200000010ff */
[----:B--2---:R-:W-:-:S04]  /*9ad0*/  IMAD.MOV.U32 R2, RZ, RZ, RZ ;  /* 0x000000ffff027224 */ /* 0x004fc800078e00ff */
[----:B------:R1:W-:Y:S01]  /*9ae0*/  STS [R12+0x5000], R3 ;  /* 0x005000030c007388 */ /* 0x0003e20000000800 */
[----:B---3--:R-:W-:Y:S01]  /*9af0*/  F2FP.BF16.PACK_AB R0, R45, R44 ;  /* 0x0000002c2d00723e */ /* 0x008fe200000010ff */
[----:B------:R-:W-:-:S04]  /*9b00*/  IMAD.MOV.U32 R6, RZ, RZ, 0x4 ;  /* 0x00000004ff067424 */ /* 0x000fc800078e00ff */
[----:B------:R2:W-:Y:S01]  /*9b10*/  STS [R12+0x5200], R0 ;  /* 0x005200000c007388 */ /* 0x0005e20000000800 */
[----:B------:R-:W-:-:S03]  /*9b20*/  IMAD.WIDE R6, R9, R6, c[0x0][0x500] ;  /* 0x0001400009067625 */ /* 0x000fc600078e0206 */
[----:B------:R-:W-:Y:S06]  /*9b30*/  BAR.SYNC.DEFER_BLOCKING 0x1, 0x80 ;  /* 0x0042000000007b1d */ /* 0x000fec0000010000 */
[----:B------:R2:W5:Y:S04]  /*9b40*/  @P1 LDG.E R11, [R4.64] ;  /* 0x00000006040b1981 */ /* 0x000568000c1e1900 */
[----:B------:R2:W5:Y:S01]  /*9b50*/  @P2 LDG.E R2, [R6.64] ;  /* 0x0000000606022981 */ /* 0x000562000c1e1900 */
[----:B----4-:R-:W-:-:S04]  /*9b60*/  ISETP.NE.AND P0, PT, R10, RZ, PT ;  /* 0x000000ff0a00720c */ /* 0x010fc80003f05270 */
[----:B-1----:R-:W-:Y:S01]  /*9b70*/  SEL R3, R10, c[0x0][0x3d4], P0 ;  /* 0x0000f5000a037a07 */ /* 0x002fe20000000000 */
[----:B------:R-:W-:Y:S05]  /*9b80*/  @P1 BRA `(.L_x_61) ;  /* 0x0000004000001947 */ /* 0x000fea0003800000 */
[----:B--2---:R-:W-:Y:S05]  /*9b90*/  @!P2 BRA `(.L_x_61) ;  /* 0x000000300000a947 */ /* 0x004fea0003800000 */
[----:B------:R1:W2:Y:S04]  /*9ba0*/  LDG.E R0, [R6.64] ;  /* 0x0000000606007981 */ /* 0x0002a8000c1e1900 */
[----:B-1----:R-:W2:Y:S02]  /*9bb0*/  LDG.E R6, [R6.64+0x4] ;  /* 0x0000040606067981 */ /* 0x002ea4000c1e1900 */
[----:B--2--5:R-:W-:Y:S02]  /*9bc0*/  IADD3 R11, -R0, R6, RZ ;  /* 0x00000006000b7210 */ /* 0x024fe40007ffe1ff */
.L_x_61:
[----:B--2---:R-:W2:Y:S04]  /*9bd0*/  LDL R4, [R1+0xb0] ;  /* 0x0000b00001047983 */ /* 0x004ea80000100800 */
[----:B------:R-:W2:Y:S04]  /*9be0*/  LDL R75, [R1+0x14] ;  /* 0x00001400014b7983 */ /* 0x000ea80000100800 */
[----:B------:R-:W3:Y:S04]  /*9bf0*/  LDL R77, [R1+0x20] ;  /* 0x00002000014d7983 */ /* 0x000ee80000100800 */
[----:B------:R-:W4:Y:S04]  /*9c00*/  LDL R13, [R1+0x74] ;  /* 0x00007400010d7983 */ /* 0x000f280000100800 */
[----:B------:R-:W3:Y:S04]  /*9c10*/  LDL R78, [R1+0xac] ;  /* 0x0000ac00014e7983 */ /* 0x000ee80000100800 */
[----:B------:R-:W4:Y:S01]  /*9c20*/  LDL.LU R76, [R1+0x24] ;  /* 0x00002400014c7983 */ /* 0x000f220000300800 */
[----:B------:R-:W-:Y:S01]  /*9c30*/  IMAD.MOV.U32 R0, RZ, RZ, 0x368 ;  /* 0x00000368ff007424 */ /* 0x000fe200078e00ff */
[----:B------:R-:W-:-:S04]  /*9c40*/  ISETP.GT.AND P2, PT, R3, 0x1, PT ;  /* 0x000000010300780c */ /* 0x000fc80003f44270 */
[----:B------:R-:W-:-:S04]  /*9c50*/  SEL R0, R0, 0x328, P2 ;  /* 0x0000032800007807 */ /* 0x000fc80001000000 */
[----:B------:R1:W1:Y:S08]  /*9c60*/  LDC.64 R6, c[0x0][R0+0x170] ;  /* 0x00005c0000067b82 */ /* 0x0002700000000a00 */
[----:B------:R1:W3:Y:S08]  /*9c70*/  LDC.64 R14, c[0x0][R0+0x168] ;  /* 0x00005a00000e7b82 */ /* 0x0002f00000000a00 */
[----:B------:R1:W2:Y:S08]  /*9c80*/  LDC.64 R18, c[0x0][R0+0x178] ;  /* 0x00005e0000127b82 */ /* 0x0002b00000000a00 */
[----:B------:R1:W2:Y:S01]  /*9c90*/  LDC.64 R20, c[0x0][R0+0x160] ;  /* 0x0000580000147b82 */ /* 0x0002a20000000a00 */
[----:B------:R-:W-:-:S04]  /*9ca0*/  ISETP.NE.U32.AND P0, PT, RZ, c[0x0][0x500], PT ;  /* 0x00014000ff007a0c */ /* 0x000fc80003f05070 */
[----:B------:R-:W-:Y:S01]  /*9cb0*/  ISETP.NE.AND.EX P0, PT, RZ, c[0x0][0x504], PT, P0 ;  /* 0x00014100ff007a0c */ /* 0x000fe20003f05300 */
[----:B-1----:R-:W-:-:S05]  /*9cc0*/  IMAD.MOV.U32 R0, RZ, RZ, c[0x0][0x4e8] ;  /* 0x00013a00ff007624 */ /* 0x002fca00078e00ff */
[----:B------:R-:W-:Y:S02]  /*9cd0*/  ISETP.NE.AND P5, PT, R0, 0x1, PT ;  /* 0x000000010000780c */ /* 0x000fe40003fa5270 */
[----:B------:R-:W-:-:S05]  /*9ce0*/  SEL R0, R9, RZ, !P0 ;  /* 0x000000ff09007207 */ /* 0x000fca0004000000 */
[----:B------:R-:W-:Y:S01]  /*9cf0*/  IMAD R3, R7, R0, RZ ;  /* 0x0000000007037224 */ /* 0x000fe200078e02ff */
[----:B------:R-:W1:Y:S01]  /*9d00*/  S2R R79, SR_TID.X ;  /* 0x00000000004f7919 */ /* 0x000e620000002100 */
[----:B-----5:R-:W-:Y:S02]  /*9d10*/  SHF.R.S32.HI R17, RZ, 0x1f, R2 ;  /* 0x0000001fff117819 */ /* 0x020fe40000011402 */
[----:B-1----:R-:W-:-:S04]  /*9d20*/  SHF.R.S32.HI R16, RZ, 0x1f, R79 ;  /* 0x0000001fff107819 */ /* 0x002fc8000001144f */
[----:B------:R-:W-:-:S04]  /*9d30*/  LEA.HI R16, R16, R79, RZ, 0x5 ;  /* 0x0000004f10107211 */ /* 0x000fc800078f28ff */
[----:B------:R-:W-:-:S05]  /*9d40*/  LOP3.LUT R16, R16, 0xffffffe0, RZ, 0xc0, !PT ;  /* 0xffffffe010107812 */ /* 0x000fca00078ec0ff */
[----:B------:R-:W-:Y:S02]  /*9d50*/  IMAD.IADD R16, R79, 0x1, -R16 ;  /* 0x000000014f107824 */ /* 0x000fe400078e0a10 */
[----:B--2---:R-:W-:Y:S01]  /*9d60*/  IMAD R10, R75, 0x80, R4 ;  /* 0x000000804b0a7824 */ /* 0x004fe200078e0204 */
[----:B------:R-:W-:-:S03]  /*9d70*/  SEL R4, R8, RZ, !P0 ;  /* 0x000000ff08047207 */ /* 0x000fc60004000000 */
[----:B------:R-:W-:-:S04]  /*9d80*/  @P5 IMAD.HI.U32 R8, R10, c[0x0][0x4ec], RZ ;  /* 0x00013b000a085a27 */ /* 0x000fc800078e00ff */
[C---:B------:R-:W-:Y:S02]  /*9d90*/  IMAD R12, R6.reuse, R4, R3 ;  /* 0x00000004060c7224 */ /* 0x040fe400078e0203 */
[----:B------:R-:W-:-:S04]  /*9da0*/  IMAD.WIDE.U32 R4, R6, R0, RZ ;  /* 0x0000000006047225 */ /* 0x000fc800078e00ff */
[----:B---3--:R-:W-:-:S04]  /*9db0*/  IMAD.WIDE.U32 R6, R14, R77, RZ ;  /* 0x0000004d0e067225 */ /* 0x008fc800078e00ff */
[----:B------:R-:W-:Y:S01]  /*9dc0*/  IMAD.MOV.U32 R3, RZ, RZ, R10 ;  /* 0x000000ffff037224 */ /* 0x000fe200078e000a */
[----:B------:R-:W-:Y:S01]  /*9dd0*/  @P5 SHF.R.U32.HI R3, RZ, c[0x0][0x4f0], R8 ;  /* 0x00013c00ff035a19 */ /* 0x000fe20000011608 */
[----:B------:R-:W-:Y:S01]  /*9de0*/  IMAD R9, R15, R77, RZ ;  /* 0x0000004d0f097224 */ /* 0x000fe200078e02ff */
[----:B----4-:R-:W-:Y:S01]  /*9df0*/  SEL R8, R13, RZ, P2 ;  /* 0x000000ff0d087207 */ /* 0x010fe20001000000 */
[----:B------:R-:W-:Y:S01]  /*9e00*/  IMAD.IADD R12, R5, 0x1, R12 ;  /* 0x00000001050c7824 */ /* 0x000fe200078e020c */
[----:B------:R-:W-:Y:S01]  /*9e10*/  IADD3 R13, P1, P0, R4, R6, R2 ;  /* 0x00000006040d7210 */ /* 0x000fe2000783e002 */
[----:B------:R-:W-:Y:S02]  /*9e20*/  IMAD.IADD R4, R7, 0x1, R9 ;  /* 0x0000000107047824 */ /* 0x000fe400078e0209 */
[----:B------:R-:W-:Y:S02]  /*9e30*/  IMAD R9, R19, R8, RZ ;  /* 0x0000000813097224 */ /* 0x000fe400078e02ff */
[----:B------:R-:W-:-:S02]  /*9e40*/  IMAD.MOV R5, RZ, RZ, -R3 ;  /* 0x000000ffff057224 */ /* 0x000fc400078e0a03 */
[----:B------:R-:W-:Y:S01]  /*9e50*/  IMAD.WIDE.U32 R6, R18, R8, RZ ;  /* 0x0000000812067225 */ /* 0x000fe200078e00ff */
[----:B------:R-:W-:-:S03]  /*9e60*/  IADD3.X R12, R12, R4, R17, P1, P0 ;  /* 0x000000040c0c7210 */ /* 0x000fc60000fe0411 */
[----:B------:R-:W-:Y:S01]  /*9e70*/  IMAD R4, R5, c[0x0][0x4e8], R10 ;  /* 0x00013a0005047a24 */ /* 0x000fe200078e020a */
[----:B------:R-:W-:Y:S01]  /*9e80*/  IADD3 R6, P1, P0, R3, R13, R6 ;  /* 0x0000000d03067210 */ /* 0x000fe2000783e006 */
[----:B------:R-:W-:Y:S01]  /*9e90*/  IMAD.IADD R9, R7, 0x1, R9 ;  /* 0x0000000107097824 */ /* 0x000fe200078e0209 */
[----:B------:R-:W-:Y:S01]  /*9ea0*/  SHF.R.S32.HI R5, RZ, 0x1f, R3 ;  /* 0x0000001fff057819 */ /* 0x000fe20000011403 */
[----:B------:R-:W-:Y:S01]  /*9eb0*/  IMAD R3, R21, R4, RZ ;  /* 0x0000000415037224 */ /* 0x000fe200078e02ff */
[----:B------:R-:W-:Y:S02]  /*9ec0*/  SHF.R.S32.HI R8, RZ, 0x1f, R4 ;  /* 0x0000001fff087819 */ /* 0x000fe40000011404 */
[----:B------:R-:W-:Y:S01]  /*9ed0*/  IADD3.X R7, R5, R12, R9, P1, P0 ;  /* 0x0000000c05077210 */ /* 0x000fe20000fe0409 */
[----:B------:R-:W-:Y:S02]  /*9ee0*/  IMAD.MOV.U32 R9, RZ, RZ, c[0x0][0x4a8] ;  /* 0x00012a00ff097624 */ /* 0x000fe400078e00ff */
[----:B------:R-:W-:-:S02]  /*9ef0*/  IMAD R3, R20, R8, R3 ;  /* 0x0000000814037224 */ /* 0x000fc400078e0203 */
[----:B------:R-:W-:Y:S01]  /*9f00*/  IMAD.WIDE.U32 R4, R20, R4, R6 ;  /* 0x0000000414047225 */ /* 0x000fe200078e0006 */
[----:B------:R-:W-:-:S03]  /*9f10*/  SEL R6, R9, c[0x0][0x450], P2 ;  /* 0x0001140009067a07 */ /* 0x000fc60001000000 */
[----:B------:R-:W-:Y:S02]  /*9f20*/  IMAD.MOV.U32 R7, RZ, RZ, c[0x0][0x4ac] ;  /* 0x00012b00ff077624 */ /* 0x000fe400078e00ff */
[----:B------:R-:W-:Y:S01]  /*9f30*/  IMAD.IADD R3, R5, 0x1, R3 ;  /* 0x0000000105037824 */ /* 0x000fe200078e0203 */
[----:B------:R-:W-:Y:S02]  /*9f40*/  LEA R5, P0, R4, R6, 0x2 ;  /* 0x0000000604057211 */ /* 0x000fe400078010ff */
[----:B------:R-:W-:-:S04]  /*9f50*/  SEL R7, R7, c[0x0][0x454], P2 ;  /* 0x0001150007077a07 */ /* 0x000fc80001000000 */
[----:B------:R-:W-:Y:S01]  /*9f60*/  LEA.HI.X R3, R4, R7, R3, 0x2, P0 ;  /* 0x0000000704037211 */ /* 0x000fe200000f1403 */
[----:B------:R-:W-:Y:S04]  /*9f70*/  SHFL.IDX PT, R14, R5, RZ, 0x1c1f ;  /* 0x001c1fff050e7589 */ /* 0x000fe800000e0000 */
[----:B------:R-:W1:Y:S04]  /*9f80*/  SHFL.IDX PT, R15, R3, RZ, 0x1c1f ;  /* 0x001c1fff030f7589 */ /* 0x000e6800000e0000 */
[----:B------:R-:W-:Y:S04]  /*9f90*/  SHFL.IDX PT, R12, R5, 0x1, 0x1c1f ;  /* 0x003c1f00050c7f89 */ /* 0x000fe800000e0000 */
[----:B------:R-:W2:Y:S04]  /*9fa0*/  SHFL.IDX PT, R13, R3, 0x1, 0x1c1f ;  /* 0x003c1f00030d7f89 */ /* 0x000ea800000e0000 */
[----:B------:R-:W-:Y:S04]  /*9fb0*/  SHFL.IDX PT, R9, R3, 0x2, 0x1c1f ;  /* 0x005c1f0003097f89 */ /* 0x000fe800000e0000 */
[----:B------:R3:W-:Y:S01]  /*9fc0*/  SHFL.IDX PT, R7, R3, 0x3, 0x1c1f ;  /* 0x007c1f0003077f89 */ /* 0x0007e200000e0000 */
[----:B------:R-:W-:Y:S01]  /*9fd0*/  IMAD R4, R11, c[0x0][0x4e8], RZ ;  /* 0x00013a000b047a24 */ /* 0x000fe200078e02ff */
[----:B------:R-:W-:-:S02]  /*9fe0*/  LOP3.LUT P0, RZ, R16, 0x3, RZ, 0xc0, !PT ;  /* 0x0000000310ff7812 */ /* 0x000fc4000780c0ff */
[----:B------:R-:W4:Y:S01]  /*9ff0*/  SHFL.IDX PT, R8, R5, 0x2, 0x1c1f ;  /* 0x005c1f0005087f89 */ /* 0x000f2200000e0000 */
[----:B---3--:R-:W-:-:S05]  /*a000*/  IMAD R3, R75, 0x80, R78 ;  /* 0x000000804b037824 */ /* 0x008fca00078e024e */
[C---:B------:R-:W-:Y:S02]  /*a010*/  IADD3 R16, R3.reuse, 0x8, RZ ;  /* 0x0000000803107810 */ /* 0x040fe40007ffe0ff */
[CC--:B------:R-:W-:Y:S02]  /*a020*/  ISETP.GE.OR P4, PT, R3.reuse, R4.reuse, P0 ;  /* 0x000000040300720c */ /* 0x0c0fe40000786670 */
[----:B------:R-:W-:Y:S02]  /*a030*/  IADD3 R11, R3, 0x40, RZ ;  /* 0x00000040030b7810 */ /* 0x000fe40007ffe0ff */
[-C--:B------:R-:W-:Y:S02]  /*a040*/  ISETP.GE.OR P3, PT, R16, R4.reuse, P0 ;  /* 0x000000041000720c */ /* 0x080fe40000766670 */
[CC--:B------:R-:W-:Y:S01]  /*a050*/  ISETP.GE.OR P1, PT, R11.reuse, R4.reuse, P0 ;  /* 0x000000040b00720c */ /* 0x0c0fe20000726670 */
[----:B------:R3:W3:Y:S06]  /*a060*/  SHFL.IDX PT, R6, R5, 0x3, 0x1c1f ;  /* 0x007c1f0005067f89 */ /* 0x0006ec00000e0000 */
[----:B-1----:R1:W-:Y:S04]  /*a070*/  @!P4 ST.E [R14.64], R23 ;  /* 0x000000170e00c985 */ /* 0x0023e8000c101906 */
[----:B--2---:R1:W-:Y:S01]  /*a080*/  @!P3 ST.E [R12.64], R24 ;  /* 0x000000180c00b985 */ /* 0x0043e2000c101906 */
[----:B------:R-:W-:-:S03]  /*a090*/  ISETP.GE.AND P3, PT, R11, R4, PT ;  /* 0x000000040b00720c */ /* 0x000fc60003f66270 */
[----:B----4-:R1:W-:Y:S01]  /*a0a0*/  @!P1 ST.E [R8.64], R25 ;  /* 0x0000001908009985 */ /* 0x0103e2000c101906 */
[----:B------:R-:W-:Y:S02]  /*a0b0*/  LOP3.LUT R76, R76, 0xfffffffd, RZ, 0xc0, !PT ;  /* 0xfffffffd4c4c7812 */ /* 0x000fe400078ec0ff */
[----:B---3--:R-:W-:-:S04]  /*a0c0*/  IADD3 R5, R3, 0x48, RZ ;  /* 0x0000004803057810 */ /* 0x008fc80007ffe0ff */
[----:B------:R-:W-:Y:S02]  /*a0d0*/  ISETP.GE.AND P1, PT, R5, R4, PT ;  /* 0x000000040500720c */ /* 0x000fe40003f26270 */
[----:B------:R-:W-:-:S04]  /*a0e0*/  LOP3.LUT R76, R76, 0xfffffffe, RZ, 0xc0, !PT ;  /* 0xfffffffe4c4c7812 */ /* 0x000fc800078ec0ff */
[----:B------:R-:W-:-:S07]  /*a0f0*/  @P3 LOP3.LUT R76, R76, 0x1, RZ, 0xfc, !PT ;  /* 0x000000014c4c3812 */ /* 0x000fce00078efcff */
[----:B------:R-:W-:-:S05]  /*a100*/  @P1 LOP3.LUT R76, R76, 0x2, RZ, 0xfc, !PT ;  /* 0x000000024c4c1812 */ /* 0x000fca00078efcff */
[----:B------:R1:W-:Y:S01]  /*a110*/  STL [R1+0x24], R76 ;  /* 0x0000244c01007387 */ /* 0x0003e20000100800 */
[-C--:B------:R-:W-:Y:S02]  /*a120*/  ISETP.GE.OR P0, PT, R5, R4.reuse, P0 ;  /* 0x000000040500720c */ /* 0x080fe40000706670 */
[----:B------:R-:W-:-:S11]  /*a130*/  ISETP.GE.AND P6, PT, R16, R4, PT ;  /* 0x000000041000720c */ /* 0x000fd60003fc6270 */
[----:B------:R1:W-:Y:S01]  /*a140*/  @!P0 ST.E [R6.64], R22 ;  /* 0x0000001606008985 */ /* 0x0003e2000c101906 */
[----:B------:R-:W-:Y:S01]  /*a150*/  ISETP.GE.AND P0, PT, R3, R4, PT ;  /* 0x000000040300720c */ /* 0x000fe20003f06270 */
[----:B------:R-:W-:Y:S05]  /*a160*/  @P2 BRA `(.L_x_62) ;  /* 0x0000093000002947 */ /* 0x000fea0003800000 */
[----:B------:R-:W2:Y:S04]  /*a170*/  LDL R18, [R1+0x78] ;  /* 0x0000780001127983 */ /* 0x000ea80000100800 */
[----:B------:R-:W3:Y:S01]  /*a180*/  S2R R79, SR_TID.X ;  /* 0x00000000004f7919 */ /* 0x000ee20000002100 */
[----:B------:R-:W-:Y:S02]  /*a190*/  IMAD R3, R17, c[0x0][0x3a0], RZ ;  /* 0x0000e80011037a24 */ /* 0x000fe400078e02ff */
[----:B-1----:R-:W-:-:S04]  /*a1a0*/  IMAD.WIDE.U32 R6, R2, c[0x0][0x3a0], RZ ;  /* 0x0000e80002067a25 */ /* 0x002fc800078e00ff */
[----:B------:R-:W-:Y:S01]  /*a1b0*/  IMAD R2, R2, c[0x0][0x3a4], R3 ;  /* 0x0000e90002027a24 */ /* 0x000fe200078e0203 */
[--C-:B---3--:R-:W-:Y:S02]  /*a1c0*/  SHF.R.S32.HI R78, RZ, 0x1f, R79.reuse ;  /* 0x0000001fff4e7819 */ /* 0x108fe4000001144f */
[----:B------:R-:W-:Y:S02]  /*a1d0*/  SHF.R.S32.HI R76, RZ, 0x1f, R79 ;  /* 0x0000001fff4c7819 */ /* 0x000fe4000001144f */
[-C--:B------:R-:W-:Y:S02]  /*a1e0*/  LEA.HI R78, R78, R79.reuse, RZ, 0x2 ;  /* 0x0000004f4e4e7211 */ /* 0x080fe400078f10ff */
[----:B------:R-:W-:Y:S02]  /*a1f0*/  LEA.HI R76, R76, R79, RZ, 0x2 ;  /* 0x0000004f4c4c7211 */ /* 0x000fe400078f10ff */
[----:B------:R-:W-:Y:S02]  /*a200*/  LOP3.LUT R78, R78, 0xfffffffc, RZ, 0xc0, !PT ;  /* 0xfffffffc4e4e7812 */ /* 0x000fe400078ec0ff */
[----:B------:R-:W-:-:S02]  /*a210*/  SHF.R.S32.HI R76, RZ, 0x2, R76 ;  /* 0x00000002ff4c7819 */ /* 0x000fc4000001144c */
[----:B------:R-:W-:Y:S01]  /*a220*/  IADD3 R78, -R78, R79, RZ ;  /* 0x0000004f4e4e7210 */ /* 0x000fe20007ffe1ff */
[----:B------:R-:W-:-:S03]  /*a230*/  IMAD.IADD R3, R7, 0x1, R2 ;  /* 0x0000000107037824 */ /* 0x000fc600078e0202 */
[----:B------:R-:W-:Y:S01]  /*a240*/  LEA R5, R78, R76, 0x5 ;  /* 0x0000004c4e057211 */ /* 0x000fe200078e28ff */
[----:B------:R-:W-:-:S03]  /*a250*/  IMAD.MOV.U32 R2, RZ, RZ, R6 ;  /* 0x000000ffff027224 */ /* 0x000fc600078e0006 */
[----:B------:R-:W-:Y:S01]  /*a260*/  LEA R5, R75, R5, 0x7 ;  /* 0x000000054b057211 */ /* 0x000fe200078e38ff */
[----:B------:R-:W-:Y:S01]  /*a270*/  IMAD.WIDE.U32 R6, R77, c[0x0][0x3e8], R2 ;  /* 0x0000fa004d067a25 */ /* 0x000fe200078e0002 */
[----:B------:R-:W-:-:S03]  /*a280*/  SHF.R.S32.HI R3, RZ, 0x1f, R0 ;  /* 0x0000001fff037819 */ /* 0x000fc60000011400 */
[----:B------:R-:W-:Y:S01]  /*a290*/  @P5 IMAD.HI.U32 R9, R5, c[0x0][0x4ec], RZ ;  /* 0x00013b0005095a27 */ /* 0x000fe200078e00ff */
[----:B------:R-:W-:-:S03]  /*a2a0*/  MOV R2, R5 ;  /* 0x0000000500027202 */ /* 0x000fc60000000f00 */
[----:B------:R-:W-:Y:S01]  /*a2b0*/  IMAD R7, R77, c[0x0][0x3ec], R7 ;  /* 0x0000fb004d077a24 */ /* 0x000fe200078e0207 */
[----:B------:R-:W-:Y:S01]  /*a2c0*/  @P5 SHF.R.U32.HI R2, RZ, c[0x0][0x4f0], R9 ;  /* 0x00013c00ff025a19 */ /* 0x000fe20000011609 */
[----:B------:R-:W-:Y:S02]  /*a2d0*/  IMAD R8, R3, c[0x0][0x3f0], RZ ;  /* 0x0000fc0003087a24 */ /* 0x000fe400078e02ff */
[----:B------:R-:W-:-:S04]  /*a2e0*/  IMAD.WIDE.U32 R6, R0, c[0x0][0x3f0], R6 ;  /* 0x0000fc0000067a25 */ /* 0x000fc800078e0006 */
[----:B------:R-:W-:Y:S01]  /*a2f0*/  IMAD R9, R0, c[0x0][0x3f4], R8 ;  /* 0x0000fd0000097a24 */ /* 0x000fe200078e0208 */
[----:B------:R-:W-:Y:S02]  /*a300*/  SHF.R.S32.HI R8, RZ, 0x1f, R2 ;  /* 0x0000001fff087819 */ /* 0x000fe40000011402 */
[----:B------:R-:W-:Y:S02]  /*a310*/  IADD3 R0, -R2, RZ, RZ ;  /* 0x000000ff02007210 */ /* 0x000fe40007ffe1ff */
[----:B------:R-:W-:-:S03]  /*a320*/  IADD3 R7, R7, R9, RZ ;  /* 0x0000000907077210 */ /* 0x000fc60007ffe0ff */
[----:B------:R-:W-:-:S05]  /*a330*/  IMAD R0, R0, c[0x0][0x4e8], R5 ;  /* 0x00013a0000007a24 */ /* 0x000fca00078e0205 */
[----:B------:R-:W-:-:S05]  /*a340*/  SHF.R.S32.HI R5, RZ, 0x1f, R0 ;  /* 0x0000001fff057819 */ /* 0x000fca0000011400 */
[----:B------:R-:W-:Y:S01]  /*a350*/  IMAD R5, R5, c[0x0][0x3d8], RZ ;  /* 0x0000f60005057a24 */ /* 0x000fe200078e02ff */
[----:B------:R-:W-:Y:S01]  /*a360*/  LEA R11, R75, R76, 0x7 ;  /* 0x0000004c4b0b7211 */ /* 0x000fe200078e38ff */
[----:B--2---:R-:W-:-:S05]  /*a370*/  IMAD.SHL.U32 R3, R18, 0x2, RZ ;  /* 0x0000000212037824 */ /* 0x004fca00078e00ff */
[----:B------:R-:W1:Y:S04]  /*a380*/  LDS.128 R24, [R3+0x80] ;  /* 0x0000800003187984 */ /* 0x000e680000000c00 */
[----:B------:R-:W2:Y:S04]  /*a390*/  LDS.128 R36, [R3+0x880] ;  /* 0x0008800003247984 */ /* 0x000ea80000000c00 */
[----:B------:R-:W3:Y:S04]  /*a3a0*/  LDS.128 R48, [R3+0x1080] ;  /* 0x0010800003307984 */ /* 0x000ee80000000c00 */
[----:B------:R-:W4:Y:S04]  /*a3b0*/  LDS.128 R60, [R3+0x1880] ;  /* 0x00188000033c7984 */ /* 0x000f280000000c00 */
[----:B------:R-:W1:Y:S04]  /*a3c0*/  LDS.128 R20, [R3+0x2080] ;  /* 0x0020800003147984 */ /* 0x000e680000000c00 */
[----:B------:R-:W1:Y:S04]  /*a3d0*/  LDS.128 R32, [R3+0x2880] ;  /* 0x0028800003207984 */ /* 0x000e680000000c00 */
[----:B------:R-:W1:Y:S04]  /*a3e0*/  LDS.128 R44, [R3+0x3080] ;  /* 0x00308000032c7984 */ /* 0x000e680000000c00 */
[----:B------:R-:W1:Y:S04]  /*a3f0*/  LDS.128 R56, [R3+0x3880] ;  /* 0x0038800003387984 */ /* 0x000e680000000c00 */
[----:B------:R-:W1:Y:S04]  /*a400*/  LDS.128 R16, [R3+0x4080] ;  /* 0x0040800003107984 */ /* 0x000e680000000c00 */
[----:B------:R-:W1:Y:S04]  /*a410*/  LDS.128 R28, [R3+0x4880] ;  /* 0x00488000031c7984 */ /* 0x000e680000000c00 */
[----:B------:R-:W1:Y:S04]  /*a420*/  LDS.128 R40, [R3+0x5080] ;  /* 0x0050800003287984 */ /* 0x000e680000000c00 */
[----:B------:R5:W1:Y:S02]  /*a430*/  LDS.128 R52, [R3+0x5880] ;  /* 0x0058800003347984 */ /* 0x000a640000000c00 */
[----:B-----5:R-:W-:-:S04]  /*a440*/  IMAD R3, R8, c[0x0][0x3e0], RZ ;  /* 0x0000f80008037a24 */ /* 0x020fc800078e02ff */
[C---:B------:R-:W-:Y:S02]  /*a450*/  IMAD R8, R2.reuse, c[0x0][0x3e4], R3 ;  /* 0x0000f90002087a24 */ /* 0x040fe400078e0203 */
[----:B------:R-:W-:-:S04]  /*a460*/  IMAD.WIDE.U32 R2, R2, c[0x0][0x3e0], R6 ;  /* 0x0000f80002027a25 */ /* 0x000fc800078e0006 */
[----:B------:R-:W-:-:S04]  /*a470*/  IMAD.IADD R3, R3, 0x1, R8 ;  /* 0x0000000103037824 */ /* 0x000fc800078e0208 */
[----:B------:R-:W-:-:S04]  /*a480*/  IMAD.WIDE.U32 R2, R0, c[0x0][0x3d8], R2 ;  /* 0x0000f60000027a25 */ /* 0x000fc800078e0002 */
[----:B------:R-:W-:Y:S01]  /*a490*/  IMAD R0, R0, c[0x0][0x3dc], R5 ;  /* 0x0000f70000007a24 */ /* 0x000fe200078e0205 */
[----:B------:R-:W-:-:S04]  /*a4a0*/  LEA R13, P0, R2, c[0x0][0x380], 0x1 ;  /* 0x0000e000020d7a11 */ /* 0x000fc800078008ff */
[----:B------:R-:W-:-:S04]  /*a4b0*/  IADD3 R0, R3, R0, RZ ;  /* 0x0000000003007210 */ /* 0x000fc80007ffe0ff */
[----:B------:R-:W-:Y:S01]  /*a4c0*/  LEA.HI.X R12, R2, c[0x0][0x384], R0, 0x1, P0 ;  /* 0x0000e100020c7a11 */ /* 0x000fe200000f0c00 */
[----:B------:R-:W-:Y:S05]  /*a4d0*/  BRA.DIV ~URZ, `(.L_x_63) ;  /* 0x00003f527f007947 */ /* 0x000fea000b800000 */
[----:B-1234-:R1:W2:Y:S02]  /*a4e0*/  SHFL.IDX PT, R10, R12, RZ, 0x1c1f ;  /* 0x001c1fff0c0a7589 */ /* 0x01e2a400000e0000 */
.L_x_133:
[----:B------:R-:W-:Y:S05]  /*a4f0*/  BRA.DIV ~URZ, `(.L_x_64) ;  /* 0x00003fa27f007947 */ /* 0x000fea000b800000 */
[----:B------:R3:W4:Y:S02]  /*a500*/  SHFL.IDX PT, R0, R13, RZ, 0x1c1f ;  /* 0x001c1fff0d007589 */ /* 0x00072400000e0000 */
.L_x_134:
[----:B------:R-:W-:Y:S01]  /*a510*/  ISETP.GE.AND P0, PT, R11, R4, PT ;  /* 0x000000040b00720c */ /* 0x000fe20003f06270 */
[----:B------:R-:W-:-:S12]  /*a520*/  BSSY B0, `(.L_x_65) ;  /* 0x0000011000007945 */ /* 0x000fd80003800000 */
[----:B------:R-:W-:Y:S05]  /*a530*/  @P0 BRA `(.L_x_66) ;  /* 0x000000f000000947 */ /* 0x000fea0003800000 */
[----:B------:R-:W5:Y:S04]  /*a540*/  LDL R5, [R1] ;  /* 0x0000000001057983 */ /* 0x000f680000100800 */
[----:B---3--:R-:W3:Y:S04]  /*a550*/  LDL R15, [R1+0x6c] ;  /* 0x00006c00010f7983 */ /* 0x008ee80000100800 */
[----:B----4-:R-:W4:Y:S01]  /*a560*/  LDL R14, [R1+0x68] ;  /* 0x00006800010e7983 */ /* 0x010f220000100800 */
[----:B------:R-:W-:Y:S02]  /*a570*/  ISETP.GE.AND P2, PT, R250, c[0x0][0x3c8], PT ;  /* 0x0000f200fa007a0c */ /* 0x000fe40003f46270 */
[----:B------:R-:W-:-:S11]  /*a580*/  ISETP.GE.AND P1, PT, R252, c[0x0][0x3c8], PT ;  /* 0x0000f200fc007a0c */ /* 0x000fd60003f26270 */
[-C--:B------:R-:W-:Y:S02]  /*a590*/  @!P2 LEA R8, P5, R250, R0.reuse, 0x1 ;  /* 0x00000000fa08a211 */ /* 0x080fe400078a08ff */
[----:B------:R-:W-:Y:S02]  /*a5a0*/  @!P1 LEA R6, P4, R252, R0, 0x1 ;  /* 0x00000000fc069211 */ /* 0x000fe400078808ff */
[----:B--2---:R-:W-:-:S05]  /*a5b0*/  @!P2 LEA.HI.X R9, R250, R10, R251, 0x1, P5 ;  /* 0x0000000afa09a211 */ /* 0x004fca00028f0cfb */
[----:B------:R2:W-:Y:S01]  /*a5c0*/  @!P2 ST.E.128 [R8.64], R24 ;  /* 0x000000180800a985 */ /* 0x0005e2000c101d06 */
[----:B-----5:R-:W-:Y:S02]  /*a5d0*/  ISETP.GE.AND P0, PT, R5, c[0x0][0x3c8], PT ;  /* 0x0000f20005007a0c */ /* 0x020fe40003f06270 */
[----:B---3--:R-:W-:-:S11]  /*a5e0*/  @!P1 LEA.HI.X R7, R252, R10, R15, 0x1, P4 ;  /* 0x0000000afc079211 */ /* 0x008fd600020f0c0f */
[----:B------:R-:W-:-:S04]  /*a5f0*/  @!P0 LEA R2, P3, R5, R0, 0x1 ;  /* 0x0000000005028211 */ /* 0x000fc800078608ff */
[----:B----4-:R-:W-:Y:S01]  /*a600*/  @!P0 LEA.HI.X R3, R5, R10, R14, 0x1, P3 ;  /* 0x0000000a05038211 */ /* 0x010fe200018f0c0e */
[----:B------:R2:W-:Y:S04]  /*a610*/  @!P1 ST.E.128 [R6.64], R20 ;  /* 0x0000001406009985 */ /* 0x0005e8000c101d06 */
[----:B------:R2:W-:Y:S04]  /*a620*/  @!P0 ST.E.128 [R2.64], R16 ;  /* 0x0000001002008985 */ /* 0x0005e8000c101d06 */
.L_x_66:
[----:B------:R-:W-:Y:S05]  /*a630*/  BSYNC B0 ;  /* 0x0000000000007941 */ /* 0x000fea0003800000 */
.L_x_65:
[----:B------:R-:W-:Y:S05]  /*a640*/  BRA.DIV ~URZ, `(.L_x_67) ;  /* 0x00003eb27f007947 */ /* 0x000fea000b800000 */
[----:B--2---:R2:W1:Y:S04]  /*a650*/  SHFL.IDX PT, R10, R12, 0x1, 0x1c1f ;  /* 0x003c1f000c0a7f89 */ /* 0x00446800000e0000 */
[----:B----4-:R2:W4:Y:S02]  /*a660*/  SHFL.IDX PT, R0, R13, 0x1, 0x1c1f ;  /* 0x003c1f000d007f89 */ /* 0x01052400000e0000 */
.L_x_135:
[----:B------:R-:W-:Y:S01]  /*a670*/  IADD3 R2, R11, 0x20, RZ ;  /* 0x000000200b027810 */ /* 0x000fe20007ffe0ff */
[----:B------:R-:W-:Y:S03]  /*a680*/  BSSY B0, `(.L_x_68) ;  /* 0x0000012000007945 */ /* 0x000fe60003800000 */
[----:B------:R-:W-:-:S13]  /*a690*/  ISETP.GE.AND P0, PT, R2, R4, PT ;  /* 0x000000040200720c */ /* 0x000fda0003f06270 */
[----:B------:R-:W-:Y:S05]  /*a6a0*/  @P0 BRA `(.L_x_69) ;  /* 0x000000f000000947 */ /* 0x000fea0003800000 */
[----:B------:R-:W5:Y:S04]  /*a6b0*/  LDL R5, [R1] ;  /* 0x0000000001057983 */ /* 0x000f680000100800 */
[----:B--2---:R-:W2:Y:S04]  /*a6c0*/  LDL R15, [R1+0x6c] ;  /* 0x00006c00010f7983 */ /* 0x004ea80000100800 */
[----:B---3--:R-:W3:Y:S01]  /*a6d0*/  LDL R14, [R1+0x68] ;  /* 0x00006800010e7983 */ /* 0x008ee20000100800 */
[----:B------:R-:W-:Y:S02]  /*a6e0*/  ISETP.GE.AND P2, PT, R250, c[0x0][0x3c8], PT ;  /* 0x0000f200fa007a0c */ /* 0x000fe40003f46270 */
[----:B------:R-:W-:-:S11]  /*a6f0*/  ISETP.GE.AND P1, PT, R252, c[0x0][0x3c8], PT ;  /* 0x0000f200fc007a0c */ /* 0x000fd60003f26270 */
[-C--:B----4-:R-:W-:Y:S02]  /*a700*/  @!P2 LEA R8, P5, R250, R0.reuse, 0x1 ;  /* 0x00000000fa08a211 */ /* 0x090fe400078a08ff */
[----:B------:R-:W-:Y:S02]  /*a710*/  @!P1 LEA R6, P4, R252, R0, 0x1 ;  /* 0x00000000fc069211 */ /* 0x000fe400078808ff */
[----:B-1----:R-:W-:-:S05]  /*a720*/  @!P2 LEA.HI.X R9, R250, R10, R251, 0x1, P5 ;  /* 0x0000000afa09a211 */ /* 0x002fca00028f0cfb */
[----:B------:R1:W-:Y:S01]  /*a730*/  @!P2 ST.E.128 [R8.64], R36 ;  /* 0x000000240800a985 */ /* 0x0003e2000c101d06 */
[----:B-----5:R-:W-:Y:S02]  /*a740*/  ISETP.GE.AND P0, PT, R5, c[0x0][0x3c8], PT ;  /* 0x0000f20005007a0c */ /* 0x020fe40003f06270 */
[----:B--2---:R-:W-:-:S11]  /*a750*/  @!P1 LEA.HI.X R7, R252, R10, R15, 0x1, P4 ;  /* 0x0000000afc079211 */ /* 0x004fd600020f0c0f */
[----:B------:R-:W-:-:S04]  /*a760*/  @!P0 LEA R2, P3, R5, R0, 0x1 ;  /* 0x0000000005028211 */ /* 0x000fc800078608ff */
[----:B---3--:R-:W-:Y:S01]  /*a770*/  @!P0 LEA.HI.X R3, R5, R10, R14, 0x1, P3 ;  /* 0x0000000a05038211 */ /* 0x008fe200018f0c0e */
[----:B------:R1:W-:Y:S04]  /*a780*/  @!P1 ST.E.128 [R6.64], R32 ;  /* 0x0000002006009985 */ /* 0x0003e8000c101d06 */
[----:B------:R1:W-:Y:S04]  /*a790*/  @!P0 ST.E.128 [R2.64], R28 ;  /* 0x0000001c02008985 */ /* 0x0003e8000c101d06 */
.L_x_69:
[----:B------:R-:W-:Y:S05]  /*a7a0*/  BSYNC B0 ;  /* 0x0000000000007941 */ /* 0x000fea0003800000 */
.L_x_68:
[----:B------:R-:W-:Y:S05]  /*a7b0*/  BRA.DIV ~URZ, `(.L_x_70) ;  /* 0x00003e027f007947 */ /* 0x000fea000b800000 */
[----:B-1----:R1:W2:Y:S02]  /*a7c0*/  SHFL.IDX PT, R10, R12, 0x2, 0x1c1f ;  /* 0x005c1f000c0a7f89 */ /* 0x0022a400000e0000 */
.L_x_136:
[----:B------:R-:W-:Y:S05]  /*a7d0*/  BRA.DIV ~URZ, `(.L_x_71) ;  /* 0x00003e527f007947 */ /* 0x000fea000b800000 */
[----:B----4-:R4:W1:Y:S02]  /*a7e0*/  SHFL.IDX PT, R0, R13, 0x2, 0x1c1f ;  /* 0x005c1f000d007f89 */ /* 0x01086400000e0000 */
.L_x_137:
[----:B------:R-:W-:Y:S01]  /*a7f0*/  IADD3 R2, R11, 0x40, RZ ;  /* 0x000000400b027810 */ /* 0x000fe20007ffe0ff */
[----:B------:R-:W-:Y:S03]  /*a800*/  BSSY B0, `(.L_x_72) ;  /* 0x0000012000007945 */ /* 0x000fe60003800000 */
[----:B------:R-:W-:-:S13]  /*a810*/  ISETP.GE.AND P0, PT, R2, R4, PT ;  /* 0x000000040200720c */ /* 0x000fda0003f06270 */
[----:B------:R-:W-:Y:S05]  /*a820*/  @P0 BRA `(.L_x_73) ;  /* 0x000000f000000947 */ /* 0x000fea0003800000 */
[----:B------:R-:W5:Y:S04]  /*a830*/  LDL R5, [R1] ;  /* 0x0000000001057983 */ /* 0x000f680000100800 */
[----:B---3--:R-:W3:Y:S04]  /*a840*/  LDL R15, [R1+0x6c] ;  /* 0x00006c00010f7983 */ /* 0x008ee80000100800 */
[----:B----4-:R-:W4:Y:S01]  /*a850*/  LDL R14, [R1+0x68] ;  /* 0x00006800010e7983 */ /* 0x010f220000100800 */
[----:B------:R-:W-:Y:S02]  /*a860*/  ISETP.GE.AND P2, PT, R250, c[0x0][0x3c8], PT ;  /* 0x0000f200fa007a0c */ /* 0x000fe40003f46270 */
[----:B------:R-:W-:-:S11]  /*a870*/  ISETP.GE.AND P1, PT, R252, c[0x0][0x3c8], PT ;  /* 0x0000f200fc007a0c */ /* 0x000fd60003f26270 */
[-C--:B-1----:R-:W-:Y:S02]  /*a880*/  @!P2 LEA R8, P5, R250, R0.reuse, 0x1 ;  /* 0x00000000fa08a211 */ /* 0x082fe400078a08ff */
        /* <DEDUP_REMOVED lines=9> */
.L_x_73:
[----:B------:R-:W-:Y:S05]  /*a920*/  BSYNC B0 ;  /* 0x0000000000007941 */ /* 0x000fea0003800000 */
.L_x_72:
[----:B------:R-:W-:Y:S05]  /*a930*/  BRA.DIV ~URZ, `(.L_x_74) ;  /* 0x00003d527f007947 */ /* 0x000fea000b800000 */
[----:B-1----:R1:W3:Y:S04]  /*a940*/  SHFL.IDX PT, R6, R12, 0x3, 0x1c1f ;  /* 0x007c1f000c067f89 */ /* 0x0022e800000e0000 */
[----:B------:R1:W4:Y:S02]  /*a950*/  SHFL.IDX PT, R0, R13, 0x3, 0x1c1f ;  /* 0x007c1f000d007f89 */ /* 0x00032400000e0000 */
.L_x_138:
[----:B------:R-:W-:-:S04]  /*a960*/  IADD3 R2, R11, 0x60, RZ ;  /* 0x000000600b027810 */ /* 0x000fc80007ffe0ff */
[----:B------:R-:W-:-:S13]  /*a970*/  ISETP.GE.AND P0, PT, R2, R4, PT ;  /* 0x000000040200720c */ /* 0x000fda0003f06270 */
[----:B------:R-:W-:Y:S05]  /*a980*/  @P0 BRA `(.L_x_75) ;  /* 0x000024d000000947 */ /* 0x000fea0003800000 */
[----:B------:R-:W5:Y:S04]  /*a990*/  LDL R8, [R1+0x6c] ;  /* 0x00006c0001087983 */ /* 0x000f680000100800 */
[----:B----4-:R-:W4:Y:S01]  /*a9a0*/  LDL R7, [R1] ;  /* 0x0000000001077983 */ /* 0x010f220000100800 */
[----:B------:R-:W-:Y:S02]  /*a9b0*/  ISETP.GE.AND P1, PT, R250, c[0x0][0x3c8], PT ;  /* 0x0000f200fa007a0c */ /* 0x000fe40003f26270 */
[----:B------:R-:W-:-:S11]  /*a9c0*/  ISETP.GE.AND P0, PT, R252, c[0x0][0x3c8], PT ;  /* 0x0000f200fc007a0c */ /* 0x000fd60003f06270 */
[-C--:B------:R-:W-:Y:S02]  /*a9d0*/  @!P1 LEA R4, P3, R250, R0.reuse, 0x1 ;  /* 0x00000000fa049211 */ /* 0x080fe400078608ff */
[----:B------:R-:W-:Y:S02]  /*a9e0*/  @!P0 LEA R2, P2, R252, R0, 0x1 ;  /* 0x00000000fc028211 */ /* 0x000fe400078408ff */
[----:B---3--:R-:W-:-:S05]  /*a9f0*/  @!P1 LEA.HI.X R5, R250, R6, R251, 0x1, P3 ;  /* 0x00000006fa059211 */ /* 0x008fca00018f0cfb */
[----:B------:R3:W-:Y:S01]  /*aa00*/  @!P1 ST.E.128 [R4.64], R60 ;  /* 0x0000003c04009985 */ /* 0x0007e2000c101d06 */
[----:B-----5:R-:W-:-:S05]  /*aa10*/  @!P0 LEA.HI.X R3, R252, R6, R8, 0x1, P2 ;  /* 0x00000006fc038211 */ /* 0x020fca00010f0c08 */
[----:B------:R3:W-:Y:S01]  /*aa20*/  @!P0 ST.E.128 [R2.64], R56 ;  /* 0x0000003802008985 */ /* 0x0007e2000c101d06 */
[----:B----4-:R-:W-:-:S13]  /*aa30*/  ISETP.GE.AND P0, PT, R7, c[0x0][0x3c8], PT ;  /* 0x0000f20007007a0c */ /* 0x010fda0003f06270 */
[----:B------:R-:W-:Y:S05]  /*aa40*/  @P0 BRA `(.L_x_75) ;  /* 0x0000241000000947 */ /* 0x000fea0003800000 */
[----:B------:R-:W4:Y:S01]  /*aa50*/  LDL R8, [R1+0x68] ;  /* 0x0000680001087983 */ /* 0x000f220000100800 */
[----:B---3--:R-:W-:-:S04]  /*aa60*/  LEA R2, P0, R7, R0, 0x1 ;  /* 0x0000000007027211 */ /* 0x008fc800078008ff */
[----:B----4-:R-:W-:-:S05]  /*aa70*/  LEA.HI.X R3, R7, R6, R8, 0x1, P0 ;  /* 0x0000000607037211 */ /* 0x010fca00000f0c08 */
[----:B------:R3:W-:Y:S01]  /*aa80*/  ST.E.128 [R2.64], R52 ;  /* 0x0000003402007985 */ /* 0x0007e2000c101d06 */
[----:B------:R-:W-:Y:S05]  /*aa90*/  BRA `(.L_x_75) ;  /* 0x000023c000007947 */ /* 0x000fea0003800000 */
.L_x_62:
[----:B-1----:R-:W2:Y:S04]  /*aaa0*/  LDL.LU R7, [R1+0x20] ;  /* 0x0000200001077983 */ /* 0x002ea80000300800 */
[----:B------:R-:W3:Y:S01]  /*aab0*/  LDL.LU R6, [R1+0x74] ;  /* 0x0000740001067983 */ /* 0x000ee20000300800 */
[----:B------:R-:W-:Y:S02]  /*aac0*/  IMAD R3, R17, c[0x0][0x408], RZ ;  /* 0x0001020011037a24 */ /* 0x000fe400078e02ff */
[----:B------:R-:W-:-:S04]  /*aad0*/  IMAD.WIDE.U32 R4, R2, c[0x0][0x408], RZ ;  /* 0x0001020002047a25 */ /* 0x000fc800078e00ff */
[----:B------:R-:W-:-:S05]  /*aae0*/  IMAD R2, R2, c[0x0][0x40c], R3 ;  /* 0x0001030002027a24 */ /* 0x000fca00078e0203 */
[----:B------:R-:W-:Y:S02]  /*aaf0*/  IADD3 R3, R5, R2, RZ ;  /* 0x0000000205037210 */ /* 0x000fe40007ffe0ff */
[----:B------:R-:W-:Y:S02]  /*ab00*/  MOV R2, R4 ;  /* 0x0000000400027202 */ /* 0x000fe40000000f00 */
[----:B------:R-:W-:-:S05]  /*ab10*/  SHF.R.S32.HI R5, RZ, 0x1f, R0 ;  /* 0x0000001fff057819 */ /* 0x000fca0000011400 */
[----:B------:R-:W-:Y:S02]  /*ab20*/  IMAD R4, R5, c[0x0][0x440], RZ ;  /* 0x0001100005047a24 */ /* 0x000fe400078e02ff */
[----:B------:R-:W-:-:S04]  /*ab30*/  @P5 IMAD.HI.U32 R5, R10, c[0x0][0x4ec], RZ ;  /* 0x00013b000a055a27 */ /* 0x000fc800078e00ff */
[----:B------:R-:W-:Y:S02]  /*ab40*/  IMAD R4, R0, c[0x0][0x444], R4 ;  /* 0x0001110000047a24 */ /* 0x000fe400078e0204 */
[----:B--2---:R-:W-:-:S04]  /*ab50*/  IMAD.WIDE.U32 R2, R7, c[0x0][0x438], R2 ;  /* 0x00010e0007027a25 */ /* 0x004fc800078e0002 */
[----:B------:R-:W-:-:S04]  /*ab60*/  IMAD R3, R7, c[0x0][0x43c], R3 ;  /* 0x00010f0007037a24 */ /* 0x000fc800078e0203 */
[----:B------:R-:W-:Y:S01]  /*ab70*/  IMAD.WIDE.U32 R2, R0, c[0x0][0x440], R2 ;  /* 0x0001100000027a25 */ /* 0x000fe200078e0002 */
[----:B------:R-:W-:Y:S02]  /*ab80*/  MOV R0, R10 ;  /* 0x0000000a00007202 */ /* 0x000fe40000000f00 */
[----:B------:R-:W-:Y:S02]  /*ab90*/  @P5 SHF.R.U32.HI R0, RZ, c[0x0][0x4f0], R5 ;  /* 0x00013c00ff005a19 */ /* 0x000fe40000011605 */
[----:B------:R-:W-:Y:S02]  /*aba0*/  IADD3 R3, R3, R4, RZ ;  /* 0x0000000403037210 */ /* 0x000fe40007ffe0ff */
[----:B------:R-:W-:Y:S02]  /*abb0*/  SHF.R.S32.HI R5, RZ, 0x1f, R0 ;  /* 0x0000001fff057819 */ /* 0x000fe40000011400 */
[----:B------:R-:W-:Y:S01]  /*abc0*/  IADD3 R4, -R0, RZ, RZ ;  /* 0x000000ff00047210 */ /* 0x000fe20007ffe1ff */
[----:B---3--:R-:W-:-:S04]  /*abd0*/  IMAD.WIDE.U32 R2, R6, c[0x0][0x448], R2 ;  /* 0x0001120006027a25 */ /* 0x008fc800078e0002 */
[----:B------:R-:W-:Y:S02]  /*abe0*/  IMAD R5, R5, c[0x0][0x430], RZ ;  /* 0x00010c0005057a24 */ /* 0x000fe400078e02ff */
[----:B------:R-:W-:Y:S02]  /*abf0*/  IMAD R3, R6, c[0x0][0x44c], R3 ;  /* 0x0001130006037a24 */ /* 0x000fe400078e0203 */
[----:B------:R-:W-:Y:S02]  /*ac00*/  IMAD R4, R4, c[0x0][0x4e8], R10 ;  /* 0x00013a0004047a24 */ /* 0x000fe400078e020a */
[C---:B------:R-:W-:Y:S02]  /*ac10*/  IMAD R5, R0.reuse, c[0x0][0x434], R5 ;  /* 0x00010d0000057a24 */ /* 0x040fe400078e0205 */
[----:B------:R-:W-:Y:S01]  /*ac20*/  IMAD.WIDE.U32 R2, R0, c[0x0][0x430], R2 ;  /* 0x00010c0000027a25 */ /* 0x000fe200078e0002 */
[----:B------:R-:W-:-:S04]  /*ac30*/  SHF.R.S32.HI R0, RZ, 0x1f, R4 ;  /* 0x0000001fff007819 */ /* 0x000fc80000011404 */
[----:B------:R-:W-:Y:S01]  /*ac40*/  IADD3 R3, R3, R5, RZ ;  /* 0x0000000503037210 */ /* 0x000fe20007ffe0ff */
[----:B------:R-:W-:-:S04]  /*ac50*/  IMAD R0, R0, c[0x0][0x428], RZ ;  /* 0x00010a0000007a24 */ /* 0x000fc800078e02ff */
[----:B------:R-:W-:-:S04]  /*ac60*/  IMAD.WIDE.U32 R2, R4, c[0x0][0x428], R2 ;  /* 0x00010a0004027a25 */ /* 0x000fc800078e0002 */
[----:B------:R-:W-:Y:S01]  /*ac70*/  IMAD R4, R4, c[0x0][0x42c], R0 ;  /* 0x00010b0004047a24 */ /* 0x000fe200078e0200 */
[----:B------:R-:W-:-:S04]  /*ac80*/  LEA R13, P1, R2, c[0x0][0x400], 0x2 ;  /* 0x00010000020d7a11 */ /* 0x000fc800078210ff */
[----:B------:R-:W-:-:S04]  /*ac90*/  IADD3 R4, R3, R4, RZ ;  /* 0x0000000403047210 */ /* 0x000fc80007ffe0ff */
[----:B------:R-:W-:Y:S01]  /*aca0*/  LEA.HI.X R12, R2, c[0x0][0x404], R4, 0x2, P1 ;  /* 0x00010100020c7a11 */ /* 0x000fe200008f1404 */
[----:B------:R-:W-:Y:S05]  /*acb0*/  BRA.DIV ~URZ, `(.L_x_76) ;  /* 0x00003a927f007947 */ /* 0x000fea000b800000 */
[----:B------:R1:W2:Y:S02]  /*acc0*/  SHFL.IDX PT, R4, R12, RZ, 0x1c1f ;  /* 0x001c1fff0c047589 */ /* 0x0002a400000e0000 */
.L_x_139:
[----:B------:R-:W-:Y:S05]  /*acd0*/  BRA.DIV ~URZ, `(.L_x_77) ;  /* 0x00003ae27f007947 */ /* 0x000fea000b800000 */
[----:B------:R3:W4:Y:S02]  /*ace0*/  SHFL.IDX PT, R0, R13, RZ, 0x1c1f ;  /* 0x001c1fff0d007589 */ /* 0x00072400000e0000 */
.L_x_140:
[----:B------:R-:W-:Y:S01]  /*acf0*/  BSSY B0, `(.L_x_78) ;  /* 0x000004a000007945 */ /* 0x000fe20003800000 */
[----:B------:R-:W-:Y:S05]  /*ad00*/  @P0 BRA `(.L_x_79) ;  /* 0x0000048000000947 */ /* 0x000fea0003800000 */
[----:B------:R-:W5:Y:S04]  /*ad10*/  LDL R5, [R1+0x70] ;  /* 0x0000700001057983 */ /* 0x000f680000100800 */
[----:B---3--:R-:W3:Y:S04]  /*ad20*/  LDL R16, [R1+0x5c] ;  /* 0x00005c0001107983 */ /* 0x008ee80000100800 */
[----:B----4-:R-:W4:Y:S04]  /*ad30*/  LDL R10, [R1+0x58] ;  /* 0x00005800010a7983 */ /* 0x010f280000100800 */
[----:B--2---:R-:W2:Y:S04]  /*ad40*/  LDL R18, [R1+0xa4] ;  /* 0x0000a40001127983 */ /* 0x004ea80000100800 */
[----:B------:R-:W2:Y:S04]  /*ad50*/  LDL R14, [R1+0xa0] ;  /* 0x0000a000010e7983 */ /* 0x000ea80000100800 */
        /* <DEDUP_REMOVED lines=12> */
[----:B------:R-:W2:Y:S01]  /*ae20*/  LDL R11, [R1+0x38] ;  /* 0x00003800010b7983 */ /* 0x000ea20000100800 */
[----:B-----5:R-:W-:-:S02]  /*ae30*/  ISETP.GE.AND P0, PT, R5, c[0x0][0x3c8], PT ;  /* 0x0000f20005007a0c */ /* 0x020fc40003f06270 */
[----:B---3--:R-:W-:Y:S02]  /*ae40*/  ISETP.GE.AND P1, PT, R16, c[0x0][0x3c8], PT ;  /* 0x0000f20010007a0c */ /* 0x008fe40003f26270 */
[----:B----4-:R-:W-:-:S09]  /*ae50*/  ISETP.GE.AND P3, PT, R10, c[0x0][0x3c8], PT ;  /* 0x0000f2000a007a0c */ /* 0x010fd20003f66270 */
[----:B------:R-:W-:Y:S02]  /*ae60*/  @!P0 IMAD.MOV.U32 R2, RZ, RZ, R0 ;  /* 0x000000ffff028224 */ /* 0x000fe400078e0000 */
[----:B------:R-:W-:-:S04]  /*ae70*/  @!P0 IMAD.MOV.U32 R3, RZ, RZ, R4 ;  /* 0x000000ffff038224 */ /* 0x000fc800078e0004 */
[----:B------:R-:W-:Y:S01]  /*ae80*/  @!P0 IMAD.WIDE R6, R5, 0x4, R2 ;  /* 0x0000000405068825 */ /* 0x000fe200078e0202 */
[C---:B------:R-:W-:Y:S01]  /*ae90*/  @!P1 LEA R2, P2, R16.reuse, R0, 0x2 ;  /* 0x0000000010029211 */ /* 0x040fe200078410ff */
[----:B------:R-:W3:Y:S03]  /*aea0*/  LDL R5, [R1+0x34] ;  /* 0x0000340001057983 */ /* 0x000ee60000100800 */
[----:B--2---:R-:W-:Y:S02]  /*aeb0*/  @!P1 LEA.HI.X R3, R16, R4, R18, 0x2, P2 ;  /* 0x0000000410039211 */ /* 0x004fe400010f1412 */
[----:B------:R-:W2:Y:S04]  /*aec0*/  LDL R18, [R1+0x88] ;  /* 0x0000880001127983 */ /* 0x000ea80000100800 */
[----:B------:R4:W-:Y:S04]  /*aed0*/  @!P0 ST.E.64 [R6.64], R102 ;  /* 0x0000006606008985 */ /* 0x0009e8000c101b06 */
[----:B------:R-:W5:Y:S01]  /*aee0*/  LDL R16, [R1+0x84] ;  /* 0x0000840001107983 */ /* 0x000f620000100800 */
[----:B----4-:R-:W-:-:S04]  /*aef0*/  @!P3 LEA R6, P0, R10, R0, 0x2 ;  /* 0x000000000a06b211 */ /* 0x010fc800078010ff */
[----:B------:R-:W-:Y:S02]  /*af00*/  @!P3 LEA.HI.X R7, R10, R4, R14, 0x2, P0 ;  /* 0x000000040a07b211 */ /* 0x000fe400000f140e */
[----:B------:R-:W4:Y:S04]  /*af10*/  LDL R14, [R1+0x80] ;  /* 0x00008000010e7983 */ /* 0x000f280000100800 */
[----:B------:R-:W4:Y:S01]  /*af20*/  LDL R10, [R1+0x7c] ;  /* 0x00007c00010a7983 */ /* 0x000f220000100800 */
[----:B------:R-:W-:-:S03]  /*af30*/  ISETP.GE.AND P4, PT, R25, c[0x0][0x3c8], PT ;  /* 0x0000f20019007a0c */ /* 0x000fc60003f86270 */
[----:B------:R1:W-:Y:S01]  /*af40*/  @!P1 ST.E.64 [R2.64], R116 ;  /* 0x0000007402009985 */ /* 0x0003e2000c101b06 */
[----:B------:R-:W-:Y:S02]  /*af50*/  ISETP.GE.AND P1, PT, R23, c[0x0][0x3c8], PT ;  /* 0x0000f20017007a0c */ /* 0x000fe40003f26270 */
[----:B------:R-:W-:Y:S01]  /*af60*/  ISETP.GE.AND P2, PT, R8, c[0x0][0x3c8], PT ;  /* 0x0000f20008007a0c */ /* 0x000fe20003f46270 */
[----:B------:R1:W-:Y:S06]  /*af70*/  @!P3 ST.E.64 [R6.64], R124 ;  /* 0x0000007c0600b985 */ /* 0x0003ec000c101b06 */
[----:B-1----:R-:W-:-:S04]  /*af80*/  @!P4 LEA R2, P0, R25, R0, 0x2 ;  /* 0x000000001902c211 */ /* 0x002fc800078010ff */
[----:B------:R-:W-:Y:S02]  /*af90*/  @!P4 LEA.HI.X R3, R25, R4, R75, 0x2, P0 ;  /* 0x000000041903c211 */ /* 0x000fe400000f144b */
[----:B------:R-:W-:-:S03]  /*afa0*/  @!P1 LEA R6, P0, R23, R0, 0x2 ;  /* 0x0000000017069211 */ /* 0x000fc600078010ff */
[----:B------:R1:W-:Y:S01]  /*afb0*/  @!P4 ST.E.64 [R2.64], R128 ;  /* 0x000000800200c985 */ /* 0x0003e2000c101b06 */
[----:B------:R-:W-:Y:S02]  /*afc0*/  ISETP.GE.AND P4, PT, R21, c[0x0][0x3c8], PT ;  /* 0x0000f20015007a0c */ /* 0x000fe40003f86270 */
[----:B------:R-:W-:-:S05]  /*afd0*/  @!P1 LEA.HI.X R7, R23, R4, R24, 0x2, P0 ;  /* 0x0000000417079211 */ /* 0x000fca00000f1418 */
[----:B------:R1:W-:Y:S01]  /*afe0*/  @!P1 ST.E.64 [R6.64], R140 ;  /* 0x0000008c06009985 */ /* 0x0003e2000c101b06 */
[----:B------:R-:W-:Y:S02]  /*aff0*/  ISETP.GE.AND P1, PT, R19, c[0x0][0x3c8], PT ;  /* 0x0000f20013007a0c */ /* 0x000fe40003f26270 */
[----:B------:R-:W-:Y:S02]  /*b000*/  ISETP.GE.AND P3, PT, R17, c[0x0][0x3c8], PT ;  /* 0x0000f20011007a0c */ /* 0x000fe40003f66270 */
[----:B-1----:R-:W-:-:S04]  /*b010*/  @!P2 LEA R2, P0, R8, R0, 0x2 ;  /* 0x000000000802a211 */ /* 0x002fc800078010ff */
[----:B------:R-:W-:Y:S02]  /*b020*/  @!P2 LEA.HI.X R3, R8, R4, R9, 0x2, P0 ;  /* 0x000000040803a211 */ /* 0x000fe400000f1409 */
[----:B------:R-:W-:-:S04]  /*b030*/  @!P4 LEA R8, P0, R21, R0, 0x2 ;  /* 0x000000001508c211 */ /* 0x000fc800078010ff */
[----:B------:R-:W-:Y:S01]  /*b040*/  @!P4 LEA.HI.X R9, R21, R4, R22, 0x2, P0 ;  /* 0x000000041509c211 */ /* 0x000fe200000f1416 */
[----:B------:R1:W-:Y:S01]  /*b050*/  @!P2 ST.E.64 [R2.64], R144 ;  /* 0x000000900200a985 */ /* 0x0003e2000c101b06 */
[----:B------:R-:W-:-:S03]  /*b060*/  @!P1 LEA R6, P0, R19, R0, 0x2 ;  /* 0x0000000013069211 */ /* 0x000fc600078010ff */
[----:B------:R2:W-:Y:S01]  /*b070*/  @!P4 ST.E.64 [R8.64], R156 ;  /* 0x0000009c0800c985 */ /* 0x0005e2000c101b06 */
[----:B------:R-:W-:Y:S02]  /*b080*/  ISETP.GE.AND P4, PT, R15, c[0x0][0x3c8], PT ;  /* 0x0000f2000f007a0c */ /* 0x000fe40003f86270 */
[----:B------:R-:W-:Y:S02]  /*b090*/  @!P1 LEA.HI.X R7, R19, R4, R20, 0x2, P0 ;  /* 0x0000000413079211 */ /* 0x000fe400000f1414 */
[----:B------:R-:W-:-:S03]  /*b0a0*/  ISETP.GE.AND P2, PT, R11, c[0x0][0x3c8], PT ;  /* 0x0000f2000b007a0c */ /* 0x000fc60003f46270 */
[----:B------:R2:W-:Y:S01]  /*b0b0*/  @!P1 ST.E.64 [R6.64], R160 ;  /* 0x000000a006009985 */ /* 0x0005e2000c101b06 */
[----:B-1----:R-:W-:Y:S02]  /*b0c0*/  @!P3 LEA R2, P0, R17, R0, 0x2 ;  /* 0x000000001102b211 */ /* 0x002fe400078010ff */
[----:B---3--:R-:W-:Y:S02]  /*b0d0*/  ISETP.GE.AND P1, PT, R5, c[0x0][0x3c8], PT ;  /* 0x0000f20005007a0c */ /* 0x008fe40003f26270 */
[----:B--2---:R-:W-:Y:S02]  /*b0e0*/  @!P3 LEA.HI.X R3, R17, R4, R18, 0x2, P0 ;  /* 0x000000041103b211 */ /* 0x004fe400000f1412 */
[----:B------:R-:W-:-:S04]  /*b0f0*/  @!P4 LEA R8, P0, R15, R0, 0x2 ;  /* 0x000000000f08c211 */ /* 0x000fc800078010ff */
[----:B-----5:R-:W-:Y:S02]  /*b100*/  @!P4 LEA.HI.X R9, R15, R4, R16, 0x2, P0 ;  /* 0x000000040f09c211 */ /* 0x020fe400000f1410 */
[C---:B------:R-:W-:Y:S01]  /*b110*/  @!P2 LEA R6, P0, R11.reuse, R0, 0x2 ;  /* 0x000000000b06a211 */ /* 0x040fe200078010ff */
[----:B------:R1:W-:Y:S04]  /*b120*/  @!P3 ST.E.64 [R2.64], R100 ;  /* 0x000000640200b985 */ /* 0x0003e8000c101b06 */
[----:B------:R2:W-:Y:S01]  /*b130*/  @!P4 ST.E.64 [R8.64], R166 ;  /* 0x000000a60800c985 */ /* 0x0005e2000c101b06 */
[----:B----4-:R-:W-:Y:S02]  /*b140*/  @!P2 LEA.HI.X R7, R11, R4, R14, 0x2, P0 ;  /* 0x000000040b07a211 */ /* 0x010fe400000f140e */
[----:B-1----:R-:W-:-:S04]  /*b150*/  @!P1 LEA R2, P0, R5, R0, 0x2 ;  /* 0x0000000005029211 */ /* 0x002fc800078010ff */
[----:B------:R-:W-:Y:S01]  /*b160*/  @!P1 LEA.HI.X R3, R5, R4, R10, 0x2, P0 ;  /* 0x0000000405039211 */ /* 0x000fe200000f140a */
[----:B------:R2:W-:Y:S04]  /*b170*/  @!P2 ST.E.64 [R6.64], R84 ;  /* 0x000000540600a985 */ /* 0x0005e8000c101b06 */
[----:B------:R2:W-:Y:S04]  /*b180*/  @!P1 ST.E.64 [R2.64], R80 ;  /* 0x0000005002009985 */ /* 0x0005e8000c101b06 */
.L_x_79:
[----:B------:R-:W-:Y:S05]  /*b190*/  BSYNC B0 ;  /* 0x0000000000007941 */ /* 0x000fea0003800000 */
.L_x_78:
[----:B------:R-:W-:Y:S05]  /*b1a0*/  BRA.DIV ~URZ, `(.L_x_80) ;  /* 0x000036727f007947 */ /* 0x000fea000b800000 */
[----:B--2---:R2:W1:Y:S04]  /*b1b0*/  SHFL.IDX PT, R4, R12, 0x1, 0x1c1f ;  /* 0x003c1f000c047f89 */ /* 0x00446800000e0000 */
[----:B----4-:R2:W4:Y:S02]  /*b1c0*/  SHFL.IDX PT, R0, R13, 0x1, 0x1c1f ;  /* 0x003c1f000d007f89 */ /* 0x01052400000e0000 */
.L_x_141:
[----:B------:R-:W-:Y:S01]  /*b1d0*/  BSSY B0, `(.L_x_81) ;  /* 0x000004a000007945 */ /* 0x000fe20003800000 */
[----:B------:R-:W-:Y:S05]  /*b1e0*/  @P6 BRA `(.L_x_82) ;  /* 0x0000048000006947 */ /* 0x000fea0003800000 */
[----:B------:R-:W5:Y:S04]  /*b1f0*/  LDL R5, [R1+0x70] ;  /* 0x0000700001057983 */ /* 0x000f680000100800 */
[----:B--2---:R-:W2:Y:S04]  /*b200*/  LDL R9, [R1+0x5c] ;  /* 0x00005c0001097983 */ /* 0x004ea80000100800 */
[----:B---3--:R-:W3:Y:S04]  /*b210*/  LDL R14, [R1+0xa4] ;  /* 0x0000a400010e7983 */ /* 0x008ee80000100800 */
[----:B----4-:R-:W4:Y:S04]  /*b220*/  LDL R76, [R1+0x58] ;  /* 0x00005800014c7983 */ /* 0x010f280000100800 */
[----:B------:R-:W3:Y:S04]  /*b230*/  LDL R25, [R1+0x54] ;  /* 0x0000540001197983 */ /* 0x000ee80000100800 */
[----:B------:R-:W3:Y:S04]  /*b240*/  LDL R23, [R1+0x50] ;  /* 0x0000500001177983 */ /* 0x000ee80000100800 */
[----:B------:R-:W4:Y:S04]  /*b250*/  LDL R21, [R1+0x4c] ;  /* 0x00004c0001157983 */ /* 0x000f280000100800 */
        /* <DEDUP_REMOVED lines=12> */
[----:B------:R-:W4:Y:S01]  /*b320*/  LDL R16, [R1+0x80] ;  /* 0x0000800001107983 */ /* 0x000f220000100800 */
[----:B-----5:R-:W-:-:S02]  /*b330*/  ISETP.GE.AND P1, PT, R5, c[0x0][0x3c8], PT ;  /* 0x0000f20005007a0c */ /* 0x020fc40003f26270 */
[----:B--2---:R-:W-:-:S11]  /*b340*/  ISETP.GE.AND P0, PT, R9, c[0x0][0x3c8], PT ;  /* 0x0000f20009007a0c */ /* 0x004fd60003f06270 */
[----:B------:R-:W-:Y:S02]  /*b350*/  @!P1 IMAD.MOV.U32 R6, RZ, RZ, R0 ;  /* 0x000000ffff069224 */ /* 0x000fe400078e0000 */
[----:B-1----:R-:W-:Y:S01]  /*b360*/  @!P1 IMAD.MOV.U32 R7, RZ, RZ, R4 ;  /* 0x000000ffff079224 */ /* 0x002fe200078e0004 */
[----:B------:R-:W-:-:S03]  /*b370*/  @!P0 LEA R2, P2, R9, R0, 0x2 ;  /* 0x0000000009028211 */ /* 0x000fc600078410ff */
[----:B------:R-:W-:Y:S02]  /*b380*/  @!P1 IMAD.WIDE R6, R5, 0x4, R6 ;  /* 0x0000000405069825 */ /* 0x000fe400078e0206 */
[----:B------:R-:W2:Y:S01]  /*b390*/  LDL R5, [R1+0x34] ;  /* 0x0000340001057983 */ /* 0x000ea20000100800 */
[----:B---3--:R-:W-:-:S03]  /*b3a0*/  @!P0 LEA.HI.X R3, R9, R4, R14, 0x2, P2 ;  /* 0x0000000409038211 */ /* 0x008fc600010f140e */
[----:B------:R-:W3:Y:S04]  /*b3b0*/  LDL R9, [R1+0x88] ;  /* 0x0000880001097983 */ /* 0x000ee80000100800 */
[----:B------:R-:W5:Y:S01]  /*b3c0*/  LDL R14, [R1+0x7c] ;  /* 0x00007c00010e7983 */ /* 0x000f620000100800 */
[----:B----4-:R-:W-:Y:S02]  /*b3d0*/  ISETP.GE.AND P3, PT, R76, c[0x0][0x3c8], PT ;  /* 0x0000f2004c007a0c */ /* 0x010fe40003f66270 */
[----:B------:R-:W-:Y:S02]  /*b3e0*/  ISETP.GE.AND P4, PT, R25, c[0x0][0x3c8], PT ;  /* 0x0000f20019007a0c */ /* 0x000fe40003f86270 */
[----:B------:R-:W-:Y:S01]  /*b3f0*/  ISETP.GE.AND P2, PT, R23, c[0x0][0x3c8], PT ;  /* 0x0000f20017007a0c */ /* 0x000fe20003f46270 */
[----:B------:R1:W-:Y:S01]  /*b400*/  @!P1 ST.E.64 [R6.64], R162 ;  /* 0x000000a206009985 */ /* 0x0003e2000c101b06 */
[----:B------:R-:W-:-:S03]  /*b410*/  ISETP.GE.AND P1, PT, R21, c[0x0][0x3c8], PT ;  /* 0x0000f20015007a0c */ /* 0x000fc60003f26270 */
[----:B------:R4:W-:Y:S04]  /*b420*/  @!P0 ST.E.64 [R2.64], R164 ;  /* 0x000000a402008985 */ /* 0x0009e8000c101b06 */
[CC--:B-1----:R-:W-:Y:S02]  /*b430*/  @!P3 LEA R6, P5, R76.reuse, R0.reuse, 0x2 ;  /* 0x000000004c06b211 */ /* 0x0c2fe400078a10ff */
[C---:B----4-:R-:W-:Y:S02]  /*b440*/  @!P4 LEA R2, P0, R25.reuse, R0, 0x2 ;  /* 0x000000001902c211 */ /* 0x050fe400078010ff */
[-C--:B------:R-:W-:Y:S02]  /*b450*/  @!P3 LEA.HI.X R7, R76, R4.reuse, R77, 0x2, P5 ;  /* 0x000000044c07b211 */ /* 0x080fe400028f144d */
[----:B------:R-:W-:-:S02]  /*b460*/  @!P4 LEA.HI.X R3, R25, R4, R75, 0x2, P0 ;  /* 0x000000041903c211 */ /* 0x000fc400000f144b */
[----:B------:R-:W-:Y:S01]  /*b470*/  ISETP.GE.AND P0, PT, R19, c[0x0][0x3c8], PT ;  /* 0x0000f20013007a0c */ /* 0x000fe20003f06270 */
[----:B------:R1:W-:Y:S04]  /*b480*/  @!P3 ST.E.64 [R6.64], R130 ;  /* 0x000000820600b985 */ /* 0x0003e8000c101b06 */
[----:B------:R4:W-:Y:S01]  /*b490*/  @!P4 ST.E.64 [R2.64], R96 ;  /* 0x000000600200c985 */ /* 0x0009e2000c101b06 */
[----:B------:R-:W-:Y:S02]  /*b4a0*/  ISETP.GE.AND P4, PT, R10, c[0x0][0x3c8], PT ;  /* 0x0000f2000a007a0c */ /* 0x000fe40003f86270 */
[----:B------:R-:W-:Y:S02]  /*b4b0*/  ISETP.GE.AND P5, PT, R8, c[0x0][0x3c8], PT ;  /* 0x0000f20008007a0c */ /* 0x000fe40003fa6270 */
[----:B-1----:R-:W-:-:S04]  /*b4c0*/  @!P2 LEA R6, P3, R23, R0, 0x2 ;  /* 0x000000001706a211 */ /* 0x002fc800078610ff */
[----:B------:R-:W-:Y:S02]  /*b4d0*/  @!P2 LEA.HI.X R7, R23, R4, R24, 0x2, P3 ;  /* 0x000000041707a211 */ /* 0x000fe400018f1418 */
[----:B----4-:R-:W-:-:S03]  /*b4e0*/  @!P1 LEA R2, P3, R21, R0, 0x2 ;  /* 0x0000000015029211 */ /* 0x010fc600078610ff */
[----:B------:R1:W-:Y:S01]  /*b4f0*/  @!P2 ST.E.64 [R6.64], R146 ;  /* 0x000000920600a985 */ /* 0x0003e2000c101b06 */
[----:B------:R-:W-:Y:S02]  /*b500*/  @!P1 LEA.HI.X R3, R21, R4, R22, 0x2, P3 ;  /* 0x0000000415039211 */ /* 0x000fe400018f1416 */
[----:B------:R-:W-:-:S03]  /*b510*/  ISETP.GE.AND P3, PT, R17, c[0x0][0x3c8], PT ;  /* 0x0000f20011007a0c */ /* 0x000fc60003f66270 */
[----:B------:R4:W-:Y:S01]  /*b520*/  @!P1 ST.E.64 [R2.64], R158 ;  /* 0x0000009e02009985 */ /* 0x0009e2000c101b06 */
[----:B-1----:R-:W-:-:S04]  /*b530*/  @!P0 LEA R6, P2, R19, R0, 0x2 ;  /* 0x0000000013068211 */ /* 0x002fc800078410ff */
[----:B------:R-:W-:Y:S02]  /*b540*/  @!P0 LEA.HI.X R7, R19, R4, R20, 0x2, P2 ;  /* 0x0000000413078211 */ /* 0x000fe400010f1414 */
[C---:B----4-:R-:W-:Y:S02]  /*b550*/  @!P4 LEA R2, P1, R10.reuse, R0, 0x2 ;  /* 0x000000000a02c211 */ /* 0x050fe400078210ff */
[----:B------:R-:W-:Y:S01]  /*b560*/  ISETP.GE.AND P2, PT, R15, c[0x0][0x3c8], PT ;  /* 0x0000f2000f007a0c */ /* 0x000fe20003f46270 */
[----:B------:R1:W-:Y:S01]  /*b570*/  @!P0 ST.E.64 [R6.64], R118 ;  /* 0x0000007606008985 */ /* 0x0003e2000c101b06 */
[----:B------:R-:W-:Y:S02]  /*b580*/  @!P4 LEA.HI.X R3, R10, R4, R11, 0x2, P1 ;  /* 0x000000040a03c211 */ /* 0x000fe400008f140b */
[----:B------:R-:W-:-:S03]  /*b590*/  @!P5 LEA R10, P0, R8, R0, 0x2 ;  /* 0x00000000080ad211 */ /* 0x000fc600078010ff */
[----:B------:R4:W-:Y:S01]  /*b5a0*/  @!P4 ST.E.64 [R2.64], R126 ;  /* 0x0000007e0200c985 */ /* 0x0009e2000c101b06 */
[----:B--2---:R-:W-:Y:S02]  /*b5b0*/  ISETP.GE.AND P1, PT, R5, c[0x0][0x3c8], PT ;  /* 0x0000f20005007a0c */ /* 0x004fe40003f26270 */
[----:B---3--:R-:W-:Y:S02]  /*b5c0*/  @!P5 LEA.HI.X R11, R8, R4, R9, 0x2, P0 ;  /* 0x00000004080bd211 */ /* 0x008fe400000f1409 */
[----:B------:R-:W-:-:S04]  /*b5d0*/  @!P3 LEA R8, P0, R17, R0, 0x2 ;  /* 0x000000001108b211 */ /* 0x000fc800078010ff */
[----:B------:R-:W-:Y:S02]  /*b5e0*/  @!P3 LEA.HI.X R9, R17, R4, R18, 0x2, P0 ;  /* 0x000000041109b211 */ /* 0x000fe400000f1412 */
[----:B-1----:R-:W-:-:S04]  /*b5f0*/  @!P2 LEA R6, P0, R15, R0, 0x2 ;  /* 0x000000000f06a211 */ /* 0x002fc800078010ff */
[----:B------:R-:W-:Y:S02]  /*b600*/  @!P2 LEA.HI.X R7, R15, R4, R16, 0x2, P0 ;  /* 0x000000040f07a211 */ /* 0x000fe400000f1410 */
[C---:B----4-:R-:W-:Y:S01]  /*b610*/  @!P1 LEA R2, P0, R5.reuse, R0, 0x2 ;  /* 0x0000000005029211 */ /* 0x050fe200078010ff */
[----:B------:R1:W-:Y:S03]  /*b620*/  @!P5 ST.E.64 [R10.64], R168 ;  /* 0x000000a80a00d985 */ /* 0x0003e6000c101b06 */
[----:B-----5:R-:W-:Y:S01]  /*b630*/  @!P1 LEA.HI.X R3, R5, R4, R14, 0x2, P0 ;  /* 0x0000000405039211 */ /* 0x020fe200000f140e */
[----:B------:R1:W-:Y:S04]  /*b640*/  @!P3 ST.E.64 [R8.64], R142 ;  /* 0x0000008e0800b985 */ /* 0x0003e8000c101b06 */
[----:B------:R1:W-:Y:S04]  /*b650*/  @!P2 ST.E.64 [R6.64], R86 ;  /* 0x000000560600a985 */ /* 0x0003e8000c101b06 */
[----:B------:R1:W-:Y:S02]  /*b660*/  @!P1 ST.E.64 [R2.64], R82 ;  /* 0x0000005202009985 */ /* 0x0003e4000c101b06 */
.L_x_82:
[----:B------:R-:W-:Y:S05]  /*b670*/  BSYNC B0 ;  /* 0x0000000000007941 */ /* 0x000fea0003800000 */
.L_x_81:
[----:B------:R-:W-:Y:S05]  /*b680*/  BRA.DIV ~URZ, `(.L_x_83) ;  /* 0x000032527f007947 */ /* 0x000fea000b800000 */
[----:B-1----:R1:W2:Y:S02]  /*b690*/  SHFL.IDX PT, R4, R12, 0x2, 0x1c1f ;  /* 0x005c1f000c047f89 */ /* 0x0022a400000e0000 */
.L_x_142:
[----:B------:R-:W-:Y:S05]  /*b6a0*/  BRA.DIV ~URZ, `(.L_x_84) ;  /* 0x000032a27f007947 */ /* 0x000fea000b800000 */
[----:B----4-:R4:W1:Y:S02]  /*b6b0*/  SHFL.IDX PT, R0, R13, 0x2, 0x1c1f ;  /* 0x005c1f000d007f89 */ /* 0x01086400000e0000 */
.L_x_143:
[----:B------:R-:W5:Y:S01]  /*b6c0*/  LDL R2, [R1+0x24] ;  /* 0x0000240001027983 */ /* 0x000f620000100800 */
[----:B------:R-:W-:Y:S01]  /*b6d0*/  BSSY B0, `(.L_x_85) ;  /* 0x000004b000007945 */ /* 0x000fe20003800000 */
[----:B-----5:R-:W-:-:S13]  /*b6e0*/  LOP3.LUT P0, RZ, R2, 0x1, RZ, 0xc0, !PT ;  /* 0x0000000102ff7812 */ /* 0x020fda000780c0ff */
        /* <DEDUP_REMOVED lines=22> */
[----:B---3--:R-:W-:-:S11]  /*b850*/  ISETP.GE.AND P0, PT, R16, c[0x0][0x3c8], PT ;  /* 0x0000f20010007a0c */ /* 0x008fd60003f06270 */
[----:B-1----:R-:W-:-:S04]  /*b860*/  @!P2 LEA R2, P1, R11, R0, 0x2 ;  /* 0x000000000b02a211 */ /* 0x002fc800078210ff */
[----:B----4-:R-:W-:Y:S02]  /*b870*/  @!P2 LEA.HI.X R3, R11, R4, R14, 0x2, P1 ;  /* 0x000000040b03a211 */ /* 0x010fe400008f140e */
[----:B------:R-:W3:Y:S01]  /*b880*/  LDL R11, [R1+0x8c] ;  /* 0x00008c00010b7983 */ /* 0x000ee20000100800 */
[----:B------:R-:W-:Y:S02]  /*b890*/  @!P0 IMAD.MOV.U32 R6, RZ, RZ, R0 ;  /* 0x000000ffff068224 */ /* 0x000fe400078e0000 */
[----:B------:R-:W-:Y:S01]  /*b8a0*/  @!P0 IMAD.MOV.U32 R7, RZ, RZ, R4 ;  /* 0x000000ffff078224 */ /* 0x000fe200078e0004 */
[----:B------:R-:W4:Y:S03]  /*b8b0*/  LDL R14, [R1+0x7c] ;  /* 0x00007c00010e7983 */ /* 0x000f260000100800 */
[----:B------:R-:W-:Y:S02]  /*b8c0*/  @!P0 IMAD.WIDE R6, R16, 0x4, R6 ;  /* 0x0000000410068825 */ /* 0x000fe400078e0206 */
[----:B------:R-:W5:Y:S01]  /*b8d0*/  LDL R16, [R1+0x80] ;  /* 0x0000800001107983 */ /* 0x000f620000100800 */
[----:B--2---:R-:W-:-:S02]  /*b8e0*/  ISETP.GE.AND P4, PT, R76, c[0x0][0x3c8], PT ;  /* 0x0000f2004c007a0c */ /* 0x004fc40003f86270 */
[----:B------:R-:W-:Y:S01]  /*b8f0*/  ISETP.GE.AND P3, PT, R8, c[0x0][0x3c8], PT ;  /* 0x0000f20008007a0c */ /* 0x000fe20003f66270 */
[----:B------:R1:W-:Y:S01]  /*b900*/  @!P0 ST.E.64 [R6.64], R28 ;  /* 0x0000001c06008985 */ /* 0x0003e2000c101b06 */
[----:B------:R-:W-:Y:S02]  /*b910*/  ISETP.GE.AND P1, PT, R25, c[0x0][0x3c8], PT ;  /* 0x0000f20019007a0c */ /* 0x000fe40003f26270 */
[----:B------:R-:W-:Y:S01]  /*b920*/  ISETP.GE.AND P0, PT, R23, c[0x0][0x3c8], PT ;  /* 0x0000f20017007a0c */ /* 0x000fe20003f06270 */
[----:B------:R2:W-:Y:S01]  /*b930*/  @!P2 ST.E.64 [R2.64], R30 ;  /* 0x0000001e0200a985 */ /* 0x0005e2000c101b06 */
[----:B------:R-:W-:-:S05]  /*b940*/  ISETP.GE.AND P6, PT, R21, c[0x0][0x3c8], PT ;  /* 0x0000f20015007a0c */ /* 0x000fca0003fc6270 */
[-C--:B-1----:R-:W-:Y:S02]  /*b950*/  @!P4 LEA R6, P5, R76, R0.reuse, 0x2 ;  /* 0x000000004c06c211 */ /* 0x082fe400078a10ff */
[----:B--2---:R-:W-:Y:S02]  /*b960*/  @!P3 LEA R2, P2, R8, R0, 0x2 ;  /* 0x000000000802b211 */ /* 0x004fe400078410ff */
[-C--:B------:R-:W-:Y:S02]  /*b970*/  @!P4 LEA.HI.X R7, R76, R4.reuse, R77, 0x2, P5 ;  /* 0x000000044c07c211 */ /* 0x080fe400028f144d */
[----:B------:R-:W-:-:S03]  /*b980*/  @!P3 LEA.HI.X R3, R8, R4, R9, 0x2, P2 ;  /* 0x000000040803b211 */ /* 0x000fc600010f1409 */
[----:B------:R-:W-:Y:S01]  /*b990*/  @!P4 ST.E.64 [R6.64], R32 ;  /* 0x000000200600c985 */ /* 0x000fe2000c101b06 */
[----:B------:R-:W-:Y:S02]  /*b9a0*/  ISETP.GE.AND P4, PT, R10, c[0x0][0x3c8], PT ;  /* 0x0000f2000a007a0c */ /* 0x000fe40003f86270 */
[C---:B------:R-:W-:Y:S01]  /*b9b0*/  @!P1 LEA R8, P5, R25.reuse, R0, 0x2 ;  /* 0x0000000019089211 */ /* 0x040fe200078a10ff */
[----:B------:R1:W-:Y:S03]  /*b9c0*/  @!P3 ST.E.64 [R2.64], R34 ;  /* 0x000000220200b985 */ /* 0x0003e6000c101b06 */
[----:B------:R-:W-:Y:S02]  /*b9d0*/  @!P1 LEA.HI.X R9, R25, R4, R75, 0x2, P5 ;  /* 0x0000000419099211 */ /* 0x000fe400028f144b */
[----:B------:R-:W-:-:S03]  /*b9e0*/  ISETP.GE.AND P3, PT, R19, c[0x0][0x3c8], PT ;  /* 0x0000f20013007a0c */ /* 0x000fc60003f66270 */
[----:B------:R-:W-:Y:S01]  /*b9f0*/  @!P1 ST.E.64 [R8.64], R50 ;  /* 0x0000003208009985 */ /* 0x000fe2000c101b06 */
[----:B------:R-:W-:Y:S02]  /*ba00*/  ISETP.GE.AND P1, PT, R15, c[0x0][0x3c8], PT ;  /* 0x0000f2000f007a0c */ /* 0x000fe40003f26270 */
[-C--:B-1----:R-:W-:Y:S02]  /*ba10*/  @!P0 LEA R2, P2, R23, R0.reuse, 0x2 ;  /* 0x0000000017028211 */ /* 0x082fe400078410ff */
[----:B------:R-:W-:Y:S02]  /*ba20*/  @!P6 LEA R6, P5, R21, R0, 0x2 ;  /* 0x000000001506e211 */ /* 0x000fe400078a10ff */
[-C--:B------:R-:W-:Y:S02]  /*ba30*/  @!P0 LEA.HI.X R3, R23, R4.reuse, R24, 0x2, P2 ;  /* 0x0000000417038211 */ /* 0x080fe400010f1418 */
[----:B------:R-:W-:Y:S02]  /*ba40*/  ISETP.GE.AND P2, PT, R17, c[0x0][0x3c8], PT ;  /* 0x0000f20011007a0c */ /* 0x000fe40003f46270 */
[----:B------:R-:W-:Y:S01]  /*ba50*/  @!P6 LEA.HI.X R7, R21, R4, R22, 0x2, P5 ;  /* 0x000000041507e211 */ /* 0x000fe200028f1416 */
[----:B------:R1:W-:Y:S01]  /*ba60*/  @!P0 ST.E.64 [R2.64], R36 ;  /* 0x0000002402008985 */ /* 0x0003e2000c101b06 */
[----:B------:R-:W-:-:S03]  /*ba70*/  ISETP.GE.AND P0, PT, R5, c[0x0][0x3c8], PT ;  /* 0x0000f20005007a0c */ /* 0x000fc60003f06270 */
[----:B------:R2:W-:Y:S01]  /*ba80*/  @!P6 ST.E.64 [R6.64], R38 ;  /* 0x000000260600e985 */ /* 0x0005e2000c101b06 */
[----:B-1----:R-:W-:-:S04]  /*ba90*/  @!P4 LEA R2, P5, R10, R0, 0x2 ;  /* 0x000000000a02c211 */ /* 0x002fc800078a10ff */
[----:B---3--:R-:W-:Y:S02]  /*baa0*/  @!P4 LEA.HI.X R3, R10, R4, R11, 0x2, P5 ;  /* 0x000000040a03c211 */ /* 0x008fe400028f140b */
[----:B------:R-:W-:-:S03]  /*bab0*/  @!P3 LEA R10, P5, R19, R0, 0x2 ;  /* 0x00000000130ab211 */ /* 0x000fc600078a10ff */
[----:B------:R1:W-:Y:S01]  /*bac0*/  @!P4 ST.E.64 [R2.64], R40 ;  /* 0x000000280200c985 */ /* 0x0003e2000c101b06 */
[----:B------:R-:W-:Y:S02]  /*bad0*/  @!P2 LEA R8, P4, R17, R0, 0x2 ;  /* 0x000000001108a211 */ /* 0x000fe400078810ff */
[----:B------:R-:W-:Y:S02]  /*bae0*/  @!P3 LEA.HI.X R11, R19, R4, R20, 0x2, P5 ;  /* 0x00000004130bb211 */ /* 0x000fe400028f1414 */
[----:B--2---:R-:W-:Y:S02]  /*baf0*/  @!P1 LEA R6, P5, R15, R0, 0x2 ;  /* 0x000000000f069211 */ /* 0x004fe400078a10ff */
[-C--:B------:R-:W-:Y:S02]  /*bb00*/  @!P2 LEA.HI.X R9, R17, R4.reuse, R18, 0x2, P4 ;  /* 0x000000041109a211 */ /* 0x080fe400020f1412 */
[----:B-----5:R-:W-:Y:S01]  /*bb10*/  @!P1 LEA.HI.X R7, R15, R4, R16, 0x2, P5 ;  /* 0x000000040f079211 */ /* 0x020fe200028f1410 */
[----:B------:R2:W-:Y:S04]  /*bb20*/  @!P3 ST.E.64 [R10.64], R66 ;  /* 0x000000420a00b985 */ /* 0x0005e8000c101b06 */
[----:B------:R2:W-:Y:S04]  /*bb30*/  @!P2 ST.E.64 [R8.64], R52 ;  /* 0x000000340800a985 */ /* 0x0005e8000c101b06 */
[----:B------:R2:W-:Y:S01]  /*bb40*/  @!P1 ST.E.64 [R6.64], R42 ;  /* 0x0000002a06009985 */ /* 0x0005e2000c101b06 */
[----:B-1----:R-:W-:-:S04]  /*bb50*/  @!P0 LEA R2, P4, R5, R0, 0x2 ;  /* 0x0000000005028211 */ /* 0x002fc800078810ff */
[----:B----4-:R-:W-:-:S05]  /*bb60*/  @!P0 LEA.HI.X R3, R5, R4, R14, 0x2, P4 ;  /* 0x0000000405038211 */ /* 0x010fca00020f140e */
[----:B------:R2:W-:Y:S04]  /*bb70*/  @!P0 ST.E.64 [R2.64], R26 ;  /* 0x0000001a02008985 */ /* 0x0005e8000c101b06 */
.L_x_86:
[----:B------:R-:W-:Y:S05]  /*bb80*/  BSYNC B0 ;  /* 0x0000000000007941 */ /* 0x000fea0003800000 */
.L_x_85:
[----:B------:R-:W-:Y:S05]  /*bb90*/  BRA.DIV ~URZ, `(.L_x_87) ;  /* 0x00002e127f007947 */ /* 0x000fea000b800000 */
[----:B--2---:R2:W3:Y:S04]  /*bba0*/  SHFL.IDX PT, R4, R12, 0x3, 0x1c1f ;  /* 0x007c1f000c047f89 */ /* 0x0044e800000e0000 */
[----:B-1----:R2:W1:Y:S02]  /*bbb0*/  SHFL.IDX PT, R0, R13, 0x3, 0x1c1f ;  /* 0x007c1f000d007f89 */ /* 0x00246400000e0000 */
.L_x_144:
[----:B------:R-:W5:Y:S02]  /*bbc0*/  LDL R2, [R1+0x24] ;  /* 0x0000240001027983 */ /* 0x000f640000100800 */
[----:B-----5:R-:W-:-:S13]  /*bbd0*/  LOP3.LUT P0, RZ, R2, 0x2, RZ, 0xc0, !PT ;  /* 0x0000000202ff7812 */ /* 0x020fda000780c0ff */
[----:B------:R-:W-:Y:S05]  /*bbe0*/  @P0 BRA `(.L_x_75) ;  /* 0x0000127000000947 */ /* 0x000fea0003800000 */
[----:B--234-:R-:W2:Y:S04]  /*bbf0*/  LDL R13, [R1+0x70] ;  /* 0x00007000010d7983 */ /* 0x01cea80000100800 */
[----:B------:R-:W3:Y:S04]  /*bc00*/  LDL R8, [R1+0x5c] ;  /* 0x00005c0001087983 */ /* 0x000ee80000100800 */
[----:B------:R-:W4:Y:S04]  /*bc10*/  LDL R5, [R1+0x58] ;  /* 0x0000580001057983 */ /* 0x000f280000100800 */
[----:B------:R-:W5:Y:S04]  /*bc20*/  LDL R9, [R1+0xa4] ;  /* 0x0000a40001097983 */ /* 0x000f680000100800 */
        /* <DEDUP_REMOVED lines=15> */
[----:B------:R-:W5:Y:S01]  /*bd20*/  LDL R15, [R1+0x84] ;  /* 0x00008400010f7983 */ /* 0x000f620000100800 */
[----:B--2---:R-:W-:-:S02]  /*bd30*/  ISETP.GE.AND P4, PT, R13, c[0x0][0x3c8], PT ;  /* 0x0000f2000d007a0c */ /* 0x004fc40003f86270 */
[----:B---3--:R-:W-:Y:S02]  /*bd40*/  ISETP.GE.AND P3, PT, R8, c[0x0][0x3c8], PT ;  /* 0x0000f20008007a0c */ /* 0x008fe40003f66270 */
[----:B----4-:R-:W-:-:S09]  /*bd50*/  ISETP.GE.AND P2, PT, R5, c[0x0][0x3c8], PT ;  /* 0x0000f20005007a0c */ /* 0x010fd20003f46270 */
[----:B-1----:R-:W-:Y:S02]  /*bd60*/  @!P4 IMAD.MOV.U32 R6, RZ, RZ, R0 ;  /* 0x000000ffff06c224 */ /* 0x002fe400078e0000 */
[----:B------:R-:W-:Y:S01]  /*bd70*/  @!P4 IMAD.MOV.U32 R7, RZ, RZ, R4 ;  /* 0x000000ffff07c224 */ /* 0x000fe200078e0004 */
[----:B------:R-:W-:-:S03]  /*bd80*/  @!P3 LEA R2, P5, R8, R0, 0x2 ;  /* 0x000000000802b211 */ /* 0x000fc600078a10ff */
[----:B------:R-:W-:Y:S01]  /*bd90*/  @!P4 IMAD.WIDE R6, R13, 0x4, R6 ;  /* 0x000000040d06c825 */ /* 0x000fe200078e0206 */
[----:B-----5:R-:W-:Y:S01]  /*bda0*/  @!P3 LEA.HI.X R3, R8, R4, R9, 0x2, P5 ;  /* 0x000000040803b211 */ /* 0x020fe200028f1409 */
[----:B------:R-:W2:Y:S04]  /*bdb0*/  LDL R13, [R1+0x80] ;  /* 0x00008000010d7983 */ /* 0x000ea80000100800 */
[----:B------:R1:W-:Y:S04]  /*bdc0*/  @!P4 ST.E.64 [R6.64], R56 ;  /* 0x000000380600c985 */ /* 0x0003e8000c101b06 */
[----:B------:R3:W-:Y:S01]  /*bdd0*/  @!P3 ST.E.64 [R2.64], R46 ;  /* 0x0000002e0200b985 */ /* 0x0007e2000c101b06 */
[----:B------:R-:W-:-:S04]  /*bde0*/  @!P2 LEA R8, P3, R5, R0, 0x2 ;  /* 0x000000000508a211 */ /* 0x000fc800078610ff */
[----:B------:R-:W-:Y:S02]  /*bdf0*/  @!P2 LEA.HI.X R9, R5, R4, R26, 0x2, P3 ;  /* 0x000000040509a211 */ /* 0x000fe400018f141a */
[----:B------:R-:W4:Y:S01]  /*be00*/  LDL R5, [R1+0x34] ;  /* 0x0000340001057983 */ /* 0x000f220000100800 */
[----:B------:R-:W-:Y:S02]  /*be10*/  ISETP.GE.AND P1, PT, R24, c[0x0][0x3c8], PT ;  /* 0x0000f20018007a0c */ /* 0x000fe40003f26270 */
[----:B------:R-:W-:-:S11]  /*be20*/  ISETP.GE.AND P0, PT, R22, c[0x0][0x3c8], PT ;  /* 0x0000f20016007a0c */ /* 0x000fd60003f06270 */
[-C--:B-1----:R-:W-:Y:S02]  /*be30*/  @!P1 LEA R6, P4, R24, R0.reuse, 0x2 ;  /* 0x0000000018069211 */ /* 0x082fe400078810ff */
[----:B------:R-:W-:Y:S02]  /*be40*/  ISETP.GE.AND P5, PT, R20, c[0x0][0x3c8], PT ;  /* 0x0000f20014007a0c */ /* 0x000fe40003fa6270 */
[----:B---3--:R-:W-:-:S09]  /*be50*/  @!P0 LEA R2, P6, R22, R0, 0x2 ;  /* 0x0000000016028211 */ /* 0x008fd200078c10ff */
[----:B------:R-:W-:-:S04]  /*be60*/  P2R R3, PR, RZ, 0x10 ;  /* 0x00000010ff037803 */ /* 0x000fc80000000000 */
[----:B------:R-:W-:Y:S02]  /*be70*/  ISETP.NE.AND P3, PT, R3, RZ, PT ;  /* 0x000000ff0300720c */ /* 0x000fe40003f65270 */
[----:B------:R-:W-:Y:S02]  /*be80*/  ISETP.GE.AND P4, PT, R10, c[0x0][0x3c8], PT ;  /* 0x0000f2000a007a0c */ /* 0x000fe40003f86270 */
[-C--:B------:R-:W-:Y:S02]  /*be90*/  @!P1 LEA.HI.X R7, R24, R4.reuse, R25, 0x2, P3 ;  /* 0x0000000418079211 */ /* 0x080fe400018f1419 */
[----:B------:R-:W-:Y:S01]  /*bea0*/  @!P0 LEA.HI.X R3, R22, R4, R23, 0x2, P6 ;  /* 0x0000000416038211 */ /* 0x000fe200030f1417 */
[----:B------:R-:W-:Y:S01]  /*beb0*/  @!P2 ST.E.64 [R8.64], R68 ;  /* 0x000000440800a985 */ /* 0x000fe2000c101b06 */
[----:B------:R-:W-:-:S03]  /*bec0*/  ISETP.GE.AND P3, PT, R18, c[0x0][0x3c8], PT ;  /* 0x0000f20012007a0c */ /* 0x000fc60003f66270 */
[----:B------:R1:W-:Y:S04]  /*bed0*/  @!P1 ST.E.64 [R6.64], R64 ;  /* 0x0000004006009985 */ /* 0x0003e8000c101b06 */
[----:B------:R3:W-:Y:S01]  /*bee0*/  @!P0 ST.E.64 [R2.64], R48 ;  /* 0x0000003002008985 */ /* 0x0007e2000c101b06 */
[----:B------:R-:W-:Y:S02]  /*bef0*/  ISETP.GE.AND P2, PT, R16, c[0x0][0x3c8], PT ;  /* 0x0000f20010007a0c */ /* 0x000fe40003f46270 */
[----:B------:R-:W-:Y:S02]  /*bf00*/  ISETP.GE.AND P1, PT, R14, c[0x0][0x3c8], PT ;  /* 0x0000f2000e007a0c */ /* 0x000fe40003f26270 */
[----:B-1----:R-:W-:-:S04]  /*bf10*/  @!P5 LEA R6, P0, R20, R0, 0x2 ;  /* 0x000000001406d211 */ /* 0x002fc800078010ff */
[----:B------:R-:W-:Y:S02]  /*bf20*/  @!P5 LEA.HI.X R7, R20, R4, R21, 0x2, P0 ;  /* 0x000000041407d211 */ /* 0x000fe400000f1415 */
[----:B---3--:R-:W-:-:S03]  /*bf30*/  @!P4 LEA R2, P6, R10, R0, 0x2 ;  /* 0x000000000a02c211 */ /* 0x008fc600078c10ff */
[----:B------:R-:W-:Y:S01]  /*bf40*/  @!P5 ST.E.64 [R6.64], R60 ;  /* 0x0000003c0600d985 */ /* 0x000fe2000c101b06 */
[----:B------:R-:W-:Y:S02]  /*bf50*/  @!P4 LEA.HI.X R3, R10, R4, R11, 0x2, P6 ;  /* 0x000000040a03c211 */ /* 0x000fe400030f140b */
[-C--:B------:R-:W-:Y:S02]  /*bf60*/  @!P3 LEA R10, P5, R18, R0.reuse, 0x2 ;  /* 0x00000000120ab211 */ /* 0x080fe400078a10ff */
[----:B------:R-:W-:Y:S01]  /*bf70*/  ISETP.GE.AND P0, PT, R12, c[0x0][0x3c8], PT ;  /* 0x0000f2000c007a0c */ /* 0x000fe20003f06270 */
[----:B------:R1:W-:Y:S01]  /*bf80*/  @!P4 ST.E.64 [R2.64], R58 ;  /* 0x0000003a0200c985 */ /* 0x0003e2000c101b06 */
[----:B------:R-:W-:-:S04]  /*bf90*/  @!P2 LEA R8, P6, R16, R0, 0x2 ;  /* 0x000000001008a211 */ /* 0x000fc800078c10ff */
[----:B------:R-:W-:-:S05]  /*bfa0*/  @!P2 LEA.HI.X R9, R16, R4, R17, 0x2, P6 ;  /* 0x000000041009a211 */ /* 0x000fca00030f1411 */
[----:B-1----:R-:W-:-:S04]  /*bfb0*/  P2R R2, PR, RZ, 0x20 ;  /* 0x00000020ff027803 */ /* 0x002fc80000000000 */
[----:B------:R-:W-:Y:S02]  /*bfc0*/  ISETP.NE.AND P4, PT, R2, RZ, PT ;  /* 0x000000ff0200720c */ /* 0x000fe40003f85270 */
[----:B------:R-:W-:Y:S02]  /*bfd0*/  @!P1 LEA R6, P5, R14, R0, 0x2 ;  /* 0x000000000e069211 */ /* 0x000fe400078a10ff */
[----:B------:R-:W-:Y:S02]  /*bfe0*/  @!P3 LEA.HI.X R11, R18, R4, R19, 0x2, P4 ;  /* 0x00000004120bb211 */ /* 0x000fe400020f1413 */
[----:B------:R-:W-:Y:S02]  /*bff0*/  @!P0 LEA R2, P4, R12, R0, 0x2 ;  /* 0x000000000c028211 */ /* 0x000fe400078810ff */
[-C--:B------:R-:W-:Y:S01]  /*c000*/  @!P1 LEA.HI.X R7, R14, R4.reuse, R15, 0x2, P5 ;  /* 0x000000040e079211 */ /* 0x080fe200028f140f */
[----:B------:R1:W-:Y:S04]  /*c010*/  @!P3 ST.E.64 [R10.64], R72 ;  /* 0x000000480a00b985 */ /* 0x0003e8000c101b06 */
[----:B------:R1:W-:Y:S04]  /*c020*/  @!P2 ST.E.64 [R8.64], R70 ;  /* 0x000000460800a985 */ /* 0x0003e8000c101b06 */
[----:B------:R1:W-:Y:S01]  /*c030*/  @!P1 ST.E.64 [R6.64], R62 ;  /* 0x0000003e06009985 */ /* 0x0003e2000c101b06 */
[----:B--2---:R-:W-:-:S05]  /*c040*/  @!P0 LEA.HI.X R3, R12, R4, R13, 0x2, P4 ;  /* 0x000000040c038211 */ /* 0x004fca00020f140d */
[----:B------:R1:W-:Y:S01]  /*c050*/  @!P0 ST.E.64 [R2.64], R54 ;  /* 0x0000003602008985 */ /* 0x0003e2000c101b06 */
[----:B----4-:R-:W-:-:S13]  /*c060*/  ISETP.GE.AND P0, PT, R5, c[0x0][0x3c8], PT ;  /* 0x0000f20005007a0c */ /* 0x010fda0003f06270 */
[----:B------:R-:W-:Y:S05]  /*c070*/  @P0 BRA `(.L_x_75) ;  /* 0x00000de000000947 */ /* 0x000fea0003800000 */
[----:B------:R-:W2:Y:S01]  /*c080*/  LDL R12, [R1+0x7c] ;  /* 0x00007c00010c7983 */ /* 0x000ea20000100800 */
[----:B-1----:R-:W-:-:S04]  /*c090*/  LEA R2, P0, R5, R0, 0x2 ;  /* 0x0000000005027211 */ /* 0x002fc800078010ff */
[----:B--2---:R-:W-:-:S05]  /*c0a0*/  LEA.HI.X R3, R5, R4, R12, 0x2, P0 ;  /* 0x0000000405037211 */ /* 0x004fca00000f140c */
[----:B------:R1:W-:Y:S01]  /*c0b0*/  ST.E.64 [R2.64], R44 ;  /* 0x0000002c02007985 */ /* 0x0003e2000c101b06 */
[----:B------:R-:W-:Y:S05]  /*c0c0*/  BRA `(.L_x_75) ;  /* 0x00000d9000007947 */ /* 0x000fea0003800000 */
.L_x_60:
[----:B------:R-:W2:Y:S04]  /*c0d0*/  LDL.LU R8, [R1+0x18] ;  /* 0x0000180001087983 */ /* 0x000ea80000300800 */
[----:B------:R-:W3:Y:S04]  /*c0e0*/  LDL R7, [R1+0x4] ;  /* 0x0000040001077983 */ /* 0x000ee80000100800 */
[----:B-1----:R-:W4:Y:S01]  /*c0f0*/  LDL R6, [R1+0x28] ;  /* 0x0000280001067983 */ /* 0x002f220000100800 */
[----:B------:R-:W-:Y:S01]  /*c100*/  ISETP.NE.U32.AND P0, PT, RZ, c[0x0][0x508], PT ;  /* 0x00014200ff007a0c */ /* 0x000fe20003f05070 */
[----:B------:R-:W-:Y:S01]  /*c110*/  IMAD.MOV.U32 R4, RZ, RZ, 0x4 ;  /* 0x00000004ff047424 */ /* 0x000fe200078e00ff */
[----:B------:R-:W-:Y:S01]  /*c120*/  ISETP.NE.U32.AND P2, PT, RZ, c[0x0][0x500], PT ;  /* 0x00014000ff007a0c */ /* 0x000fe20003f45070 */
[----:B------:R-:W-:Y:S01]  /*c130*/  IMAD.MOV.U32 R0, RZ, RZ, RZ ;  /* 0x000000ffff007224 */ /* 0x000fe200078e00ff */
[----:B------:R-:W-:Y:S01]  /*c140*/  ISETP.NE.AND.EX P1, PT, RZ, c[0x0][0x50c], PT, P0 ;  /* 0x00014300ff007a0c */ /* 0x000fe20003f25300 */
[----:B------:R-:W-:Y:S01]  /*c150*/  IMAD.MOV.U32 R19, RZ, RZ, c[0x0][0x388] ;  /* 0x0000e200ff137624 */ /* 0x000fe200078e00ff */
[----:B------:R-:W-:-:S11]  /*c160*/  ISETP.NE.AND.EX P2, PT, RZ, c[0x0][0x504], PT, P2 ;  /* 0x00014100ff007a0c */ /* 0x000fd60003f45320 */
[C---:B---3--:R-:W-:Y:S01]  /*c170*/  @P1 LEA R2, P0, R7.reuse, c[0x0][0x508], 0x2 ;  /* 0x0001420007021a11 */ /* 0x048fe200078010ff */
[----:B------:R-:W-:-:S03]  /*c180*/  IMAD.WIDE R4, R7, R4, c[0x0][0x500] ;  /* 0x0001400007047625 */ /* 0x000fc600078e0204 */
[----:B----4-:R-:W-:Y:S02]  /*c190*/  @P1 LEA.HI.X R3, R7, c[0x0][0x50c], R6, 0x2, P0 ;  /* 0x0001430007031a11 */ /* 0x010fe400000f1406 */
[----:B------:R1:W5:Y:S04]  /*c1a0*/  @P2 LDG.E R0, [R4.64] ;  /* 0x0000000604002981 */ /* 0x000368000c1e1900 */
[----:B------:R1:W5:Y:S01]  /*c1b0*/  @P1 LDG.E R19, [R2.64] ;  /* 0x0000000602131981 */ /* 0x000362000c1e1900 */
[----:B--2---:R-:W-:-:S04]  /*c1c0*/  ISETP.NE.AND P0, PT, R8, RZ, PT ;  /* 0x000000ff0800720c */ /* 0x004fc80003f05270 */
[----:B------:R-:W-:Y:S01]  /*c1d0*/  SEL R18, R8, c[0x0][0x3d4], P0 ;  /* 0x0000f50008127a07 */ /* 0x000fe20000000000 */
[----:B------:R-:W-:Y:S05]  /*c1e0*/  @P1 BRA `(.L_x_88) ;  /* 0x0000004000001947 */ /* 0x000fea0003800000 */
[----:B------:R-:W-:Y:S05]  /*c1f0*/  @!P2 BRA `(.L_x_88) ;  /* 0x000000300000a947 */ /* 0x000fea0003800000 */
[----:B-1----:R1:W2:Y:S04]  /*c200*/  LDG.E R2, [R4.64] ;  /* 0x0000000604027981 */ /* 0x0022a8000c1e1900 */
[----:B-1----:R-:W2:Y:S02]  /*c210*/  LDG.E R4, [R4.64+0x4] ;  /* 0x0000040604047981 */ /* 0x002ea4000c1e1900 */
[----:B--2--5:R-:W-:Y:S02]  /*c220*/  IADD3 R19, -R2, R4, RZ ;  /* 0x0000000402137210 */ /* 0x024fe40007ffe1ff */
.L_x_88:
[----:B-1----:R-:W1:Y:S01]  /*c230*/  S2R R4, SR_TID.X ;  /* 0x0000000000047919 */ /* 0x002e620000002100 */
[----:B------:R-:W-:Y:S01]  /*c240*/  BSSY B0, `(.L_x_89) ;  /* 0x0000038000007945 */ /* 0x000fe20003800000 */
[----:B------:R-:W-:Y:S02]  /*c250*/  SEL R12, R7, RZ, !P2 ;  /* 0x000000ff070c7207 */ /* 0x000fe40005000000 */
[----:B------:R-:W-:-:S02]  /*c260*/  SEL R20, R6, RZ, !P2 ;  /* 0x000000ff06147207 */ /* 0x000fc40005000000 */
[----:B-----5:R-:W-:Y:S02]  /*c270*/  SHF.R.S32.HI R17, RZ, 0x1f, R0 ;  /* 0x0000001fff117819 */ /* 0x020fe40000011400 */
[----:B-1----:R-:W-:-:S13]  /*c280*/  ISETP.GT.AND P0, PT, R4, 0x7f, PT ;  /* 0x0000007f0400780c */ /* 0x002fda0003f04270 */
[----:B------:R-:W-:Y:S05]  /*c290*/  @P0 BRA `(.L_x_90) ;  /* 0x0000032000000947 */ /* 0x000fea0003800000 */
[----:B------:R-:W2:Y:S01]  /*c2a0*/  LDL R3, [R1+0x14] ;  /* 0x0000140001037983 */ /* 0x000ea20000100800 */
[----:B------:R-:W-:Y:S01]  /*c2b0*/  IMAD R2, R19, c[0x0][0x4e8], RZ ;  /* 0x00013a0013027a24 */ /* 0x000fe200078e02ff */
[----:B--2---:R-:W-:-:S04]  /*c2c0*/  LEA R13, R3, R4, 0x7 ;  /* 0x00000004030d7211 */ /* 0x004fc800078e38ff */
[----:B------:R-:W-:-:S13]  /*c2d0*/  ISETP.GE.AND P0, PT, R13, R2, PT ;  /* 0x000000020d00720c */ /* 0x000fda0003f06270 */
[----:B------:R-:W-:Y:S05]  /*c2e0*/  @P0 BRA `(.L_x_90) ;  /* 0x000002d000000947 */ /* 0x000fea0003800000 */
[----:B------:R-:W2:Y:S04]  /*c2f0*/  LDL R4, [R1+0x20] ;  /* 0x0000200001047983 */ /* 0x000ea80000100800 */
[----:B------:R-:W3:Y:S01]  /*c300*/  LDL.LU R21, [R1+0x74] ;  /* 0x0000740001157983 */ /* 0x000ee20000300800 */
[----:B------:R-:W-:Y:S01]  /*c310*/  IMAD.MOV.U32 R2, RZ, RZ, 0x368 ;  /* 0x00000368ff027424 */ /* 0x000fe200078e00ff */
[----:B------:R-:W-:-:S04]  /*c320*/  ISETP.GT.AND P2, PT, R18, 0x1, PT ;  /* 0x000000011200780c */ /* 0x000fc80003f44270 */
[----:B------:R-:W-:-:S04]  /*c330*/  SEL R2, R2, 0x328, P2 ;  /* 0x0000032802027807 */ /* 0x000fc80001000000 */
[----:B------:R1:W4:Y:S08]  /*c340*/  LDC.64 R8, c[0x0][R2+0x170] ;  /* 0x00005c0002087b82 */ /* 0x0003300000000a00 */
[----:B------:R1:W2:Y:S08]  /*c350*/  LDC.64 R6, c[0x0][R2+0x168] ;  /* 0x00005a0002067b82 */ /* 0x0002b00000000a00 */
[----:B------:R1:W5:Y:S08]  /*c360*/  LDC.64 R14, c[0x0][R2+0x178] ;  /* 0x00005e00020e7b82 */ /* 0x0003700000000a00 */
[----:B------:R1:W2:Y:S02]  /*c370*/  LDC.64 R10, c[0x0][R2+0x160] ;  /* 0x00005800020a7b82 */ /* 0x0002a40000000a00 */
[----:B-1----:R-:W-:-:S02]  /*c380*/  IMAD.MOV.U32 R2, RZ, RZ, c[0x0][0x4e8] ;  /* 0x00013a00ff027624 */ /* 0x002fc400078e00ff */
[----:B----4-:R-:W-:-:S03]  /*c390*/  IMAD R3, R9, R12, RZ ;  /* 0x0000000c09037224 */ /* 0x010fc600078e02ff */
[----:B------:R-:W-:Y:S02]  /*c3a0*/  ISETP.NE.AND P0, PT, R2, 0x1, PT ;  /* 0x000000010200780c */ /* 0x000fe40003f05270 */
[----:B------:R-:W-:-:S11]  /*c3b0*/  MOV R2, R13 ;  /* 0x0000000d00027202 */ /* 0x000fd60000000f00 */
[----:B------:R-:W-:-:S05]  /*c3c0*/  @P0 IMAD.HI.U32 R16, R13, c[0x0][0x4ec], RZ ;  /* 0x00013b000d100a27 */ /* 0x000fca00078e00ff */
[----:B------:R-:W-:Y:S01]  /*c3d0*/  @P0 SHF.R.U32.HI R2, RZ, c[0x0][0x4f0], R16 ;  /* 0x00013c00ff020a19 */ /* 0x000fe20000011610 */
[-C--:B--2---:R-:W-:Y:S02]  /*c3e0*/  IMAD R9, R7, R4.reuse, RZ ;  /* 0x0000000407097224 */ /* 0x084fe400078e02ff */
[----:B------:R-:W-:-:S04]  /*c3f0*/  IMAD.WIDE.U32 R6, R6, R4, RZ ;  /* 0x0000000406067225 */ /* 0x000fc800078e00ff */
[----:B------:R-:W-:-:S04]  /*c400*/  IMAD.WIDE.U32 R4, R8, R12, RZ ;  /* 0x0000000c08047225 */ /* 0x000fc800078e00ff */
[----:B------:R-:W-:Y:S01]  /*c410*/  IMAD R8, R8, R20, R3 ;  /* 0x0000001408087224 */ /* 0x000fe200078e0203 */
[----:B---3--:R-:W-:Y:S01]  /*c420*/  SEL R3, R21, RZ, P2 ;  /* 0x000000ff15037207 */ /* 0x008fe20001000000 */
[----:B------:R-:W-:Y:S01]  /*c430*/  IMAD.IADD R9, R7, 0x1, R9 ;  /* 0x0000000107097824 */ /* 0x000fe200078e0209 */
[----:B------:R-:W-:Y:S01]  /*c440*/  IADD3 R16, P1, P0, R4, R6, R0 ;  /* 0x0000000604107210 */ /* 0x000fe2000783e000 */
[----:B------:R-:W-:Y:S01]  /*c450*/  IMAD.MOV R6, RZ, RZ, -R2 ;  /* 0x000000ffff067224 */ /* 0x000fe200078e0a02 */
[----:B------:R-:W-:Y:S01]  /*c460*/  IADD3 R7, R5, R8, RZ ;  /* 0x0000000805077210 */ /* 0x000fe20007ffe0ff */
[-C--:B-----5:R-:W-:Y:S02]  /*c470*/  IMAD R8, R15, R3.reuse, RZ ;  /* 0x000000030f087224 */ /* 0x0a0fe400078e02ff */
[----:B------:R-:W-:Y:S01]  /*c480*/  IMAD.WIDE.U32 R4, R14, R3, RZ ;  /* 0x000000030e047225 */ /* 0x000fe200078e00ff */
[----:B------:R-:W-:-:S03]  /*c490*/  IADD3.X R9, R7, R9, R17, P1, P0 ;  /* 0x0000000907097210 */ /* 0x000fc60000fe0411 */
[----:B------:R-:W-:Y:S01]  /*c4a0*/  IMAD R3, R6, c[0x0][0x4e8], R13 ;  /* 0x00013a0006037a24 */ /* 0x000fe200078e020d */
[----:B------:R-:W-:Y:S02]  /*c4b0*/  IADD3 R7, R5, R8, RZ ;  /* 0x0000000805077210 */ /* 0x000fe40007ffe0ff */
[----:B------:R-:W-:Y:S02]  /*c4c0*/  IADD3 R4, P1, P0, R2, R16, R4 ;  /* 0x0000001002047210 */ /* 0x000fe4000783e004 */
[----:B------:R-:W-:Y:S01]  /*c4d0*/  SHF.R.S32.HI R5, RZ, 0x1f, R2 ;  /* 0x0000001fff057819 */ /* 0x000fe20000011402 */
[----:B------:R-:W-:Y:S01]  /*c4e0*/  IMAD R2, R11, R3, RZ ;  /* 0x000000030b027224 */ /* 0x000fe200078e02ff */
[----:B------:R-:W-:Y:S02]  /*c4f0*/  SHF.R.S32.HI R6, RZ, 0x1f, R3 ;  /* 0x0000001fff067819 */ /* 0x000fe40000011403 */
[----:B------:R-:W-:Y:S01]  /*c500*/  IADD3.X R5, R5, R9, R7, P1, P0 ;  /* 0x0000000905057210 */ /* 0x000fe20000fe0407 */
[----:B------:R-:W-:-:S02]  /*c510*/  IMAD.MOV.U32 R7, RZ, RZ, c[0x0][0x4a8] ;  /* 0x00012a00ff077624 */ /* 0x000fc400078e00ff */
[C---:B------:R-:W-:Y:S02]  /*c520*/  IMAD R6, R10.reuse, R6, R2 ;  /* 0x000000060a067224 */ /* 0x040fe400078e0202 */
[----:B------:R-:W-:Y:S01]  /*c530*/  IMAD.WIDE.U32 R2, R10, R3, R4 ;  /* 0x000000030a027225 */ /* 0x000fe200078e0004 */
[----:B------:R-:W-:Y:S02]  /*c540*/  MOV R5, c[0x0][0x4ac] ;  /* 0x00012b0000057a02 */ /* 0x000fe40000000f00 */
[----:B------:R-:W-:Y:S01]  /*c550*/  SEL R4, R7, c[0x0][0x450], P2 ;  /* 0x0001140007047a07 */ /* 0x000fe20001000000 */
[----:B------:R-:W-:Y:S01]  /*c560*/  IMAD.IADD R3, R3, 0x1, R6 ;  /* 0x0000000103037824 */ /* 0x000fe200078e0206 */
[----:B------:R-:W-:Y:S02]  /*c570*/  SEL R5, R5, c[0x0][0x454], P2 ;  /* 0x0001150005057a07 */ /* 0x000fe40001000000 */
[----:B------:R-:W-:-:S04]  /*c580*/  LEA R4, P0, R2, R4, 0x2 ;  /* 0x0000000402047211 */ /* 0x000fc800078010ff */
[----:B------:R-:W-:Y:S02]  /*c590*/  LEA.HI.X R5, R2, R5, R3, 0x2, P0 ;  /* 0x0000000502057211 */ /* 0x000fe400000f1403 */
[----:B------:R-:W-:-:S05]  /*c5a0*/  MOV R2, 0xff800000 ;  /* 0xff80000000027802 */ /* 0x000fca0000000f00 */
[----:B------:R1:W-:Y:S02]  /*c5b0*/  STG.E [R4.64], R2 ;  /* 0x0000000204007986 */ /* 0x0003e4000c101906 */
.L_x_90:
[----:B------:R-:W-:Y:S05]  /*c5c0*/  BSYNC B0 ;  /* 0x0000000000007941 */ /* 0x000fea0003800000 */
.L_x_89:
[----:B------:R-:W-:-:S13]  /*c5d0*/  ISETP.GT.AND P0, PT, R18, 0x1, PT ;  /* 0x000000011200780c */ /* 0x000fda0003f04270 */
[----:B------:R-:W-:Y:S05]  /*c5e0*/  @P0 BRA `(.L_x_75) ;  /* 0x0000087000000947 */ /* 0x000fea0003800000 */
[----:B-1----:R-:W2:Y:S04]  /*c5f0*/  LDL.LU R2, [R1+0x14] ;  /* 0x0000140001027983 */ /* 0x002ea80000300800 */
[----:B------:R-:W3:Y:S01]  /*c600*/  LDL.LU R7, [R1+0x20] ;  /* 0x0000200001077983 */ /* 0x000ee20000300800 */
[----:B------:R-:W-:-:S03]  /*c610*/  IMAD R4, R17, c[0x0][0x3a0], RZ ;  /* 0x0000e80011047a24 */ /* 0x000fc600078e02ff */
[----:B------:R-:W1:Y:S02]  /*c620*/  S2R R3, SR_TID.X ;  /* 0x0000000000037919 */ /* 0x000e640000002100 */
[--C-:B-1----:R-:W-:Y:S02]  /*c630*/  SHF.R.S32.HI R5, RZ, 0x1f, R3.reuse ;  /* 0x0000001fff057819 */ /* 0x102fe40000011403 */
[----:B------:R-:W-:Y:S02]  /*c640*/  SHF.R.S32.HI R9, RZ, 0x1f, R3 ;  /* 0x0000001fff097819 */ /* 0x000fe40000011403 */
[-C--:B------:R-:W-:Y:S02]  /*c650*/  LEA.HI R5, R5, R3.reuse, RZ, 0x2 ;  /* 0x0000000305057211 */ /* 0x080fe400078f10ff */
[----:B------:R-:W-:Y:S02]  /*c660*/  LEA.HI R9, R9, R3, RZ, 0x2 ;  /* 0x0000000309097211 */ /* 0x000fe400078f10ff */
[----:B------:R-:W-:-:S02]  /*c670*/  LOP3.LUT R5, R5, 0xfffffffc, RZ, 0xc0, !PT ;  /* 0xfffffffc05057812 */ /* 0x000fc400078ec0ff */
[----:B------:R-:W-:-:S03]  /*c680*/  SHF.R.S32.HI R9, RZ, 0x2, R9 ;  /* 0x00000002ff097819 */ /* 0x000fc60000011409 */
[----:B------:R-:W-:Y:S01]  /*c690*/  IMAD.IADD R5, R3, 0x1, -R5 ;  /* 0x0000000103057824 */ /* 0x000fe200078e0a05 */
[----:B--2---:R-:W-:Y:S02]  /*c6a0*/  MOV R8, R2 ;  /* 0x0000000200087202 */ /* 0x004fe40000000f00 */
[----:B------:R-:W-:Y:S02]  /*c6b0*/  MOV R2, c[0x0][0x4e8] ;  /* 0x00013a0000027a02 */ /* 0x000fe40000000f00 */
[----:B------:R-:W-:Y:S02]  /*c6c0*/  LEA R11, R8, R9, 0x7 ;  /* 0x00000009080b7211 */ /* 0x000fe400078e38ff */
[----:B------:R-:W-:Y:S01]  /*c6d0*/  ISETP.NE.AND P0, PT, R2, 0x1, PT ;  /* 0x000000010200780c */ /* 0x000fe20003f05270 */
[----:B------:R-:W-:-:S04]  /*c6e0*/  IMAD.WIDE.U32 R2, R0, c[0x0][0x3a0], RZ ;  /* 0x0000e80000027a25 */ /* 0x000fc800078e00ff */
[----:B------:R-:W-:Y:S01]  /*c6f0*/  IMAD R0, R0, c[0x0][0x3a4], R4 ;  /* 0x0000e90000007a24 */ /* 0x000fe200078e0204 */
[----:B------:R-:W-:Y:S01]  /*c700*/  LEA R4, R5, R9, 0x5 ;  /* 0x0000000905047211 */ /* 0x000fe200078e28ff */
[----:B------:R-:W-:-:S03]  /*c710*/  IMAD R5, R20, c[0x0][0x3f0], RZ ;  /* 0x0000fc0014057a24 */ /* 0x000fc600078e02ff */
[----:B------:R-:W-:Y:S01]  /*c720*/  IADD3 R3, R3, R0, RZ ;  /* 0x0000000003037210 */ /* 0x000fe20007ffe0ff */
[----:B------:R-:W-:-:S04]  /*c730*/  IMAD R4, R8, 0x80, R4 ;  /* 0x0000008008047824 */ /* 0x000fc800078e0204 */
[----:B------:R-:W-:-:S04]  /*c740*/  @P0 IMAD.HI.U32 R6, R4, c[0x0][0x4ec], RZ ;  /* 0x00013b0004060a27 */ /* 0x000fc800078e00ff */
[----:B---3--:R-:W-:-:S04]  /*c750*/  IMAD.WIDE.U32 R2, R7, c[0x0][0x3e8], R2 ;  /* 0x0000fa0007027a25 */ /* 0x008fc800078e0002 */
[----:B------:R-:W-:Y:S01]  /*c760*/  IMAD.MOV.U32 R0, RZ, RZ, R4 ;  /* 0x000000ffff007224 */ /* 0x000fe200078e0004 */
[----:B------:R-:W-:Y:S01]  /*c770*/  @P0 SHF.R.U32.HI R0, RZ, c[0x0][0x4f0], R6 ;  /* 0x00013c00ff000a19 */ /* 0x000fe20000011606 */
[----:B------:R-:W-:Y:S02]  /*c780*/  IMAD R3, R7, c[0x0][0x3ec], R3 ;  /* 0x0000fb0007037a24 */ /* 0x000fe400078e0203 */
[C---:B------:R-:W-:Y:S01]  /*c790*/  IMAD R7, R12.reuse, c[0x0][0x3f4], R5 ;  /* 0x0000fd000c077a24 */ /* 0x040fe200078e0205 */
[----:B------:R-:W-:Y:S01]  /*c7a0*/  SHF.R.S32.HI R6, RZ, 0x1f, R0 ;  /* 0x0000001fff067819 */ /* 0x000fe20000011400 */
[----:B------:R-:W-:Y:S01]  /*c7b0*/  IMAD.WIDE.U32 R2, R12, c[0x0][0x3f0], R2 ;  /* 0x0000fc000c027a25 */ /* 0x000fe200078e0002 */
[----:B------:R-:W-:-:S03]  /*c7c0*/  IADD3 R5, -R0, RZ, RZ ;  /* 0x000000ff00057210 */ /* 0x000fc60007ffe1ff */
[----:B------:R-:W-:Y:S01]  /*c7d0*/  IMAD R6, R6, c[0x0][0x3e0], RZ ;  /* 0x0000f80006067a24 */ /* 0x000fe200078e02ff */
[----:B------:R-:W-:Y:S01]  /*c7e0*/  IADD3 R3, R3, R7, RZ ;  /* 0x0000000703037210 */ /* 0x000fe20007ffe0ff */
[----:B------:R-:W-:Y:S02]  /*c7f0*/  IMAD R4, R5, c[0x0][0x4e8], R4 ;  /* 0x00013a0005047a24 */ /* 0x000fe400078e0204 */
[C---:B------:R-:W-:Y:S02]  /*c800*/  IMAD R6, R0.reuse, c[0x0][0x3e4], R6 ;  /* 0x0000f90000067a24 */ /* 0x040fe400078e0206 */
[----:B------:R-:W-:Y:S01]  /*c810*/  IMAD.WIDE.U32 R2, R0, c[0x0][0x3e0], R2 ;  /* 0x0000f80000027a25 */ /* 0x000fe200078e0002 */
[----:B------:R-:W-:-:S03]  /*c820*/  SHF.R.S32.HI R0, RZ, 0x1f, R4 ;  /* 0x0000001fff007819 */ /* 0x000fc60000011404 */
[----:B------:R-:W-:Y:S02]  /*c830*/  IMAD.IADD R3, R3, 0x1, R6 ;  /* 0x0000000103037824 */ /* 0x000fe400078e0206 */
[----:B------:R-:W-:Y:S02]  /*c840*/  IMAD R0, R0, c[0x0][0x3d8], RZ ;  /* 0x0000f60000007a24 */ /* 0x000fe400078e02ff */
[----:B------:R-:W-:-:S04]  /*c850*/  IMAD.WIDE.U32 R2, R4, c[0x0][0x3d8], R2 ;  /* 0x0000f60004027a25 */ /* 0x000fc800078e0002 */
[----:B------:R-:W-:Y:S01]  /*c860*/  IMAD R4, R4, c[0x0][0x3dc], R0 ;  /* 0x0000f70004047a24 */ /* 0x000fe200078e0200 */
[----:B------:R-:W-:-:S04]  /*c870*/  LEA R12, P0, R2, c[0x0][0x380], 0x1 ;  /* 0x0000e000020c7a11 */ /* 0x000fc800078008ff */
[----:B------:R-:W-:-:S04]  /*c880*/  IADD3 R4, R3, R4, RZ ;  /* 0x0000000403047210 */ /* 0x000fc80007ffe0ff */
[----:B------:R-:W-:Y:S01]  /*c890*/  LEA.HI.X R9, R2, c[0x0][0x384], R4, 0x1, P0 ;  /* 0x0000e10002097a11 */ /* 0x000fe200000f0c04 */
[----:B------:R-:W-:Y:S05]  /*c8a0*/  BRA.DIV ~URZ, `(.L_x_91) ;  /* 0x000021c27f007947 */ /* 0x000fea000b800000 */
[----:B------:R1:W2:Y:S02]  /*c8b0*/  SHFL.IDX PT, R8, R9, RZ, 0x1c1f ;  /* 0x001c1fff09087589 */ /* 0x0002a400000e0000 */
.L_x_145:
[----:B------:R-:W-:Y:S05]  /*c8c0*/  BRA.DIV ~URZ, `(.L_x_92) ;  /* 0x000022127f007947 */ /* 0x000fea000b800000 */
[----:B------:R3:W4:Y:S02]  /*c8d0*/  SHFL.IDX PT, R0, R12, RZ, 0x1c1f ;  /* 0x001c1fff0c007589 */ /* 0x00072400000e0000 */
.L_x_146:
[----:B------:R-:W-:Y:S01]  /*c8e0*/  IMAD R10, R19, c[0x0][0x4e8], RZ ;  /* 0x00013a00130a7a24 */ /* 0x000fe200078e02ff */
[----:B------:R-:W-:Y:S04]  /*c8f0*/  BSSY B0, `(.L_x_93) ;  /* 0x0000012000007945 */ /* 0x000fe80003800000 */
[----:B------:R-:W-:-:S13]  /*c900*/  ISETP.GE.AND P0, PT, R11, R10, PT ;  /* 0x0000000a0b00720c */ /* 0x000fda0003f06270 */
        /* <DEDUP_REMOVED lines=9> */
[----:B------:R2:W-:Y:S01]  /*c9a0*/  @!P2 ST.E.128 [R6.64], RZ ;  /* 0x000000ff0600a985 */ /* 0x0005e2000c101d06 */
[----:B-----5:R-:W-:Y:S02]  /*c9b0*/  ISETP.GE.AND P0, PT, R13, c[0x0][0x3c8], PT ;  /* 0x0000f2000d007a0c */ /* 0x020fe40003f06270 */
[----:B---3--:R-:W-:-:S11]  /*c9c0*/  @!P1 LEA.HI.X R5, R252, R8, R15, 0x1, P4 ;  /* 0x00000008fc059211 */ /* 0x008fd600020f0c0f */
[----:B------:R-:W-:-:S04]  /*c9d0*/  @!P0 LEA R2, P3, R13, R0, 0x1 ;  /* 0x000000000d028211 */ /* 0x000fc800078608ff */
[----:B----4-:R-:W-:Y:S01]  /*c9e0*/  @!P0 LEA.HI.X R3, R13, R8, R14, 0x1, P3 ;  /* 0x000000080d038211 */ /* 0x010fe200018f0c0e */
[----:B------:R2:W-:Y:S04]  /*c9f0*/  @!P1 ST.E.128 [R4.64], RZ ;  /* 0x000000ff04009985 */ /* 0x0005e8000c101d06 */
[----:B------:R2:W-:Y:S04]  /*ca00*/  @!P0 ST.E.128 [R2.64], RZ ;  /* 0x000000ff02008985 */ /* 0x0005e8000c101d06 */
.L_x_94:
[----:B------:R-:W-:Y:S05]  /*ca10*/  BSYNC B0 ;  /* 0x0000000000007941 */ /* 0x000fea0003800000 */
.L_x_93:
[----:B------:R-:W-:Y:S05]  /*ca20*/  BRA.DIV ~URZ, `(.L_x_95) ;  /* 0x000021127f007947 */ /* 0x000fea000b800000 */
[----:B--2---:R2:W1:Y:S04]  /*ca30*/  SHFL.IDX PT, R8, R9, 0x1, 0x1c1f ;  /* 0x003c1f0009087f89 */ /* 0x00446800000e0000 */
[----:B----4-:R2:W4:Y:S02]  /*ca40*/  SHFL.IDX PT, R0, R12, 0x1, 0x1c1f ;  /* 0x003c1f000c007f89 */ /* 0x01052400000e0000 */
.L_x_147:
        /* <DEDUP_REMOVED lines=12> */
[----:B------:R1:W-:Y:S01]  /*cb10*/  @!P2 ST.E.128 [R6.64], RZ ;  /* 0x000000ff0600a985 */ /* 0x0003e2000c101d06 */
[----:B-----5:R-:W-:Y:S02]  /*cb20*/  ISETP.GE.AND P0, PT, R13, c[0x0][0x3c8], PT ;  /* 0x0000f2000d007a0c */ /* 0x020fe40003f06270 */
[----:B--2---:R-:W-:-:S11]  /*cb30*/  @!P1 LEA.HI.X R5, R252, R8, R15, 0x1, P4 ;  /* 0x00000008fc059211 */ /* 0x004fd600020f0c0f */
[----:B------:R-:W-:-:S04]  /*cb40*/  @!P0 LEA R2, P3, R13, R0, 0x1 ;  /* 0x000000000d028211 */ /* 0x000fc800078608ff */
[----:B---3--:R-:W-:Y:S01]  /*cb50*/  @!P0 LEA.HI.X R3, R13, R8, R14, 0x1, P3 ;  /* 0x000000080d038211 */ /* 0x008fe200018f0c0e */
[----:B------:R1:W-:Y:S04]  /*cb60*/  @!P1 ST.E.128 [R4.64], RZ ;  /* 0x000000ff04009985 */ /* 0x0003e8000c101d06 */
[----:B------:R1:W-:Y:S04]  /*cb70*/  @!P0 ST.E.128 [R2.64], RZ ;  /* 0x000000ff02008985 */ /* 0x0003e8000c101d06 */
.L_x_97:
[----:B------:R-:W-:Y:S05]  /*cb80*/  BSYNC B0 ;  /* 0x0000000000007941 */ /* 0x000fea0003800000 */
.L_x_96:
[----:B------:R-:W-:Y:S05]  /*cb90*/  BRA.DIV ~URZ, `(.L_x_98) ;  /* 0x000020627f007947 */ /* 0x000fea000b800000 */
[----:B-1----:R1:W2:Y:S02]  /*cba0*/  SHFL.IDX PT, R8, R9, 0x2, 0x1c1f ;  /* 0x005c1f0009087f89 */ /* 0x0022a400000e0000 */
.L_x_148:
[----:B------:R-:W-:Y:S05]  /*cbb0*/  BRA.DIV ~URZ, `(.L_x_99) ;  /* 0x000020b27f007947 */ /* 0x000fea000b800000 */
[----:B----4-:R4:W1:Y:S02]  /*cbc0*/  SHFL.IDX PT, R0, R12, 0x2, 0x1c1f ;  /* 0x005c1f000c007f89 */ /* 0x01086400000e0000 */
.L_x_149:
        /* <DEDUP_REMOVED lines=19> */
.L_x_101:
[----:B------:R-:W-:Y:S05]  /*cd00*/  BSYNC B0 ;  /* 0x0000000000007941 */ /* 0x000fea0003800000 */
.L_x_100:
[----:B------:R-:W-:Y:S05]  /*cd10*/  BRA.DIV ~URZ, `(.L_x_102) ;  /* 0x00001fb27f007947 */ /* 0x000fea000b800000 */
[----:B--2---:R2:W3:Y:S04]  /*cd20*/  SHFL.IDX PT, R8, R9, 0x3, 0x1c1f ;  /* 0x007c1f0009087f89 */ /* 0x0044e800000e0000 */
[----:B-1----:R2:W1:Y:S02]  /*cd30*/  SHFL.IDX PT, R0, R12, 0x3, 0x1c1f ;  /* 0x007c1f000c007f89 */ /* 0x00246400000e0000 */
.L_x_150:
[----:B------:R-:W-:-:S04]  /*cd40*/  IADD3 R2, R11, 0x60, RZ ;  /* 0x000000600b027810 */ /* 0x000fc80007ffe0ff */
[----:B------:R-:W-:-:S13]  /*cd50*/  ISETP.GE.AND P0, PT, R2, R10, PT ;  /* 0x0000000a0200720c */ /* 0x000fda0003f06270 */
[----:B------:R-:W-:Y:S05]  /*cd60*/  @P0 BRA `(.L_x_75) ;  /* 0x000000f000000947 */ /* 0x000fea0003800000 */
[----:B--2---:R-:W2:Y:S04]  /*cd70*/  LDL R9, [R1] ;  /* 0x0000000001097983 */ /* 0x004ea80000100800 */
[----:B------:R-:W5:Y:S04]  /*cd80*/  LDL R13, [R1+0x6c] ;  /* 0x00006c00010d7983 */ /* 0x000f680000100800 */
[----:B---34-:R-:W3:Y:S01]  /*cd90*/  LDL R12, [R1+0x68] ;  /* 0x00006800010c7983 */ /* 0x018ee20000100800 */
[----:B------:R-:W-:Y:S02]  /*cda0*/  ISETP.GE.AND P2, PT, R250, c[0x0][0x3c8], PT ;  /* 0x0000f200fa007a0c */ /* 0x000fe40003f46270 */
[----:B------:R-:W-:-:S11]  /*cdb0*/  ISETP.GE.AND P1, PT, R252, c[0x0][0x3c8], PT ;  /* 0x0000f200fc007a0c */ /* 0x000fd60003f26270 */
[-C--:B-1----:R-:W-:Y:S02]  /*cdc0*/  @!P2 LEA R6, P5, R250, R0.reuse, 0x1 ;  /* 0x00000000fa06a211 */ /* 0x082fe400078a08ff */
[----:B------:R-:W-:Y:S02]  /*cdd0*/  @!P1 LEA R4, P4, R252, R0, 0x1 ;  /* 0x00000000fc049211 */ /* 0x000fe400078808ff */
[----:B------:R-:W-:-:S05]  /*cde0*/  @!P2 LEA.HI.X R7, R250, R8, R251, 0x1, P5 ;  /* 0x00000008fa07a211 */ /* 0x000fca00028f0cfb */
[----:B------:R1:W-:Y:S01]  /*cdf0*/  @!P2 ST.E.128 [R6.64], RZ ;  /* 0x000000ff0600a985 */ /* 0x0003e2000c101d06 */
[----:B--2---:R-:W-:Y:S02]  /*ce00*/  ISETP.GE.AND P0, PT, R9, c[0x0][0x3c8], PT ;  /* 0x0000f20009007a0c */ /* 0x004fe40003f06270 */
[----:B-----5:R-:W-:-:S11]  /*ce10*/  @!P1 LEA.HI.X R5, R252, R8, R13, 0x1, P4 ;  /* 0x00000008fc059211 */ /* 0x020fd600020f0c0d */
[----:B------:R-:W-:-:S04]  /*ce20*/  @!P0 LEA R2, P3, R9, R0, 0x1 ;  /* 0x0000000009028211 */ /* 0x000fc800078608ff */
[----:B---3--:R-:W-:Y:S01]  /*ce30*/  @!P0 LEA.HI.X R3, R9, R8, R12, 0x1, P3 ;  /* 0x0000000809038211 */ /* 0x008fe200018f0c0c */
[----:B------:R1:W-:Y:S04]  /*ce40*/  @!P1 ST.E.128 [R4.64], RZ ;  /* 0x000000ff04009985 */ /* 0x0003e8000c101d06 */
[----:B------:R1:W-:Y:S04]  /*ce50*/  @!P0 ST.E.128 [R2.64], RZ ;  /* 0x000000ff02008985 */ /* 0x0003e8000c101d06 */
.L_x_75:
[----:B------:R-:W-:Y:S05]  /*ce60*/  BSYNC B1 ;  /* 0x0000000000017941 */ /* 0x000fea0003800000 */
.L_x_59:
[----:B-1--4-:R-:W4:Y:S02]  /*ce70*/  LDL R0, [R1+0xa8] ;  /* 0x0000a80001007983 */ /* 0x012f240000100800 */
[----:B----4-:R-:W-:-:S13]  /*ce80*/  ISETP.NE.AND P0, PT, R0, RZ, PT ;  /* 0x000000ff0000720c */ /* 0x010fda0003f05270 */
[----:B------:R-:W-:Y:S01]  /*ce90*/  @P0 WARPSYNC 0xffffffff ;  /* 0xffffffff00000948 */ /* 0x000fe20003800000 */
[----:B------:R-:W-:Y:S06]  /*cea0*/  @P0 BAR.SYNC.DEFER_BLOCKING 0x5, 0x80 ;  /* 0x0142000000000b1d */ /* 0x000fec0000010000 */
[----:B---3--:R-:W1:Y:S04]  /*ceb0*/  @P0 LDS.128 R4, [0xc080] ;  /* 0x00c08000ff040984 */ /* 0x008e680000000c00 */
[----:B-1----:R1:W-:Y:S04]  /*cec0*/  @P0 STL.64 [R1+0x10], R4 ;  /* 0x0000100401000387 */ /* 0x0023e80000100a00 */
[----:B------:R1:W-:Y:S04]  /*ced0*/  @P0 STL.64 [R1+0x18], R6 ;  /* 0x0000180601000387 */ /* 0x0003e80000100a00 */
[----:B------:R-:W-:Y:S06]  /*cee0*/  @P0 BAR.ARV 0x4, 0x80 ;  /* 0x0102000000000b1d */ /* 0x000fec0000002000 */
[----:B------:R-:W-:Y:S05]  /*cef0*/  @P0 BRA `(.L_x_103) ;  /* 0x00000b9000000947 */ /* 0x000fea0003800000 */
[----:B------:R-:W3:Y:S01]  /*cf00*/  S2R R0, SR_TID.X ;  /* 0x0000000000007919 */ /* 0x000ee20000002100 */
[----:B-1----:R-:W-:Y:S01]  /*cf10*/  IMAD.MOV.U32 R7, RZ, RZ, RZ ;  /* 0x000000ffff077224 */ /* 0x002fe200078e00ff */
[----:B---3--:R-:W-:-:S04]  /*cf20*/  LOP3.LUT R14, R0, 0x1f, RZ, 0xc0, !PT ;  /* 0x0000001f000e7812 */ /* 0x008fc800078ec0ff */
[----:B------:R-:W-:Y:S01]  /*cf30*/  ISETP.NE.AND P6, PT, R14, 0x1f, PT ;  /* 0x0000001f0e00780c */ /* 0x000fe20003fc5270 */
[----:B------:R-:W-:Y:S10]  /*cf40*/  BRA.DIV ~URZ, `(.L_x_104) ;  /* 0x00001e427f007947 */ /* 0x000ff4000b800000 */
[----:B--2---:R1:W2:Y:S02]  /*cf50*/  SHFL.IDX PT, R9, R74, RZ, 0x1f ;  /* 0x00001fff4a097589 */ /* 0x0042a400000e0000 */
.L_x_151:
[----:B------:R-:W-:Y:S05]  /*cf60*/  BRA.DIV ~URZ, `(.L_x_105) ;  /* 0x00001e927f007947 */ /* 0x000fea000b800000 */
[----:B------:R3:W4:Y:S02]  /*cf70*/  SHFL.IDX PT, R8, R74, 0x1, 0x1f ;  /* 0x00201f004a087f89 */ /* 0x00072400000e0000 */
.L_x_152:
[----:B------:R-:W5:Y:S01]  /*cf80*/  LDL R0, [R1+0x1c] ;  /* 0x00001c0001007983 */ /* 0x000f620000100800 */
[----:B------:R-:W-:Y:S02]  /*cf90*/  IMAD.MOV.U32 R6, RZ, RZ, RZ ;  /* 0x000000ffff067224 */ /* 0x000fe400078e00ff */
[----:B-----5:R-:W-:-:S05]  /*cfa0*/  IMAD.IADD R0, R0, 0x1, R14 ;  /* 0x0000000100007824 */ /* 0x020fca00078e020e */
[----:B------:R-:W-:-:S13]  /*cfb0*/  ISETP.GE.OR P0, PT, R0, c[0x0][0x53c], !P6 ;  /* 0x00014f0000007a0c */ /* 0x000fda0007706670 */
[----:B------:R-:W-:Y:S01]  /*cfc0*/  @!P0 IMAD.MOV.U32 R2, RZ, RZ, 0x4 ;  /* 0x00000004ff028424 */ /* 0x000fe200078e00ff */
[----:B------:R-:W-:-:S03]  /*cfd0*/  @!P0 MOV R3, 0x4 ;  /* 0x0000000400038802 */ /* 0x000fc60000000f00 */
[----:B------:R-:W-:-:S04]  /*cfe0*/  @!P0 IMAD.WIDE R4, R0, R2, c[0x0][0x580] ;  /* 0x0001600000048625 */ /* 0x000fc800078e0202 */
[----:B------:R-:W-:Y:S01]  /*cff0*/  @!P0 IMAD.WIDE R2, R0, R3, c[0x0][0x578] ;  /* 0x00015e0000028625 */ /* 0x000fe200078e0203 */
[----:B------:R-:W5:Y:S04]  /*d000*/  @!P0 LDG.E R6, [R4.64] ;  /* 0x0000000604068981 */ /* 0x000f68000c1e1900 */
[----:B------:R-:W5:Y:S01]  /*d010*/  @!P0 LDG.E R7, [R2.64] ;  /* 0x0000000602078981 */ /* 0x000f62000c1e1900 */
[C---:B------:R-:W-:Y:S02]  /*d020*/  ISETP.GE.U32.AND P4, PT, R14.reuse, 0x10, PT ;  /* 0x000000100e00780c */ /* 0x040fe40003f86070 */
[C---:B------:R-:W-:Y:S02]  /*d030*/  ISETP.GE.U32.AND P3, PT, R14.reuse, 0x8, PT ;  /* 0x000000080e00780c */ /* 0x040fe40003f66070 */
[----:B------:R-:W-:-:S02]  /*d040*/  ISETP.GE.U32.AND P2, PT, R14, 0x4, PT ;  /* 0x000000040e00780c */ /* 0x000fc40003f46070 */
[C---:B------:R-:W-:Y:S02]  /*d050*/  ISETP.GE.U32.AND P1, PT, R14.reuse, 0x2, PT ;  /* 0x000000020e00780c */ /* 0x040fe40003f26070 */
[----:B------:R-:W-:Y:S02]  /*d060*/  ISETP.NE.AND P5, PT, R14, RZ, PT ;  /* 0x000000ff0e00720c */ /* 0x000fe40003fa5270 */
[----:B------:R-:W-:Y:S01]  /*d070*/  MOV R13, RZ ;  /* 0x000000ff000d7202 */ /* 0x000fe20000000f00 */
[----:B-----5:R-:W-:Y:S01]  /*d080*/  IMAD R0, R7, R6, RZ ;  /* 0x0000000607007224 */ /* 0x020fe200078e02ff */
[----:B------:R-:W-:Y:S07]  /*d090*/  BRA.DIV ~URZ, `(.L_x_106) ;  /* 0x00001dd27f007947 */ /* 0x000fee000b800000 */
[----:B------:R1:W3:Y:S02]  /*d0a0*/  SHFL.UP PT, R4, R0, 0x1, RZ ;  /* 0x0420000000047989 */ /* 0x0002e400000e00ff */
.L_x_153:
[----:B---3--:R-:W-:-:S04]  /*d0b0*/  SEL R4, R4, RZ, P5 ;  /* 0x000000ff04047207 */ /* 0x008fc80002800000 */
        /* <DEDUP_REMOVED lines=14> */
[----:B------:R1:W3:Y:S02]  /*d1a0*/  SHFL.IDX PT, R0, R4, 0x1f, 0x1f ;  /* 0x03e01f0004007f89 */ /* 0x0002e400000e0000 */
.L_x_154:
[----:B---3--:R-:W-:Y:S01]  /*d1b0*/  IMAD R0, R0, c[0x0][0x538], RZ ;  /* 0x00014e0000007a24 */ /* 0x008fe200078e02ff */
[----:B------:R-:W-:Y:S04]  /*d1c0*/  BSSY B1, `(.L_x_108) ;  /* 0x0000083000017945 */ /* 0x000fe80003800000 */
[----:B----4-:R-:W-:-:S04]  /*d1d0*/  IADD3 R8, R0, R8, RZ ;  /* 0x0000000800087210 */ /* 0x010fc80007ffe0ff */
[----:B--2---:R-:W-:-:S13]  /*d1e0*/  ISETP.GT.AND P0, PT, R8, R9, PT ;  /* 0x000000090800720c */ /* 0x004fda0003f04270 */
[----:B------:R-:W-:Y:S05]  /*d1f0*/  @P0 BRA `(.L_x_109) ;  /* 0x0000025000000947 */ /* 0x000fea0003800000 */
.L_x_113:
[----:B------:R-:W2:Y:S02]  /*d200*/  LDL.LU R0, [R1+0x1c] ;  /* 0x00001c0001007983 */ /* 0x000ea40000300800 */
[----:B--2---:R-:W-:-:S04]  /*d210*/  IADD3 R0, R0, 0x1f, RZ ;  /* 0x0000001f00007810 */ /* 0x004fc80007ffe0ff */
[----:B------:R-:W-:-:S13]  /*d220*/  ISETP.GE.AND P0, PT, R0, c[0x0][0x53c], PT ;  /* 0x00014f0000007a0c */ /* 0x000fda0003f06270 */
[----:B------:R-:W-:Y:S05]  /*d230*/  @P0 BRA `(.L_x_110) ;  /* 0x0000076000000947 */ /* 0x000fea0003800000 */
[----:B------:R2:W-:Y:S01]  /*d240*/  STL [R1+0x1c], R0 ;  /* 0x00001c0001007387 */ /* 0x0005e20000100800 */
[----:B------:R-:W-:Y:S01]  /*d250*/  CS2R R6, SRZ ;  /* 0x0000000000067805 */ /* 0x000fe2000001ff00 */
[----:B--2---:R-:W-:-:S04]  /*d260*/  IADD3 R0, R0, R14, RZ ;  /* 0x0000000e00007210 */ /* 0x004fc80007ffe0ff */
[----:B------:R-:W-:-:S13]  /*d270*/  ISETP.GE.OR P0, PT, R0, c[0x0][0x53c], !P6 ;  /* 0x00014f0000007a0c */ /* 0x000fda0007706670 */
[----:B------:R-:W-:Y:S02]  /*d280*/  @!P0 MOV R2, 0x4 ;  /* 0x0000000400028802 */ /* 0x000fe40000000f00 */
[----:B------:R-:W-:-:S03]  /*d290*/  @!P0 MOV R3, 0x4 ;  /* 0x0000000400038802 */ /* 0x000fc60000000f00 */
[----:B-1----:R-:W-:-:S04]  /*d2a0*/  @!P0 IMAD.WIDE R4, R0, R2, c[0x0][0x580] ;  /* 0x0001600000048625 */ /* 0x002fc800078e0202 */
[----:B------:R-:W-:Y:S01]  /*d2b0*/  @!P0 IMAD.WIDE R2, R0, R3, c[0x0][0x578] ;  /* 0x00015e0000028625 */ /* 0x000fe200078e0203 */
[----:B------:R-:W2:Y:S04]  /*d2c0*/  @!P0 LDG.E R6, [R4.64] ;  /* 0x0000000604068981 */ /* 0x000ea8000c1e1900 */
[----:B------:R-:W2:Y:S02]  /*d2d0*/  @!P0 LDG.E R7, [R2.64] ;  /* 0x0000000602078981 */ /* 0x000ea4000c1e1900 */
[----:B--2---:R-:W-:Y:S01]  /*d2e0*/  IMAD R0, R7, R6, RZ ;  /* 0x0000000607007224 */ /* 0x004fe200078e02ff */
[----:B------:R-:W-:Y:S05]  /*d2f0*/  BRA.DIV ~URZ, `(.L_x_111) ;  /* 0x00001d527f007947 */ /* 0x000fea000b800000 */
[----:B------:R1:W2:Y:S02]  /*d300*/  SHFL.UP PT, R2, R0, 0x1, RZ ;  /* 0x0420000000027989 */ /* 0x0002a400000e00ff */
.L_x_155:
        /* <DEDUP_REMOVED lines=16> */
.L_x_156:
[----:B--2---:R-:W-:-:S05]  /*d410*/  IMAD R0, R0, c[0x0][0x538], RZ ;  /* 0x00014e0000007a24 */ /* 0x004fca00078e02ff */
[----:B------:R-:W-:-:S04]  /*d420*/  IADD3 R8, R0, R8, RZ ;  /* 0x0000000800087210 */ /* 0x000fc80007ffe0ff */
[----:B------:R-:W-:-:S13]  /*d430*/  ISETP.GT.AND P0, PT, R8, R9, PT ;  /* 0x000000090800720c */ /* 0x000fda0003f04270 */
[----:B-1----:R-:W-:Y:S05]  /*d440*/  @!P0 BRA `(.L_x_113) ;  /* 0xfffffdb000008947 */ /* 0x002fea000383ffff */
.L_x_109:
[----:B------:R-:W-:-:S05]  /*d450*/  IADD3 R11, -R0, R8, RZ ;  /* 0x00000008000b7210 */ /* 0x000fca0007ffe1ff */
[----:B------:R-:W-:-:S05]  /*d460*/  IMAD R0, R4, c[0x0][0x538], R11 ;  /* 0x00014e0004007a24 */ /* 0x000fca00078e020b */
[----:B------:R-:W-:Y:S01]  /*d470*/  ISETP.GT.AND P0, PT, R0, R9, PT ;  /* 0x000000090000720c */ /* 0x000fe20003f04270 */
[----:B------:R-:W-:-:S12]  /*d480*/  BRA.DIV ~URZ, `(.L_x_114) ;  /* 0x00001db27f007947 */ /* 0x000fd8000b800000 */
[----:B------:R-:W-:-:S04]  /*d490*/  VOTE.ANY R10, PT, !P0 ;  /* 0x00000000000a7806 */ /* 0x000fc800040e0100 */
.L_x_157:
[----:B------:R2:W3:Y:S01]  /*d4a0*/  POPC R12, R10 ;  /* 0x0000000a000c7309 */ /* 0x0004e20000000000 */
[----:B------:R-:W-:Y:S05]  /*d4b0*/  BRA.DIV ~URZ, `(.L_x_115) ;  /* 0x00001dd27f007947 */ /* 0x000fea000b800000 */
[----:B---3--:R3:W4:Y:S04]  /*d4c0*/  SHFL.IDX PT, R8, R6, R12, 0x1f ;  /* 0x00001f0c06087589 */ /* 0x00872800000e0000 */
[----:B------:R3:W1:Y:S02]  /*d4d0*/  SHFL.IDX PT, R7, R7, R12, 0x1f ;  /* 0x00001f0c07077589 */ /* 0x00066400000e0000 */
.L_x_158:
[----:B------:R-:W-:Y:S01]  /*d4e0*/  ISETP.NE.AND P0, PT, R10, RZ, PT ;  /* 0x000000ff0a00720c */ /* 0x000fe20003f05270 */
[----:B------:R-:W-:-:S12]  /*d4f0*/  BSSY B0, `(.L_x_116) ;  /* 0x0000005000007945 */ /* 0x000fd80003800000 */
[----:B------:R-:W-:Y:S05]  /*d500*/  @!P0 BRA `(.L_x_117) ;  /* 0x0000003000008947 */ /* 0x000fea0003800000 */
[----:B------:R-:W-:Y:S01]  /*d510*/  IADD3 R3, R12, -0x1, RZ ;  /* 0xffffffff0c037810 */ /* 0x000fe20007ffe0ff */
[----:B------:R-:W-:Y:S05]  /*d520*/  BRA.DIV ~URZ, `(.L_x_118) ;  /* 0x00001e327f007947 */ /* 0x000fea000b800000 */
[----:B------:R2:W3:Y:S02]  /*d530*/  SHFL.IDX PT, R13, R4, R3, 0x1f ;  /* 0x00001f03040d7589 */ /* 0x0004e400000e0000 */
.L_x_117:
[----:B------:R-:W-:Y:S05]  /*d540*/  BSYNC B0 ;  /* 0x0000000000007941 */ /* 0x000fea0003800000 */
.L_x_116:
[----:B---3--:R-:W-:Y:S01]  /*d550*/  IMAD R6, R13, c[0x0][0x538], R11 ;  /* 0x00014e000d067a24 */ /* 0x008fe200078e020b */
[----:B----4-:R-:W-:Y:S02]  /*d560*/  IABS R2, R8 ;  /* 0x0000000800027213 */ /* 0x010fe40000000000 */
[----:B-1----:R-:W-:Y:S01]  /*d570*/  IABS R0, R7 ;  /* 0x0000000700007213 */ /* 0x002fe20000000000 */
[----:B--2---:R-:W-:Y:S01]  /*d580*/  IMAD.IADD R10, R9, 0x1, -R6 ;  /* 0x00000001090a7824 */ /* 0x004fe200078e0a06 */
[----:B------:R1:W-:Y:S01]  /*d590*/  STL [R1+0x10], R6 ;  /* 0x0000100601007387 */ /* 0x0003e20000100800 */
[----:B------:R-:W2:Y:S03]  /*d5a0*/  I2F.RP R4, R2 ;  /* 0x0000000200047306 */ /* 0x000ea60000209400 */
[----:B------:R-:W3:Y:S05]  /*d5b0*/  LDL.LU R13, [R1+0x1c] ;  /* 0x00001c00010d7983 */ /* 0x000eea0000300800 */
[----:B--2---:R-:W2:Y:S02]  /*d5c0*/  MUFU.RCP R4, R4 ;  /* 0x0000000400047308 */ /* 0x004ea40000001000 */
[----:B--2---:R-:W-:-:S06]  /*d5d0*/  IADD3 R4, R4, 0xffffffe, RZ ;  /* 0x0ffffffe04047810 */ /* 0x004fcc0007ffe0ff */
[----:B------:R-:W2:Y:S01]  /*d5e0*/  F2I.FTZ.U32.TRUNC.NTZ R5, R4 ;  /* 0x0000000400057305 */ /* 0x000ea2000021f000 */
[----:B-1----:R-:W-:Y:S01]  /*d5f0*/  IMAD.MOV.U32 R6, RZ, RZ, R0 ;  /* 0x000000ffff067224 */ /* 0x002fe200078e0000 */
[----:B------:R-:W-:Y:S02]  /*d600*/  IABS R0, R8 ;  /* 0x0000000800007213 */ /* 0x000fe40000000000 */
[----:B------:R-:W-:-:S04]  /*d610*/  IABS R9, R10 ;  /* 0x0000000a00097213 */ /* 0x000fc80000000000 */
[----:B------:R-:W1:Y:S01]  /*d620*/  I2F.RP R11, R6 ;  /* 0x00000006000b7306 */ /* 0x000e620000209400 */
[----:B--2---:R-:W-:Y:S01]  /*d630*/  IMAD.MOV R3, RZ, RZ, -R5 ;  /* 0x000000ffff037224 */ /* 0x004fe200078e0a05 */
[----:B------:R-:W-:-:S03]  /*d640*/  MOV R4, RZ ;  /* 0x000000ff00047202 */ /* 0x000fc60000000f00 */
[----:B------:R-:W-:Y:S02]  /*d650*/  IMAD R3, R3, R2, RZ ;  /* 0x0000000203037224 */ /* 0x000fe400078e02ff */
[----:B------:R-:W-:Y:S02]  /*d660*/  IMAD.MOV R0, RZ, RZ, -R0 ;  /* 0x000000ffff007224 */ /* 0x000fe400078e0a00 */
[----:B------:R-:W-:-:S04]  /*d670*/  IMAD.HI.U32 R5, R5, R3, R4 ;  /* 0x0000000305057227 */ /* 0x000fc800078e0004 */
[----:B------:R-:W-:Y:S02]  /*d680*/  IMAD.MOV.U32 R3, RZ, RZ, R9 ;  /* 0x000000ffff037224 */ /* 0x000fe400078e0009 */
[----:B------:R-:W-:Y:S02]  /*d690*/  IMAD.MOV.U32 R4, RZ, RZ, R0 ;  /* 0x000000ffff047224 */ /* 0x000fe400078e0000 */
[----:B------:R-:W-:-:S04]  /*d6a0*/  IMAD.HI.U32 R0, R5, R3, RZ ;  /* 0x0000000305007227 */ /* 0x000fc800078e00ff */
[----:B------:R-:W-:Y:S02]  /*d6b0*/  IMAD R3, R0, R4, R3 ;  /* 0x0000000400037224 */ /* 0x000fe400078e0203 */
[----:B-1----:R-:W1:Y:S03]  /*d6c0*/  MUFU.RCP R4, R11 ;  /* 0x0000000b00047308 */ /* 0x002e660000001000 */
[----:B------:R-:W-:-:S13]  /*d6d0*/  ISETP.GT.U32.AND P0, PT, R2, R3, PT ;  /* 0x000000030200720c */ /* 0x000fda0003f04070 */
[-C--:B------:R-:W-:Y:S02]  /*d6e0*/  @!P0 IADD3 R3, R3, -R2.reuse, RZ ;  /* 0x8000000203038210 */ /* 0x080fe40007ffe0ff */
[----:B-1----:R-:W-:Y:S02]  /*d6f0*/  IADD3 R4, R4, 0xffffffe, RZ ;  /* 0x0ffffffe04047810 */ /* 0x002fe40007ffe0ff */
[----:B------:R-:W-:Y:S02]  /*d700*/  ISETP.GE.U32.AND P2, PT, R3, R2, PT ;  /* 0x000000020300720c */ /* 0x000fe40003f46070 */
[----:B------:R-:W1:Y:S01]  /*d710*/  F2I.FTZ.U32.TRUNC.NTZ R3, R4 ;  /* 0x0000000400037305 */ /* 0x000e62000021f000 */
[----:B------:R-:W-:Y:S02]  /*d720*/  LOP3.LUT R2, R10, R8, RZ, 0x3c, !PT ;  /* 0x000000080a027212 */ /* 0x000fe400078e3cff */
[----:B------:R-:W-:Y:S02]  /*d730*/  @!P0 IADD3 R0, R0, 0x1, RZ ;  /* 0x0000000100008810 */ /* 0x000fe40007ffe0ff */
[----:B------:R-:W-:-:S02]  /*d740*/  ISETP.GE.AND P1, PT, R2, RZ, PT ;  /* 0x000000ff0200720c */ /* 0x000fc40003f26270 */
[----:B------:R-:W-:-:S04]  /*d750*/  ISETP.NE.AND P0, PT, R8, RZ, PT ;  /* 0x000000ff0800720c */ /* 0x000fc80003f05270 */
[----:B------:R-:W-:Y:S01]  /*d760*/  @P2 IADD3 R0, R0, 0x1, RZ ;  /* 0x0000000100002810 */ /* 0x000fe20007ffe0ff */
[----:B-1----:R-:W-:-:S06]  /*d770*/  IMAD.MOV R2, RZ, RZ, -R3 ;  /* 0x000000ffff027224 */ /* 0x002fcc00078e0a03 */
[----:B------:R-:W-:Y:S02]  /*d780*/  @!P1 IMAD.MOV R0, RZ, RZ, -R0 ;  /* 0x000000ffff009224 */ /* 0x000fe400078e0a00 */
[----:B------:R-:W-:Y:S01]  /*d790*/  IMAD.MOV.U32 R4, RZ, RZ, R2 ;  /* 0x000000ffff047224 */ /* 0x000fe200078e0002 */
[----:B------:R-:W-:Y:S02]  /*d7a0*/  IABS R2, R7 ;  /* 0x0000000700027213 */ /* 0x000fe40000000000 */
[----:B------:R-:W-:Y:S01]  /*d7b0*/  @!P0 LOP3.LUT R0, RZ, R8, RZ, 0x33, !PT ;  /* 0x00000008ff008212 */ /* 0x000fe200078e33ff */
[----:B------:R-:W-:Y:S01]  /*d7c0*/  IMAD R4, R4, R6, RZ ;  /* 0x0000000604047224 */ /* 0x000fe200078e02ff */
[----:B------:R-:W-:Y:S01]  /*d7d0*/  IADD3 R5, RZ, -R2, RZ ;  /* 0x80000002ff057210 */ /* 0x000fe20007ffe0ff */
[----:B------:R-:W-:Y:S01]  /*d7e0*/  IMAD.MOV.U32 R2, RZ, RZ, RZ ;  /* 0x000000ffff027224 */ /* 0x000fe200078e00ff */
[----:B------:R-:W-:-:S03]  /*d7f0*/  IABS R9, R0 ;  /* 0x0000000000097213 */ /* 0x000fc60000000000 */
[----:B------:R-:W-:Y:S01]  /*d800*/  IMAD.HI.U32 R2, R3, R4, R2 ;  /* 0x0000000403027227 */ /* 0x000fe200078e0002 */
[----:B------:R-:W-:-:S03]  /*d810*/  MOV R4, R5 ;  /* 0x0000000500047202 */ /* 0x000fc60000000f00 */
[----:B------:R-:W-:-:S04]  /*d820*/  IMAD.MOV.U32 R3, RZ, RZ, R9 ;  /* 0x000000ffff037224 */ /* 0x000fc800078e0009 */
[----:B------:R-:W-:-:S04]  /*d830*/  IMAD.HI.U32 R2, R2, R3, RZ ;  /* 0x0000000302027227 */ /* 0x000fc800078e00ff */
[----:B------:R-:W-:-:S05]  /*d840*/  IMAD R3, R2, R4, R3 ;  /* 0x0000000402037224 */ /* 0x000fca00078e0203 */
[----:B------:R-:W-:-:S13]  /*d850*/  ISETP.GT.U32.AND P0, PT, R6, R3, PT ;  /* 0x000000030600720c */ /* 0x000fda0003f04070 */
[----:B------:R-:W-:-:S05]  /*d860*/  @!P0 IMAD.IADD R3, R3, 0x1, -R6 ;  /* 0x0000000103038824 */ /* 0x000fca00078e0a06 */
[----:B------:R-:W-:Y:S02]  /*d870*/  ISETP.GE.U32.AND P2, PT, R3, R6, PT ;  /* 0x000000060300720c */ /* 0x000fe40003f46070 */
[----:B------:R-:W-:Y:S02]  /*d880*/  LOP3.LUT R3, R0, R7, RZ, 0x3c, !PT ;  /* 0x0000000700037212 */ /* 0x000fe400078e3cff */
[----:B------:R-:W-:Y:S02]  /*d890*/  @!P0 IADD3 R2, R2, 0x1, RZ ;  /* 0x0000000102028810 */ /* 0x000fe40007ffe0ff */
[----:B------:R-:W-:Y:S02]  /*d8a0*/  ISETP.GE.AND P1, PT, R3, RZ, PT ;  /* 0x000000ff0300720c */ /* 0x000fe40003f26270 */
[----:B------:R-:W-:-:S05]  /*d8b0*/  ISETP.NE.AND P0, PT, R7, RZ, PT ;  /* 0x000000ff0700720c */ /* 0x000fca0003f05270 */
[----:B------:R-:W-:-:S06]  /*d8c0*/  @P2 IADD3 R2, R2, 0x1, RZ ;  /* 0x0000000102022810 */ /* 0x000fcc0007ffe0ff */
[----:B------:R-:W-:Y:S02]  /*d8d0*/  @!P1 IMAD.MOV R2, RZ, RZ, -R2 ;  /* 0x000000ffff029224 */ /* 0x000fe400078e0a02 */
[----:B------:R-:W-:-:S04]  /*d8e0*/  @!P0 LOP3.LUT R2, RZ, R7, RZ, 0x33, !PT ;  /* 0x00000007ff028212 */ /* 0x000fc800078e33ff */
[----:B------:R-:W-:Y:S01]  /*d8f0*/  IADD3 R3, -R2, RZ, RZ ;  /* 0x000000ff02037210 */ /* 0x000fe20007ffe1ff */
[----:B------:R-:W-:Y:S02]  /*d900*/  IMAD R4, R0, R8, RZ ;  /* 0x0000000800047224 */ /* 0x000fe400078e02ff */
[C---:B------:R-:W-:Y:S02]  /*d910*/  IMAD R2, R7.reuse, 0x1000000, R2 ;  /* 0x0100000007027824 */ /* 0x040fe400078e0202 */
[----:B------:R-:W-:Y:S01]  /*d920*/  IMAD R0, R7, R3, R0 ;  /* 0x0000000307007224 */ /* 0x000fe200078e0200 */
[----:B------:R-:W-:-:S03]  /*d930*/  IADD3 R3, R10, -R4, RZ ;  /* 0x800000040a037210 */ /* 0x000fc60007ffe0ff */
[----:B------:R-:W-:-:S05]  /*d940*/  IMAD R0, R0, 0x10000, R2 ;  /* 0x0001000000007824 */ /* 0x000fca00078e0202 */
[----:B------:R1:W-:Y:S01]  /*d950*/  STL [R1+0x18], R0 ;  /* 0x0000180001007387 */ /* 0x0003e20000100800 */
[----:B---3--:R-:W-:-:S05]  /*d960*/  IMAD.IADD R13, R12, 0x1, R13 ;  /* 0x000000010c0d7824 */ /* 0x008fca00078e020d */
[----:B------:R1:W-:Y:S04]  /*d970*/  STL [R1+0x1c], R13 ;  /* 0x00001c0d01007387 */ /* 0x0003e80000100800 */
[----:B------:R1:W-:Y:S01]  /*d980*/  STL [R1+0x14], R3 ;  /* 0x0000140301007387 */ /* 0x0003e20000100800 */
[----:B------:R-:W-:Y:S05]  /*d990*/  BRA `(.L_x_119) ;  /* 0x0000005000007947 */ /* 0x000fea0003800000 */
.L_x_110:
[----:B------:R-:W-:Y:S01]  /*d9a0*/  MOV R0, c[0x0][0x53c] ;  /* 0x00014f0000007a02 */ /* 0x000fe20000000f00 */
[----:B------:R2:W-:Y:S04]  /*d9b0*/  STL [R1+0x10], R9 ;  /* 0x0000100901007387 */ /* 0x0005e80000100800 */
[----:B------:R2:W-:Y:S04]  /*d9c0*/  STL [R1+0x14], RZ ;  /* 0x000014ff01007387 */ /* 0x0005e80000100800 */
[----:B------:R2:W-:Y:S04]  /*d9d0*/  STL [R1+0x18], RZ ;  /* 0x000018ff01007387 */ /* 0x0005e80000100800 */
[----:B------:R2:W-:Y:S02]  /*d9e0*/  STL [R1+0x1c], R0 ;  /* 0x00001c0001007387 */ /* 0x0005e40000100800 */
.L_x_119:
[----:B------:R-:W-:Y:S05]  /*d9f0*/  BSYNC B1 ;  /* 0x0000000000017941 */ /* 0x000fea0003800000 */
.L_x_108:
[----:B-1----:R-:W3:Y:S04]  /*da00*/  LDL R4, [R1+0x10] ;  /* 0x0000100001047983 */ /* 0x002ee80000100800 */
[----:B------:R-:W3:Y:S04]  /*da10*/  LDL R5, [R1+0x14] ;  /* 0x0000140001057983 */ /* 0x000ee80000100800 */
[----:B------:R-:W3:Y:S04]  /*da20*/  LDL R6, [R1+0x18] ;  /* 0x0000180001067983 */ /* 0x000ee80000100800 */
[----:B------:R-:W3:Y:S01]  /*da30*/  LDL R7, [R1+0x1c] ;  /* 0x00001c0001077983 */ /* 0x000ee20000100800 */
[----:B------:R-:W-:Y:S03]  /*da40*/  WARPSYNC 0xffffffff ;  /* 0xffffffff00007948 */ /* 0x000fe60003800000 */
[----:B------:R-:W-:Y:S01]  /*da50*/  BAR.SYNC.DEFER_BLOCKING 0x4, 0x80 ;  /* 0x0102000000007b1d */ /* 0x000fe20000010000 */
[----:B------:R-:W-:-:S13]  /*da60*/  ISETP.NE.AND P0, PT, R14, RZ, PT ;  /* 0x000000ff0e00720c */ /* 0x000fda0003f05270 */
[----:B---3--:R1:W-:Y:S04]  /*da70*/  @!P0 STS.128 [0xc080], R4 ;  /* 0x00c08004ff008388 */ /* 0x0083e80000000c00 */
[----:B------:R-:W-:Y:S06]  /*da80*/  BAR.ARV 0x5, 0x80 ;  /* 0x0142000000007b1d */ /* 0x000fec0000002000 */
.L_x_103:
[----:B--2---:R-:W2:Y:S02]  /*da90*/  LDL R0, [R1+0x1c] ;  /* 0x00001c0001007983 */ /* 0x004ea40000100800 */
[----:B--2---:R-:W-:-:S13]  /*daa0*/  ISETP.GE.AND P0, PT, R0, c[0x0][0x53c], PT ;  /* 0x00014f0000007a0c */ /* 0x004fda0003f06270 */
[----:B-1----:R-:W-:Y:S01]  /*dab0*/  @P0 CALL.REL.NOINC `(.L_x_120) ;  /* 0x0000001000000944 */ /* 0x002fe20003c00000 */
[----:B------:R-:W-:Y:S05]  /*dac0*/  BRA `(.L_x_121) ;  /* 0xffff3d1000007947 */ /* 0x000fea000383ffff */
.L_x_120:
[----:B------:R-:W-:Y:S05]  /*dad0*/  EXIT ;  /* 0x000000000000794d */ /* 0x000fea0003800000 */
.L_x_23:
[----:B------:R-:W-:Y:S01]  /*dae0*/  IMAD.MOV.U32 R0, RZ, RZ, R5 ;  /* 0x000000ffff007224 */ /* 0x000fe200078e0005 */
[----:B------:R-:W-:Y:S02]  /*daf0*/  MOV R2, 0x1 ;  /* 0x0000000100027802 */ /* 0x000fe40000000f00 */
[----:B------:R-:W-:Y:S02]  /*db00*/  MOV R3, 0xdb20 ;  /* 0x0000db2000037802 */ /* 0x000fe40000000f00 */
[----:B------:R-:W-:Y:S05]  /*db10*/  CALL.REL.NOINC `($__internal_2_$__cuda_sm70_shflsync_up_p) ;  /* 0x0000193000007944 */ /* 0x000fea0003c00000 */
[----:B------:R-:W-:Y:S01]  /*db20*/  MOV R0, R4 ;  /* 0x0000000400007202 */ /* 0x000fe20000000f00 */
[----:B------:R-:W-:Y:S05]  /*db30*/  BRA `(.L_x_122) ;  /* 0xffff293000007947 */ /* 0x000fea000383ffff */
.L_x_24:
[----:B------:R-:W-:Y:S01]  /*db40*/  IMAD.MOV.U32 R0, RZ, RZ, R5 ;  /* 0x000000ffff007224 */ /* 0x000fe200078e0005 */
[----:B------:R-:W-:Y:S02]  /*db50*/  MOV R2, 0x2 ;  /* 0x0000000200027802 */ /* 0x000fe40000000f00 */
[----:B------:R-:W-:Y:S02]  /*db60*/  MOV R3, 0xdb80 ;  /* 0x0000db8000037802 */ /* 0x000fe40000000f00 */
[----:B------:R-:W-:Y:S05]  /*db70*/  CALL.REL.NOINC `($__internal_2_$__cuda_sm70_shflsync_up_p) ;  /* 0x000018d000007944 */ /* 0x000fea0003c00000 */
[----:B------:R-:W-:Y:S01]  /*db80*/  SEL R0, R4, RZ, P4 ;  /* 0x000000ff04007207 */ /* 0x000fe20002000000 */
[----:B------:R-:W-:Y:S01]  /*db90*/  IMAD.MOV.U32 R2, RZ, RZ, 0x4 ;  /* 0x00000004ff027424 */ /* 0x000fe200078e00ff */
[----:B------:R-:W-:-:S03]  /*dba0*/  MOV R3, 0xdbd0 ;  /* 0x0000dbd000037802 */ /* 0x000fc60000000f00 */
[----:B------:R-:W-:Y:S02]  /*dbb0*/  IMAD.IADD R0, R5, 0x1, R0 ;  /* 0x0000000105007824 */ /* 0x000fe400078e0200 */
        /* <DEDUP_REMOVED lines=14> */
[----:B------:R-:W-:Y:S01]  /*dca0*/  IMAD.IADD R4, R0, 0x1, R4 ;  /* 0x0000000100047824 */ /* 0x000fe200078e0204 */
[----:B------:R-:W-:-:S03]  /*dcb0*/  MOV R0, 0x1f ;  /* 0x0000001f00007802 */ /* 0x000fc60000000f00 */
[----:B------:R-:W-:Y:S02]  /*dcc0*/  IMAD.MOV.U32 R5, RZ, RZ, R4 ;  /* 0x000000ffff057224 */ /* 0x000fe400078e0004 */
[----:B------:R-:W-:Y:S05]  /*dcd0*/  CALL.REL.NOINC `($__internal_1_$__cuda_sm70_shflsync_idx_p) ;  /* 0x0000172000007944 */ /* 0x000fea0003c00000 */
[----:B------:R-:W-:Y:S05]  /*dce0*/  BRA `(.L_x_123) ;  /* 0xffff288000007947 */ /* 0x000fea000383ffff */
.L_x_26:
[----:B------:R-:W-:Y:S02]  /*dcf0*/  SEL R0, RZ, 0x1, P0 ;  /* 0x00000001ff007807 */ /* 0x000fe40000000000 */
[----:B------:R-:W-:Y:S02]  /*dd00*/  MOV R2, 0xdd20 ;  /* 0x0000dd2000027802 */ /* 0x000fe40000000f00 */
[----:B------:R-:W-:Y:S05]  /*dd10*/  CALL.REL.NOINC `($__internal_3_$__cuda_sm70_votesync_ballot) ;  /* 0x000017a000007944 */ /* 0x000fea0003c00000 */
[----:B------:R-:W-:Y:S01]  /*dd20*/  MOV R6, R0 ;  /* 0x0000000000067202 */ /* 0x000fe20000000f00 */
[----:B------:R-:W-:Y:S05]  /*dd30*/  BRA `(.L_x_124) ;  /* 0xffff28c000007947 */ /* 0x000fea000383ffff */
.L_x_27:
[----:B------:R-:W-:Y:S01]  /*dd40*/  IMAD.MOV.U32 R5, RZ, RZ, R8 ;  /* 0x000000ffff057224 */ /* 0x000fe200078e0008 */
[----:B--2---:R-:W-:Y:S01]  /*dd50*/  MOV R3, R13 ;  /* 0x0000000d00037202 */ /* 0x004fe20000000f00 */
[----:B------:R-:W-:Y:S01]  /*dd60*/  IMAD.MOV.U32 R0, RZ, RZ, 0x1f ;  /* 0x0000001fff007424 */ /* 0x000fe200078e00ff */
[----:B------:R-:W-:Y:S02]  /*dd70*/  MOV R2, 0xdd90 ;  /* 0x0000dd9000027802 */ /* 0x000fe40000000f00 */
[----:B-1----:R-:W-:Y:S05]  /*dd80*/  CALL.REL.NOINC `($__internal_1_$__cuda_sm70_shflsync_idx_p) ;  /* 0x0000167000007944 */ /* 0x002fea0003c00000 */
[----:B------:R-:W-:Y:S01]  /*dd90*/  IMAD.MOV.U32 R11, RZ, RZ, R0 ;  /* 0x000000ffff0b7224 */ /* 0x000fe200078e0000 */
[----:B------:R-:W-:Y:S01]  /*dda0*/  MOV R5, R7 ;  /* 0x0000000700057202 */ /* 0x000fe20000000f00 */
[----:B------:R-:W-:Y:S01]  /*ddb0*/  IMAD.MOV.U32 R7, RZ, RZ, RZ ;  /* 0x000000ffff077224 */ /* 0x000fe200078e00ff */
[----:B------:R-:W-:Y:S01]  /*ddc0*/  MOV R3, R13 ;  /* 0x0000000d00037202 */ /* 0x000fe20000000f00 */
[----:B------:R-:W-:Y:S01]  /*ddd0*/  IMAD.MOV.U32 R0, RZ, RZ, 0x1f ;  /* 0x0000001fff007424 */ /* 0x000fe200078e00ff */
[----:B------:R-:W-:-:S02]  /*dde0*/  MOV R2, 0xde00 ;  /* 0x0000de0000027802 */ /* 0x000fc40000000f00 */
[----:B------:R-:W-:Y:S05]  /*ddf0*/  CALL.REL.NOINC `($__internal_1_$__cuda_sm70_shflsync_idx_p) ;  /* 0x0000160000007944 */ /* 0x000fea0003c00000 */
[----:B------:R-:W-:Y:S01]  /*de00*/  MOV R10, R0 ;  /* 0x00000000000a7202 */ /* 0x000fe20000000f00 */
[----:B------:R-:W-:Y:S05]  /*de10*/  BRA `(.L_x_125) ;  /* 0xffff283000007947 */ /* 0x000fea000383ffff */
.L_x_30:
[----:B------:R-:W-:Y:S01]  /*de20*/  IMAD.MOV.U32 R5, RZ, RZ, R4 ;  /* 0x000000ffff057224 */ /* 0x000fe200078e0004 */
[----:B------:R-:W-:-:S02]  /*de30*/  MOV R0, 0x1f ;  /* 0x0000001f00007802 */ /* 0x000fc40000000f00 */
[----:B------:R-:W-:Y:S02]  /*de40*/  MOV R2, 0xde60 ;  /* 0x0000de6000027802 */ /* 0x000fe40000000f00 */
[----:B-1----:R-:W-:Y:S05]  /*de50*/  CALL.REL.NOINC `($__internal_1_$__cuda_sm70_shflsync_idx_p) ;  /* 0x000015a000007944 */ /* 0x002fea0003c00000 */
[----:B------:R-:W-:Y:S01]  /*de60*/  MOV R7, R0 ;  /* 0x0000000000077202 */ /* 0x000fe20000000f00 */
[----:B------:R-:W-:Y:S05]  /*de70*/  BRA `(.L_x_29) ;  /* 0xffff283000007947 */ /* 0x000fea000383ffff */
.L_x_38:
[----:B------:R-:W-:Y:S01]  /*de80*/  IMAD.MOV.U32 R5, RZ, RZ, R10 ;  /* 0x000000ffff057224 */ /* 0x000fe200078e000a */
[----:B------:R-:W-:Y:S01]  /*de90*/  MOV R3, RZ ;  /* 0x000000ff00037202 */ /* 0x000fe20000000f00 */
[----:B------:R-:W-:Y:S01]  /*dea0*/  IMAD.MOV.U32 R0, RZ, RZ, 0x1c1f ;  /* 0x00001c1fff007424 */ /* 0x000fe200078e00ff */
[----:B------:R-:W-:Y:S02]  /*deb0*/  MOV R2, 0xded0 ;  /* 0x0000ded000027802 */ /* 0x000fe40000000f00 */
[----:B------:R-:W-:Y:S05]  /*dec0*/  CALL.REL.NOINC `($__internal_1_$__cuda_sm70_shflsync_idx_p) ;  /* 0x0000153000007944 */ /* 0x000fea0003c00000 */
[----:B------:R-:W-:Y:S01]  /*ded0*/  MOV R8, R0 ;  /* 0x0000000000087202 */ /* 0x000fe20000000f00 */
[----:B------:R-:W-:Y:S05]  /*dee0*/  BRA `(.L_x_126) ;  /* 0xffff491000007947 */ /* 0x000fea000383ffff */
.L_x_39:
[----:B------:R-:W-:Y:S01]  /*def0*/  IMAD.MOV.U32 R5, RZ, RZ, R12 ;  /* 0x000000ffff057224 */ /* 0x000fe200078e000c */
[----:B------:R-:W-:Y:S01]  /*df00*/  MOV R3, RZ ;  /* 0x000000ff00037202 */ /* 0x000fe20000000f00 */
[----:B------:R-:W-:Y:S01]  /*df10*/  IMAD.MOV.U32 R0, RZ, RZ, 0x1c1f ;  /* 0x00001c1fff007424 */ /* 0x000fe200078e00ff */
[----:B------:R-:W-:Y:S02]  /*df20*/  MOV R2, 0xdf40 ;  /* 0x0000df4000027802 */ /* 0x000fe40000000f00 */
[----:B-12---:R-:W-:Y:S05]  /*df30*/  CALL.REL.NOINC `($__internal_1_$__cuda_sm70_shflsync_idx_p) ;  /* 0x000014c000007944 */ /* 0x006fea0003c00000 */
[----:B------:R-:W-:Y:S05]  /*df40*/  BRA `(.L_x_127) ;  /* 0xffff48d000007947 */ /* 0x000fea000383ffff */
.L_x_42:
[----:B--2---:R-:W-:Y:S01]  /*df50*/  IMAD.MOV.U32 R5, RZ, RZ, R10 ;  /* 0x000000ffff057224 */ /* 0x004fe200078e000a */
[----:B------:R-:W-:Y:S01]  /*df60*/  MOV R3, 0x1 ;  /* 0x0000000100037802 */ /* 0x000fe20000000f00 */
[----:B----4-:R-:W-:Y:S01]  /*df70*/  IMAD.MOV.U32 R0, RZ, RZ, 0x1c1f ;  /* 0x00001c1fff007424 */ /* 0x010fe200078e00ff */
[----:B------:R-:W-:-:S02]  /*df80*/  MOV R2, 0xdfa0 ;  /* 0x0000dfa000027802 */ /* 0x000fc40000000f00 */
[----:B-1-3--:R-:W-:Y:S05]  /*df90*/  CALL.REL.NOINC `($__internal_1_$__cuda_sm70_shflsync_idx_p) ;  /* 0x0000146000007944 */ /* 0x00afea0003c00000 */
[----:B------:R-:W-:Y:S01]  /*dfa0*/  IMAD.MOV.U32 R8, RZ, RZ, R0 ;  /* 0x000000ffff087224 */ /* 0x000fe200078e0000 */
[----:B------:R-:W-:Y:S01]  /*dfb0*/  MOV R3, 0x1 ;  /* 0x0000000100037802 */ /* 0x000fe20000000f00 */
[----:B------:R-:W-:Y:S01]  /*dfc0*/  IMAD.MOV.U32 R5, RZ, RZ, R12 ;  /* 0x000000ffff057224 */ /* 0x000fe200078e000c */
[----:B------:R-:W-:-:S02]  /*dfd0*/  MOV R0, 0x1c1f ;  /* 0x00001c1f00007802 */ /* 0x000fc40000000f00 */
[----:B------:R-:W-:Y:S02]  /*dfe0*/  MOV R2, 0xe000 ;  /* 0x0000e00000027802 */ /* 0x000fe40000000f00 */
[----:B------:R-:W-:Y:S05]  /*dff0*/  CALL.REL.NOINC `($__internal_1_$__cuda_sm70_shflsync_idx_p) ;  /* 0x0000140000007944 */ /* 0x000fea0003c00000 */
[----:B------:R-:W-:Y:S05]  /*e000*/  BRA `(.L_x_128) ;  /* 0xffff49a000007947 */ /* 0x000fea000383ffff */
.L_x_45:
[----:B-1----:R-:W-:Y:S01]  /*e010*/  IMAD.MOV.U32 R5, RZ, RZ, R10 ;  /* 0x000000ffff057224 */ /* 0x002fe200078e000a */
[----:B------:R-:W-:Y:S01]  /*e020*/  MOV R3, 0x2 ;  /* 0x0000000200037802 */ /* 0x000fe20000000f00 */
[----:B----4-:R-:W-:Y:S01]  /*e030*/  IMAD.MOV.U32 R0, RZ, RZ, 0x1c1f ;  /* 0x00001c1fff007424 */ /* 0x010fe200078e00ff */
[----:B------:R-:W-:Y:S02]  /*e040*/  MOV R2, 0xe060 ;  /* 0x0000e06000027802 */ /* 0x000fe40000000f00 */
[----:B--23--:R-:W-:Y:S05]  /*e050*/  CALL.REL.NOINC `($__internal_1_$__cuda_sm70_shflsync_idx_p) ;  /* 0x000013a000007944 */ /* 0x00cfea0003c00000 */
[----:B------:R-:W-:Y:S01]  /*e060*/  MOV R8, R0 ;  /* 0x0000000000087202 */ /* 0x000fe20000000f00 */
[----:B------:R-:W-:Y:S05]  /*e070*/  BRA `(.L_x_129) ;  /* 0xffff4ab000007947 */ /* 0x000fea000383ffff */
.L_x_46:
[----:B------:R-:W-:Y:S01]  /*e080*/  IMAD.MOV.U32 R5, RZ, RZ, R12 ;  /* 0x000000ffff057224 */ /* 0x000fe200078e000c */
[----:B------:R-:W-:Y:S01]  /*e090*/  MOV R3, 0x2 ;  /* 0x0000000200037802 */ /* 0x000fe20000000f00 */
[----:B----4-:R-:W-:Y:S01]  /*e0a0*/  IMAD.MOV.U32 R0, RZ, RZ, 0x1c1f ;  /* 0x00001c1fff007424 */ /* 0x010fe200078e00ff */
[----:B------:R-:W-:Y:S02]  /*e0b0*/  MOV R2, 0xe0d0 ;  /* 0x0000e0d000027802 */ /* 0x000fe40000000f00 */
[----:B-123--:R-:W-:Y:S05]  /*e0c0*/  CALL.REL.NOINC `($__internal_1_$__cuda_sm70_shflsync_idx_p) ;  /* 0x0000133000007944 */ /* 0x00efea0003c00000 */
[----:B------:R-:W-:Y:S05]  /*e0d0*/  BRA `(.L_x_130) ;  /* 0xffff4a7000007947 */ /* 0x000fea000383ffff */
.L_x_49:
[----:B-1----:R-:W-:Y:S01]  /*e0e0*/  IMAD.MOV.U32 R5, RZ, RZ, R10 ;  /* 0x000000ffff057224 */ /* 0x002fe200078e000a */
[----:B------:R-:W-:Y:S01]  /*e0f0*/  MOV R3, 0x3 ;  /* 0x0000000300037802 */ /* 0x000fe20000000f00 */
[----:B------:R-:W-:Y:S01]  /*e100*/  IMAD.MOV.U32 R0, RZ, RZ, 0x1c1f ;  /* 0x00001c1fff007424 */ /* 0x000fe200078e00ff */
[----:B------:R-:W-:-:S02]  /*e110*/  MOV R2, 0xe130 ;  /* 0x0000e13000027802 */ /* 0x000fc40000000f00 */
[----:B--234-:R-:W-:Y:S05]  /*e120*/  CALL.REL.NOINC `($__internal_1_$__cuda_sm70_shflsync_idx_p) ;  /* 0x000012d000007944 */ /* 0x01cfea0003c00000 */
[----:B------:R-:W-:Y:S01]  /*e130*/  IMAD.MOV.U32 R8, RZ, RZ, R0 ;  /* 0x000000ffff087224 */ /* 0x000fe200078e0000 */
[----:B------:R-:W-:Y:S01]  /*e140*/  MOV R3, 0x3 ;  /* 0x0000000300037802 */ /* 0x000fe20000000f00 */
[----:B------:R-:W-:Y:S01]  /*e150*/  IMAD.MOV.U32 R5, RZ, RZ, R12 ;  /* 0x000000ffff057224 */ /* 0x000fe200078e000c */
[----:B------:R-:W-:-:S02]  /*e160*/  MOV R0, 0x1c1f ;  /* 0x00001c1f00007802 */ /* 0x000fc40000000f00 */
[----:B------:R-:W-:Y:S02]  /*e170*/  MOV R2, 0xe190 ;  /* 0x0000e19000027802 */ /* 0x000fe40000000f00 */
[----:B------:R-:W-:Y:S05]  /*e180*/  CALL.REL.NOINC `($__internal_1_$__cuda_sm70_shflsync_idx_p) ;  /* 0x0000127000007944 */ /* 0x000fea0003c00000 */
[----:B------:R-:W-:Y:S05]  /*e190*/  BRA `(.L_x_131) ;  /* 0xffff4b4000007947 */ /* 0x000fea000383ffff */
.L_x_56:
[----:B------:R-:W-:Y:S01]  /*e1a0*/  IMAD.MOV.U32 R0, RZ, RZ, R232 ;  /* 0x000000ffff007224 */ /* 0x000fe200078e00e8 */
[----:B------:R-:W-:Y:S01]  /*e1b0*/  MOV R10, 0x1f ;  /* 0x0000001f000a7802 */ /* 0x000fe20000000f00 */
[----:B------:R-:W-:Y:S01]  /*e1c0*/  IMAD.MOV.U32 R3, RZ, RZ, 0x2 ;  /* 0x00000002ff037424 */ /* 0x000fe200078e00ff */
[----:B------:R-:W-:Y:S02]  /*e1d0*/  MOV R9, 0xffffffff ;  /* 0xffffffff00097802 */ /* 0x000fe40000000f00 */
[----:B------:R-:W-:Y:S02]  /*e1e0*/  MOV R2, 0xe200 ;  /* 0x0000e20000027802 */ /* 0x000fe40000000f00 */
[----:B------:R-:W-:Y:S05]  /*e1f0*/  CALL.REL.NOINC `($__internal_0_$__cuda_sm70_shflsync_bfly_p) ;  /* 0x000011c000007944 */ /* 0x000fea0003c00000 */
[----:B------:R-:W-:Y:S01]  /*e200*/  FADD.FTZ R0, R232, R8 ;  /* 0x00000008e8007221 */ /* 0x000fe20000010000 */
[----:B------:R-:W-:Y:S02]  /*e210*/  MOV R3, 0x1 ;  /* 0x0000000100037802 */ /* 0x000fe40000000f00 */
[----:B------:R-:W-:Y:S02]  /*e220*/  MOV R2, 0xe240 ;  /* 0x0000e24000027802 */ /* 0x000fe40000000f00 */
[----:B------:R-:W-:Y:S05]  /*e230*/  CALL.REL.NOINC `($__internal_0_$__cuda_sm70_shflsync_bfly_p) ;  /* 0x0000118000007944 */ /* 0x000fea0003c00000 */
[----:B------:R-:W-:Y:S01]  /*e240*/  FADD.FTZ R5, R0, R8 ;  /* 0x0000000800057221 */ /* 0x000fe20000010000 */
[----:B------:R-:W-:Y:S02]  /*e250*/  MOV R0, R241 ;  /* 0x000000f100007202 */ /* 0x000fe40000000f00 */
[----:B------:R-:W-:-:S02]  /*e260*/  MOV R3, 0x2 ;  /* 0x0000000200037802 */ /* 0x000fc40000000f00 */
[----:B------:R-:W-:Y:S02]  /*e270*/  MOV R2, 0xe290 ;  /* 0x0000e29000027802 */ /* 0x000fe40000000f00 */
[----:B------:R-:W-:Y:S05]  /*e280*/  CALL.REL.NOINC `($__internal_0_$__cuda_sm70_shflsync_bfly_p) ;  /* 0x0000113000007944 */ /* 0x000fea0003c00000 */
[----:B------:R-:W-:Y:S01]  /*e290*/  FADD.FTZ R4, R241, R8 ;  /* 0x00000008f1047221 */ /* 0x000fe20000010000 */
[----:B------:R-:W-:Y:S02]  /*e2a0*/  MOV R3, 0x1 ;  /* 0x0000000100037802 */ /* 0x000fe40000000f00 */
[----:B------:R-:W-:Y:S02]  /*e2b0*/  MOV R2, 0xe2e0 ;  /* 0x0000e2e000027802 */ /* 0x000fe40000000f00 */
[----:B------:R-:W-:Y:S02]  /*e2c0*/  MOV R0, R4 ;  /* 0x0000000400007202 */ /* 0x000fe40000000f00 */
[----:B------:R-:W-:Y:S05]  /*e2d0*/  CALL.REL.NOINC `($__internal_0_$__cuda_sm70_shflsync_bfly_p) ;  /* 0x000010e000007944 */ /* 0x000fea0003c00000 */
[----:B------:R-:W-:Y:S01]  /*e2e0*/  FADD.FTZ R4, R4, R8 ;  /* 0x0000000804047221 */ /* 0x000fe20000010000 */
[----:B------:R-:W-:Y:S02]  /*e2f0*/  MOV R0, R242 ;  /* 0x000000f200007202 */ /* 0x000fe40000000f00 */
[----:B------:R-:W-:Y:S02]  /*e300*/  MOV R3, 0x2 ;  /* 0x0000000200037802 */ /* 0x000fe40000000f00 */
[----:B------:R-:W-:-:S02]  /*e310*/  MOV R2, 0xe330 ;  /* 0x0000e33000027802 */ /* 0x000fc40000000f00 */
[----:B------:R-:W-:Y:S05]  /*e320*/  CALL.REL.NOINC `($__internal_0_$__cuda_sm70_shflsync_bfly_p) ;  /* 0x0000109000007944 */ /* 0x000fea0003c00000 */
[----:B------:R-:W-:Y:S01]  /*e330*/  FADD.FTZ R7, R242, R8 ;  /* 0x00000008f2077221 */ /* 0x000fe20000010000 */
[----:B------:R-:W-:-:S02]  /*e340*/  MOV R3, 0x1 ;  /* 0x0000000100037802 */ /* 0x000fc40000000f00 */
[----:B------:R-:W-:Y:S02]  /*e350*/  MOV R2, 0xe380 ;  /* 0x0000e38000027802 */ /* 0x000fe40000000f00 */
[----:B------:R-:W-:Y:S02]  /*e360*/  MOV R0, R7 ;  /* 0x0000000700007202 */ /* 0x000fe40000000f00 */
[----:B------:R-:W-:Y:S05]  /*e370*/  CALL.REL.NOINC `($__internal_0_$__cuda_sm70_shflsync_bfly_p) ;  /* 0x0000104000007944 */ /* 0x000fea0003c00000 */
[----:B------:R-:W-:Y:S01]  /*e380*/  FADD.FTZ R7, R7, R8 ;  /* 0x0000000807077221 */ /* 0x000fe20000010000 */
[----:B------:R-:W-:Y:S02]  /*e390*/  MOV R0, R243 ;  /* 0x000000f300007202 */ /* 0x000fe40000000f00 */
[----:B------:R-:W-:Y:S02]  /*e3a0*/  MOV R3, 0x2 ;  /* 0x0000000200037802 */ /* 0x000fe40000000f00 */
[----:B------:R-:W-:Y:S02]  /*e3b0*/  MOV R2, 0xe3d0 ;  /* 0x0000e3d000027802 */ /* 0x000fe40000000f00 */
[----:B------:R-:W-:Y:S05]  /*e3c0*/  CALL.REL.NOINC `($__internal_0_$__cuda_sm70_shflsync_bfly_p) ;  /* 0x00000ff000007944 */ /* 0x000fea0003c00000 */
[----:B------:R-:W-:Y:S01]  /*e3d0*/  FADD.FTZ R6, R243, R8 ;  /* 0x00000008f3067221 */ /* 0x000fe20000010000 */
[----:B------:R-:W-:Y:S02]  /*e3e0*/  MOV R3, 0x1 ;  /* 0x0000000100037802 */ /* 0x000fe40000000f00 */
[----:B------:R-:W-:-:S02]  /*e3f0*/  MOV R2, 0xe420 ;  /* 0x0000e42000027802 */ /* 0x000fc40000000f00 */
[----:B------:R-:W-:Y:S02]  /*e400*/  MOV R0, R6 ;  /* 0x0000000600007202 */ /* 0x000fe40000000f00 */
[----:B------:R-:W-:Y:S05]  /*e410*/  CALL.REL.NOINC `($__internal_0_$__cuda_sm70_shflsync_bfly_p) ;  /* 0x00000fa000007944 */ /* 0x000fea0003c00000 */
[----:B------:R-:W-:Y:S05]  /*e420*/  BRA `(.L_x_132) ;  /* 0xffffa5e000007947 */ /* 0x000fea000383ffff */
.L_x_63:
[----:B-1234-:R-:W-:Y:S01]  /*e430*/  IMAD.MOV.U32 R5, RZ, RZ, R12 ;  /* 0x000000ffff057224 */ /* 0x01efe200078e000c */
[----:B------:R-:W-:Y:S01]  /*e440*/  MOV R3, RZ ;  /* 0x000000ff00037202 */ /* 0x000fe20000000f00 */
[----:B------:R-:W-:Y:S01]  /*e450*/  IMAD.MOV.U32 R0, RZ, RZ, 0x1c1f ;  /* 0x00001c1fff007424 */ /* 0x000fe200078e00ff */
[----:B------:R-:W-:Y:S02]  /*e460*/  MOV R2, 0xe480 ;  /* 0x0000e48000027802 */ /* 0x000fe40000000f00 */
[----:B------:R-:W-:Y:S05]  /*e470*/  CALL.REL.NOINC `($__internal_1_$__cuda_sm70_shflsync_idx_p) ;  /* 0x00000f8000007944 */ /* 0x000fea0003c00000 */
[----:B------:R-:W-:Y:S01]  /*e480*/  MOV R10, R0 ;  /* 0x00000000000a7202 */ /* 0x000fe20000000f00 */
[----:B------:R-:W-:Y:S05]  /*e490*/  BRA `(.L_x_133) ;  /* 0xffffc05000007947 */ /* 0x000fea000383ffff */
.L_x_64:
[----:B------:R-:W-:Y:S01]  /*e4a0*/  IMAD.MOV.U32 R5, RZ, RZ, R13 ;  /* 0x000000ffff057224 */ /* 0x000fe200078e000d */
[----:B------:R-:W-:Y:S01]  /*e4b0*/  MOV R3, RZ ;  /* 0x000000ff00037202 */ /* 0x000fe20000000f00 */
[----:B------:R-:W-:Y:S01]  /*e4c0*/  IMAD.MOV.U32 R0, RZ, RZ, 0x1c1f ;  /* 0x00001c1fff007424 */ /* 0x000fe200078e00ff */
[----:B------:R-:W-:Y:S02]  /*e4d0*/  MOV R2, 0xe4f0 ;  /* 0x0000e4f000027802 */ /* 0x000fe40000000f00 */
[----:B-12---:R-:W-:Y:S05]  /*e4e0*/  CALL.REL.NOINC `($__internal_1_$__cuda_sm70_shflsync_idx_p) ;  /* 0x00000f1000007944 */ /* 0x006fea0003c00000 */
[----:B------:R-:W-:Y:S05]  /*e4f0*/  BRA `(.L_x_134) ;  /* 0xffffc01000007947 */ /* 0x000fea000383ffff */
.L_x_67:
[----:B------:R-:W-:Y:S01]  /*e500*/  IMAD.MOV.U32 R5, RZ, RZ, R12 ;  /* 0x000000ffff057224 */ /* 0x000fe200078e000c */
[----:B--2---:R-:W-:Y:S01]  /*e510*/  MOV R3, 0x1 ;  /* 0x0000000100037802 */ /* 0x004fe20000000f00 */
        /* <DEDUP_REMOVED lines=10> */
.L_x_70:
[----:B------:R-:W-:Y:S01]  /*e5c0*/  IMAD.MOV.U32 R5, RZ, RZ, R12 ;  /* 0x000000ffff057224 */ /* 0x000fe200078e000c */
[----:B-1----:R-:W-:Y:S01]  /*e5d0*/  MOV R3, 0x2 ;  /* 0x0000000200037802 */ /* 0x002fe20000000f00 */
[----:B----4-:R-:W-:Y:S01]  /*e5e0*/  IMAD.MOV.U32 R0, RZ, RZ, 0x1c1f ;  /* 0x00001c1fff007424 */ /* 0x010fe200078e00ff */
[----:B------:R-:W-:Y:S02]  /*e5f0*/  MOV R2, 0xe610 ;  /* 0x0000e61000027802 */ /* 0x000fe40000000f00 */
[----:B--23--:R-:W-:Y:S05]  /*e600*/  CALL.REL.NOINC `($__internal_1_$__cuda_sm70_shflsync_idx_p) ;  /* 0x00000df000007944 */ /* 0x00cfea0003c00000 */
[----:B------:R-:W-:Y:S01]  /*e610*/  MOV R10, R0 ;  /* 0x00000000000a7202 */ /* 0x000fe20000000f00 */
[----:B------:R-:W-:Y:S05]  /*e620*/  BRA `(.L_x_136) ;  /* 0xffffc1a000007947 */ /* 0x000fea000383ffff */
.L_x_71:
[----:B------:R-:W-:Y:S01]  /*e630*/  IMAD.MOV.U32 R5, RZ, RZ, R13 ;  /* 0x000000ffff057224 */ /* 0x000fe200078e000d */
[----:B------:R-:W-:Y:S01]  /*e640*/  MOV R3, 0x2 ;  /* 0x0000000200037802 */ /* 0x000fe20000000f00 */
[----:B----4-:R-:W-:Y:S01]  /*e650*/  IMAD.MOV.U32 R0, RZ, RZ, 0x1c1f ;  /* 0x00001c1fff007424 */ /* 0x010fe200078e00ff */
[----:B------:R-:W-:Y:S02]  /*e660*/  MOV R2, 0xe680 ;  /* 0x0000e68000027802 */ /* 0x000fe40000000f00 */
[----:B-123--:R-:W-:Y:S05]  /*e670*/  CALL.REL.NOINC `($__internal_1_$__cuda_sm70_shflsync_idx_p) ;  /* 0x00000d8000007944 */ /* 0x00efea0003c00000 */
[----:B------:R-:W-:Y:S05]  /*e680*/  BRA `(.L_x_137) ;  /* 0xffffc16000007947 */ /* 0x000fea000383ffff */
.L_x_74:
[----:B------:R-:W-:Y:S01]  /*e690*/  IMAD.MOV.U32 R5, RZ, RZ, R12 ;  /* 0x000000ffff057224 */ /* 0x000fe200078e000c */
[----:B-1----:R-:W-:Y:S01]  /*e6a0*/  MOV R3, 0x3 ;  /* 0x0000000300037802 */ /* 0x002fe20000000f00 */
        /* <DEDUP_REMOVED lines=10> */
.L_x_76:
[----:B------:R-:W-:Y:S01]  /*e750*/  IMAD.MOV.U32 R5, RZ, RZ, R12 ;  /* 0x000000ffff057224 */ /* 0x000fe200078e000c */
[----:B------:R-:W-:Y:S01]  /*e760*/  MOV R3, RZ ;  /* 0x000000ff00037202 */ /* 0x000fe20000000f00 */
[----:B------:R-:W-:Y:S01]  /*e770*/  IMAD.MOV.U32 R0, RZ, RZ, 0x1c1f ;  /* 0x00001c1fff007424 */ /* 0x000fe200078e00ff */
[----:B------:R-:W-:Y:S02]  /*e780*/  MOV R2, 0xe7a0 ;  /* 0x0000e7a000027802 */ /* 0x000fe40000000f00 */
[----:B------:R-:W-:Y:S05]  /*e790*/  CALL.REL.NOINC `($__internal_1_$__cuda_sm70_shflsync_idx_p) ;  /* 0x00000c6000007944 */ /* 0x000fea0003c00000 */
[----:B------:R-:W-:Y:S01]  /*e7a0*/  MOV R4, R0 ;  /* 0x0000000000047202 */ /* 0x000fe20000000f00 */
[----:B------:R-:W-:Y:S05]  /*e7b0*/  BRA `(.L_x_139) ;  /* 0xffffc51000007947 */ /* 0x000fea000383ffff */
.L_x_77:
[----:B------:R-:W-:Y:S01]  /*e7c0*/  IMAD.MOV.U32 R5, RZ, RZ, R13 ;  /* 0x000000ffff057224 */ /* 0x000fe200078e000d */
[----:B------:R-:W-:Y:S01]  /*e7d0*/  MOV R3, RZ ;  /* 0x000000ff00037202 */ /* 0x000fe20000000f00 */
[----:B------:R-:W-:Y:S01]  /*e7e0*/  IMAD.MOV.U32 R0, RZ, RZ, 0x1c1f ;  /* 0x00001c1fff007424 */ /* 0x000fe200078e00ff */
[----:B------:R-:W-:Y:S02]  /*e7f0*/  MOV R2, 0xe810 ;  /* 0x0000e81000027802 */ /* 0x000fe40000000f00 */
[----:B-12---:R-:W-:Y:S05]  /*e800*/  CALL.REL.NOINC `($__internal_1_$__cuda_sm70_shflsync_idx_p) ;  /* 0x00000bf000007944 */ /* 0x006fea0003c00000 */
[----:B------:R-:W-:Y:S05]  /*e810*/  BRA `(.L_x_140) ;  /* 0xffffc4d000007947 */ /* 0x000fea000383ffff */
.L_x_80:
        /* <DEDUP_REMOVED lines=12> */
.L_x_83:
[----:B------:R-:W-:Y:S01]  /*e8e0*/  IMAD.MOV.U32 R5, RZ, RZ, R12 ;  /* 0x000000ffff057224 */ /* 0x000fe200078e000c */
[----:B-1----:R-:W-:Y:S01]  /*e8f0*/  MOV R3, 0x2 ;  /* 0x0000000200037802 */ /* 0x002fe20000000f00 */
[----:B----4-:R-:W-:Y:S01]  /*e900*/  IMAD.MOV.U32 R0, RZ, RZ, 0x1c1f ;  /* 0x00001c1fff007424 */ /* 0x010fe200078e00ff */
[----:B------:R-:W-:Y:S02]  /*e910*/  MOV R2, 0xe930 ;  /* 0x0000e93000027802 */ /* 0x000fe40000000f00 */
[----:B--23--:R-:W-:Y:S05]  /*e920*/  CALL.REL.NOINC `($__internal_1_$__cuda_sm70_shflsync_idx_p) ;  /* 0x00000ad000007944 */ /* 0x00cfea0003c00000 */
[----:B------:R-:W-:Y:S01]  /*e930*/  MOV R4, R0 ;  /* 0x0000000000047202 */ /* 0x000fe20000000f00 */
[----:B------:R-:W-:Y:S05]  /*e940*/  BRA `(.L_x_142) ;  /* 0xffffcd5000007947 */ /* 0x000fea000383ffff */
.L_x_84:
[----:B------:R-:W-:Y:S01]  /*e950*/  IMAD.MOV.U32 R5, RZ, RZ, R13 ;  /* 0x000000ffff057224 */ /* 0x000fe200078e000d */
[----:B------:R-:W-:Y:S01]  /*e960*/  MOV R3, 0x2 ;  /* 0x0000000200037802 */ /* 0x000fe20000000f00 */
[----:B----4-:R-:W-:Y:S01]  /*e970*/  IMAD.MOV.U32 R0, RZ, RZ, 0x1c1f ;  /* 0x00001c1fff007424 */ /* 0x010fe200078e00ff */
[----:B------:R-:W-:Y:S02]  /*e980*/  MOV R2, 0xe9a0 ;  /* 0x0000e9a000027802 */ /* 0x000fe40000000f00 */
[----:B-123--:R-:W-:Y:S05]  /*e990*/  CALL.REL.NOINC `($__internal_1_$__cuda_sm70_shflsync_idx_p) ;  /* 0x00000a6000007944 */ /* 0x00efea0003c00000 */
[----:B------:R-:W-:Y:S05]  /*e9a0*/  BRA `(.L_x_143) ;  /* 0xffffcd1000007947 */ /* 0x000fea000383ffff */
.L_x_87:
[----:B------:R-:W-:Y:S01]  /*e9b0*/  IMAD.MOV.U32 R5, RZ, RZ, R12 ;  /* 0x000000ffff057224 */ /* 0x000fe200078e000c */
[----:B--2---:R-:W-:Y:S01]  /*e9c0*/  MOV R3, 0x3 ;  /* 0x0000000300037802 */ /* 0x004fe20000000f00 */
[----:B-1----:R-:W-:Y:S01]  /*e9d0*/  IMAD.MOV.U32 R0, RZ, RZ, 0x1c1f ;  /* 0x00001c1fff007424 */ /* 0x002fe200078e00ff */
[----:B------:R-:W-:-:S02]  /*e9e0*/  MOV R2, 0xea00 ;  /* 0x0000ea0000027802 */ /* 0x000fc40000000f00 */
[----:B---34-:R-:W-:Y:S05]  /*e9f0*/  CALL.REL.NOINC `($__internal_1_$__cuda_sm70_shflsync_idx_p) ;  /* 0x00000a0000007944 */ /* 0x018fea0003c00000 */
[----:B------:R-:W-:Y:S01]  /*ea00*/  IMAD.MOV.U32 R4, RZ, RZ, R0 ;  /* 0x000000ffff047224 */ /* 0x000fe200078e0000 */
[----:B------:R-:W-:Y:S01]  /*ea10*/  MOV R3, 0x3 ;  /* 0x0000000300037802 */ /* 0x000fe20000000f00 */
[----:B------:R-:W-:Y:S01]  /*ea20*/  IMAD.MOV.U32 R5, RZ, RZ, R13 ;  /* 0x000000ffff057224 */ /* 0x000fe200078e000d */
[----:B------:R-:W-:-:S02]  /*ea30*/  MOV R0, 0x1c1f ;  /* 0x00001c1f00007802 */ /* 0x000fc40000000f00 */
[----:B------:R-:W-:Y:S02]  /*ea40*/  MOV R2, 0xea60 ;  /* 0x0000ea6000027802 */ /* 0x000fe40000000f00 */
[----:B------:R-:W-:Y:S05]  /*ea50*/  CALL.REL.NOINC `($__internal_1_$__cuda_sm70_shflsync_idx_p) ;  /* 0x000009a000007944 */ /* 0x000fea0003c00000 */
[----:B------:R-:W-:Y:S05]  /*ea60*/  BRA `(.L_x_144) ;  /* 0xffffd15000007947 */ /* 0x000fea000383ffff */
.L_x_91:
[----:B------:R-:W-:Y:S01]  /*ea70*/  IMAD.MOV.U32 R5, RZ, RZ, R9 ;  /* 0x000000ffff057224 */ /* 0x000fe200078e0009 */
[----:B------:R-:W-:Y:S01]  /*ea80*/  MOV R3, RZ ;  /* 0x000000ff00037202 */ /* 0x000fe20000000f00 */
[----:B------:R-:W-:Y:S01]  /*ea90*/  IMAD.MOV.U32 R0, RZ, RZ, 0x1c1f ;  /* 0x00001c1fff007424 */ /* 0x000fe200078e00ff */
[----:B------:R-:W-:Y:S02]  /*eaa0*/  MOV R2, 0xeac0 ;  /* 0x0000eac000027802 */ /* 0x000fe40000000f00 */
[----:B------:R-:W-:Y:S05]  /*eab0*/  CALL.REL.NOINC `($__internal_1_$__cuda_sm70_shflsync_idx_p) ;  /* 0x0000094000007944 */ /* 0x000fea0003c00000 */
[----:B------:R-:W-:Y:S01]  /*eac0*/  MOV R8, R0 ;  /* 0x0000000000087202 */ /* 0x000fe20000000f00 */
[----:B------:R-:W-:Y:S05]  /*ead0*/  BRA `(.L_x_145) ;  /* 0xffffdde000007947 */ /* 0x000fea000383ffff */
.L_x_92:
[----:B------:R-:W-:Y:S01]  /*eae0*/  IMAD.MOV.U32 R5, RZ, RZ, R12 ;  /* 0x000000ffff057224 */ /* 0x000fe200078e000c */
[----:B------:R-:W-:Y:S01]  /*eaf0*/  MOV R3, RZ ;  /* 0x000000ff00037202 */ /* 0x000fe20000000f00 */
[----:B------:R-:W-:Y:S01]  /*eb00*/  IMAD.MOV.U32 R0, RZ, RZ, 0x1c1f ;  /* 0x00001c1fff007424 */ /* 0x000fe200078e00ff */
[----:B------:R-:W-:Y:S02]  /*eb10*/  MOV R2, 0xeb30 ;  /* 0x0000eb3000027802 */ /* 0x000fe40000000f00 */
[----:B-12---:R-:W-:Y:S05]  /*eb20*/  CALL.REL.NOINC `($__internal_1_$__cuda_sm70_shflsync_idx_p) ;  /* 0x000008d000007944 */ /* 0x006fea0003c00000 */
[----:B------:R-:W-:Y:S05]  /*eb30*/  BRA `(.L_x_146) ;  /* 0xffffdda000007947 */ /* 0x000fea000383ffff */
.L_x_95:
        /* <DEDUP_REMOVED lines=12> */
.L_x_98:
[----:B-1----:R-:W-:Y:S01]  /*ec00*/  IMAD.MOV.U32 R5, RZ, RZ, R9 ;  /* 0x000000ffff057224 */ /* 0x002fe200078e0009 */
[----:B------:R-:W-:Y:S01]  /*ec10*/  MOV R3, 0x2 ;  /* 0x0000000200037802 */ /* 0x000fe20000000f00 */
[----:B----4-:R-:W-:Y:S01]  /*ec20*/  IMAD.MOV.U32 R0, RZ, RZ, 0x1c1f ;  /* 0x00001c1fff007424 */ /* 0x010fe200078e00ff */
[----:B------:R-:W-:Y:S02]  /*ec30*/  MOV R2, 0xec50 ;  /* 0x0000ec5000027802 */ /* 0x000fe40000000f00 */
[----:B--23--:R-:W-:Y:S05]  /*ec40*/  CALL.REL.NOINC `($__internal_1_$__cuda_sm70_shflsync_idx_p) ;  /* 0x000007b000007944 */ /* 0x00cfea0003c00000 */
[----:B------:R-:W-:Y:S01]  /*ec50*/  MOV R8, R0 ;  /* 0x0000000000087202 */ /* 0x000fe20000000f00 */
[----:B------:R-:W-:Y:S05]  /*ec60*/  BRA `(.L_x_148) ;  /* 0xffffdf4000007947 */ /* 0x000fea000383ffff */
.L_x_99:
[----:B------:R-:W-:Y:S01]  /*ec70*/  IMAD.MOV.U32 R5, RZ, RZ, R12 ;  /* 0x000000ffff057224 */ /* 0x000fe200078e000c */
[----:B------:R-:W-:Y:S01]  /*ec80*/  MOV R3, 0x2 ;  /* 0x0000000200037802 */ /* 0x000fe20000000f00 */
[----:B----4-:R-:W-:Y:S01]  /*ec90*/  IMAD.MOV.U32 R0, RZ, RZ, 0x1c1f ;  /* 0x00001c1fff007424 */ /* 0x010fe200078e00ff */
[----:B------:R-:W-:Y:S02]  /*eca0*/  MOV R2, 0xecc0 ;  /* 0x0000ecc000027802 */ /* 0x000fe40000000f00 */
[----:B-123--:R-:W-:Y:S05]  /*ecb0*/  CALL.REL.NOINC `($__internal_1_$__cuda_sm70_shflsync_idx_p) ;  /* 0x0000074000007944 */ /* 0x00efea0003c00000 */
[----:B------:R-:W-:Y:S05]  /*ecc0*/  BRA `(.L_x_149) ;  /* 0xffffdf0000007947 */ /* 0x000fea000383ffff */
.L_x_102:
        /* <DEDUP_REMOVED lines=12> */
.L_x_104:
[----:B------:R-:W-:Y:S01]  /*ed90*/  IMAD.MOV.U32 R5, RZ, RZ, R74 ;  /* 0x000000ffff057224 */ /* 0x000fe200078e004a */
[----:B------:R-:W-:Y:S01]  /*eda0*/  MOV R3, RZ ;  /* 0x000000ff00037202 */ /* 0x000fe20000000f00 */
[----:B------:R-:W-:Y:S01]  /*edb0*/  IMAD.MOV.U32 R0, RZ, RZ, 0x1f ;  /* 0x0000001fff007424 */ /* 0x000fe200078e00ff */
[----:B------:R-:W-:Y:S02]  /*edc0*/  MOV R2, 0xede0 ;  /* 0x0000ede000027802 */ /* 0x000fe40000000f00 */
[----:B--2---:R-:W-:Y:S05]  /*edd0*/  CALL.REL.NOINC `($__internal_1_$__cuda_sm70_shflsync_idx_p) ;  /* 0x0000062000007944 */ /* 0x004fea0003c00000 */
[----:B------:R-:W-:Y:S01]  /*ede0*/  MOV R9, R0 ;  /* 0x0000000000097202 */ /* 0x000fe20000000f00 */
[----:B------:R-:W-:Y:S05]  /*edf0*/  BRA `(.L_x_151) ;  /* 0xffffe16000007947 */ /* 0x000fea000383ffff */
.L_x_105:
[----:B------:R-:W-:Y:S01]  /*ee00*/  IMAD.MOV.U32 R5, RZ, RZ, R74 ;  /* 0x000000ffff057224 */ /* 0x000fe200078e004a */
[----:B------:R-:W-:Y:S01]  /*ee10*/  MOV R3, 0x1 ;  /* 0x0000000100037802 */ /* 0x000fe20000000f00 */
[----:B------:R-:W-:Y:S01]  /*ee20*/  IMAD.MOV.U32 R0, RZ, RZ, 0x1f ;  /* 0x0000001fff007424 */ /* 0x000fe200078e00ff */
[----:B------:R-:W-:Y:S02]  /*ee30*/  MOV R2, 0xee50 ;  /* 0x0000ee5000027802 */ /* 0x000fe40000000f00 */
[----:B-12---:R-:W-:Y:S05]  /*ee40*/  CALL.REL.NOINC `($__internal_1_$__cuda_sm70_shflsync_idx_p) ;  /* 0x000005b000007944 */ /* 0x006fea0003c00000 */
[----:B------:R-:W-:Y:S01]  /*ee50*/  MOV R8, R0 ;  /* 0x0000000000087202 */ /* 0x000fe20000000f00 */
[----:B------:R-:W-:Y:S05]  /*ee60*/  BRA `(.L_x_152) ;  /* 0xffffe11000007947 */ /* 0x000fea000383ffff */
.L_x_106:
[----:B------:R-:W-:Y:S02]  /*ee70*/  MOV R2, 0x1 ;  /* 0x0000000100027802 */ /* 0x000fe40000000f00 */
[----:B------:R-:W-:-:S02]  /*ee80*/  MOV R3, 0xeea0 ;  /* 0x0000eea000037802 */ /* 0x000fc40000000f00 */
[----:B-1234-:R-:W-:Y:S05]  /*ee90*/  CALL.REL.NOINC `($__internal_2_$__cuda_sm70_shflsync_up_p) ;  /* 0x000005b000007944 */ /* 0x01efea0003c00000 */
[----:B------:R-:W-:Y:S05]  /*eea0*/  BRA `(.L_x_153) ;  /* 0xffffe20000007947 */ /* 0x000fea000383ffff */
.L_x_107:
[----:B------:R-:W-:Y:S02]  /*eeb0*/  MOV R2, 0x2 ;  /* 0x0000000200027802 */ /* 0x000fe40000000f00 */
[----:B------:R-:W-:-:S02]  /*eec0*/  MOV R3, 0xeee0 ;  /* 0x0000eee000037802 */ /* 0x000fc40000000f00 */
[----:B--2-4-:R-:W-:Y:S05]  /*eed0*/  CALL.REL.NOINC `($__internal_2_$__cuda_sm70_shflsync_up_p) ;  /* 0x0000057000007944 */ /* 0x014fea0003c00000 */
        /* <DEDUP_REMOVED lines=23> */
.L_x_111:
[----:B------:R-:W-:Y:S02]  /*f050*/  MOV R2, 0x1 ;  /* 0x0000000100027802 */ /* 0x000fe40000000f00 */
[----:B------:R-:W-:Y:S02]  /*f060*/  MOV R3, 0xf080 ;  /* 0x0000f08000037802 */ /* 0x000fe40000000f00 */
[----:B------:R-:W-:Y:S05]  /*f070*/  CALL.REL.NOINC `($__internal_2_$__cuda_sm70_shflsync_up_p) ;  /* 0x000003d000007944 */ /* 0x000fea0003c00000 */
[----:B------:R-:W-:Y:S01]  /*f080*/  MOV R2, R4 ;  /* 0x0000000400027202 */ /* 0x000fe20000000f00 */
[----:B------:R-:W-:Y:S05]  /*f090*/  BRA `(.L_x_155) ;  /* 0xffffe27000007947 */ /* 0x000fea000383ffff */
.L_x_112:
        /* <DEDUP_REMOVED lines=26> */
.L_x_114:
[----:B------:R-:W-:Y:S02]  /*f240*/  SEL R0, RZ, 0x1, P0 ;  /* 0x00000001ff007807 */ /* 0x000fe40000000000 */
[----:B------:R-:W-:Y:S02]  /*f250*/  MOV R2, 0xf270 ;  /* 0x0000f27000027802 */ /* 0x000fe40000000f00 */
[----:B-1----:R-:W-:Y:S05]  /*f260*/  CALL.REL.NOINC `($__internal_3_$__cuda_sm70_votesync_ballot) ;  /* 0x0000025000007944 */ /* 0x002fea0003c00000 */
[----:B------:R-:W-:Y:S01]  /*f270*/  MOV R10, R0 ;  /* 0x00000000000a7202 */ /* 0x000fe20000000f00 */
[----:B------:R-:W-:Y:S05]  /*f280*/  BRA `(.L_x_157) ;  /* 0xffffe21000007947 */ /* 0x000fea000383ffff */
.L_x_115:
[----:B------:R-:W-:Y:S01]  /*f290*/  IMAD.MOV.U32 R5, RZ, RZ, R6 ;  /* 0x000000ffff057224 */ /* 0x000fe200078e0006 */
[----:B---3--:R-:W-:Y:S01]  /*f2a0*/  MOV R3, R12 ;  /* 0x0000000c00037202 */ /* 0x008fe20000000f00 */
[----:B------:R-:W-:Y:S01]  /*f2b0*/  IMAD.MOV.U32 R0, RZ, RZ, 0x1f ;  /* 0x0000001fff007424 */ /* 0x000fe200078e00ff */
[----:B------:R-:W-:Y:S02]  /*f2c0*/  MOV R2, 0xf2e0 ;  /* 0x0000f2e000027802 */ /* 0x000fe40000000f00 */
[----:B-12---:R-:W-:Y:S05]  /*f2d0*/  CALL.REL.NOINC `($__internal_1_$__cuda_sm70_shflsync_idx_p) ;  /* 0x0000012000007944 */ /* 0x006fea0003c00000 */
[----:B------:R-:W-:Y:S01]  /*f2e0*/  IMAD.MOV.U32 R8, RZ, RZ, R0 ;  /* 0x000000ffff087224 */ /* 0x000fe200078e0000 */
[----:B------:R-:W-:Y:S01]  /*f2f0*/  MOV R3, R12 ;  /* 0x0000000c00037202 */ /* 0x000fe20000000f00 */
[----:B------:R-:W-:Y:S01]  /*f300*/  IMAD.MOV.U32 R5, RZ, RZ, R7 ;  /* 0x000000ffff057224 */ /* 0x000fe200078e0007 */
[----:B------:R-:W-:Y:S02]  /*f310*/  MOV R0, 0x1f ;  /* 0x0000001f00007802 */ /* 0x000fe40000000f00 */
[----:B------:R-:W-:-:S02]  /*f320*/  MOV R2, 0xf340 ;  /* 0x0000f34000027802 */ /* 0x000fc40000000f00 */
[----:B------:R-:W-:Y:S05]  /*f330*/  CALL.REL.NOINC `($__internal_1_$__cuda_sm70_shflsync_idx_p) ;  /* 0x000000c000007944 */ /* 0x000fea0003c00000 */
[----:B------:R-:W-:Y:S01]  /*f340*/  MOV R7, R0 ;  /* 0x0000000000077202 */ /* 0x000fe20000000f00 */
[----:B------:R-:W-:Y:S05]  /*f350*/  BRA `(.L_x_158) ;  /* 0xffffe18000007947 */ /* 0x000fea000383ffff */
.L_x_118:
[----:B------:R-:W-:Y:S01]  /*f360*/  IMAD.MOV.U32 R5, RZ, RZ, R4 ;  /* 0x000000ffff057224 */ /* 0x000fe200078e0004 */
[----:B------:R-:W-:-:S02]  /*f370*/  MOV R0, 0x1f ;  /* 0x0000001f00007802 */ /* 0x000fc40000000f00 */
[----:B------:R-:W-:Y:S02]  /*f380*/  MOV R2, 0xf3a0 ;  /* 0x0000f3a000027802 */ /* 0x000fe40000000f00 */
[----:B-1234-:R-:W-:Y:S05]  /*f390*/  CALL.REL.NOINC `($__internal_1_$__cuda_sm70_shflsync_idx_p) ;  /* 0x0000006000007944 */ /* 0x01efea0003c00000 */
[----:B------:R-:W-:Y:S01]  /*f3a0*/  MOV R13, R0 ;  /* 0x00000000000d7202 */ /* 0x000fe20000000f00 */
[----:B------:R-:W-:Y:S05]  /*f3b0*/  BRA `(.L_x_117) ;  /* 0xffffe18000007947 */ /* 0x000fea000383ffff */
        .weak           $__internal_0_$__cuda_sm70_shflsync_bfly_p
        .type           $__internal_0_$__cuda_sm70_shflsync_bfly_p,@function
        .size           $__internal_0_$__cuda_sm70_shflsync_bfly_p,($__internal_1_$__cuda_sm70_shflsync_idx_p - $__internal_0_$__cuda_sm70_shflsync_bfly_p)
$__internal_0_$__cuda_sm70_shflsync_bfly_p:
[----:B------:R-:W-:Y:S04]  /*f3c0*/  WARPSYNC R9 ;  /* 0x0000000900007348 */ /* 0x000fe80003800000 */
[----:B------:R1:W2:Y:S02]  /*f3d0*/  SHFL.BFLY PT, R8, R0, R3, R10 ;  /* 0x0c00000300087389 */ /* 0x0002a400000e000a */
[----:B-1----:R-:W-:-:S04]  /*f3e0*/  MOV R3, 0x0 ;  /* 0x0000000000037802 */ /* 0x002fc80000000f00 */
[----:B--2---:R-:W-:Y:S05]  /*f3f0*/  RET.REL.NODEC R2 `(_ZN7cutlass13device_kernelIN5flash19enable_sm80_to_sm89INS1_16FlashAttnFwdSm80INS1_25CollectiveMainloopFwdSm80ILi4ELi1ELb0EN4cute5tupleIJNS5_1CILi128EEENS7_ILi48EEENS7_ILi96EEEEEELi96ENS_10bfloat16_tEfNS_4arch4Sm80ELb0ELb0ELb1ELb1ELb0ELb0ELb1ELb1EEENS1_21CollectiveEpilogueFwdINS6_IJS8_SA_S9_EEENS6_IJNS7_ILi1EEESI_SI_EEESC_SE_Li128ELb1ELb1ELb1ELb0EEENS1_36VarlenDynamicPersistentTileSchedulerILi128ELi48ELi128ELi128ELb1ELb1ELb0ELb0ELb1ELb1EEEEEEEEEvNT_6ParamsE) ;  /* 0xffff0c0002007950 */ /* 0x004fea0003c3ffff */
        .weak           $__internal_1_$__cuda_sm70_shflsync_idx_p
        .type           $__internal_1_$__cuda_sm70_shflsync_idx_p,@function
        .size           $__internal_1_$__cuda_sm70_shflsync_idx_p,($__internal_2_$__cuda_sm70_shflsync_up_p - $__internal_1_$__cuda_sm70_shflsync_idx_p)
$__internal_1_$__cuda_sm70_shflsync_idx_p:
[----:B------:R-:W-:-:S04]  /*f400*/  MOV R15, 0xffffffff ;  /* 0xffffffff000f7802 */ /* 0x000fc80000000f00 */
[----:B------:R-:W-:Y:S04]  /*f410*/  WARPSYNC R15 ;  /* 0x0000000f00007348 */ /* 0x000fe80003800000 */
[----:B------:R1:W2:Y:S02]  /*f420*/  SHFL.IDX PT, R0, R5, R3, R0 ;  /* 0x0000000305007389 */ /* 0x0002a400000e0000 */
[----:B-1----:R-:W-:-:S04]  /*f430*/  MOV R3, 0x0 ;  /* 0x0000000000037802 */ /* 0x002fc80000000f00 */
[----:B--2---:R-:W-:Y:S05]  /*f440*/  RET.REL.NODEC R2 `(_ZN7cutlass13device_kernelIN5flash19enable_sm80_to_sm89INS1_16FlashAttnFwdSm80INS1_25CollectiveMainloopFwdSm80ILi4ELi1ELb0EN4cute5tupleIJNS5_1CILi128EEENS7_ILi48EEENS7_ILi96EEEEEELi96ENS_10bfloat16_tEfNS_4arch4Sm80ELb0ELb0ELb1ELb1ELb0ELb0ELb1ELb1EEENS1_21CollectiveEpilogueFwdINS6_IJS8_SA_S9_EEENS6_IJNS7_ILi1EEESI_SI_EEESC_SE_Li128ELb1ELb1ELb1ELb0EEENS1_36VarlenDynamicPersistentTileSchedulerILi128ELi48ELi128ELi128ELb1ELb1ELb0ELb0ELb1ELb1EEEEEEEEEvNT_6ParamsE) ;  /* 0xffff0bb002007950 */ /* 0x004fea0003c3ffff */
        .weak           $__internal_2_$__cuda_sm70_shflsync_up_p
        .type           $__internal_2_$__cuda_sm70_shflsync_up_p,@function
        .size           $__internal_2_$__cuda_sm70_shflsync_up_p,($__internal_3_$__cuda_sm70_votesync_ballot - $__internal_2_$__cuda_sm70_shflsync_up_p)
$__internal_2_$__cuda_sm70_shflsync_up_p:
[----:B------:R-:W-:Y:S02]  /*f450*/  IMAD.MOV.U32 R4, RZ, RZ, RZ ;  /* 0x000000ffff047224 */ /* 0x000fe400078e00ff */
[----:B------:R-:W-:-:S04]  /*f460*/  IMAD.MOV.U32 R10, RZ, RZ, -0x1 ;  /* 0xffffffffff0a7424 */ /* 0x000fc800078e00ff */
[----:B------:R-:W-:Y:S04]  /*f470*/  WARPSYNC R10 ;  /* 0x0000000a00007348 */ /* 0x000fe80003800000 */
[----:B------:R1:W2:Y:S02]  /*f480*/  SHFL.UP PT, R4, R0, R2, R4 ;  /* 0x0400000200047389 */ /* 0x0002a400000e0004 */
[----:B-1----:R-:W-:Y:S02]  /*f490*/  MOV R2, R3 ;  /* 0x0000000300027202 */ /* 0x002fe40000000f00 */
[----:B------:R-:W-:-:S04]  /*f4a0*/  MOV R3, 0x0 ;  /* 0x0000000000037802 */ /* 0x000fc80000000f00 */
[----:B--2---:R-:W-:Y:S05]  /*f4b0*/  RET.REL.NODEC R2 `(_ZN7cutlass13device_kernelIN5flash19enable_sm80_to_sm89INS1_16FlashAttnFwdSm80INS1_25CollectiveMainloopFwdSm80ILi4ELi1ELb0EN4cute5tupleIJNS5_1CILi128EEENS7_ILi48EEENS7_ILi96EEEEEELi96ENS_10bfloat16_tEfNS_4arch4Sm80ELb0ELb0ELb1ELb1ELb0ELb0ELb1ELb1EEENS1_21CollectiveEpilogueFwdINS6_IJS8_SA_S9_EEENS6_IJNS7_ILi1EEESI_SI_EEESC_SE_Li128ELb1ELb1ELb1ELb0EEENS1_36VarlenDynamicPersistentTileSchedulerILi128ELi48ELi128ELi128ELb1ELb1ELb0ELb0ELb1ELb1EEEEEEEEEvNT_6ParamsE) ;  /* 0xffff0b4002007950 */ /* 0x004fea0003c3ffff */
        .weak           $__internal_3_$__cuda_sm70_votesync_ballot
        .type           $__internal_3_$__cuda_sm70_votesync_ballot,@function
        .size           $__internal_3_$__cuda_sm70_votesync_ballot,(.L_x_1425 - $__internal_3_$__cuda_sm70_votesync_ballot)
$__internal_3_$__cuda_sm70_votesync_ballot:
[----:B------:R-:W-:Y:S01]  /*f4c0*/  ISETP.NE.U32.AND P0, PT, R0, 0x1, PT ;  /* 0x000000010000780c */ /* 0x000fe20003f05070 */
[----:B------:R-:W-:-:S04]  /*f4d0*/  IMAD.MOV.U32 R3, RZ, RZ, -0x1 ;  /* 0xffffffffff037424 */ /* 0x000fc800078e00ff */
[----:B------:R-:W-:Y:S08]  /*f4e0*/  WARPSYNC R3 ;  /* 0x0000000300007348 */ /* 0x000ff00003800000 */
[----:B------:R-:W-:-:S04]  /*f4f0*/  VOTE.ANY R0, PT, !P0 ;  /* 0x0000000000007806 */ /* 0x000fc800040e0100 */
[----:B------:R-:W-:Y:S01]  /*f500*/  LOP3.LUT R0, R0, R3, RZ, 0xc0, !PT ;  /* 0x0000000300007212 */ /* 0x000fe200078ec0ff */
[----:B------:R-:W-:-:S04]  /*f510*/  IMAD.MOV.U32 R3, RZ, RZ, 0x0 ;  /* 0x00000000ff037424 */ /* 0x000fc800078e00ff */
[----:B------:R-:W-:Y:S05]  /*f520*/  RET.REL.NODEC R2 `(_ZN7cutlass13device_kernelIN5flash19enable_sm80_to_sm89INS1_16FlashAttnFwdSm80INS1_25CollectiveMainloopFwdSm80ILi4ELi1ELb0EN4cute5tupleIJNS5_1CILi128EEENS7_ILi48EEENS7_ILi96EEEEEELi96ENS_10bfloat16_tEfNS_4arch4Sm80ELb0ELb0ELb1ELb1ELb0ELb0ELb1ELb1EEENS1_21CollectiveEpilogueFwdINS6_IJS8_SA_S9_EEENS6_IJNS7_ILi1EEESI_SI_EEESC_SE_Li128ELb1ELb1ELb1ELb0EEENS1_36VarlenDynamicPersistentTileSchedulerILi128ELi48ELi128ELi128ELb1ELb1ELb0ELb0ELb1ELb1EEEEEEEEEvNT_6ParamsE) ;  /* 0xffff0ad002007950 */ /* 0x000fea0003c3ffff */
.L_x_159:
        /* <DEDUP_REMOVED lines=13> */
.L_x_1425:


//--------------------- .text._ZN7cutlass13device_kernelIN5flash19enable_sm80_to_sm89INS1_16FlashAttnFwdSm80INS1_25CollectiveMainloopFwdSm80ILi4ELi1ELb0EN4cute5tupleIJNS5_1CILi128EEENS7_ILi48EEENS7_ILi96EEEEEELi96ENS_10bfloat16_tEfNS_4arch4Sm80ELb0ELb0ELb1ELb1ELb0ELb1ELb1ELb1EEENS1_21CollectiveEpilogueFwdINS6_IJS8_SA_S9_EEENS6_IJNS7_ILi1EEESI_SI_EEESC_SE_Li128ELb1ELb1ELb1ELb0EEENS1_36VarlenDynamicPersistentTileSchedulerILi128ELi48ELi128ELi128ELb1ELb1ELb0ELb0ELb1ELb1EEEEEEEEEvNT_6ParamsE --------------------------
	.section	.text._ZN7cutlass13device_kernelIN5flash19enable_sm80_to_sm89INS1_16FlashAttnFwdSm80INS1_25CollectiveMainloopFwdSm80ILi4ELi1ELb0EN4cute5tupleIJNS5_1CILi128EEENS7_ILi48EEENS7_ILi96EEEEEELi96ENS_10bfloat16_tEfNS_4arch4Sm80ELb0ELb0ELb1ELb1ELb0ELb1ELb1ELb1EEENS1_21CollectiveEpilogueFwdINS6_IJS8_SA_S9_EEENS6_IJNS7_ILi1EEESI_SI_EEESC_SE_Li128ELb1ELb1ELb1ELb0EEENS1_36VarlenDynamicPersistentTileSchedulerILi128ELi48ELi128ELi128ELb1ELb1ELb0ELb0ELb1ELb1EEEEEEEEEvNT_6ParamsE,"ax",@progbits
	.sectioninfo	@"SHI_REGISTERS=255"
	.align	128
.text._ZN7cutlass13device_kernelIN5flash19enable_sm80_to_sm89INS1_16FlashAttnFwdSm80INS1_25CollectiveMainloopFwdSm80ILi4ELi1ELb0EN4cute5tupleIJNS5_1CILi128EEENS7_ILi48EEENS7_ILi96EEEEEELi96ENS_10bfloat16_tEfNS_4arch4Sm80ELb0ELb0ELb1ELb1ELb0ELb1ELb1ELb1EEENS1_21CollectiveEpilogueFwdINS6_IJS8_SA_S9_EEENS6_IJNS7_ILi1EEESI_SI_EEESC_SE_Li128ELb1ELb1ELb1ELb0EEENS1_36VarlenDynamicPersistentTileSchedulerILi128ELi48ELi128ELi128ELb1ELb1ELb0ELb0ELb1ELb1EEEEEEEEEvNT_6ParamsE:
        .type           _ZN7cutlass13device_kernelIN5flash19enable_sm80_to_sm89INS1_16FlashAttnFwdSm80INS1_25CollectiveMainloopFwdSm80ILi4ELi1ELb0EN4cute5tupleIJNS5_1CILi128EEENS7_ILi48EEENS7_ILi96EEEEEELi96ENS_10bfloat16_tEfNS_4arch4Sm80ELb0ELb0ELb1ELb1ELb0ELb1ELb1ELb1EEENS1_21CollectiveEpilogueFwdINS6_IJS8_SA_S9_EEENS6_IJNS7_ILi1EEESI_SI_EEESC_SE_Li128ELb1ELb1ELb1ELb0EEENS1_36VarlenDynamicPersistentTileSchedulerILi128ELi48ELi128ELi128ELb1ELb1ELb0ELb0ELb1ELb1EEEEEEEEEvNT_6ParamsE,@function
        .size           _ZN7cutlass13device_kernelIN5flash19enable_sm80_to_sm89INS1_16FlashAttnFwdSm80INS1_25CollectiveMainloopFwdSm80ILi4ELi1ELb0EN4cute5tupleIJNS5_1CILi128EEENS7_ILi48EEENS7_ILi96EEEEEELi96ENS_10bfloat16_tEfNS_4arch4Sm80ELb0ELb0ELb1ELb1ELb0ELb1ELb1ELb1EEENS1_21CollectiveEpilogueFwdINS6_IJS8_SA_S9_EEENS6_IJNS7_ILi1EEESI_SI_EEESC_SE_Li128ELb1ELb1ELb1ELb0EEENS1_36VarlenDynamicPersistentTileSchedulerILi128ELi48ELi128ELi128ELb1ELb1ELb0ELb0ELb1ELb1EEEEEEEEEvNT_6ParamsE,(.L_x_1430 - _ZN7cutlass13device_kernelIN5flash19enable_sm80_to_sm89INS1_16FlashAttnFwdSm80INS1_25CollectiveMainloopFwdSm80ILi4ELi1ELb0EN4cute5tupleIJNS5_1CILi128EEENS7_ILi48EEENS7_ILi96EEEEEELi96ENS_10bfloat16_tEfNS_4arch4Sm80ELb0ELb0ELb1ELb1ELb0ELb1ELb1ELb1EEENS1_21CollectiveEpilogueFwdINS6_IJS8_SA_S9_EEENS6_IJNS7_ILi1EEESI_SI_EEESC_SE_Li128ELb1ELb1ELb1ELb0EEENS1_36VarlenDynamicPersistentTileSchedulerILi128ELi48ELi128ELi128ELb1ELb1ELb0ELb0ELb1ELb1EEEEEEEEEvNT_6ParamsE)
        .other          _ZN7cutlass13device_kernelIN5flash19enable_sm80_to_sm89INS1_16FlashAttnFwdSm80INS1_25CollectiveMainloopFwdSm80ILi4ELi1ELb0EN4cute5tupleIJNS5_1CILi128EEENS7_ILi48EEENS7_ILi96EEEEEELi96ENS_10bfloat16_tEfNS_4arch4Sm80ELb0ELb0ELb1ELb1ELb0ELb1ELb1ELb1EEENS1_21CollectiveEpilogueFwdINS6_IJS8_SA_S9_EEENS6_IJNS7_ILi1EEESI_SI_EEESC_SE_Li128ELb1ELb1ELb1ELb0EEENS1_36VarlenDynamicPersistentTileSchedulerILi128ELi48ELi128ELi128ELb1ELb1ELb0ELb0ELb1ELb1EEEEEEEEEvNT_6ParamsE,@"STO_CUDA_ENTRY STV_DEFAULT"
_ZN7cutlass13device_kernelIN5flash19enable_sm80_to_sm89INS1_16FlashAttnFwdSm80INS1_25CollectiveMainloopFwdSm80ILi4ELi1ELb0EN4cute5tupleIJNS5_1CILi128EEENS7_ILi48EEENS7_ILi96EEEEEELi96ENS_10bfloat16_tEfNS_4arch4Sm80ELb0ELb0ELb1ELb1ELb0ELb1ELb1ELb1EEENS1_21CollectiveEpilogueFwdINS6_IJS8_SA_S9_EEENS6_IJNS7_ILi1EEESI_SI_EEESC_SE_Li128ELb1ELb1ELb1ELb0EEENS1_36VarlenDynamicPersistentTileSchedulerILi128ELi48ELi128ELi128ELb1ELb1ELb0ELb0ELb1ELb1EEEEEEEEEvNT_6ParamsE:
        /* <DEDUP_REMOVED lines=54> */
.L_x_165:
        /* <DEDUP_REMOVED lines=17> */
.L_x_332:
        /* <DEDUP_REMOVED lines=16> */
.L_x_333:
[----:B--2---:R-:W-:-:S05]  /*0570*/  IMAD R0, R0, c[0x0][0x538], RZ ;  /* 0x00014e0000007a24 */ /* 0x004fca00078e02ff */
[----:B------:R-:W-:-:S04]  /*0580*/  IADD3 R6, R0, R6, RZ ;  /* 0x0000000600067210 */ /* 0x000fc80007ffe0ff */
[----:B------:R-:W-:-:S13]  /*0590*/  ISETP.GT.AND P0, PT, R6, UR4, PT ;  /* 0x0000000406007c0c */ /* 0x000fda000bf04270 */
[----:B-1----:R-:W-:Y:S05]  /*05a0*/  @!P0 BRA `(.L_x_165) ;  /* 0xfffffdb000008947 */ /* 0x002fea000383ffff */
.L_x_161:
[----:B------:R-:W-:-:S05]  /*05b0*/  IADD3 R12, -R0, R6, RZ ;  /* 0x00000006000c7210 */ /* 0x000fca0007ffe1ff */
[----:B------:R-:W-:-:S05]  /*05c0*/  IMAD R0, R4, c[0x0][0x538], R12 ;  /* 0x00014e0004007a24 */ /* 0x000fca00078e020c */
[----:B------:R-:W-:Y:S01]  /*05d0*/  ISETP.GT.AND P0, PT, R0, UR4, PT ;  /* 0x0000000400007c0c */ /* 0x000fe2000bf04270 */
[----:B------:R-:W-:-:S12]  /*05e0*/  BRA.DIV ~URZ, `(.L_x_166) ;  /* 0x000181f27f007947 */ /* 0x000fd8000b800000 */
[----:B------:R-:W-:-:S04]  /*05f0*/  VOTE.ANY R6, PT, !P0 ;  /* 0x0000000000067806 */ /* 0x000fc800040e0100 */
.L_x_334:
[----:B------:R1:W2:Y:S01]  /*0600*/  POPC R13, R6 ;  /* 0x00000006000d7309 */ /* 0x0002a20000000000 */
[----:B------:R-:W-:Y:S05]  /*0610*/  BRA.DIV ~URZ, `(.L_x_167) ;  /* 0x000182127f007947 */ /* 0x000fea000b800000 */
[----:B--2---:R-:W2:Y:S04]  /*0620*/  SHFL.IDX PT, R11, R8, R13, 0x1f ;  /* 0x00001f0d080b7589 */ /* 0x004ea800000e0000 */
[----:B------:R3:W4:Y:S02]  /*0630*/  SHFL.IDX PT, R10, R7, R13, 0x1f ;  /* 0x00001f0d070a7589 */ /* 0x00072400000e0000 */
[----:B---3--:R-:W-:Y:S02]  /*0640*/  MOV R7, RZ ;  /* 0x000000ff00077202 */ /* 0x008fe40000000f00 */
.L_x_335:
[----:B--2-4-:R-:W-:Y:S01]  /*0650*/  ISETP.NE.AND P0, PT, R6, RZ, PT ;  /* 0x000000ff0600720c */ /* 0x014fe20003f05270 */
[----:B------:R-:W-:-:S12]  /*0660*/  BSSY B0, `(.L_x_168) ;  /* 0x0000005000007945 */ /* 0x000fd80003800000 */
[----:B------:R-:W-:Y:S05]  /*0670*/  @!P0 BRA `(.L_x_169) ;  /* 0x0000003000008947 */ /* 0x000fea0003800000 */
[----:B------:R-:W-:Y:S01]  /*0680*/  IADD3 R3, R13, -0x1, RZ ;  /* 0xffffffff0d037810 */ /* 0x000fe20007ffe0ff */
[----:B------:R-:W-:Y:S05]  /*0690*/  BRA.DIV ~URZ, `(.L_x_170) ;  /* 0x000182727f007947 */ /* 0x000fea000b800000 */
[----:B------:R2:W3:Y:S02]  /*06a0*/  SHFL.IDX PT, R7, R4, R3, 0x1f ;  /* 0x00001f0304077589 */ /* 0x0004e400000e0000 */
.L_x_169:
[----:B------:R-:W-:Y:S05]  /*06b0*/  BSYNC B0 ;  /* 0x0000000000007941 */ /* 0x000fea0003800000 */
.L_x_168:
        /* <DEDUP_REMOVED lines=23> */
[----:B------:R-:W-:Y:S02]  /*0830*/  ISETP.GT.U32.AND P0, PT, R5, R0, PT ;  /* 0x000000000500720c */ /* 0x000fe40003f04070 */
[----:B-1----:R-:W-:-:S11]  /*0840*/  IADD3 R3, R3, 0xffffffe, RZ ;  /* 0x0ffffffe03037810 */ /* 0x002fd60007ffe0ff */
[----:B------:R-:W-:Y:S01]  /*0850*/  @!P0 IMAD.IADD R0, R0, 0x1, -R5 ;  /* 0x0000000100008824 */ /* 0x000fe200078e0a05 */
[----:B------:R-:W-:Y:S02]  /*0860*/  @!P0 IADD3 R2, R2, 0x1, RZ ;  /* 0x0000000102028810 */ /* 0x000fe40007ffe0ff */
[----:B------:R-:W-:Y:S01]  /*0870*/  ISETP.NE.AND P0, PT, R11, RZ, PT ;  /* 0x000000ff0b00720c */ /* 0x000fe20003f05270 */
[----:B------:R-:W1:Y:S01]  /*0880*/  F2I.FTZ.U32.TRUNC.NTZ R3, R3 ;  /* 0x0000000300037305 */ /* 0x000e62000021f000 */
[----:B------:R-:W-:Y:S02]  /*0890*/  ISETP.GE.U32.AND P2, PT, R0, R5, PT ;  /* 0x000000050000720c */ /* 0x000fe40003f46070 */
[----:B------:R-:W-:-:S04]  /*08a0*/  LOP3.LUT R0, R12, R11, RZ, 0x3c, !PT ;  /* 0x0000000b0c007212 */ /* 0x000fc800078e3cff */
[----:B------:R-:W-:-:S07]  /*08b0*/  ISETP.GE.AND P1, PT, R0, RZ, PT ;  /* 0x000000ff0000720c */ /* 0x000fce0003f26270 */
[----:B------:R-:W-:Y:S02]  /*08c0*/  @P2 IADD3 R2, R2, 0x1, RZ ;  /* 0x0000000102022810 */ /* 0x000fe40007ffe0ff */
[----:B-1----:R-:W-:-:S03]  /*08d0*/  IADD3 R0, RZ, -R3, RZ ;  /* 0x80000003ff007210 */ /* 0x002fc60007ffe0ff */
[----:B------:R-:W-:Y:S02]  /*08e0*/  IMAD.MOV.U32 R4, RZ, RZ, R2 ;  /* 0x000000ffff047224 */ /* 0x000fe400078e0002 */
[----:B------:R-:W-:Y:S01]  /*08f0*/  IMAD.MOV.U32 R2, RZ, RZ, R0 ;  /* 0x000000ffff027224 */ /* 0x000fe200078e0000 */
[----:B------:R-:W-:Y:S01]  /*0900*/  IABS R0, R10 ;  /* 0x0000000a00007213 */ /* 0x000fe20000000000 */
[----:B------:R-:W-:Y:S01]  /*0910*/  @!P1 IMAD.MOV R4, RZ, RZ, -R4 ;  /* 0x000000ffff049224 */ /* 0x000fe200078e0a04 */
[----:B------:R-:W-:Y:S01]  /*0920*/  @!P0 LOP3.LUT R4, RZ, R11, RZ, 0x33, !PT ;  /* 0x0000000bff048212 */ /* 0x000fe200078e33ff */
[----:B------:R-:W-:Y:S01]  /*0930*/  IMAD R5, R2, R7, RZ ;  /* 0x0000000702057224 */ /* 0x000fe200078e02ff */
[----:B------:R-:W-:Y:S01]  /*0940*/  MOV R2, RZ ;  /* 0x000000ff00027202 */ /* 0x000fe20000000f00 */
[----:B------:R-:W-:Y:S01]  /*0950*/  IMAD.MOV R6, RZ, RZ, -R0 ;  /* 0x000000ffff067224 */ /* 0x000fe200078e0a00 */
[----:B------:R-:W-:-:S03]  /*0960*/  IABS R8, R4 ;  /* 0x0000000400087213 */ /* 0x000fc60000000000 */
        /* <DEDUP_REMOVED lines=26> */
.L_x_162:
[----:B------:R-:W-:Y:S01]  /*0b10*/  MOV R0, UR4 ;  /* 0x0000000400007c02 */ /* 0x000fe20008000f00 */
[----:B------:R-:W-:Y:S04]  /*0b20*/  STL [R1+0x14], RZ ;  /* 0x000014ff01007387 */ /* 0x000fe80000100800 */
[----:B------:R-:W-:Y:S04]  /*0b30*/  STL [R1+0x18], RZ ;  /* 0x000018ff01007387 */ /* 0x000fe80000100800 */
[----:B------:R1:W-:Y:S02]  /*0b40*/  STL [R1+0x10], R0 ;  /* 0x0000100001007387 */ /* 0x0003e40000100800 */
[----:B-1----:R-:W-:-:S05]  /*0b50*/  MOV R0, c[0x0][0x53c] ;  /* 0x00014f0000007a02 */ /* 0x002fca0000000f00 */
[----:B------:R1:W-:Y:S02]  /*0b60*/  STL [R1+0x1c], R0 ;  /* 0x00001c0001007387 */ /* 0x0003e40000100800 */
.L_x_171:
        /* <DEDUP_REMOVED lines=8> */
.L_x_160:
[----:B------:R-:W2:Y:S02]  /*0bf0*/  LDL R0, [R1+0x1c] ;  /* 0x00001c0001007983 */ /* 0x000ea40000100800 */
[----:B--2---:R-:W-:-:S13]  /*0c00*/  ISETP.GE.AND P0, PT, R0, c[0x0][0x53c], PT ;  /* 0x00014f0000007a0c */ /* 0x004fda0003f06270 */
[----:B------:R-:W-:Y:S05]  /*0c10*/  @P0 EXIT ;  /* 0x000000000000094d */ /* 0x000fea0003800000 */
[----:B------:R-:W2:Y:S02]  /*0c20*/  S2R R12, SR_TID.X ;  /* 0x00000000000c7919 */ /* 0x000ea40000002100 */
[----:B--2---:R-:W-:Y:S02]  /*0c30*/  SHF.R.S32.HI R14, RZ, 0x1f, R12 ;  /* 0x0000001fff0e7819 */ /* 0x004fe4000001140c */
[-C--:B------:R-:W-:Y:S02]  /*0c40*/  LEA.HI R10, R12, R12.reuse, RZ, 0x1 ;  /* 0x0000000c0c0a7211 */ /* 0x080fe400078f08ff */
[----:B------:R-:W-:Y:S02]  /*0c50*/  LEA.HI R23, R14, R12, RZ, 0x3 ;  /* 0x0000000c0e177211 */ /* 0x000fe400078f18ff */
[----:B------:R-:W-:Y:S02]  /*0c60*/  SHF.R.S32.HI R242, RZ, 0x1, R10 ;  /* 0x00000001fff27819 */ /* 0x000fe4000001140a */
[----:B------:R-:W-:-:S02]  /*0c70*/  LOP3.LUT R0, R23, 0xfffffff8, RZ, 0xc0, !PT ;  /* 0xfffffff817007812 */ /* 0x000fc400078ec0ff */
[----:B-1----:R-:W-:Y:S02]  /*0c80*/  LEA.HI R5, R14, R12, RZ, 0x4 ;  /* 0x0000000c0e057211 */ /* 0x002fe400078f20ff */
[----:B------:R-:W-:Y:S01]  /*0c90*/  LEA.HI R3, R10, R242, RZ, 0x1 ;  /* 0x000000f20a037211 */ /* 0x000fe200078f08ff */
[----:B------:R-:W-:Y:S01]  /*0ca0*/  IMAD.IADD R2, R12, 0x1, -R0 ;  /* 0x000000010c027824 */ /* 0x000fe200078e0a00 */
[----:B------:R-:W-:Y:S02]  /*0cb0*/  SHF.R.S32.HI R6, RZ, 0x4, R5 ;  /* 0x00000004ff067819 */ /* 0x000fe40000011405 */
[----:B------:R-:W-:Y:S02]  /*0cc0*/  LOP3.LUT R0, R3, 0x7fffffe, RZ, 0xc0, !PT ;  /* 0x07fffffe03007812 */ /* 0x000fe400078ec0ff */
[----:B------:R-:W-:Y:S02]  /*0cd0*/  LEA.HI R11, R2, R2, RZ, 0x1 ;  /* 0x00000002020b7211 */ /* 0x000fe400078f08ff */
[----:B------:R-:W-:Y:S01]  /*0ce0*/  LEA.HI R4, R5, R6, RZ, 0x1 ;  /* 0x0000000605047211 */ /* 0x000fe200078f08ff */
[----:B------:R-:W-:Y:S01]  /*0cf0*/  IMAD.IADD R0, R242, 0x1, -R0 ;  /* 0x00000001f2007824 */ /* 0x000fe200078e0a00 */
[----:B------:R-:W-:-:S02]  /*0d00*/  LOP3.LUT R3, R11, 0x3fffffe, RZ, 0xc0, !PT ;  /* 0x03fffffe0b037812 */ /* 0x000fc400078ec0ff */
[----:B------:R-:W-:Y:S01]  /*0d10*/  LOP3.LUT R4, R4, 0xfffffffe, RZ, 0xc0, !PT ;  /* 0xfffffffe04047812 */ /* 0x000fe200078ec0ff */
[----:B------:R-:W-:Y:S01]  /*0d20*/  IMAD R22, R6, 0x8, R0 ;  /* 0x0000000806167824 */ /* 0x000fe200078e0200 */
[-C--:B------:R-:W-:Y:S01]  /*0d30*/  LEA.HI R7, R14, R12.reuse, RZ, 0x5 ;  /* 0x0000000c0e077211 */ /* 0x080fe200078f28ff */
[----:B------:R-:W-:Y:S01]  /*0d40*/  IMAD.IADD R21, R2, 0x1, -R3 ;  /* 0x0000000102157824 */ /* 0x000fe200078e0a03 */
[----:B------:R-:W-:Y:S01]  /*0d50*/  LEA.HI R14, R14, R12, RZ, 0x2 ;  /* 0x0000000c0e0e7211 */ /* 0x000fe200078f10ff */
[----:B------:R-:W-:Y:S01]  /*0d60*/  IMAD.IADD R19, R6, 0x1, -R4 ;  /* 0x0000000106137824 */ /* 0x000fe200078e0a04 */
[----:B------:R-:W-:Y:S01]  /*0d70*/  LOP3.LUT R0, R5, 0xfffffff0, RZ, 0xc0, !PT ;  /* 0xfffffff005007812 */ /* 0x000fe200078ec0ff */
[----:B------:R-:W-:Y:S01]  /*0d80*/  IMAD.SHL.U32 R22, R22, 0x20, RZ ;  /* 0x0000002016167824 */ /* 0x000fe200078e00ff */
[----:B------:R-:W-:Y:S02]  /*0d90*/  SHF.R.S32.HI R2, RZ, 0x3, R23 ;  /* 0x00000003ff027819 */ /* 0x000fe40000011417 */
[----:B------:R-:W-:Y:S01]  /*0da0*/  LOP3.LUT R4, R14, 0xfffffffc, RZ, 0xc0, !PT ;  /* 0xfffffffc0e047812 */ /* 0x000fe200078ec0ff */
[----:B------:R-:W-:Y:S01]  /*0db0*/  IMAD.IADD R0, R12, 0x1, -R0 ;  /* 0x000000010c007824 */ /* 0x000fe200078e0a00 */
[----:B------:R-:W-:Y:S01]  /*0dc0*/  SHF.R.S32.HI R243, RZ, 0x2, R14 ;  /* 0x00000002fff37819 */ /* 0x000fe2000001140e */
[----:B------:R-:W-:Y:S01]  /*0dd0*/  IMAD.SHL.U32 R2, R2, 0x40, RZ ;  /* 0x0000004002027824 */ /* 0x000fe200078e00ff */
[----:B------:R-:W-:Y:S01]  /*0de0*/  SHF.R.S32.HI R9, RZ, 0x5, R7 ;  /* 0x00000005ff097819 */ /* 0x000fe20000011407 */
[----:B------:R-:W-:Y:S01]  /*0df0*/  IMAD.IADD R25, R12, 0x1, -R4 ;  /* 0x000000010c197824 */ /* 0x000fe200078e0a04 */
[----:B------:R-:W-:-:S02]  /*0e00*/  LEA.HI R3, R14, R243, RZ, 0x1 ;  /* 0x000000f30e037211 */ /* 0x000fc400078f08ff */
[----:B------:R-:W-:Y:S01]  /*0e10*/  LOP3.LUT R2, R2, 0xc0, RZ, 0xc0, !PT ;  /* 0x000000c002027812 */ /* 0x000fe200078ec0ff */
[----:B------:R-:W-:Y:S01]  /*0e20*/  IMAD.SHL.U32 R250, R25, 0x8, RZ ;  /* 0x0000000819fa7824 */ /* 0x000fe200078e00ff */
[----:B------:R-:W-:Y:S02]  /*0e30*/  LEA.HI R8, R0, R0, RZ, 0x1 ;  /* 0x0000000000087211 */ /* 0x000fe400078f08ff */
[----:B------:R-:W-:Y:S02]  /*0e40*/  LOP3.LUT R4, R3, 0x7fffffe, RZ, 0xc0, !PT ;  /* 0x07fffffe03047812 */ /* 0x000fe400078ec0ff */
[----:B------:R-:W-:Y:S02]  /*0e50*/  SHF.R.S32.HI R6, RZ, 0x1f, R0 ;  /* 0x0000001fff067819 */ /* 0x000fe40000011400 */
[----:B------:R-:W-:Y:S02]  /*0e60*/  LOP3.LUT R3, R8, 0x7fffffe, RZ, 0xc0, !PT ;  /* 0x07fffffe08037812 */ /* 0x000fe400078ec0ff */
[----:B------:R-:W-:-:S02]  /*0e70*/  SHF.R.U32.HI R5, RZ, 0x3, R2 ;  /* 0x00000003ff057819 */ /* 0x000fc40000011602 */
[----:B------:R-:W-:Y:S01]  /*0e80*/  LOP3.LUT R2, R2, 0x18, R250, 0xf8, !PT ;  /* 0x0000001802027812 */ /* 0x000fe200078ef8fa */
[----:B------:R-:W-:Y:S01]  /*0e90*/  IMAD.IADD R13, R0, 0x1, -R3 ;  /* 0x00000001000d7824 */ /* 0x000fe200078e0a03 */
[----:B------:R-:W-:Y:S01]  /*0ea0*/  LEA.HI R16, R6, R0, RZ, 0x3 ;  /* 0x0000000006107211 */ /* 0x000fe200078f18ff */
[----:B------:R-:W-:Y:S01]  /*0eb0*/  IMAD.IADD R6, R243, 0x1, -R4 ;  /* 0x00000001f3067824 */ /* 0x000fe200078e0a04 */
[----:B------:R-:W-:Y:S02]  /*0ec0*/  LOP3.LUT R5, R2, R5, RZ, 0x3c, !PT ;  /* 0x0000000502057212 */ /* 0x000fe400078e3cff */
[----:B------:R-:W-:Y:S01]  /*0ed0*/  SHF.R.S32.HI R3, RZ, 0x1f, R7 ;  /* 0x0000001fff037819 */ /* 0x000fe20000011407 */
[----:B------:R-:W-:Y:S01]  /*0ee0*/  IMAD R0, R9, 0x8, R6 ;  /* 0x0000000809007824 */ /* 0x000fe200078e0206 */
[----:B------:R-:W-:Y:S01]  /*0ef0*/  LOP3.LUT R4, R10, 0xfffffffe, RZ, 0xc0, !PT ;  /* 0xfffffffe0a047812 */ /* 0x000fe200078ec0ff */
[----:B------:R-:W-:Y:S01]  /*0f00*/  IMAD.SHL.U32 R10, R16, 0x20, RZ ;  /* 0x00000020100a7824 */ /* 0x000fe200078e00ff */
[----:B------:R-:W-:Y:S01]  /*0f10*/  LOP3.LUT R2, R7, 0xffffffe0, RZ, 0xc0, !PT ;  /* 0xffffffe007027812 */ /* 0x000fe200078ec0ff */
[----:B------:R-:W-:Y:S01]  /*0f20*/  IMAD.U32 R241, R0, 0x20, R5 ;  /* 0x0000002000f17824 */ /* 0x000fe200078e0005 */
[----:B------:R-:W-:Y:S01]  /*0f30*/  LEA.HI R3, R3, R9, RZ, 0x2 ;  /* 0x0000000903037211 */ /* 0x000fe200078f10ff */
[C---:B------:R-:W-:Y:S01]  /*0f40*/  IMAD.IADD R33, R12.reuse, 0x1, -R4 ;  /* 0x000000010c217824 */ /* 0x040fe200078e0a04 */
[----:B------:R-:W-:Y:S01]  /*0f50*/  LEA.HI R0, R25, R25, RZ, 0x1 ;  /* 0x0000001919007211 */ /* 0x000fe200078f08ff */
[----:B------:R-:W-:Y:S01]  /*0f60*/  IMAD.IADD R32, R12, 0x1, -R2 ;  /* 0x000000010c207824 */ /* 0x000fe200078e0a02 */
[----:B------:R-:W-:Y:S01]  /*0f70*/  LOP3.LUT R3, R3, 0xffffffc, RZ, 0xc0, !PT ;  /* 0x0ffffffc03037812 */ /* 0x000fe200078ec0ff */
[----:B------:R-:W-:Y:S01]  /*0f80*/  IMAD.SHL.U32 R132, R33, 0x4, RZ ;  /* 0x0000000421847824 */ /* 0x000fe200078e00ff */
[C---:B------:R-:W-:Y:S01]  /*0f90*/  LOP3.LUT R2, R0.reuse, 0x1ffffffe, RZ, 0xc0, !PT ;  /* 0x1ffffffe00027812 */ /* 0x040fe200078ec0ff */
[----:B------:R-:W-:Y:S01]  /*0fa0*/  IMAD.SHL.U32 R0, R0, 0x20, RZ ;  /* 0x0000002000007824 */ /* 0x000fe200078e00ff */
[----:B------:R-:W-:Y:S01]  /*0fb0*/  SHF.R.S32.HI R4, RZ, 0x1f, R32 ;  /* 0x0000001fff047819 */ /* 0x000fe20000011420 */
[----:B------:R-:W-:Y:S01]  /*0fc0*/  IMAD.IADD R5, R9, 0x1, -R3 ;  /* 0x0000000109057824 */ /* 0x000fe200078e0a03 */
[----:B------:R-:W-:Y:S01]  /*0fd0*/  IADD3 R152, R132, 0x10, RZ ;  /* 0x0000001084987810 */ /* 0x000fe20007ffe0ff */
[----:B------:R-:W-:Y:S01]  /*0fe0*/  IMAD.IADD R3, R25, 0x1, -R2 ;  /* 0x0000000119037824 */ /* 0x000fe200078e0a02 */
[----:B------:R-:W-:Y:S01]  /*0ff0*/  LOP3.LUT R2, R0, 0xffffffc0, RZ, 0xc0, !PT ;  /* 0xffffffc000027812 */ /* 0x000fe200078ec0ff */
[----:B------:R-:W-:Y:S01]  /*1000*/  IMAD.SHL.U32 R100, R33, 0x8, RZ ;  /* 0x0000000821647824 */ /* 0x000fe200078e00ff */
[----:B------:R-:W-:Y:S01]  /*1010*/  IADD3 R6, R242, 0x40, RZ ;  /* 0x00000040f2067810 */ /* 0x000fe20007ffe0ff */
[----:B------:R-:W-:Y:S01]  /*1020*/  IMAD.IADD R0, R132, 0x1, R152 ;  /* 0x0000000184007824 */ /* 0x000fe200078e0298 */
[----:B------:R-:W-:Y:S01]  /*1030*/  LEA.HI R20, R4, R32, RZ, 0x2 ;  /* 0x0000002004147211 */ /* 0x000fe200078f10ff */
[----:B------:R-:W-:Y:S01]  /*1040*/  IMAD R24, R3, 0x8, R2 ;  /* 0x0000000803187824 */ /* 0x000fe200078e0202 */
[----:B------:R-:W-:-:S02]  /*1050*/  SHF.R.S32.HI R3, RZ, 0x1f, R6 ;  /* 0x0000001fff037819 */ /* 0x000fc40000011406 */
[----:B------:R-:W-:Y:S02]  /*1060*/  SHF.R.S32.HI R4, RZ, 0x2, R20 ;  /* 0x00000002ff047819 */ /* 0x000fe40000011414 */
[-C--:B------:R-:W-:Y:S02]  /*1070*/  LEA.HI R3, R3, R6.reuse, RZ, 0x3 ;  /* 0x0000000603037211 */ /* 0x080fe400078f18ff */
[----:B------:R-:W-:Y:S01]  /*1080*/  SHF.R.S32.HI R2, RZ, 0x1f, R0 ;  /* 0x0000001fff027819 */ /* 0x000fe20000011400 */
[----:B------:R-:W-:Y:S01]  /*1090*/  IMAD R30, R5, 0x10, R4 ;  /* 0x00000010051e7824 */ /* 0x000fe200078e0204 */
[----:B------:R-:W-:Y:S01]  /*10a0*/  IADD3 R135, R132, 0x20, RZ ;  /* 0x0000002084877810 */ /* 0x000fe20007ffe0ff */
[----:B------:R-:W-:Y:S01]  /*10b0*/  IMAD.SHL.U32 R3, R3, 0x20, RZ ;  /* 0x0000002003037824 */ /* 0x000fe200078e00ff */
[----:B------:R-:W-:Y:S02]  /*10c0*/  LEA.HI R12, R6, R6, RZ, 0x1 ;  /* 0x00000006060c7211 */ /* 0x000fe400078f08ff */
[CC--:B------:R-:W-:Y:S01]  /*10d0*/  LEA.HI R15, R2.reuse, R0.reuse, RZ, 0x3 ;  /* 0x00000000020f7211 */ /* 0x0c0fe200078f18ff */
[----:B------:R-:W-:Y:S01]  /*10e0*/  STL [R1+0x94], R30 ;  /* 0x0000941e01007387 */ /* 0x000fe20000100800 */
[----:B------:R-:W-:Y:S01]  /*10f0*/  LEA.HI R17, R2, R0, RZ, 0x5 ;  /* 0x0000000002117211 */ /* 0x000fe200078f28ff */
[----:B------:R-:W-:Y:S01]  /*1100*/  IMAD.IADD R0, R132, 0x1, R135 ;  /* 0x0000000184007824 */ /* 0x000fe200078e0287 */
[----:B------:R-:W-:-:S02]  /*1110*/  LOP3.LUT R4, R12, 0x7fffffe, RZ, 0xc0, !PT ;  /* 0x07fffffe0c047812 */ /* 0x000fc400078ec0ff */
[----:B------:R-:W-:Y:S02]  /*1120*/  SHF.R.S32.HI R7, RZ, 0x1f, R14 ;  /* 0x0000001fff077819 */ /* 0x000fe4000001140e */
[----:B------:R-:W-:Y:S01]  /*1130*/  LOP3.LUT R3, R3, 0xffffff00, RZ, 0xc0, !PT ;  /* 0xffffff0003037812 */ /* 0x000fe200078ec0ff */
[----:B------:R-:W-:Y:S01]  /*1140*/  IMAD.IADD R4, R6, 0x1, -R4 ;  /* 0x0000000106047824 */ /* 0x000fe200078e0a04 */
[----:B------:R-:W-:Y:S02]  /*1150*/  SHF.R.S32.HI R2, RZ, 0x1f, R0 ;  /* 0x0000001fff027819 */ /* 0x000fe40000011400 */
[----:B------:R-:W-:Y:S01]  /*1160*/  LEA.HI R5, R7, R243, RZ, 0x3 ;  /* 0x000000f307057211 */ /* 0x000fe200078f18ff */
[----:B------:R-:W-:Y:S01]  /*1170*/  IMAD R26, R4, 0x20, R3 ;  /* 0x00000020041a7824 */ /* 0x000fe200078e0203 */
[CC--:B------:R-:W-:Y:S01]  /*1180*/  LEA.HI R14, R2.reuse, R0.reuse, RZ, 0x3 ;  /* 0x00000000020e7211 */ /* 0x0c0fe200078f18ff */
[----:B------:R-:W-:Y:S01]  /*1190*/  IMAD.SHL.U32 R4, R9, 0x200, RZ ;  /* 0x0000020009047824 */ /* 0x000fe200078e00ff */
[----:B------:R-:W-:-:S02]  /*11a0*/  LEA.HI R18, R2, R0, RZ, 0x5 ;  /* 0x0000000002127211 */ /* 0x000fc400078f28ff */
[----:B------:R-:W-:Y:S01]  /*11b0*/  LOP3.LUT R3, R5, 0xfffffff8, RZ, 0xc0, !PT ;  /* 0xfffffff805037812 */ /* 0x000fe200078ec0ff */
[----:B------:R-:W-:Y:S01]  /*11c0*/  STL [R1+0x5c], R26 ;  /* 0x00005c1a01007387 */ /* 0x000fe20000100800 */
[----:B------:R-:W-:Y:S02]  /*11d0*/  SHF.R.S32.HI R0, RZ, 0x1, R11 ;  /* 0x00000001ff007819 */ /* 0x000fe4000001140b */
[--C-:B------:R-:W-:Y:S01]  /*11e0*/  SHF.R.S32.HI R5, RZ, 0x1, R8.reuse ;  /* 0x00000001ff057819 */ /* 0x100fe20000011408 */
[----:B------:R-:W-:Y:S01]  /*11f0*/  IMAD.IADD R3, R243, 0x1, -R3 ;  /* 0x00000001f3037824 */ /* 0x000fe200078e0a03 */
[C---:B------:R-:W-:Y:S01]  /*1200*/  LOP3.LUT P3, RZ, R0.reuse, 0x2, RZ, 0xc0, !PT ;  /* 0x0000000200ff7812 */ /* 0x040fe2000786c0ff */
[----:B------:R-:W-:Y:S01]  /*1210*/  IMAD.SHL.U32 R0, R0, 0x40, RZ ;  /* 0x0000004000007824 */ /* 0x000fe200078e00ff */
[----:B------:R-:W-:Y:S02]  /*1220*/  SHF.R.S32.HI R2, RZ, 0x1f, R8 ;  /* 0x0000001fff027819 */ /* 0x000fe40000011408 */
[----:B------:R-:W-:-:S02]  /*1230*/  IADD3 R154, R132, 0x18, RZ ;  /* 0x00000018849a7810 */ /* 0x000fc40007ffe0ff */
[----:B------:R-:W-:Y:S02]  /*1240*/  LEA.HI R6, R2, R5, RZ, 0x2 ;  /* 0x0000000502067211 */ /* 0x000fe400078f10ff */
[----:B------:R-:W-:Y:S02]  /*1250*/  LEA.HI R2, R3, R3, RZ, 0x1 ;  /* 0x0000000303027211 */ /* 0x000fe400078f08ff */
[----:B------:R-:W-:Y:S02]  /*1260*/  LOP3.LUT R0, R0, 0xc0, RZ, 0xc0, !PT ;  /* 0x000000c000007812 */ /* 0x000fe400078ec0ff */
[----:B------:R-:W-:Y:S02]  /*1270*/  LOP3.LUT R11, R6, 0xfffffffc, RZ, 0xc0, !PT ;  /* 0xfffffffc060b7812 */ /* 0x000fe400078ec0ff */
[----:B------:R-:W-:Y:S02]  /*1280*/  LOP3.LUT R8, R2, 0x3fffffe, RZ, 0xc0, !PT ;  /* 0x03fffffe02087812 */ /* 0x000fe400078ec0ff */
[----:B------:R-:W-:Y:S01]  /*1290*/  LOP3.LUT R9, R0, 0x8, R23, 0xf8, !PT ;  /* 0x0000000800097812 */ /* 0x000fe200078ef817 */
[----:B------:R-:W-:Y:S01]  /*12a0*/  IMAD.IADD R11, R5, 0x1, -R11 ;  /* 0x00000001050b7824 */ /* 0x000fe200078e0a0b */
[----:B------:R-:W-:Y:S01]  /*12b0*/  SHF.R.U32.HI R6, RZ, 0x3, R0 ;  /* 0x00000003ff067819 */ /* 0x000fe20000011600 */
[----:B------:R-:W-:Y:S01]  /*12c0*/  IMAD.IADD R8, R3, 0x1, -R8 ;  /* 0x0000000103087824 */ /* 0x000fe200078e0a08 */
[----:B------:R-:W-:-:S02]  /*12d0*/  LOP3.LUT R0, R10, 0xffffff00, RZ, 0xc0, !PT ;  /* 0xffffff000a007812 */ /* 0x000fc400078ec0ff */
[----:B------:R-:W-:Y:S02]  /*12e0*/  LEA.HI R5, R7, R243, RZ, 0x2 ;  /* 0x000000f307057211 */ /* 0x000fe400078f10ff */
[----:B------:R-:W-:Y:S01]  /*12f0*/  SHF.R.S32.HI R2, RZ, 0x1, R2 ;  /* 0x00000001ff027819 */ /* 0x000fe20000011402 */
[----:B------:R-:W-:Y:S01]  /*1300*/  IMAD.IADD R3, R0, 0x1, R4 ;  /* 0x0000000100037824 */ /* 0x000fe200078e0204 */
[----:B------:R-:W-:Y:S01]  /*1310*/  LOP3.LUT R6, R9, R6, RZ, 0x3c, !PT ;  /* 0x0000000609067212 */ /* 0x000fe200078e3cff */
[----:B------:R-:W-:Y:S01]  /*1320*/  IMAD R16, R13, 0x20, R0 ;  /* 0x000000200d107824 */ /* 0x000fe200078e0200 */
[----:B------:R-:W-:Y:S01]  /*1330*/  LOP3.LUT R0, R5, 0xfffffffc, RZ, 0xc0, !PT ;  /* 0xfffffffc05007812 */ /* 0x000fe200078ec0ff */
[----:B------:R-:W-:Y:S01]  /*1340*/  IMAD R13, R13, 0x20, R3 ;  /* 0x000000200d0d7824 */ /* 0x000fe200078e0203 */
[----:B------:R-:W-:Y:S01]  /*1350*/  LOP3.LUT R5, R2, 0x1, RZ, 0xc0, !PT ;  /* 0x0000000102057812 */ /* 0x000fe200078ec0ff */
[----:B------:R-:W-:Y:S01]  /*1360*/  IMAD R3, R25, 0x2, R4 ;  /* 0x0000000219037824 */ /* 0x000fe200078e0204 */
[----:B------:R-:W-:Y:S01]  /*1370*/  SHF.R.S32.HI R4, RZ, 0x1, R12 ;  /* 0x00000001ff047819 */ /* 0x000fe2000001140c */
[----:B------:R-:W-:Y:S01]  /*1380*/  IMAD.IADD R0, R243, 0x1, -R0 ;  /* 0x00000001f3007824 */ /* 0x000fe200078e0a00 */
[----:B------:R-:W-:Y:S01]  /*1390*/  ISETP.NE.U32.AND P2, PT, R5, 0x1, PT ;  /* 0x000000010500780c */ /* 0x000fe20003f45070 */
[----:B------:R-:W-:Y:S01]  /*13a0*/  IMAD R8, R8, 0x20, R3 ;  /* 0x0000002008087824 */ /* 0x000fe200078e0203 */
[----:B------:R-:W-:Y:S01]  /*13b0*/  LOP3.LUT P1, RZ, R2, 0x2, RZ, 0xc0, !PT ;  /* 0x0000000202ff7812 */ /* 0x000fe2000782c0ff */
[----:B------:R-:W-:Y:S01]  /*13c0*/  IMAD.SHL.U32 R4, R4, 0x40, RZ ;  /* 0x0000004004047824 */ /* 0x000fe200078e00ff */
[C---:B------:R-:W-:Y:S01]  /*13d0*/  LOP3.LUT P0, RZ, R0.reuse, 0x2, RZ, 0xc0, !PT ;  /* 0x0000000200ff7812 */ /* 0x040fe2000780c0ff */
[----:B------:R-:W-:Y:S01]  /*13e0*/  IMAD R3, R19, 0x8, R21 ;  /* 0x0000000813037824 */ /* 0x000fe200078e0215 */
[----:B------:R-:W-:Y:S01]  /*13f0*/  LOP3.LUT P4, RZ, R11, 0x2, RZ, 0xc0, !PT ;  /* 0x000000020bff7812 */ /* 0x000fe2000788c0ff */
[----:B------:R-:W-:Y:S01]  /*1400*/  IMAD.SHL.U32 R5, R0, 0x40, RZ ;  /* 0x0000004000057824 */ /* 0x000fe200078e00ff */
[----:B------:R-:W-:Y:S01]  /*1410*/  LOP3.LUT R31, R4, 0xc0, RZ, 0xc0, !PT ;  /* 0x000000c0041f7812 */ /* 0x000fe200078ec0ff */
[----:B------:R-:W-:Y:S01]  /*1420*/  IMAD.U32 R0, R3, 0x20, R6 ;  /* 0x0000002003007824 */ /* 0x000fe200078e0006 */
[----:B------:R-:W-:Y:S01]  /*1430*/  IADD3 R153, R132, 0x28, RZ ;  /* 0x0000002884997810 */ /* 0x000fe20007ffe0ff */
[----:B------:R-:W-:Y:S01]  /*1440*/  IMAD.SHL.U32 R3, R2, 0x40, RZ ;  /* 0x0000004002037824 */ /* 0x000fe200078e00ff */
[----:B------:R-:W-:Y:S01]  /*1450*/  LOP3.LUT R29, R5, 0xc0, RZ, 0xc0, !PT ;  /* 0x000000c0051d7812 */ /* 0x000fe200078ec0ff */
[----:B------:R-:W-:Y:S01]  /*1460*/  IMAD.SHL.U32 R2, R17, 0x80, RZ ;  /* 0x0000008011027824 */ /* 0x000fe200078e00ff */
[----:B------:R-:W-:Y:S01]  /*1470*/  SHF.R.U32.HI R28, RZ, 0x3, R31 ;  /* 0x00000003ff1c7819 */ /* 0x000fe2000001161f */
[----:B------:R-:W-:Y:S01]  /*1480*/  STL [R1+0x54], R31 ;  /* 0x0000541f01007387 */ /* 0x000fe20000100800 */
[----:B------:R-:W-:-:S02]  /*1490*/  LOP3.LUT R5, R31, 0x18, R15, 0xf8, !PT ;  /* 0x000000181f057812 */ /* 0x000fc400078ef80f */
[----:B------:R-:W-:Y:S01]  /*14a0*/  LOP3.LUT R6, R3, 0xc0, RZ, 0xc0, !PT ;  /* 0x000000c003067812 */ /* 0x000fe200078ec0ff */
[----:B------:R-:W-:Y:S01]  /*14b0*/  STL [R1+0x4c], R22 ;  /* 0x00004c1601007387 */ /* 0x000fe20000100800 */
[----:B------:R-:W-:Y:S02]  /*14c0*/  SHF.R.U32.HI R27, RZ, 0x3, R29 ;  /* 0x00000003ff1b7819 */ /* 0x000fe4000001161d */
[----:B------:R-:W-:Y:S01]  /*14d0*/  LOP3.LUT R4, R29, 0x18, R15, 0xf8, !PT ;  /* 0x000000181d047812 */ /* 0x000fe200078ef80f */
[----:B------:R-:W-:Y:S01]  /*14e0*/  STL [R1+0x44], R29 ;  /* 0x0000441d01007387 */ /* 0x000fe20000100800 */
[----:B------:R-:W-:Y:S02]  /*14f0*/  LOP3.LUT R3, R5, R28, RZ, 0x3c, !PT ;  /* 0x0000001c05037212 */ /* 0x000fe400078e3cff */
[----:B------:R-:W-:Y:S01]  /*1500*/  LOP3.LUT R2, R2, 0xfffff000, RZ, 0xc0, !PT ;  /* 0xfffff00002027812 */ /* 0x000fe200078ec0ff */
[----:B------:R-:W-:Y:S01]  /*1510*/  STL [R1+0x58], R28 ;  /* 0x0000581c01007387 */ /* 0x000fe20000100800 */
[----:B------:R-:W-:Y:S01]  /*1520*/  LEA.HI R5, R6, R6, RZ, 0x1d ;  /* 0x0000000606057211 */ /* 0x000fe200078fe8ff */
[----:B------:R-:W-:Y:S01]  /*1530*/  IMAD.SHL.U32 R6, R11, 0x40, RZ ;  /* 0x000000400b067824 */ /* 0x000fe200078e00ff */
[----:B------:R-:W-:Y:S01]  /*1540*/  LOP3.LUT R4, R4, R27, RZ, 0x3c, !PT ;  /* 0x0000001b04047212 */ /* 0x000fe200078e3cff */
[----:B------:R-:W-:Y:S01]  /*1550*/  STL [R1+0x48], R27 ;  /* 0x0000481b01007387 */ /* 0x000fe20000100800 */
[----:B------:R-:W-:Y:S01]  /*1560*/  IADD3 R11, R3, R26, R2 ;  /* 0x0000001a030b7210 */ /* 0x000fe20007ffe002 */
[----:B------:R-:W-:Y:S01]  /*1570*/  IMAD.SHL.U32 R3, R19, 0x8, RZ ;  /* 0x0000000813037824 */ /* 0x000fe200078e00ff */
[----:B------:R-:W-:Y:S01]  /*1580*/  IADD3 R12, R4, R2, R22 ;  /* 0x00000002040c7210 */ /* 0x000fe20007ffe016 */
[----:B------:R-:W-:Y:S01]  /*1590*/  IMAD.IADD R8, R5, 0x1, R8 ;  /* 0x0000000105087824 */ /* 0x000fe200078e0208 */
[----:B------:R-:W-:Y:S01]  /*15a0*/  LOP3.LUT R2, R6, 0xc0, RZ, 0xc0, !PT ;  /* 0x000000c006027812 */ /* 0x000fe200078ec0ff */
[----:B------:R-:W-:Y:S01]  /*15b0*/  IMAD.SHL.U32 R4, R18, 0x80, RZ ;  /* 0x0000008012047824 */ /* 0x000fe200078e00ff */
[----:B------:R-:W-:Y:S01]  /*15c0*/  LOP3.LUT R5, R29, 0x18, R14, 0xf8, !PT ;  /* 0x000000181d057812 */ /* 0x000fe200078ef80e */
[----:B------:R-:W-:Y:S01]  /*15d0*/  IMAD.SHL.U32 R25, R8, 0x2, RZ ;  /* 0x0000000208197824 */ /* 0x000fe200078e00ff */
[----:B------:R-:W-:-:S02]  /*15e0*/  LOP3.LUT R6, R2, 0x8, R3, 0xf8, !PT ;  /* 0x0000000802067812 */ /* 0x000fc400078ef803 */
[----:B------:R-:W-:Y:S02]  /*15f0*/  SHF.R.U32.HI R3, RZ, 0x3, R2 ;  /* 0x00000003ff037819 */ /* 0x000fe40000011602 */
[----:B------:R-:W-:Y:S01]  /*1600*/  LOP3.LUT R7, R31, 0x18, R14, 0xf8, !PT ;  /* 0x000000181f077812 */ /* 0x000fe200078ef80e */
[----:B------:R-:W-:Y:S01]  /*1610*/  STL [R1+0x28], R25 ;  /* 0x0000281901007387 */ /* 0x000fe20000100800 */
[----:B------:R-:W-:Y:S02]  /*1620*/  LOP3.LUT R2, R4, 0xfffff000, RZ, 0xc0, !PT ;  /* 0xfffff00004027812 */ /* 0x000fe400078ec0ff */
[----:B------:R-:W-:Y:S02]  /*1630*/  LOP3.LUT R5, R5, R27, RZ, 0x3c, !PT ;  /* 0x0000001b05057212 */ /* 0x000fe400078e3cff */
[----:B------:R-:W-:Y:S02]  /*1640*/  LOP3.LUT R3, R6, R3, RZ, 0x3c, !PT ;  /* 0x0000000306037212 */ /* 0x000fe400078e3cff */
[----:B------:R-:W-:-:S02]  /*1650*/  LOP3.LUT R4, R7, R28, RZ, 0x3c, !PT ;  /* 0x0000001c07047212 */ /* 0x000fc400078e3cff */
[----:B------:R-:W-:Y:S02]  /*1660*/  IADD3 R10, R5, R2, R22 ;  /* 0x00000002050a7210 */ /* 0x000fe40007ffe016 */
[C---:B------:R-:W-:Y:S02]  /*1670*/  IADD3 R5, R25.reuse, 0x80, RZ ;  /* 0x0000008019057810 */ /* 0x040fe40007ffe0ff */
[----:B------:R-:W-:Y:S02]  /*1680*/  IADD3 R23, R25, 0x70, RZ ;  /* 0x0000007019177810 */ /* 0x000fe40007ffe0ff */
[----:B------:R-:W-:Y:S01]  /*1690*/  IADD3 R9, R4, R26, R2 ;  /* 0x0000001a04097210 */ /* 0x000fe20007ffe002 */
[C---:B------:R-:W-:Y:S01]  /*16a0*/  IMAD.IADD R2, R3.reuse, 0x1, R13 ;  /* 0x0000000103027824 */ /* 0x040fe200078e020d */
[----:B------:R-:W-:Y:S01]  /*16b0*/  SHF.R.S32.HI R7, RZ, 0x1f, R152 ;  /* 0x0000001fff077819 */ /* 0x000fe20000011498 */
[----:B------:R-:W-:Y:S01]  /*16c0*/  IMAD.IADD R3, R3, 0x1, R16 ;  /* 0x0000000103037824 */ /* 0x000fe200078e0210 */
[----:B------:R-:W-:Y:S01]  /*16d0*/  @P2 IADD3 R23, R5, 0x10, RZ ;  /* 0x0000001005172810 */ /* 0x000fe20007ffe0ff */
[----:B------:R-:W-:Y:S01]  /*16e0*/  IMAD.MOV.U32 R13, RZ, RZ, 0x20 ;  /* 0x00000020ff0d7424 */ /* 0x000fe200078e00ff */
[----:B------:R-:W-:-:S02]  /*16f0*/  SHF.R.S32.HI R6, RZ, 0x1f, R154 ;  /* 0x0000001fff067819 */ /* 0x000fc4000001149a */
[----:B------:R-:W-:Y:S01]  /*1700*/  SHF.R.S32.HI R5, RZ, 0x1f, R135 ;  /* 0x0000001fff057819 */ /* 0x000fe20000011487 */
[----:B------:R-:W-:Y:S01]  /*1710*/  STL [R1+0x2c], R23 ;  /* 0x00002c1701007387 */ /* 0x000fe20000100800 */
[----:B------:R-:W-:Y:S02]  /*1720*/  IADD3 R16, R250, 0x40, RZ ;  /* 0x00000040fa107810 */ /* 0x000fe40007ffe0ff */
[----:B------:R-:W-:Y:S02]  /*1730*/  SHF.L.U64.HI R17, R152, 0x1, R7 ;  /* 0x0000000198117819 */ /* 0x000fe40000010207 */
[----:B------:R-:W-:Y:S01]  /*1740*/  SHF.L.U64.HI R7, R154, 0x1, R6 ;  /* 0x000000019a077819 */ /* 0x000fe20000010206 */
[----:B------:R-:W-:Y:S01]  /*1750*/  STL [R1], R16 ;  /* 0x0000001001007387 */ /* 0x000fe20000100800 */
[----:B------:R-:W-:Y:S02]  /*1760*/  SHF.L.U64.HI R6, R135, 0x1, R5 ;  /* 0x0000000187067819 */ /* 0x000fe40000010205 */
[----:B------:R-:W-:Y:S01]  /*1770*/  SHF.R.S32.HI R4, RZ, 0x1f, R153 ;  /* 0x0000001fff047819 */ /* 0x000fe20000011499 */
[----:B------:R-:W-:Y:S01]  /*1780*/  STL [R1+0x8c], R17 ;  /* 0x00008c1101007387 */ /* 0x000fe20000100800 */
[----:B------:R-:W-:-:S02]  /*1790*/  IADD3 R252, R250, 0x20, RZ ;  /* 0x00000020fafc7810 */ /* 0x000fc40007ffe0ff */
[----:B------:R-:W-:Y:S01]  /*17a0*/  LOP3.LUT R8, R20, 0x7ffffffc, RZ, 0xc0, !PT ;  /* 0x7ffffffc14087812 */ /* 0x000fe200078ec0ff */
[----:B------:R1:W-:Y:S01]  /*17b0*/  STL [R1+0x88], R7 ;  /* 0x0000880701007387 */ /* 0x0003e20000100800 */
[----:B------:R-:W-:Y:S02]  /*17c0*/  SHF.L.U64.HI R4, R153, 0x1, R4 ;  /* 0x0000000199047819 */ /* 0x000fe40000010204 */
[----:B------:R-:W-:Y:S01]  /*17d0*/  LEA R155, R0, 0x3c80, 0x1 ;  /* 0x00003c80009b7811 */ /* 0x000fe200078e08ff */
[----:B------:R2:W-:Y:S01]  /*17e0*/  STL [R1+0x84], R6 ;  /* 0x0000840601007387 */ /* 0x0005e20000100800 */
[----:B------:R-:W-:Y:S01]  /*17f0*/  IMAD.IADD R5, R32, 0x1, -R8 ;  /* 0x0000000120057824 */ /* 0x000fe200078e0a08 */
[----:B------:R-:W-:Y:S02]  /*1800*/  LEA R0, R12, 0x6080, 0x1 ;  /* 0x000060800c007811 */ /* 0x000fe400078e08ff */
[----:B------:R3:W-:Y:S01]  /*1810*/  STL [R1+0x80], R4 ;  /* 0x0000800401007387 */ /* 0x0007e20000100800 */
[----:B------:R-:W-:-:S02]  /*1820*/  IADD3 R192, R155, 0x20, RZ ;  /* 0x000000209bc07810 */ /* 0x000fc40007ffe0ff */
[----:B------:R-:W-:Y:S02]  /*1830*/  LEA R190, R2, 0x6080, 0x1 ;  /* 0x0000608002be7811 */ /* 0x000fe400078e08ff */
[----:B------:R-:W-:Y:S02]  /*1840*/  LEA R188, R3, 0x1880, 0x1 ;  /* 0x0000188003bc7811 */ /* 0x000fe400078e08ff */
[----:B------:R-:W-:Y:S02]  /*1850*/  @P3 IADD3 R192, R155, -0x20, RZ ;  /* 0xffffffe09bc03810 */ /* 0x000fe40007ffe0ff */
[----:B------:R-:W-:Y:S02]  /*1860*/  IADD3 R134, R132, 0x8, RZ ;  /* 0x0000000884867810 */ /* 0x000fe40007ffe0ff */
[----:B------:R-:W-:Y:S02]  /*1870*/  SHF.R.S32.HI R251, RZ, 0x1f, R250 ;  /* 0x0000001ffffb7819 */ /* 0x000fe400000114fa */
[----:B------:R-:W-:-:S02]  /*1880*/  IADD3 R200, R192, 0x400, RZ ;  /* 0x00000400c0c87810 */ /* 0x000fc40007ffe0ff */
[C---:B------:R-:W-:Y:S02]  /*1890*/  IADD3 R199, R192.reuse, 0x800, RZ ;  /* 0x00000800c0c77810 */ /* 0x040fe40007ffe0ff */
[----:B-1----:R-:W-:Y:S02]  /*18a0*/  SHF.R.S32.HI R7, RZ, 0x1f, R16 ;  /* 0x0000001fff077819 */ /* 0x002fe40000011410 */
[C---:B------:R-:W-:Y:S02]  /*18b0*/  IADD3 R198, R192.reuse, 0xc00, RZ ;  /* 0x00000c00c0c67810 */ /* 0x040fe40007ffe0ff */
[----:B--2---:R-:W-:Y:S02]  /*18c0*/  SHF.R.S32.HI R6, RZ, 0x1f, R252 ;  /* 0x0000001fff067819 */ /* 0x004fe400000114fc */
[C---:B------:R-:W-:Y:S02]  /*18d0*/  IADD3 R197, R192.reuse, 0x1000, RZ ;  /* 0x00001000c0c57810 */ /* 0x040fe40007ffe0ff */
[----:B---3--:R-:W-:Y:S01]  /*18e0*/  LOP3.LUT R4, R31, 0x18, R100, 0xf8, !PT ;  /* 0x000000181f047812 */ /* 0x008fe200078ef864 */
[----:B------:R1:W-:Y:S01]  /*18f0*/  STL [R1+0x3c], R6 ;  /* 0x00003c0601007387 */ /* 0x0003e20000100800 */
[----:B------:R-:W-:-:S02]  /*1900*/  IADD3 R196, R192, 0x1400, RZ ;  /* 0x00001400c0c47810 */ /* 0x000fc40007ffe0ff */
[----:B------:R-:W-:Y:S01]  /*1910*/  LOP3.LUT R4, R4, R28, RZ, 0x3c, !PT ;  /* 0x0000001c04047212 */ /* 0x000fe200078e3cff */
[----:B------:R2:W-:Y:S01]  /*1920*/  STL [R1+0x38], R7 ;  /* 0x0000380701007387 */ /* 0x0005e20000100800 */
[C---:B------:R-:W-:Y:S02]  /*1930*/  IADD3 R195, R192.reuse, 0x1800, RZ ;  /* 0x00001800c0c37810 */ /* 0x040fe40007ffe0ff */
[C---:B------:R-:W-:Y:S02]  /*1940*/  IADD3 R194, R192.reuse, 0x1c00, RZ ;  /* 0x00001c00c0c27810 */ /* 0x040fe40007ffe0ff */
[----:B------:R-:W-:Y:S01]  /*1950*/  IADD3 R193, R192, 0x2000, RZ ;  /* 0x00002000c0c17810 */ /* 0x000fe20007ffe0ff */
[----:B-1----:R-:W-:Y:S02]  /*1960*/  IMAD.SHL.U32 R6, R5, 0x2, RZ ;  /* 0x0000000205067824 */ /* 0x002fe400078e00ff */
[----:B------:R-:W-:Y:S01]  /*1970*/  IMAD.IADD R5, R30, 0x1, R24 ;  /* 0x000000011e057824 */ /* 0x000fe200078e0218 */
[----:B--2---:R-:W-:-:S02]  /*1980*/  SHF.R.S32.HI R7, RZ, 0x3, R15 ;  /* 0x00000003ff077819 */ /* 0x004fc4000001140f */
[----:B------:R1:W-:Y:S04]  /*1990*/  STL [R1+0x20], R6 ;  /* 0x0000200601007387 */ /* 0x0003e80000100800 */
[----:B------:R2:W-:Y:S04]  /*19a0*/  STL [R1+0x98], R5 ;  /* 0x0000980501007387 */ /* 0x0005e80000100800 */
[----:B------:R3:W-:Y:S01]  /*19b0*/  STL [R1+0x64], R7 ;  /* 0x0000640701007387 */ /* 0x0007e20000100800 */
[C-C-:B-1----:R-:W-:Y:S02]  /*19c0*/  LOP3.LUT R6, R29.reuse, 0x8, R100.reuse, 0xf8, !PT ;  /* 0x000000081d067812 */ /* 0x142fe400078ef864 */
[----:B--2---:R-:W-:-:S02]  /*19d0*/  LOP3.LUT R5, R29, 0x18, R100, 0xf8, !PT ;  /* 0x000000181d057812 */ /* 0x004fc400078ef864 */
[-C--:B------:R-:W-:Y:S02]  /*19e0*/  LOP3.LUT R6, R6, R27.reuse, RZ, 0x3c, !PT ;  /* 0x0000001b06067212 */ /* 0x080fe400078e3cff */
[----:B------:R-:W-:Y:S01]  /*19f0*/  LOP3.LUT R8, R5, R27, RZ, 0x3c, !PT ;  /* 0x0000001b05087212 */ /* 0x000fe200078e3cff */
[----:B------:R-:W-:Y:S01]  /*1a00*/  IMAD.IADD R5, R26, 0x1, R4 ;  /* 0x000000011a057824 */ /* 0x000fe200078e0204 */
[----:B---3--:R-:W-:Y:S01]  /*1a10*/  SHF.R.S32.HI R7, RZ, 0x3, R14 ;  /* 0x00000003ff077819 */ /* 0x008fe2000001140e */
[C---:B------:R-:W-:Y:S01]  /*1a20*/  IMAD.IADD R6, R22.reuse, 0x1, R6 ;  /* 0x0000000116067824 */ /* 0x040fe200078e0206 */
[----:B------:R-:W-:Y:S01]  /*1a30*/  SEL R4, R13, 0xffffffe0, !P4 ;  /* 0xffffffe00d047807 */ /* 0x000fe20006000000 */
[----:B------:R-:W-:Y:S01]  /*1a40*/  IMAD.IADD R8, R22, 0x1, R8 ;  /* 0x0000000116087824 */ /* 0x000fe200078e0208 */
[----:B------:R-:W-:Y:S01]  /*1a50*/  LEA R5, R5, 0x6080, 0x1 ;  /* 0x0000608005057811 */ /* 0x000fe200078e08ff */
[----:B------:R1:W-:Y:S01]  /*1a60*/  STL [R1+0x60], R7 ;  /* 0x0000600701007387 */ /* 0x0003e20000100800 */
[----:B------:R-:W-:Y:S01]  /*1a70*/  LEA R232, R6, 0x1880, 0x1 ;  /* 0x0000188006e87811 */ /* 0x000fe200078e08ff */
[----:B------:R-:W-:-:S02]  /*1a80*/  IMAD.IADD R191, R190, 0x1, R4 ;  /* 0x00000001bebf7824 */ /* 0x000fc400078e0204 */
[----:B------:R2:W-:Y:S01]  /*1a90*/  STL [R1+0x7c], R5 ;  /* 0x00007c0501007387 */ /* 0x0005e20000100800 */
[----:B------:R-:W-:Y:S01]  /*1aa0*/  IADD3 R233, R232, 0x20, RZ ;  /* 0x00000020e8e97810 */ /* 0x000fe20007ffe0ff */
[----:B------:R-:W-:Y:S01]  /*1ab0*/  IMAD.IADD R189, R4, 0x1, R188 ;  /* 0x0000000104bd7824 */ /* 0x000fe200078e02bc */
[----:B------:R-:W-:Y:S01]  /*1ac0*/  @P0 IADD3 R233, R232, -0x20, RZ ;  /* 0xffffffe0e8e90810 */ /* 0x000fe20007ffe0ff */
[----:B------:R3:W-:Y:S01]  /*1ad0*/  STL [R1+0x78], R0 ;  /* 0x0000780001007387 */ /* 0x0007e20000100800 */
[----:B-1----:R-:W-:Y:S02]  /*1ae0*/  SEL R7, R13, 0xffffffe0, !P1 ;  /* 0xffffffe00d077807 */ /* 0x002fe40004800000 */
[----:B--2---:R-:W-:Y:S02]  /*1af0*/  LEA R5, R11, 0x6080, 0x1 ;  /* 0x000060800b057811 */ /* 0x004fe400078e08ff */
[----:B---3--:R-:W-:-:S03]  /*1b00*/  LEA R0, R10, 0x6080, 0x1 ;  /* 0x000060800a007811 */ /* 0x008fc600078e08ff */
[----:B------:R1:W-:Y:S04]  /*1b10*/  STL [R1+0x74], R5 ;  /* 0x0000740501007387 */ /* 0x0003e80000100800 */
[----:B------:R2:W-:Y:S01]  /*1b20*/  STL [R1+0x70], R0 ;  /* 0x0000700001007387 */ /* 0x0005e20000100800 */
[----:B-1----:R-:W-:Y:S02]  /*1b30*/  LEA R5, R9, 0x6080, 0x1 ;  /* 0x0000608009057811 */ /* 0x002fe400078e08ff */
[----:B--2---:R-:W-:-:S03]  /*1b40*/  LEA R0, R8, 0x6080, 0x1 ;  /* 0x0000608008007811 */ /* 0x004fc600078e08ff */
[----:B------:R-:W-:Y:S04]  /*1b50*/  STL [R1+0x6c], R5 ;  /* 0x00006c0501007387 */ /* 0x000fe80000100800 */
[----:B------:R1:W-:Y:S02]  /*1b60*/  STL [R1+0x68], R0 ;  /* 0x0000680001007387 */ /* 0x0003e40000100800 */
[----:B-1----:R-:W-:-:S05]  /*1b70*/  IMAD.IADD R0, R25, 0x1, R7 ;  /* 0x0000000119007824 */ /* 0x002fca00078e0207 */
[----:B------:R1:W-:Y:S02]  /*1b80*/  STL [R1+0x34], R0 ;  /* 0x0000340001007387 */ /* 0x0003e40000100800 */
[----:B-1----:R-:W-:-:S05]  /*1b90*/  IMAD.IADD R0, R7, 0x1, R23 ;  /* 0x0000000107007824 */ /* 0x002fca00078e0217 */
[----:B------:R1:W-:Y:S02]  /*1ba0*/  STL [R1+0x30], R0 ;  /* 0x0000300001007387 */ /* 0x0003e40000100800 */
.L_x_331:
[----:B-1----:R-:W2:Y:S01]  /*1bb0*/  LDL R0, [R1+0x1c] ;  /* 0x00001c0001007983 */ /* 0x002ea20000100800 */
[----:B------:R-:W-:Y:S01]  /*1bc0*/  IMAD.MOV.U32 R13, RZ, RZ, 0x4 ;  /* 0x00000004ff0d7424 */ /* 0x000fe200078e00ff */
[----:B------:R-:W-:Y:S02]  /*1bd0*/  ISETP.NE.U32.AND P4, PT, RZ, c[0x0][0x360], PT ;  /* 0x0000d800ff007a0c */ /* 0x000fe40003f85070 */
[----:B------:R-:W-:Y:S01]  /*1be0*/  ISETP.NE.U32.AND P0, PT, RZ, c[0x0][0x370], PT ;  /* 0x0000dc00ff007a0c */ /* 0x000fe20003f05070 */
[----:B------:R-:W3:Y:S01]  /*1bf0*/  LDL R9, [R1+0x18] ;  /* 0x0000180001097983 */ /* 0x000ee20000100800 */
[----:B------:R-:W-:Y:S01]  /*1c00*/  ISETP.NE.AND.EX P4, PT, RZ, c[0x0][0x364], PT, P4 ;  /* 0x0000d900ff007a0c */ /* 0x000fe20003f85340 */
[----:B--2---:R-:W-:-:S05]  /*1c10*/  IMAD.WIDE R2, R0, R13, c[0x0][0x588] ;  /* 0x0001620000027625 */ /* 0x004fca00078e020d */
[----:B------:R-:W2:Y:S01]  /*1c20*/  LDG.E R17, [R2.64] ;  /* 0x0000000602117981 */ /* 0x000ea2000c1e1900 */
[----:B------:R-:W-:Y:S01]  /*1c30*/  ISETP.NE.AND.EX P2, PT, RZ, c[0x0][0x374], PT, P0 ;  /* 0x0000dd00ff007a0c */ /* 0x000fe20003f45300 */
[----:B------:R-:W-:Y:S01]  /*1c40*/  IMAD.MOV.U32 R148, RZ, RZ, RZ ;  /* 0x000000ffff947224 */ /* 0x000fe200078e00ff */
[----:B------:R-:W-:Y:S02]  /*1c50*/  ISETP.NE.U32.AND P3, PT, RZ, c[0x0][0x348], PT ;  /* 0x0000d200ff007a0c */ /* 0x000fe40003f65070 */
[----:B------:R-:W-:Y:S02]  /*1c60*/  ISETP.NE.U32.AND P5, PT, RZ, c[0x0][0x358], PT ;  /* 0x0000d600ff007a0c */ /* 0x000fe40003fa5070 */
[----:B------:R-:W-:Y:S02]  /*1c70*/  ISETP.NE.AND.EX P3, PT, RZ, c[0x0][0x34c], PT, P3 ;  /* 0x0000d300ff007a0c */ /* 0x000fe40003f65330 */
[----:B------:R-:W-:Y:S01]  /*1c80*/  ISETP.NE.AND.EX P5, PT, RZ, c[0x0][0x35c], PT, P5 ;  /* 0x0000d700ff007a0c */ /* 0x000fe20003fa5350 */
[----:B------:R-:W-:Y:S01]  /*1c90*/  CS2R R146, SRZ ;  /* 0x0000000000927805 */ /* 0x000fe2000001ff00 */
[----:B------:R-:W-:Y:S01]  /*1ca0*/  IMAD.MOV.U32 R12, RZ, RZ, RZ ;  /* 0x000000ffff0c7224 */ /* 0x000fe200078e00ff */
[----:B--2---:R-:W-:-:S02]  /*1cb0*/  SHF.R.S32.HI R18, RZ, 0x1f, R17 ;  /* 0x0000001fff127819 */ /* 0x004fc40000011411 */
[C---:B------:R-:W-:Y:S02]  /*1cc0*/  @P4 LEA R2, P0, R17.reuse, c[0x0][0x360], 0x2 ;  /* 0x0000d80011024a11 */ /* 0x040fe400078010ff */
[C---:B------:R-:W-:Y:S02]  /*1cd0*/  @P2 LEA R4, P1, R17.reuse, c[0x0][0x370], 0x2 ;  /* 0x0000dc0011042a11 */ /* 0x040fe400078210ff */
[C-C-:B------:R-:W-:Y:S02]  /*1ce0*/  @P4 LEA.HI.X R3, R17.reuse, c[0x0][0x364], R18.reuse, 0x2, P0 ;  /* 0x0000d90011034a11 */ /* 0x140fe400000f1412 */
[----:B------:R-:W-:Y:S02]  /*1cf0*/  ISETP.NE.U32.AND P0, PT, RZ, c[0x0][0x350], PT ;  /* 0x0000d400ff007a0c */ /* 0x000fe40003f05070 */
[----:B------:R-:W-:Y:S01]  /*1d00*/  @P2 LEA.HI.X R5, R17, c[0x0][0x374], R18, 0x2, P1 ;  /* 0x0000dd0011052a11 */ /* 0x000fe200008f1412 */
[----:B------:R1:W5:Y:S01]  /*1d10*/  @P4 LDG.E R149, [R2.64] ;  /* 0x0000000602954981 */ /* 0x000362000c1e1900 */
[----:B------:R-:W-:-:S03]  /*1d20*/  ISETP.NE.AND.EX P6, PT, RZ, c[0x0][0x354], PT, P0 ;  /* 0x0000d500ff007a0c */ /* 0x000fc60003fc5300 */
[----:B------:R2:W5:Y:S01]  /*1d30*/  @P2 LDG.E R148, [R4.64] ;  /* 0x0000000604942981 */ /* 0x000562000c1e1900 */
[----:B------:R-:W-:-:S04]  /*1d40*/  LEA R6, P2, R17, c[0x0][0x348], 0x2 ;  /* 0x0000d20011067a11 */ /* 0x000fc800078410ff */
[----:B------:R-:W-:-:S05]  /*1d50*/  LEA.HI.X R7, R17, c[0x0][0x34c], R18, 0x2, P2 ;  /* 0x0000d30011077a11 */ /* 0x000fca00010f1412 */
[----:B------:R4:W5:Y:S01]  /*1d60*/  @P3 LDG.E R146, [R6.64] ;  /* 0x0000000606923981 */ /* 0x000962000c1e1900 */
[C---:B-1----:R-:W-:Y:S02]  /*1d70*/  LEA R2, P0, R17.reuse, c[0x0][0x358], 0x2 ;  /* 0x0000d60011027a11 */ /* 0x042fe400078010ff */
[C---:B--2---:R-:W-:Y:S02]  /*1d80*/  LEA R4, P1, R17.reuse, c[0x0][0x350], 0x2 ;  /* 0x0000d40011047a11 */ /* 0x044fe400078210ff */
[C-C-:B------:R-:W-:Y:S02]  /*1d90*/  LEA.HI.X R3, R17.reuse, c[0x0][0x35c], R18.reuse, 0x2, P0 ;  /* 0x0000d70011037a11 */ /* 0x140fe400000f1412 */
[----:B------:R-:W-:-:S03]  /*1da0*/  LEA.HI.X R5, R17, c[0x0][0x354], R18, 0x2, P1 ;  /* 0x0000d50011057a11 */ /* 0x000fc600008f1412 */
[----:B------:R4:W5:Y:S04]  /*1db0*/  @P5 LDG.E R12, [R2.64] ;  /* 0x00000006020c5981 */ /* 0x000968000c1e1900 */
[----:B------:R4:W5:Y:S01]  /*1dc0*/  @P6 LDG.E R147, [R4.64] ;  /* 0x0000000604936981 */ /* 0x000962000c1e1900 */
[----:B---3--:R-:W-:-:S03]  /*1dd0*/  LOP3.LUT R16, R9, 0xffff, RZ, 0xc0, !PT ;  /* 0x0000ffff09107812 */ /* 0x008fc600078ec0ff */
[----:B------:R4:W-:Y:S04]  /*1de0*/  STL [R1+0x4], R17 ;  /* 0x0000041101007387 */ /* 0x0009e80000100800 */
[----:B------:R4:W-:Y:S04]  /*1df0*/  STL [R1+0x24], R18 ;  /* 0x0000241201007387 */ /* 0x0009e80000100800 */
[----:B------:R4:W-:Y:S01]  /*1e00*/  STL [R1+0xc], R16 ;  /* 0x00000c1001007387 */ /* 0x0009e20000100800 */
[----:B------:R-:W-:Y:S01]  /*1e10*/  YIELD ;  /* 0x0000000000007946 */ /* 0x000fe20003800000 */
[----:B------:R-:W-:Y:S01]  /*1e20*/  P2R R15, PR, RZ, 0x40 ;  /* 0x00000040ff0f7803 */ /* 0x000fe20000000000 */
[----:B------:R-:W-:Y:S05]  /*1e30*/  @P4 BRA `(.L_x_172) ;  /* 0x0000005000004947 */ /* 0x000fea0003800000 */
[----:B-----5:R-:W-:Y:S01]  /*1e40*/  MOV R149, c[0x0][0x168] ;  /* 0x00005a0000957a02 */ /* 0x020fe20000000f00 */
[----:B------:R-:W-:Y:S05]  /*1e50*/  @!P3 BRA `(.L_x_172) ;  /* 0x000000300000b947 */ /* 0x000fea0003800000 */
[----:B------:R-:W2:Y:S04]  /*1e60*/  LDG.E R8, [R6.64] ;  /* 0x0000000606087981 */ /* 0x000ea8000c1e1900 */
[----:B------:R-:W2:Y:S02]  /*1e70*/  LDG.E R0, [R6.64+0x4] ;  /* 0x0000040606007981 */ /* 0x000ea4000c1e1900 */
[----:B--2---:R-:W-:-:S02]  /*1e80*/  IADD3 R149, -R8, R0, RZ ;  /* 0x0000000008957210 */ /* 0x004fc40007ffe1ff */
.L_x_172:
[----:B------:R-:W-:-:S04]  /*1e90*/  ISETP.NE.U32.AND P0, PT, RZ, c[0x0][0x368], PT ;  /* 0x0000da00ff007a0c */ /* 0x000fc80003f05070 */
[----:B------:R-:W-:-:S13]  /*1ea0*/  ISETP.NE.AND.EX P0, PT, RZ, c[0x0][0x36c], PT, P0 ;  /* 0x0000db00ff007a0c */ /* 0x000fda0003f05300 */
[----:B------:R-:W-:Y:S05]  /*1eb0*/  @!P0 BRA `(.L_x_173) ;  /* 0x0000004000008947 */ /* 0x000fea0003800000 */
[----:B----4-:R-:W-:-:S04]  /*1ec0*/  LEA R4, P0, R17, c[0x0][0x368], 0x2 ;  /* 0x0000da0011047a11 */ /* 0x010fc800078010ff */
[----:B------:R-:W-:-:S05]  /*1ed0*/  LEA.HI.X R5, R17, c[0x0][0x36c], R18, 0x2, P0 ;  /* 0x0000db0011057a11 */ /* 0x000fca00000f1412 */
[----:B------:R1:W5:Y:S01]  /*1ee0*/  LDG.E R7, [R4.64] ;  /* 0x0000000604077981 */ /* 0x000362000c1e1900 */
[----:B------:R-:W-:Y:S05]  /*1ef0*/  BRA `(.L_x_174) ;  /* 0x0000005000007947 */ /* 0x000fea0003800000 */
.L_x_173:
[----:B----4-:R-:W-:Y:S01]  /*1f00*/  MOV R7, c[0x0][0x1d0] ;  /* 0x0000740000077a02 */ /* 0x010fe20000000f00 */
[----:B------:R-:W-:Y:S05]  /*1f10*/  @!P6 BRA `(.L_x_174) ;  /* 0x000000300000e947 */ /* 0x000fea0003800000 */
[----:B------:R-:W2:Y:S04]  /*1f20*/  LDG.E R7, [R4.64] ;  /* 0x0000000604077981 */ /* 0x000ea8000c1e1900 */
[----:B------:R-:W2:Y:S02]  /*1f30*/  LDG.E R0, [R4.64+0x4] ;  /* 0x0000040604007981 */ /* 0x000ea4000c1e1900 */
[----:B--2---:R-:W-:Y:S02]  /*1f40*/  IADD3 R7, -R7, R0, RZ ;  /* 0x0000000007077210 */ /* 0x004fe40007ffe1ff */
.L_x_174:
[----:B-1----:R1:W2:Y:S04]  /*1f50*/  @P5 LDG.E R5, [R2.64] ;  /* 0x0000000602055981 */ /* 0x0022a8000c1e1900 */
[----:B------:R1:W2:Y:S01]  /*1f60*/  @P5 LDG.E R4, [R2.64+0x4] ;  /* 0x0000040602045981 */ /* 0x0002a2000c1e1900 */
[----:B------:R-:W-:Y:S01]  /*1f70*/  ISETP.NE.U32.AND P0, PT, RZ, c[0x0][0x378], PT ;  /* 0x0000de00ff007a0c */ /* 0x000fe20003f05070 */
[----:B-----5:R-:W-:-:S03]  /*1f80*/  IMAD.MOV.U32 R136, RZ, RZ, R7 ;  /* 0x000000ffff887224 */ /* 0x020fc600078e0007 */
[----:B------:R-:W-:Y:S01]  /*1f90*/  ISETP.NE.AND.EX P1, PT, RZ, c[0x0][0x37c], PT, P0 ;  /* 0x0000df00ff007a0c */ /* 0x000fe20003f25300 */
[----:B------:R-:W-:-:S12]  /*1fa0*/  IMAD.MOV.U32 R0, RZ, RZ, c[0x0][0x228] ;  /* 0x00008a00ff007624 */ /* 0x000fd800078e00ff */
[----:B-1----:R-:W-:-:S04]  /*1fb0*/  @P1 LEA R2, P0, R17, c[0x0][0x378], 0x2 ;  /* 0x0000de0011021a11 */ /* 0x002fc800078010ff */
[----:B------:R-:W-:-:S05]  /*1fc0*/  @P1 LEA.HI.X R3, R17, c[0x0][0x37c], R18, 0x2, P0 ;  /* 0x0000df0011031a11 */ /* 0x000fca00000f1412 */
[----:B------:R1:W5:Y:S01]  /*1fd0*/  @P1 LDG.E R136, [R2.64] ;  /* 0x0000000602881981 */ /* 0x000362000c1e1900 */
[----:B------:R-:W-:Y:S01]  /*1fe0*/  IMAD.IADD R6, R7, 0x1, -R148 ;  /* 0x0000000107067824 */ /* 0x000fe200078e0a94 */
[----:B------:R-:W-:Y:S01]  /*1ff0*/  BSSY B0, `(.L_x_175) ;  /* 0x0000030000007945 */ /* 0x000fe20003800000 */
[C---:B-1----:R-:W-:Y:S02]  /*2000*/  LOP3.LUT R2, R9.reuse, 0xff000000, RZ, 0xc0, !PT ;  /* 0xff00000009027812 */ /* 0x042fe400078ec0ff */
[----:B------:R-:W-:Y:S01]  /*2010*/  LOP3.LUT R3, R9, 0xff0000, RZ, 0xc0, !PT ;  /* 0x00ff000009037812 */ /* 0x000fe200078ec0ff */
[----:B--2---:R-:W-:Y:S01]  /*2020*/  @P5 IMAD.IADD R0, R4, 0x1, -R5 ;  /* 0x0000000104005824 */ /* 0x004fe200078e0a05 */
[----:B------:R-:W-:-:S03]  /*2030*/  SHF.R.U32.HI R4, RZ, 0x8, R2 ;  /* 0x00000008ff047819 */ /* 0x000fc60000011602 */
[----:B------:R-:W-:Y:S01]  /*2040*/  IMAD.IADD R159, R6, 0x1, R0 ;  /* 0x00000001069f7824 */ /* 0x000fe200078e0200 */
[----:B------:R-:W-:-:S04]  /*2050*/  LEA.HI R4, R3, R4, RZ, 0x10 ;  /* 0x0000000403047211 */ /* 0x000fc800078f80ff */
[----:B------:R-:W-:Y:S02]  /*2060*/  SHF.R.U32.HI R5, RZ, 0x10, R4 ;  /* 0x00000010ff057819 */ /* 0x000fe40000011604 */
[----:B------:R-:W-:Y:S02]  /*2070*/  LOP3.LUT R14, R4, 0xff, RZ, 0xc0, !PT ;  /* 0x000000ff040e7812 */ /* 0x000fe400078ec0ff */
[C---:B------:R-:W-:Y:S01]  /*2080*/  IADD3 R2, R159.reuse, 0x2f, RZ ;  /* 0x0000002f9f027810 */ /* 0x040fe20007ffe0ff */
[----:B------:R1:W-:Y:S01]  /*2090*/  STL [R1+0x18], R5 ;  /* 0x0000180501007387 */ /* 0x0003e20000100800 */
[----:B------:R-:W-:Y:S02]  /*20a0*/  ISETP.GE.AND P0, PT, R159, 0x1, PT ;  /* 0x000000019f00780c */ /* 0x000fe40003f06270 */
[----:B------:R-:W-:Y:S01]  /*20b0*/  ISETP.NE.AND P1, PT, R5, RZ, PT ;  /* 0x000000ff0500720c */ /* 0x000fe20003f25270 */
[----:B------:R1:W-:Y:S01]  /*20c0*/  STL [R1+0x50], R14 ;  /* 0x0000500e01007387 */ /* 0x0003e20000100800 */
[----:B------:R-:W-:-:S02]  /*20d0*/  IMAD.HI R2, R2, 0x2aaaaaab, RZ ;  /* 0x2aaaaaab02027827 */ /* 0x000fc400078e02ff */
[----:B------:R-:W-:-:S03]  /*20e0*/  SEL R131, R5, c[0x0][0x338], P1 ;  /* 0x0000ce0005837a07 */ /* 0x000fc60000800000 */
[----:B------:R-:W-:-:S04]  /*20f0*/  SHF.R.U32.HI R3, RZ, 0x1f, R2 ;  /* 0x0000001fff037819 */ /* 0x000fc80000011602 */
[----:B------:R-:W-:Y:S01]  /*2100*/  LEA.HI.SX32 R137, R2, R3, 0x1d ;  /* 0x0000000302897211 */ /* 0x000fe200078feaff */
[----:B------:R-:W-:Y:S01]  /*2110*/  IMAD.MOV.U32 R2, RZ, RZ, RZ ;  /* 0x000000ffff027224 */ /* 0x000fe200078e00ff */
[----:B------:R-:W-:Y:S05]  /*2120*/  @!P0 BRA `(.L_x_176) ;  /* 0x000001c000008947 */ /* 0x000fea0003800000 */
        /* <DEDUP_REMOVED lines=11> */
[----:B------:R-:W-:Y:S02]  /*21e0*/  IMAD.MOV.U32 R4, RZ, RZ, RZ ;  /* 0x000000ffff047224 */ /* 0x000fe400078e00ff */
        /* <DEDUP_REMOVED lines=16> */
.L_x_176:
[----:B------:R-:W-:Y:S05]  /*22f0*/  BSYNC B0 ;  /* 0x0000000000007941 */ /* 0x000fea0003800000 */
.L_x_175:
[----:B------:R-:W-:Y:S01]  /*2300*/  IMAD R3, R14, R2, RZ ;  /* 0x000000020e037224 */ /* 0x000fe200078e02ff */
[----:B------:R-:W-:-:S03]  /*2310*/  SHF.R.S32.HI R101, RZ, 0x1f, R100 ;  /* 0x0000001fff657819 */ /* 0x000fc60000011464 */
[C---:B------:R-:W-:Y:S02]  /*2320*/  IMAD.IADD R2, R3.reuse, 0x1, R2 ;  /* 0x0000000103027824 */ /* 0x040fe400078e0202 */
[----:B------:R-:W-:-:S03]  /*2330*/  IMAD R3, R3, 0x30, -R6 ;  /* 0x0000003003037824 */ /* 0x000fc600078e0a06 */
[----:B------:R-:W-:Y:S02]  /*2340*/  IMNMX R2, R137, R2, PT ;  /* 0x0000000289027217 */ /* 0x000fe40003800200 */
[----:B------:R-:W-:-:S03]  /*2350*/  IMNMX R3, RZ, R3, !PT ;  /* 0x00000003ff037217 */ /* 0x000fc60007800200 */
[----:B------:R-:W-:Y:S02]  /*2360*/  IMAD R2, R2, 0x30, -R6 ;  /* 0x0000003002027824 */ /* 0x000fe400078e0a06 */
[----:B-1----:R-:W-:-:S03]  /*2370*/  IMAD.WIDE.U32 R4, R3, -0x55555555, RZ ;  /* 0xaaaaaaab03047825 */ /* 0x002fc600078e00ff */
[----:B------:R-:W-:Y:S02]  /*2380*/  IMNMX R2, R2, R0, PT ;  /* 0x0000000002027217 */ /* 0x000fe40003800200 */
[----:B------:R-:W-:Y:S02]  /*2390*/  SHF.R.U32.HI R126, RZ, 0x5, R5 ;  /* 0x00000005ff7e7819 */ /* 0x000fe40000011605 */
[----:B------:R-:W-:-:S13]  /*23a0*/  ISETP.GT.AND P0, PT, R2, R3, PT ;  /* 0x000000030200720c */ /* 0x000fda0003f04270 */
[----:B------:R-:W-:Y:S01]  /*23b0*/  @P0 IADD3 R3, R2, 0x2f, RZ ;  /* 0x0000002f02030810 */ /* 0x000fe20007ffe0ff */
[----:B------:R-:W-:-:S04]  /*23c0*/  IMAD.MOV.U32 R2, RZ, RZ, R126 ;  /* 0x000000ffff027224 */ /* 0x000fc800078e007e */
[----:B------:R-:W-:-:S05]  /*23d0*/  @P0 IMAD.HI R3, R3, 0x2aaaaaab, RZ ;  /* 0x2aaaaaab03030827 */ /* 0x000fca00078e02ff */
[----:B------:R-:W-:-:S04]  /*23e0*/  @P0 SHF.R.U32.HI R4, RZ, 0x1f, R3 ;  /* 0x0000001fff040819 */ /* 0x000fc80000011603 */
[----:B------:R-:W-:-:S04]  /*23f0*/  @P0 LEA.HI.SX32 R2, R3, R4, 0x1d ;  /* 0x0000000403020211 */ /* 0x000fc800078feaff */
[----:B------:R-:W-:-:S13]  /*2400*/  ISETP.GT.AND P0, PT, R2, R126, PT ;  /* 0x0000007e0200720c */ /* 0x000fda0003f04270 */
[----:B------:R-:W-:Y:S05]  /*2410*/  @!P0 BRA `(.L_x_177) ;  /* 0x0000501000008947 */ /* 0x000fea0003800000 */
[----:B------:R-:W2:Y:S01]  /*2420*/  LDL R8, [R1] ;  /* 0x0000000001087983 */ /* 0x000ea20000100800 */
[----:B------:R-:W-:-:S04]  /*2430*/  ISETP.NE.U32.AND P0, PT, RZ, c[0x0][0x340], PT ;  /* 0x0000d000ff007a0c */ /* 0x000fc80003f05070 */
[----:B------:R-:W-:-:S13]  /*2440*/  ISETP.NE.AND.EX P3, PT, RZ, c[0x0][0x344], PT, P0 ;  /* 0x0000d100ff007a0c */ /* 0x000fda0003f65300 */
[----:B------:R-:W-:-:S05]  /*2450*/  @P3 IMAD.WIDE R4, R17, R13, c[0x0][0x340] ;  /* 0x0000d00011043625 */ /* 0x000fca00078e020d */
[----:B------:R1:W3:Y:S01]  /*2460*/  @P3 LDG.E R11, [R4.64] ;  /* 0x00000006040b3981 */ /* 0x0002e2000c1e1900 */
[----:B------:R-:W-:Y:S01]  /*2470*/  SHF.R.S32.HI R3, RZ, 0x1f, R12 ;  /* 0x0000001fff037819 */ /* 0x000fe2000001140c */
[----:B------:R-:W-:Y:S01]  /*2480*/  IMAD.MOV.U32 R138, RZ, RZ, 0x30 ;  /* 0x00000030ff8a7424 */ /* 0x000fe200078e00ff */
[----:B------:R-:W-:Y:S01]  /*2490*/  IADD3 R125, P0, R243, R12, RZ ;  /* 0x0000000cf37d7210 */ /* 0x000fe20007f1e0ff */
[----:B------:R-:W-:Y:S01]  /*24a0*/  IMAD.IADD R10, R7, 0x1, R147 ;  /* 0x00000001070a7824 */ /* 0x000fe200078e0293 */
[----:B------:R-:W-:Y:S01]  /*24b0*/  IADD3 R30, R2, -0x1, RZ ;  /* 0xffffffff021e7810 */ /* 0x000fe20007ffe0ff */
[C---:B------:R-:W-:Y:S01]  /*24c0*/  IMAD R158, R138.reuse, c[0x0][0x23c], RZ ;  /* 0x00008f008a9e7a24 */ /* 0x040fe200078e02ff */
[----:B------:R-:W-:Y:S01]  /*24d0*/  LEA.HI.X.SX32 R128, R243, R3, 0x1, P0 ;  /* 0x00000003f3807211 */ /* 0x000fe200000f0eff */
[----:B------:R-:W-:Y:S01]  /*24e0*/  IMAD.WIDE.U32 R144, R138, c[0x0][0x238], RZ ;  /* 0x00008e008a907a25 */ /* 0x000fe200078e00ff */
[----:B------:R-:W-:Y:S02]  /*24f0*/  SEL R13, R18, RZ, !P5 ;  /* 0x000000ff120d7207 */ /* 0x000fe40006800000 */
[----:B------:R-:W-:Y:S01]  /*2500*/  SEL R14, R17, RZ, !P5 ;  /* 0x000000ff110e7207 */ /* 0x000fe20006800000 */
[----:B------:R-:W-:Y:S01]  /*2510*/  IMAD R3, R128, c[0x0][0x238], RZ ;  /* 0x00008e0080037a24 */ /* 0x000fe200078e02ff */
[----:B------:R-:W-:Y:S01]  /*2520*/  ISETP.GE.AND P6, PT, R250, c[0x0][0x1d4], PT ;  /* 0x00007500fa007a0c */ /* 0x000fe20003fc6270 */
[----:B------:R-:W-:Y:S01]  /*2530*/  IMAD.IADD R158, R145, 0x1, R158 ;  /* 0x00000001919e7824 */ /* 0x000fe200078e029e */
[----:B------:R-:W-:Y:S01]  /*2540*/  ISETP.GE.AND P5, PT, R252, c[0x0][0x1d4], PT ;  /* 0x00007500fc007a0c */ /* 0x000fe20003fa6270 */
[----:B------:R-:W-:Y:S01]  /*2550*/  IMAD R3, R125, c[0x0][0x23c], R3 ;  /* 0x00008f007d037a24 */ /* 0x000fe200078e0203 */
[----:B------:R-:W-:Y:S01]  /*2560*/  SHF.R.S32.HI R12, RZ, 0x1f, R10 ;  /* 0x0000001fff0c7819 */ /* 0x000fe2000001140a */
[----:B------:R-:W-:Y:S01]  /*2570*/  IMAD.MOV.U32 R162, RZ, RZ, c[0x0][0x238] ;  /* 0x00008e00ffa27624 */ /* 0x000fe200078e00ff */
[C---:B------:R-:W-:Y:S01]  /*2580*/  IADD3 R25, R100.reuse, 0x20, RZ ;  /* 0x0000002064197810 */ /* 0x040fe20007ffe0ff */
[----:B------:R-:W-:Y:S01]  /*2590*/  IMAD.MOV.U32 R157, RZ, RZ, 0x5 ;  /* 0x00000005ff9d7424 */ /* 0x000fe200078e00ff */
[----:B------:R-:W-:Y:S01]  /*25a0*/  IADD3 R24, R100, 0x10, RZ ;  /* 0x0000001064187810 */ /* 0x000fe20007ffe0ff */
[----:B------:R-:W-:Y:S01]  /*25b0*/  IMAD.MOV.U32 R163, RZ, RZ, c[0x0][0x27c] ;  /* 0x00009f00ffa37624 */ /* 0x000fe200078e00ff */
[----:B------:R-:W-:Y:S01]  /*25c0*/  SHF.R.S32.HI R133, RZ, 0x1f, R132 ;  /* 0x0000001fff857819 */ /* 0x000fe20000011484 */
[----:B------:R-:W-:Y:S01]  /*25d0*/  IMAD.WIDE.U32 R160, R242, c[0x0][0x1e0], RZ ;  /* 0x00007800f2a07a25 */ /* 0x000fe200078e00ff */
[----:B------:R-:W-:-:S02]  /*25e0*/  SHF.L.U64.HI R157, R162, R157, c[0x0][0x23c] ;  /* 0x00008f00a29d7619 */ /* 0x000fc4000001029d */
[----:B-----5:R-:W-:Y:S01]  /*25f0*/  SHF.R.S32.HI R32, RZ, 0x1f, R136 ;  /* 0x0000001fff207819 */ /* 0x020fe20000011488 */
[----:B-1----:R-:W-:-:S04]  /*2600*/  IMAD.WIDE.U32 R4, R125, c[0x0][0x238], R250 ;  /* 0x00008e007d047a25 */ /* 0x002fc800078e00fa */
[----:B------:R-:W-:Y:S01]  /*2610*/  IMAD.IADD R3, R5, 0x1, R3 ;  /* 0x0000000105037824 */ /* 0x000fe200078e0203 */
[----:B------:R-:W-:Y:S01]  /*2620*/  MOV R2, R4 ;  /* 0x0000000400027202 */ /* 0x000fe20000000f00 */
[----:B------:R-:W-:Y:S02]  /*2630*/  IMAD R5, R30, -0x30, R0 ;  /* 0xffffffd01e057824 */ /* 0x000fe400078e0200 */
[----:B------:R-:W-:Y:S02]  /*2640*/  IMAD R4, R13, c[0x0][0x248], RZ ;  /* 0x000092000d047a24 */ /* 0x000fe400078e02ff */
[----:B------:R-:W-:Y:S01]  /*2650*/  IMAD.WIDE.U32 R2, R16, c[0x0][0x240], R2 ;  /* 0x0000900010027a25 */ /* 0x000fe200078e0002 */
[----:B------:R-:W-:-:S03]  /*2660*/  IMNMX R5, R5, 0x30, PT ;  /* 0x0000003005057817 */ /* 0x000fc60003800200 */
[----:B------:R-:W-:Y:S02]  /*2670*/  IMAD R3, R16, c[0x0][0x244], R3 ;  /* 0x0000910010037a24 */ /* 0x000fe400078e0203 */
[----:B------:R-:W-:Y:S02]  /*2680*/  IMAD.IADD R6, R5, 0x1, -R243 ;  /* 0x0000000105067824 */ /* 0x000fe400078e0af3 */
[C---:B------:R-:W-:Y:S02]  /*2690*/  IMAD R4, R14.reuse, c[0x0][0x24c], R4 ;  /* 0x000093000e047a24 */ /* 0x040fe400078e0204 */
[----:B------:R-:W-:Y:S01]  /*26a0*/  IMAD.WIDE.U32 R96, R14, c[0x0][0x248], R2 ;  /* 0x000092000e607a25 */ /* 0x000fe200078e0002 */
[----:B------:R-:W-:Y:S02]  /*26b0*/  ISETP.GE.AND P1, PT, R6, 0x1, PT ;  /* 0x000000010600780c */ /* 0x000fe40003f26270 */
[----:B------:R-:W-:Y:S01]  /*26c0*/  SHF.R.S32.HI R3, RZ, 0x1f, R30 ;  /* 0x0000001fff037819 */ /* 0x000fe2000001141e */
[----:B------:R-:W-:Y:S01]  /*26d0*/  IMAD R2, R158, R30, RZ ;  /* 0x0000001e9e027224 */ /* 0x000fe200078e02ff */
[----:B------:R-:W-:Y:S01]  /*26e0*/  IADD3 R87, R97, R4, RZ ;  /* 0x0000000461577210 */ /* 0x000fe20007ffe0ff */
[----:B------:R-:W-:Y:S01]  /*26f0*/  IMAD.MOV.U32 R86, RZ, RZ, R96 ;  /* 0x000000ffff567224 */ /* 0x000fe200078e0060 */
[----:B------:R-:W-:Y:S01]  /*2700*/  ISETP.GT.AND P0, PT, R6, 0x20, PT ;  /* 0x000000200600780c */ /* 0x000fe20003f04270 */
[----:B------:R-:W-:-:S02]  /*2710*/  IMAD R2, R3, R144, R2 ;  /* 0x0000009003027224 */ /* 0x000fc400078e0202 */
[----:B------:R-:W-:-:S04]  /*2720*/  IMAD.WIDE.U32 R4, R30, R144, R86 ;  /* 0x000000901e047225 */ /* 0x000fc800078e0056 */
[----:B------:R-:W-:Y:S01]  /*2730*/  @P1 SHF.L.U32 R6, R241, 0x1, RZ ;  /* 0x00000001f1061819 */ /* 0x000fe200000006ff */
[----:B------:R-:W-:Y:S01]  /*2740*/  IMAD.SHL.U32 R162, R162, 0x20, RZ ;  /* 0x00000020a2a27824 */ /* 0x000fe200078e00ff */
[----:B------:R-:W-:Y:S01]  /*2750*/  IADD3 R7, R5, R2, RZ ;  /* 0x0000000205077210 */ /* 0x000fe20007ffe0ff */
[----:B------:R-:W-:Y:S01]  /*2760*/  IMAD R5, R12, c[0x0][0x1e0], RZ ;  /* 0x000078000c057a24 */ /* 0x000fe200078e02ff */
[----:B------:R-:W-:-:S03]  /*2770*/  @P1 LEA R2, P2, R4, c[0x0][0x220], 0x1 ;  /* 0x0000880004021a11 */ /* 0x000fc600078408ff */
[----:B------:R-:W-:Y:S01]  /*2780*/  IMAD R5, R10, c[0x0][0x1e4], R5 ;  /* 0x000079000a057a24 */ /* 0x000fe200078e0205 */
[----:B------:R-:W-:Y:S02]  /*2790*/  @P1 LEA.HI.X R3, R4, c[0x0][0x224], R7, 0x1, P2 ;  /* 0x0000890004031a11 */ /* 0x000fe400010f0c07 */
[----:B------:R-:W-:-:S03]  /*27a0*/  ISETP.NE.AND P2, PT, R15, RZ, PT ;  /* 0x000000ff0f00720c */ /* 0x000fc60003f45270 */
[----:B------:R-:W-:Y:S01]  /*27b0*/  @!PT LDS RZ, [RZ] ;  /* 0x00000000fffff984 */ /* 0x000fe20000000800 */
[----:B------:R-:W-:Y:S01]  /*27c0*/  @!PT LDS RZ, [RZ] ;  /* 0x00000000fffff984 */ /* 0x000fe20000000800 */
[----:B------:R-:W-:Y:S01]  /*27d0*/  @!PT LDS RZ, [RZ] ;  /* 0x00000000fffff984 */ /* 0x000fe20000000800 */
[----:B------:R1:W-:Y:S04]  /*27e0*/  @P1 LDGSTS.E.BYPASS.LTC128B.128 [R6+0x3c80], [R2.64], !P6 ;  /* 0x03c8000002061fae */ /* 0x0003e8000f101d46 */
[----:B------:R1:W-:Y:S01]  /*27f0*/  @P1 LDGSTS.E.BYPASS.LTC128B.128 [R6+0x4880], [R2.64+0x40], !P5 ;  /* 0x0488004002061fae */ /* 0x0003e2000e901d46 */
[----:B--2---:R-:W-:Y:S01]  /*2800*/  ISETP.GE.AND P4, PT, R8, c[0x0][0x1d4], PT ;  /* 0x0000750008007a0c */ /* 0x004fe20003f86270 */
[----:B------:R-:W-:-:S04]  /*2810*/  IMAD.WIDE.U32 R8, R10, c[0x0][0x1e0], RZ ;  /* 0x000078000a087a25 */ /* 0x000fc800078e00ff */
[----:B------:R-:W-:-:S08]  /*2820*/  IMAD.IADD R5, R9, 0x1, R5 ;  /* 0x0000000109057824 */ /* 0x000fd000078e0205 */
[----:B------:R1:W-:Y:S02]  /*2830*/  @P1 LDGSTS.E.BYPASS.LTC128B.128 [R6+0x5480], [R2.64+0x80], !P4 ;  /* 0x0548008002061fae */ /* 0x0003e4000e101d46 */
[----:B-1----:R-:W-:Y:S02]  /*2840*/  @P0 IADD3 R3, P1, R162, R4, RZ ;  /* 0x00000004a2030210 */ /* 0x002fe40007f3e0ff */
[----:B------:R-:W-:Y:S02]  /*2850*/  @P0 SHF.L.U32 R6, R241, 0x1, RZ ;  /* 0x00000001f1060819 */ /* 0x000fe400000006ff */
[----:B------:R-:W-:Y:S01]  /*2860*/  MOV R4, R8 ;  /* 0x0000000800047202 */ /* 0x000fe20000000f00 */
[----:B------:R-:W-:Y:S01]  /*2870*/  @P0 IMAD.X R7, R7, 0x1, R157, P1 ;  /* 0x0000000107070824 */ /* 0x000fe200008e069d */
[----:B------:R-:W-:-:S03]  /*2880*/  @P0 LEA R2, P1, R3, c[0x0][0x220], 0x1 ;  /* 0x0000880003020a11 */ /* 0x000fc600078208ff */
[C---:B------:R-:W-:Y:S01]  /*2890*/  IMAD.WIDE.U32 R4, R16.reuse, c[0x0][0x1e8], R4 ;  /* 0x00007a0010047a25 */ /* 0x040fe200078e0004 */
[----:B------:R-:W-:Y:S02]  /*28a0*/  @P0 LEA.HI.X R3, R3, c[0x0][0x224], R7, 0x1, P1 ;  /* 0x0000890003030a11 */ /* 0x000fe400008f0c07 */
[----:B---3--:R-:W-:Y:S01]  /*28b0*/  @P3 SHF.R.S32.HI R7, RZ, 0x1f, R11 ;  /* 0x0000001fff073819 */ /* 0x008fe2000001140b */
[----:B------:R-:W-:Y:S01]  /*28c0*/  @!P3 IMAD.MOV.U32 R11, RZ, RZ, R17 ;  /* 0x000000ffff0bb224 */ /* 0x000fe200078e0011 */
[----:B------:R-:W-:Y:S01]  /*28d0*/  @!P3 MOV R7, R18 ;  /* 0x000000120007b202 */ /* 0x000fe20000000f00 */
[----:B------:R1:W-:Y:S01]  /*28e0*/  @P0 LDGSTS.E.BYPASS.LTC128B.128 [R6+0x4480], [R2.64], !P6 ;  /* 0x0448000002060fae */ /* 0x0003e2000f101d46 */
[----:B------:R-:W-:Y:S01]  /*28f0*/  IMAD R5, R16, c[0x0][0x1ec], R5 ;  /* 0x00007b0010057a24 */ /* 0x000fe200078e0205 */
[----:B------:R-:W-:Y:S02]  /*2900*/  ISETP.GE.AND P1, PT, R24, c[0x0][0x27c], PT ;  /* 0x00009f0018007a0c */ /* 0x000fe40003f26270 */
[----:B------:R1:W-:Y:S01]  /*2910*/  @P0 LDGSTS.E.BYPASS.LTC128B.128 [R6+0x5080], [R2.64+0x40], !P5 ;  /* 0x0508004002060fae */ /* 0x0003e2000e901d46 */
[----:B------:R-:W-:-:S02]  /*2920*/  SEL R27, R7, RZ, !P2 ;  /* 0x000000ff071b7207 */ /* 0x000fc40005000000 */
[----:B------:R-:W-:Y:S01]  /*2930*/  SEL R18, R11, RZ, !P2 ;  /* 0x000000ff0b127207 */ /* 0x000fe20005000000 */
[----:B------:R1:W-:Y:S01]  /*2940*/  @P0 LDGSTS.E.BYPASS.LTC128B.128 [R6+0x5c80], [R2.64+0x80], !P4 ;  /* 0x05c8008002060fae */ /* 0x0003e2000e101d46 */
[----:B------:R-:W-:Y:S02]  /*2950*/  ISETP.GE.AND P0, PT, R100, c[0x0][0x27c], PT ;  /* 0x00009f0064007a0c */ /* 0x000fe40003f06270 */
[----:B------:R-:W-:Y:S01]  /*2960*/  ISETP.GE.AND P2, PT, R25, c[0x0][0x27c], PT ;  /* 0x00009f0019007a0c */ /* 0x000fe20003f46270 */
[----:B------:R-:W-:Y:S01]  /*2970*/  IMAD.WIDE.U32 R76, R18, c[0x0][0x1f0], R4 ;  /* 0x00007c00124c7a25 */ /* 0x000fe200078e0004 */
[----:B------:R-:W0:Y:S01]  /*2980*/  LDGDEPBAR ;  /* 0x00000000000079af */ /* 0x000e220000000000 */
[----:B------:R-:W-:Y:S01]  /*2990*/  WARPSYNC 0xffffffff ;  /* 0xffffffff00007948 */ /* 0x000fe20003800000 */
[----:B------:R-:W-:Y:S02]  /*29a0*/  SHF.L.U32 R7, R163, 0x1, RZ ;  /* 0x00000001a3077819 */ /* 0x000fe400000006ff */
[----:B-1----:R-:W-:Y:S01]  /*29b0*/  SHF.R.S32.HI R6, RZ, 0x1f, R242 ;  /* 0x0000001fff067819 */ /* 0x002fe200000114f2 */
[----:B------:R-:W-:-:S04]  /*29c0*/  IMAD R3, R27, c[0x0][0x1f0], RZ ;  /* 0x00007c001b037a24 */ /* 0x000fc800078e02ff */
[----:B------:R-:W-:Y:S02]  /*29d0*/  IMAD R2, R6, c[0x0][0x1e0], RZ ;  /* 0x0000780006027a24 */ /* 0x000fe400078e02ff */
[----:B------:R-:W-:Y:S02]  /*29e0*/  IMAD R3, R18, c[0x0][0x1f4], R3 ;  /* 0x00007d0012037a24 */ /* 0x000fe400078e0203 */
[----:B------:R-:W-:-:S03]  /*29f0*/  IMAD R2, R242, c[0x0][0x1e4], R2 ;  /* 0x00007900f2027a24 */ /* 0x000fc600078e0202 */
[----:B------:R-:W-:Y:S01]  /*2a00*/  IADD3 R78, R77, R3, RZ ;  /* 0x000000034d4e7210 */ /* 0x000fe20007ffe0ff */
[----:B------:R-:W-:Y:S02]  /*2a10*/  IMAD.IADD R127, R161, 0x1, R2 ;  /* 0x00000001a17f7824 */ /* 0x000fe400078e0202 */
[----:B------:R-:W2:Y:S01]  /*2a20*/  LDL R37, [R1+0x44] ;  /* 0x0000440001257983 */ /* 0x000ea20000100800 */
[----:B------:R-:W-:Y:S01]  /*2a30*/  IMAD.WIDE.U32 R2, R16, c[0x0][0x260], R250 ;  /* 0x0000980010027a25 */ /* 0x000fe200078e00fa */
[----:B------:R-:W-:Y:S02]  /*2a40*/  IADD3 R130, P3, R242, R10, RZ ;  /* 0x0000000af2827210 */ /* 0x000fe40007f7e0ff */
[----:B------:R-:W3:Y:S01]  /*2a50*/  LDL R36, [R1+0x4c] ;  /* 0x00004c0001247983 */ /* 0x000ee20000100800 */
[----:B------:R-:W-:Y:S01]  /*2a60*/  IMAD R3, R16, c[0x0][0x264], R3 ;  /* 0x0000990010037a24 */ /* 0x000fe200078e0203 */
[C---:B------:R-:W-:Y:S01]  /*2a70*/  IADD3 R21, -R7.reuse, c[0x0][0x1d4], RZ ;  /* 0x0000750007157a10 */ /* 0x040fe20007ffe1ff */
[----:B------:R-:W-:Y:S01]  /*2a80*/  IMAD R9, R6, c[0x0][0x290], RZ ;  /* 0x0000a40006097a24 */ /* 0x000fe200078e02ff */
[----:B------:R-:W4:Y:S01]  /*2a90*/  LDL R35, [R1+0x48] ;  /* 0x0000480001237983 */ /* 0x000f220000100800 */
[----:B------:R-:W-:Y:S01]  /*2aa0*/  IMAD.WIDE.U32 R80, R14, c[0x0][0x268], R2 ;  /* 0x00009a000e507a25 */ /* 0x000fe200078e0002 */
[----:B------:R-:W-:-:S02]  /*2ab0*/  SEL R19, R7, R21, !P0 ;  /* 0x0000001507137207 */ /* 0x000fc40004000000 */
[CC--:B------:R-:W-:Y:S01]  /*2ac0*/  SEL R20, R7.reuse, R21.reuse, !P1 ;  /* 0x0000001507147207 */ /* 0x0c0fe20004800000 */
[----:B------:R-:W-:Y:S01]  /*2ad0*/  IMAD R2, R6, c[0x0][0x280], RZ ;  /* 0x0000a00006027a24 */ /* 0x000fe200078e02ff */
[----:B------:R-:W-:Y:S01]  /*2ae0*/  SEL R21, R7, R21, !P2 ;  /* 0x0000001507157207 */ /* 0x000fe20005000000 */
[----:B------:R-:W-:Y:S01]  /*2af0*/  IMAD R4, R13, c[0x0][0x268], RZ ;  /* 0x00009a000d047a24 */ /* 0x000fe200078e02ff */
[----:B------:R-:W-:Y:S01]  /*2b00*/  SEL R13, RZ, c[0x0][0x27c], !P0 ;  /* 0x00009f00ff0d7a07 */ /* 0x000fe20004000000 */
[----:B------:R-:W-:Y:S02]  /*2b10*/  IMAD R8, R242, c[0x0][0x284], R2 ;  /* 0x0000a100f2087a24 */ /* 0x000fe400078e0202 */
[----:B------:R-:W-:-:S04]  /*2b20*/  IMAD.WIDE.U32 R2, R16, c[0x0][0x210], R100 ;  /* 0x0000840010027a25 */ /* 0x000fc800078e0064 */
[----:B------:R-:W-:Y:S01]  /*2b30*/  IMAD.X R129, R12, 0x1, R6, P3 ;  /* 0x000000010c817824 */ /* 0x000fe200018e0606 */
[----:B------:R-:W-:Y:S01]  /*2b40*/  ULDC.U8 UR4, c[0x0][0x298] ;  /* 0x0000a60000047ab9 */ /* 0x000fe20000000000 */
[----:B------:R-:W-:Y:S01]  /*2b50*/  IMAD R11, R16, c[0x0][0x214], R3 ;  /* 0x00008500100b7a24 */ /* 0x000fe200078e0203 */
[----:B------:R-:W-:Y:S01]  /*2b60*/  ISETP.GE.AND P3, PT, R163, 0x1, PT ;  /* 0x00000001a300780c */ /* 0x000fe20003f66270 */
[----:B------:R-:W-:-:S04]  /*2b70*/  IMAD.WIDE.U32 R6, R242, c[0x0][0x290], R132 ;  /* 0x0000a400f2067a25 */ /* 0x000fc800078e0084 */
[C---:B------:R-:W-:Y:S02]  /*2b80*/  IMAD R12, R242.reuse, c[0x0][0x294], R9 ;  /* 0x0000a500f20c7a24 */ /* 0x040fe400078e0209 */
[----:B------:R-:W-:-:S04]  /*2b90*/  IMAD.WIDE.U32 R16, R242, c[0x0][0x290], R100 ;  /* 0x0000a400f2107a25 */ /* 0x000fc800078e0064 */
[----:B------:R-:W-:Y:S02]  /*2ba0*/  IMAD R34, R14, c[0x0][0x26c], R4 ;  /* 0x00009b000e227a24 */ /* 0x000fe400078e0204 */
[----:B------:R-:W-:-:S04]  /*2bb0*/  IMAD.WIDE.U32 R4, R242, c[0x0][0x280], R132 ;  /* 0x0000a000f2047a25 */ /* 0x000fc800078e0084 */
[----:B------:R-:W-:-:S04]  /*2bc0*/  IMAD.WIDE.U32 R14, R242, c[0x0][0x280], R100 ;  /* 0x0000a000f20e7a25 */ /* 0x000fc800078e0064 */
[----:B------:R-:W-:Y:S02]  /*2bd0*/  IMAD.IADD R7, R7, 0x1, R12 ;  /* 0x0000000107077824 */ /* 0x000fe400078e020c */
[----:B------:R-:W-:Y:S01]  /*2be0*/  IMAD.IADD R3, R12, 0x1, R17 ;  /* 0x000000010c037824 */ /* 0x000fe200078e0211 */
[----:B------:R-:W-:Y:S01]  /*2bf0*/  IADD3 R12, R100, R13, RZ ;  /* 0x0000000d640c7210 */ /* 0x000fe20007ffe0ff */
[----:B------:R-:W-:Y:S01]  /*2c00*/  IMAD.IADD R9, R5, 0x1, R8 ;  /* 0x0000000105097824 */ /* 0x000fe200078e0208 */
[----:B------:R-:W-:Y:S01]  /*2c10*/  SEL R13, RZ, c[0x0][0x27c], !P1 ;  /* 0x00009f00ff0d7a07 */ /* 0x000fe20004800000 */
[----:B------:R-:W-:Y:S02]  /*2c20*/  IMAD.IADD R5, R8, 0x1, R15 ;  /* 0x0000000108057824 */ /* 0x000fe400078e020f */
[----:B------:R-:W-:Y:S02]  /*2c30*/  IMAD.MOV.U32 R10, RZ, RZ, R2 ;  /* 0x000000ffff0a7224 */ /* 0x000fe400078e0002 */
[----:B------:R-:W-:-:S02]  /*2c40*/  IMAD.MOV.U32 R8, RZ, RZ, R4 ;  /* 0x000000ffff087224 */ /* 0x000fc400078e0004 */
[----:B------:R-:W-:Y:S01]  /*2c50*/  IMAD.MOV.U32 R4, RZ, RZ, R14 ;  /* 0x000000ffff047224 */ /* 0x000fe200078e000e */
[----:B------:R-:W-:Y:S01]  /*2c60*/  SHF.R.S32.HI R14, RZ, 0x1f, R12 ;  /* 0x0000001fff0e7819 */ /* 0x000fe2000001140c */
[----:B------:R-:W-:Y:S01]  /*2c70*/  IMAD.MOV.U32 R2, RZ, RZ, R16 ;  /* 0x000000ffff027224 */ /* 0x000fe200078e0010 */
[----:B------:R-:W-:Y:S01]  /*2c80*/  SEL R16, RZ, c[0x0][0x27c], !P2 ;  /* 0x00009f00ff107a07 */ /* 0x000fe20005000000 */
[----:B------:R-:W-:Y:S01]  /*2c90*/  IMAD.IADD R13, R24, 0x1, R13 ;  /* 0x00000001180d7824 */ /* 0x000fe200078e020d */
[CC--:B------:R-:W-:Y:S02]  /*2ca0*/  LEA.HI R15, R14.reuse, R12.reuse, RZ, 0x3 ;  /* 0x0000000c0e0f7211 */ /* 0x0c0fe400078f18ff */
[----:B------:R-:W-:Y:S01]  /*2cb0*/  LEA.HI R23, R14, R12, RZ, 0x5 ;  /* 0x0000000c0e177211 */ /* 0x000fe200078f28ff */
[----:B------:R-:W-:Y:S01]  /*2cc0*/  IMAD.IADD R12, R25, 0x1, R16 ;  /* 0x00000001190c7824 */ /* 0x000fe200078e0210 */
[----:B------:R-:W-:Y:S02]  /*2cd0*/  SHF.R.S32.HI R16, RZ, 0x1f, R13 ;  /* 0x0000001fff107819 */ /* 0x000fe4000001140d */
[----:B------:R-:W-:-:S02]  /*2ce0*/  SHF.R.S32.HI R17, RZ, 0x1f, R19 ;  /* 0x0000001fff117819 */ /* 0x000fc40000011413 */
[CC--:B------:R-:W-:Y:S02]  /*2cf0*/  LEA.HI R14, R16.reuse, R13.reuse, RZ, 0x3 ;  /* 0x0000000d100e7211 */ /* 0x0c0fe400078f18ff */
[----:B------:R-:W-:Y:S02]  /*2d00*/  LEA.HI R22, R16, R13, RZ, 0x5 ;  /* 0x0000000d10167211 */ /* 0x000fe400078f28ff */
[----:B------:R-:W-:Y:S02]  /*2d10*/  LEA.HI R31, R17, R19, RZ, 0x4 ;  /* 0x00000013111f7211 */ /* 0x000fe400078f20ff */
[----:B------:R-:W-:Y:S02]  /*2d20*/  SHF.R.S32.HI R16, RZ, 0x1f, R21 ;  /* 0x0000001fff107819 */ /* 0x000fe40000011415 */
[----:B------:R-:W-:Y:S02]  /*2d30*/  SHF.R.S32.HI R17, RZ, 0x1f, R12 ;  /* 0x0000001fff117819 */ /* 0x000fe4000001140c */
[----:B------:R-:W-:-:S02]  /*2d40*/  SHF.R.S32.HI R19, RZ, 0x1f, R20 ;  /* 0x0000001fff137819 */ /* 0x000fc40000011414 */
[----:B------:R-:W-:Y:S02]  /*2d50*/  LEA.HI R26, R16, R21, RZ, 0x4 ;  /* 0x00000015101a7211 */ /* 0x000fe400078f20ff */
[CC--:B------:R-:W-:Y:S02]  /*2d60*/  LEA.HI R13, R17.reuse, R12.reuse, RZ, 0x3 ;  /* 0x0000000c110d7211 */ /* 0x0c0fe400078f18ff */
[----:B------:R-:W-:Y:S02]  /*2d70*/  LEA.HI R28, R17, R12, RZ, 0x5 ;  /* 0x0000000c111c7211 */ /* 0x000fe400078f28ff */
[----:B------:R-:W-:Y:S02]  /*2d80*/  SHF.R.S32.HI R16, RZ, 0x5, R23 ;  /* 0x00000005ff107819 */ /* 0x000fe40000011417 */
[----:B------:R-:W-:Y:S02]  /*2d90*/  SHF.R.S32.HI R12, RZ, 0x5, R22 ;  /* 0x00000005ff0c7819 */ /* 0x000fe40000011416 */
[----:B------:R-:W-:Y:S01]  /*2da0*/  LEA.HI R29, R19, R20, RZ, 0x4 ;  /* 0x00000014131d7211 */ /* 0x000fe200078f20ff */
[----:B------:R-:W-:-:S02]  /*2db0*/  IMAD R21, R27, c[0x0][0x218], RZ ;  /* 0x000086001b157a24 */ /* 0x000fc400078e02ff */
[C---:B------:R-:W-:Y:S01]  /*2dc0*/  IMAD.WIDE.U32 R98, R18.reuse, c[0x0][0x218], R10 ;  /* 0x0000860012627a25 */ /* 0x040fe200078e000a */
[----:B------:R-:W-:Y:S02]  /*2dd0*/  SHF.R.S32.HI R10, RZ, 0x4, R31 ;  /* 0x00000004ff0a7819 */ /* 0x000fe4000001141f */
[----:B------:R-:W-:Y:S01]  /*2de0*/  SHF.R.S32.HI R11, RZ, 0x4, R29 ;  /* 0x00000004ff0b7819 */ /* 0x000fe2000001141d */
[----:B------:R-:W-:Y:S01]  /*2df0*/  IMAD R23, R18, c[0x0][0x21c], R21 ;  /* 0x0000870012177a24 */ /* 0x000fe200078e0215 */
[----:B------:R-:W-:Y:S02]  /*2e00*/  SHF.R.S32.HI R18, RZ, 0x5, R28 ;  /* 0x00000005ff127819 */ /* 0x000fe4000001141c */
[----:B------:R-:W-:-:S05]  /*2e10*/  LEA.HI.SX32 R11, R14, R11, 0x1d ;  /* 0x0000000b0e0b7211 */ /* 0x000fca00078feaff */
[----:B------:R-:W-:Y:S01]  /*2e20*/  IMAD.SHL.U32 R82, R11, 0x8, RZ ;  /* 0x000000080b527824 */ /* 0x000fe200078e00ff */
[----:B------:R-:W-:Y:S01]  /*2e30*/  IADD3 R124, P1, P0, R76, R160, R100 ;  /* 0x000000a04c7c7210 */ /* 0x000fe2000783e064 */
[C---:B------:R-:W-:Y:S01]  /*2e40*/  IMAD R150, R138.reuse, c[0x0][0x1e4], RZ ;  /* 0x000079008a967a24 */ /* 0x040fe200078e02ff */
[----:B------:R-:W-:Y:S01]  /*2e50*/  ISETP.NE.AND P2, PT, RZ, UR4, PT ;  /* 0x00000004ff007c0c */ /* 0x000fe2000bf45270 */
[C---:B------:R-:W-:Y:S01]  /*2e60*/  IMAD R151, R138.reuse, c[0x0][0x284], RZ ;  /* 0x0000a1008a977a24 */ /* 0x040fe200078e02ff */
[----:B------:R-:W-:Y:S01]  /*2e70*/  LOP3.LUT R104, R15, 0xfffffff8, RZ, 0xc0, !PT ;  /* 0xfffffff80f687812 */ /* 0x000fe200078ec0ff */
[----:B------:R-:W-:Y:S01]  /*2e80*/  IMAD R156, R138, c[0x0][0x294], RZ ;  /* 0x0000a5008a9c7a24 */ /* 0x000fe200078e02ff */
[----:B------:R-:W-:Y:S01]  /*2e90*/  LOP3.LUT R103, R14, 0xfffffff8, RZ, 0xc0, !PT ;  /* 0xfffffff80e677812 */ /* 0x000fe200078ec0ff */
[----:B------:R-:W-:Y:S01]  /*2ea0*/  IMAD.WIDE.U32 R142, R138, c[0x0][0x1e0], RZ ;  /* 0x000078008a8e7a25 */ /* 0x000fe200078e00ff */
[----:B------:R-:W-:-:S03]  /*2eb0*/  LOP3.LUT R102, R13, 0xfffffff8, RZ, 0xc0, !PT ;  /* 0xfffffff80d667812 */ /* 0x000fc600078ec0ff */
[----:B------:R-:W-:-:S04]  /*2ec0*/  IMAD.WIDE.U32 R140, R138, c[0x0][0x280], RZ ;  /* 0x0000a0008a8c7a25 */ /* 0x000fc800078e00ff */
[----:B------:R-:W-:-:S04]  /*2ed0*/  IMAD.WIDE.U32 R138, R138, c[0x0][0x290], RZ ;  /* 0x0000a4008a8a7a25 */ /* 0x000fc800078e00ff */
[----:B------:R-:W-:-:S04]  /*2ee0*/  IMAD.WIDE.U32 R94, R136, c[0x0][0x280], R8 ;  /* 0x0000a000885e7a25 */ /* 0x000fc800078e0008 */
[----:B------:R-:W-:-:S04]  /*2ef0*/  IMAD.WIDE.U32 R92, R136, c[0x0][0x290], R6 ;  /* 0x0000a400885c7a25 */ /* 0x000fc800078e0006 */
[----:B------:R-:W-:-:S04]  /*2f00*/  IMAD.WIDE.U32 R90, R136, c[0x0][0x280], R4 ;  /* 0x0000a000885a7a25 */ /* 0x000fc800078e0004 */
[----:B------:R-:W-:Y:S01]  /*2f10*/  IMAD.WIDE.U32 R88, R136, c[0x0][0x290], R2 ;  /* 0x0000a40088587a25 */ /* 0x000fe200078e0002 */
[----:B------:R-:W-:Y:S02]  /*2f20*/  P2R R123, PR, RZ, 0x4 ;  /* 0x00000004ff7b7803 */ /* 0x000fe40000000000 */
[----:B------:R-:W-:Y:S01]  /*2f30*/  IADD3.X R122, R78, R127, R101, P1, P0 ;  /* 0x0000007f4e7a7210 */ /* 0x000fe20000fe0465 */
[----:B------:R-:W-:Y:S01]  /*2f40*/  IMAD.IADD R150, R143, 0x1, R150 ;  /* 0x000000018f967824 */ /* 0x000fe200078e0296 */
[----:B------:R-:W-:Y:S01]  /*2f50*/  IADD3 R121, R99, R23, RZ ;  /* 0x0000001763797210 */ /* 0x000fe20007ffe0ff */
[----:B------:R-:W-:Y:S01]  /*2f60*/  IMAD.IADD R151, R141, 0x1, R151 ;  /* 0x000000018d977824 */ /* 0x000fe200078e0297 */
[----:B------:R-:W-:Y:S01]  /*2f70*/  SHF.R.S32.HI R115, RZ, 0x1f, R104 ;  /* 0x0000001fff737819 */ /* 0x000fe20000011468 */
[----:B------:R-:W-:Y:S01]  /*2f80*/  IMAD.IADD R156, R139, 0x1, R156 ;  /* 0x000000018b9c7824 */ /* 0x000fe200078e029c */
[----:B------:R-:W-:Y:S01]  /*2f90*/  SHF.R.S32.HI R114, RZ, 0x1f, R103 ;  /* 0x0000001fff727819 */ /* 0x000fe20000011467 */
[----:B------:R-:W-:Y:S01]  /*2fa0*/  IMAD.IADD R85, R81, 0x1, R34 ;  /* 0x0000000151557824 */ /* 0x000fe200078e0222 */
[----:B------:R-:W-:-:S02]  /*2fb0*/  SHF.R.S32.HI R113, RZ, 0x1f, R102 ;  /* 0x0000001fff717819 */ /* 0x000fc40000011466 */
[----:B------:R-:W-:Y:S02]  /*2fc0*/  SHF.R.S32.HI R109, RZ, 0x1f, R82 ;  /* 0x0000001fff6d7819 */ /* 0x000fe40000011452 */
[C---:B--2---:R-:W-:Y:S01]  /*2fd0*/  LOP3.LUT R19, R37.reuse, 0x18, R14, 0xf8, !PT ;  /* 0x0000001825137812 */ /* 0x044fe200078ef80e */
[--C-:B---3--:R-:W-:Y:S02]  /*2fe0*/  IMAD R20, R16, 0x600, R36.reuse ;  /* 0x0000060010147824 */ /* 0x108fe400078e0224 */
[----:B------:R-:W-:Y:S01]  /*2ff0*/  IMAD R16, R12, 0x600, R36 ;  /* 0x000006000c107824 */ /* 0x000fe200078e0224 */
[----:B------:R-:W-:Y:S02]  /*3000*/  LOP3.LUT R17, R37, 0x18, R15, 0xf8, !PT ;  /* 0x0000001825117812 */ /* 0x000fe400078ef80f */
[-C--:B----4-:R-:W-:Y:S02]  /*3010*/  LOP3.LUT R12, R19, R35.reuse, RZ, 0x3c, !PT ;  /* 0x00000023130c7212 */ /* 0x090fe400078e3cff */
[----:B------:R-:W-:-:S02]  /*3020*/  LOP3.LUT R17, R17, R35, RZ, 0x3c, !PT ;  /* 0x0000002311117212 */ /* 0x000fc400078e3cff */
[----:B------:R-:W-:Y:S02]  /*3030*/  IADD3 R27, R16, R12, RZ ;  /* 0x0000000c101b7210 */ /* 0x000fe40007ffe0ff */
[----:B------:R-:W-:Y:S02]  /*3040*/  SHF.R.S32.HI R16, RZ, 0x4, R26 ;  /* 0x00000004ff107819 */ /* 0x000fe4000001141a */
[----:B------:R-:W-:Y:S01]  /*3050*/  LEA.HI.SX32 R12, R15, R10, 0x1d ;  /* 0x0000000a0f0c7211 */ /* 0x000fe200078feaff */
[----:B------:R-:W-:Y:S01]  /*3060*/  IMAD.IADD R33, R20, 0x1, R17 ;  /* 0x0000000114217824 */ /* 0x000fe200078e0211 */
[----:B------:R-:W-:Y:S01]  /*3070*/  LEA.HI.SX32 R10, R13, R16, 0x1d ;  /* 0x000000100d0a7211 */ /* 0x000fe200078feaff */
[----:B------:R-:W-:Y:S01]  /*3080*/  IMAD R22, R18, 0x600, R36 ;  /* 0x0000060012167824 */ /* 0x000fe200078e0224 */
[----:B------:R-:W-:Y:S02]  /*3090*/  SHF.R.S32.HI R17, RZ, 0x1f, R12 ;  /* 0x0000001fff117819 */ /* 0x000fe4000001140c */
[----:B------:R-:W-:-:S02]  /*30a0*/  SHF.R.S32.HI R16, RZ, 0x1f, R11 ;  /* 0x0000001fff107819 */ /* 0x000fc4000001140b */
[----:B------:R-:W-:Y:S01]  /*30b0*/  SHF.R.S32.HI R18, RZ, 0x1f, R10 ;  /* 0x0000001fff127819 */ /* 0x000fe2000001140a */
[----:B------:R-:W-:Y:S01]  /*30c0*/  IMAD.SHL.U32 R83, R12, 0x8, RZ ;  /* 0x000000080c537824 */ /* 0x000fe200078e00ff */
[----:B------:R-:W-:Y:S02]  /*30d0*/  LEA.HI R19, R17, R12, RZ, 0x2 ;  /* 0x0000000c11137211 */ /* 0x000fe400078f10ff */
[----:B------:R-:W-:Y:S01]  /*30e0*/  LEA.HI R17, R16, R11, RZ, 0x2 ;  /* 0x0000000b10117211 */ /* 0x000fe200078f10ff */
[----:B------:R-:W-:Y:S01]  /*30f0*/  IMAD.SHL.U32 R84, R10, 0x8, RZ ;  /* 0x000000080a547824 */ /* 0x000fe200078e00ff */
[----:B------:R-:W-:Y:S02]  /*3100*/  LEA.HI R11, R18, R10, RZ, 0x2 ;  /* 0x0000000a120b7211 */ /* 0x000fe400078f10ff */
[C---:B------:R-:W-:Y:S02]  /*3110*/  LOP3.LUT R20, R37.reuse, 0x18, R13, 0xf8, !PT ;  /* 0x0000001825147812 */ /* 0x040fe400078ef80d */
[----:B------:R-:W-:-:S02]  /*3120*/  LOP3.LUT R16, R37, 0x18, R83, 0xf8, !PT ;  /* 0x0000001825107812 */ /* 0x000fc400078ef853 */
[----:B------:R-:W-:Y:S02]  /*3130*/  SHF.R.S32.HI R17, RZ, 0x2, R17 ;  /* 0x00000002ff117819 */ /* 0x000fe40000011411 */
[----:B------:R-:W-:Y:S02]  /*3140*/  SHF.R.S32.HI R10, RZ, 0x2, R11 ;  /* 0x00000002ff0a7819 */ /* 0x000fe4000001140b */
[-C--:B------:R-:W-:Y:S02]  /*3150*/  LOP3.LUT R21, R20, R35.reuse, RZ, 0x3c, !PT ;  /* 0x0000002314157212 */ /* 0x080fe400078e3cff */
[C---:B------:R-:W-:Y:S02]  /*3160*/  LOP3.LUT R12, R37.reuse, 0x18, R82, 0xf8, !PT ;  /* 0x00000018250c7812 */ /* 0x040fe400078ef852 */
[----:B------:R-:W-:Y:S02]  /*3170*/  LOP3.LUT R20, R37, 0x18, R84, 0xf8, !PT ;  /* 0x0000001825147812 */ /* 0x000fe400078ef854 */
[----:B------:R-:W-:Y:S01]  /*3180*/  SHF.R.S32.HI R18, RZ, 0x2, R19 ;  /* 0x00000002ff127819 */ /* 0x000fe20000011413 */
[--C-:B------:R-:W-:Y:S01]  /*3190*/  IMAD R11, R10, 0x600, R36.reuse ;  /* 0x000006000a0b7824 */ /* 0x100fe200078e0224 */
[-C--:B------:R-:W-:Y:S01]  /*31a0*/  LOP3.LUT R19, R16, R35.reuse, RZ, 0x3c, !PT ;  /* 0x0000002310137212 */ /* 0x080fe200078e3cff */
[----:B------:R-:W-:Y:S01]  /*31b0*/  IMAD R16, R17, 0x600, R36 ;  /* 0x0000060011107824 */ /* 0x000fe200078e0224 */
[----:B------:R-:W-:-:S02]  /*31c0*/  LOP3.LUT R12, R12, R35, RZ, 0x3c, !PT ;  /* 0x000000230c0c7212 */ /* 0x000fc400078e3cff */
[----:B------:R-:W-:Y:S02]  /*31d0*/  LOP3.LUT R10, R20, R35, RZ, 0x3c, !PT ;  /* 0x00000023140a7212 */ /* 0x000fe400078e3cff */
[----:B------:R-:W-:Y:S01]  /*31e0*/  IADD3 R16, R16, R12, RZ ;  /* 0x0000000c10107210 */ /* 0x000fe20007ffe0ff */
[----:B------:R-:W-:Y:S02]  /*31f0*/  IMAD R18, R18, 0x600, R36 ;  /* 0x0000060012127824 */ /* 0x000fe400078e0224 */
[----:B------:R-:W-:Y:S02]  /*3200*/  IMAD.IADD R12, R11, 0x1, R10 ;  /* 0x000000010b0c7824 */ /* 0x000fe400078e020a */
[C---:B------:R-:W-:Y:S02]  /*3210*/  IMAD R11, R32.reuse, c[0x0][0x280], RZ ;  /* 0x0000a000200b7a24 */ /* 0x040fe400078e02ff */
[----:B------:R-:W-:Y:S02]  /*3220*/  IMAD R10, R32, c[0x0][0x290], RZ ;  /* 0x0000a400200a7a24 */ /* 0x000fe400078e02ff */
[----:B------:R-:W-:-:S02]  /*3230*/  IMAD.IADD R17, R22, 0x1, R21 ;  /* 0x0000000116117824 */ /* 0x000fc400078e0215 */
[----:B------:R-:W-:Y:S02]  /*3240*/  IMAD.IADD R18, R18, 0x1, R19 ;  /* 0x0000000112127824 */ /* 0x000fe400078e0213 */
[C---:B------:R-:W-:Y:S02]  /*3250*/  IMAD R11, R136.reuse, c[0x0][0x284], R11 ;  /* 0x0000a100880b7a24 */ /* 0x040fe400078e020b */
[----:B------:R-:W-:Y:S01]  /*3260*/  IMAD R10, R136, c[0x0][0x294], R10 ;  /* 0x0000a500880a7a24 */ /* 0x000fe200078e020a */
[----:B------:R-:W-:Y:S01]  /*3270*/  SHF.L.U32 R116, R27, 0x1, RZ ;  /* 0x000000011b747819 */ /* 0x000fe200000006ff */
[----:B------:R-:W-:Y:S01]  /*3280*/  IMAD.IADD R120, R95, 0x1, R11 ;  /* 0x000000015f787824 */ /* 0x000fe200078e020b */
[----:B------:R-:W-:Y:S01]  /*3290*/  SHF.R.S32.HI R110, RZ, 0x1f, R83 ;  /* 0x0000001fff6e7819 */ /* 0x000fe20000011453 */
[----:B------:R-:W-:Y:S01]  /*32a0*/  IMAD.IADD R118, R11, 0x1, R91 ;  /* 0x000000010b767824 */ /* 0x000fe200078e025b */
[----:B------:R-:W-:Y:S01]  /*32b0*/  SHF.R.S32.HI R108, RZ, 0x1f, R84 ;  /* 0x0000001fff6c7819 */ /* 0x000fe20000011454 */
[----:B------:R-:W-:-:S02]  /*32c0*/  IMAD.IADD R119, R93, 0x1, R10 ;  /* 0x000000015d777824 */ /* 0x000fc400078e020a */
[----:B------:R-:W-:Y:S02]  /*32d0*/  IMAD.IADD R112, R10, 0x1, R89 ;  /* 0x000000010a707824 */ /* 0x000fe400078e0259 */
[----:B------:R-:W-:Y:S02]  /*32e0*/  IMAD.SHL.U32 R117, R33, 0x2, RZ ;  /* 0x0000000221757824 */ /* 0x000fe400078e00ff */
[----:B------:R-:W-:Y:S02]  /*32f0*/  IMAD.SHL.U32 R111, R17, 0x2, RZ ;  /* 0x00000002116f7824 */ /* 0x000fe400078e00ff */
[----:B------:R-:W-:Y:S02]  /*3300*/  IMAD.SHL.U32 R107, R18, 0x2, RZ ;  /* 0x00000002126b7824 */ /* 0x000fe400078e00ff */
[----:B------:R-:W-:Y:S02]  /*3310*/  IMAD.SHL.U32 R106, R16, 0x2, RZ ;  /* 0x00000002106a7824 */ /* 0x000fe400078e00ff */
[----:B------:R-:W-:Y:S01]  /*3320*/  IMAD.SHL.U32 R105, R12, 0x2, RZ ;  /* 0x000000020c697824 */ /* 0x000fe200078e00ff */
[----:B------:R-:W-:Y:S06]  /*3330*/  BAR.SYNC.DEFER_BLOCKING 0x0 ;  /* 0x0000000000007b1d */ /* 0x000fec0000010000 */
.L_x_204:
[-C--:B-1----:R-:W-:Y:S01]  /*3340*/  IMAD R2, R150, R30.reuse, RZ ;  /* 0x0000001e96027224 */ /* 0x082fe200078e02ff */
[----:B------:R-:W-:Y:S01]  /*3350*/  SHF.R.S32.HI R79, RZ, 0x1f, R30 ;  /* 0x0000001fff4f7819 */ /* 0x000fe2000001141e */
[----:B------:R-:W-:Y:S01]  /*3360*/  IMAD.WIDE.U32 R10, R142, R30, RZ ;  /* 0x0000001e8e0a7225 */ /* 0x000fe200078e00ff */
[----:B------:R-:W-:Y:S04]  /*3370*/  DEPBAR.LE SB0, 0x0 ;  /* 0x000080000000791a */ /* 0x000fe80000000000 */
[----:B------:R-:W-:Y:S01]  /*3380*/  WARPSYNC 0xffffffff ;  /* 0xffffffff00007948 */ /* 0x000fe20003800000 */
[----:B------:R-:W-:Y:S01]  /*3390*/  BAR.SYNC.DEFER_BLOCKING 0x0 ;  /* 0x0000000000007b1d */ /* 0x000fe20000010000 */
[----:B------:R-:W-:Y:S01]  /*33a0*/  ISETP.GE.AND P2, PT, R163, 0x1, PT ;  /* 0x00000001a300780c */ /* 0x000fe20003f46270 */
[----:B------:R-:W-:Y:S01]  /*33b0*/  IMAD R3, R79, R142, R2 ;  /* 0x0000008e4f037224 */ /* 0x000fe200078e0202 */
[----:B------:R-:W-:Y:S03]  /*33c0*/  IADD3 R2, P1, R124, R10, RZ ;  /* 0x0000000a7c027210 */ /* 0x000fe60007f3e0ff */
[----:B------:R-:W-:Y:S01]  /*33d0*/  IMAD.IADD R12, R11, 0x1, R3 ;  /* 0x000000010b0c7824 */ /* 0x000fe200078e0203 */
[----:B------:R-:W-:Y:S03]  /*33e0*/  LEA R52, P0, R2, c[0x0][0x1c8], 0x1 ;  /* 0x0000720002347a11 */ /* 0x000fe600078008ff */
[----:B------:R-:W-:Y:S05]  /*33f0*/  IMAD.X R3, R12, 0x1, R122, P1 ;  /* 0x000000010c037824 */ /* 0x000fea00008e067a */
[----:B------:R-:W-:Y:S01]  /*3400*/  LEA.HI.X R53, R2, c[0x0][0x1cc], R3, 0x1, P0 ;  /* 0x0000730002357a11 */ /* 0x000fe200000f0c03 */
[----:B------:R-:W-:Y:S01]  /*3410*/  BSSY B1, `(.L_x_178) ;  /* 0x000038a000017945 */ /* 0x000fe20003800000 */
[----:B------:R-:W-:-:S05]  /*3420*/  @!P2 BRA `(.L_x_179) ;  /* 0x000036e00000a947 */ /* 0x000fca0003800000 */
[-C--:B------:R-:W-:Y:S01]  /*3430*/  IMAD R4, R151, R30.reuse, RZ ;  /* 0x0000001e97047224 */ /* 0x080fe200078e02ff */
[----:B------:R-:W-:Y:S01]  /*3440*/  ISETP.NE.AND P2, PT, R123, RZ, PT ;  /* 0x000000ff7b00720c */ /* 0x000fe20003f45270 */
[-C--:B------:R-:W-:Y:S02]  /*3450*/  IMAD R3, R156, R30.reuse, RZ ;  /* 0x0000001e9c037224 */ /* 0x080fe400078e02ff */
[----:B------:R-:W-:Y:S02]  /*3460*/  IMAD R2, R30, -0x30, R0 ;  /* 0xffffffd01e027824 */ /* 0x000fe400078e0200 */
[-C--:B------:R-:W-:Y:S03]  /*3470*/  IMAD.WIDE.U32 R8, R140, R30.reuse, RZ ;  /* 0x0000001e8c087225 */ /* 0x080fe600078e00ff */
[----:B------:R-:W-:Y:S01]  /*3480*/  IMNMX R75, R2, 0x30, PT ;  /* 0x00000030024b7817 */ /* 0x000fe20003800200 */
[----:B------:R-:W-:Y:S04]  /*3490*/  IMAD.WIDE.U32 R26, R138, R30, RZ ;  /* 0x0000001e8a1a7225 */ /* 0x000fe800078e00ff */
[C---:B------:R-:W-:Y:S02]  /*34a0*/  IMAD R4, R79.reuse, R140, R4 ;  /* 0x0000008c4f047224 */ /* 0x040fe400078e0204 */
[----:B------:R-:W-:Y:S03]  /*34b0*/  IMAD R3, R79, R138, R3 ;  /* 0x0000008a4f037224 */ /* 0x000fe600078e0203 */
[----:B------:R-:W-:Y:S02]  /*34c0*/  IADD3 R28, R9, R4, RZ ;  /* 0x00000004091c7210 */ /* 0x000fe40007ffe0ff */
[----:B------:R-:W-:Y:S01]  /*34d0*/  IADD3 R29, R27, R3, RZ ;  /* 0x000000031b1d7210 */ /* 0x000fe20007ffe0ff */
[----:B------:R-:W-:-:S05]  /*34e0*/  @!P2 BRA `(.L_x_180) ;  /* 0x00001b500000a947 */ /* 0x000fca0003800000 */
[----:B------:R-:W-:Y:S01]  /*34f0*/  ISETP.GE.AND P1, PT, R242, R75, PT ;  /* 0x0000004bf200720c */ /* 0x000fe20003f26270 */
[----:B------:R-:W-:Y:S01]  /*3500*/  BSSY B0, `(.L_x_181) ;  /* 0x000003a000007945 */ /* 0x000fe20003800000 */
        /* <DEDUP_REMOVED lines=12> */
[----:B------:R-:W-:-:S05]  /*35d0*/  @P1 BRA `(.L_x_182) ;  /* 0x000002c000001947 */ /* 0x000fca0003800000 */
[----:B------:R-:W-:Y:S01]  /*35e0*/  IADD3 R2, P0, R94, R8, RZ ;  /* 0x000000085e027210 */ /* 0x000fe20007f1e0ff */
[----:B------:R-:W-:Y:S01]  /*35f0*/  CS2R R14, SRZ ;  /* 0x00000000000e7805 */ /* 0x000fe2000001ff00 */
[----:B------:R-:W-:Y:S01]  /*3600*/  CS2R R6, SRZ ;  /* 0x0000000000067805 */ /* 0x000fe2000001ff00 */
[----:B------:R-:W-:Y:S01]  /*3610*/  CS2R R36, SRZ ;  /* 0x0000000000247805 */ /* 0x000fe2000001ff00 */
[----:B------:R-:W-:Y:S01]  /*3620*/  CS2R R12, SRZ ;  /* 0x00000000000c7805 */ /* 0x000fe2000001ff00 */
[----:B------:R-:W-:Y:S01]  /*3630*/  IMAD.X R4, R28, 0x1, R120, P0 ;  /* 0x000000011c047824 */ /* 0x000fe200000e0678 */
[----:B------:R-:W-:Y:S01]  /*3640*/  IADD3 R3, P0, R92, R26, RZ ;  /* 0x0000001a5c037210 */ /* 0x000fe20007f1e0ff */
[----:B------:R-:W-:Y:S01]  /*3650*/  CS2R R38, SRZ ;  /* 0x0000000000267805 */ /* 0x000fe2000001ff00 */
[----:B------:R-:W-:Y:S01]  /*3660*/  CS2R R16, SRZ ;  /* 0x0000000000107805 */ /* 0x000fe2000001ff00 */
[----:B------:R-:W-:Y:S01]  /*3670*/  CS2R R40, SRZ ;  /* 0x0000000000287805 */ /* 0x000fe2000001ff00 */
[----:B------:R-:W-:Y:S01]  /*3680*/  CS2R R18, SRZ ;  /* 0x0000000000127805 */ /* 0x000fe2000001ff00 */
[----:B------:R-:W-:Y:S01]  /*3690*/  IMAD.X R5, R29, 0x1, R119, P0 ;  /* 0x000000011d057824 */ /* 0x000fe200000e0677 */
[C---:B------:R-:W-:Y:S01]  /*36a0*/  LEA R8, P0, R2.reuse, c[0x0][0x270], 0x1 ;  /* 0x00009c0002087a11 */ /* 0x040fe200078008ff */
[----:B------:R-:W-:Y:S01]  /*36b0*/  CS2R R42, SRZ ;  /* 0x00000000002a7805 */ /* 0x000fe2000001ff00 */
[----:B------:R-:W-:Y:S01]  /*36c0*/  CS2R R20, SRZ ;  /* 0x0000000000147805 */ /* 0x000fe2000001ff00 */
[----:B------:R-:W-:Y:S01]  /*36d0*/  CS2R R44, SRZ ;  /* 0x00000000002c7805 */ /* 0x000fe2000001ff00 */
[----:B------:R-:W-:Y:S02]  /*36e0*/  LEA.HI.X R9, R2, c[0x0][0x274], R4, 0x1, P0 ;  /* 0x00009d0002097a11 */ /* 0x000fe400000f0c04 */
[C---:B------:R-:W-:Y:S04]  /*36f0*/  LEA R4, P0, R3.reuse, c[0x0][0x288], 0x1 ;  /* 0x0000a20003047a11 */ /* 0x040fe800078008ff */
[----:B------:R-:W-:Y:S02]  /*3700*/  LEA.HI.X R5, R3, c[0x0][0x28c], R5, 0x1, P0 ;  /* 0x0000a30003057a11 */ /* 0x000fe400000f0c05 */
[----:B------:R-:W-:Y:S01]  /*3710*/  ISETP.GE.AND P0, PT, R132, c[0x0][0x27c], PT ;  /* 0x00009f0084007a0c */ /* 0x000fe20003f06270 */
[----:B------:R-:W-:Y:S11]  /*3720*/  CS2R R2, SRZ ;  /* 0x0000000000027805 */ /* 0x000ff6000001ff00 */
[----:B------:R-:W-:Y:S01]  /*3730*/  @!UPT UIADD3 URZ, URZ, URZ, URZ ;  /* 0x0000003f3f3ff290 */ /* 0x000fe2000fffe03f */
[----:B------:R1:W5:Y:S04]  /*3740*/  @!P0 LDG.E.64 R2, [R8.64] ;  /* 0x0000000608028981 */ /* 0x000368000c1e1b00 */
[----:B------:R1:W5:Y:S01]  /*3750*/  @!P0 LDG.E.64 R14, [R4.64] ;  /* 0x00000006040e8981 */ /* 0x000362000c1e1b00 */
[----:B------:R-:W-:Y:S11]  /*3760*/  ISETP.GE.AND P0, PT, R134, c[0x0][0x27c], PT ;  /* 0x00009f0086007a0c */ /* 0x000ff60003f06270 */
[----:B------:R-:W-:Y:S02]  /*3770*/  @!UPT UIADD3 URZ, URZ, URZ, URZ ;  /* 0x0000003f3f3ff290 */ /* 0x000fe4000fffe03f */
[----:B------:R1:W5:Y:S04]  /*3780*/  @!P0 LDG.E.64 R6, [R8.64+0x10] ;  /* 0x0000100608068981 */ /* 0x000368000c1e1b00 */
[----:B------:R1:W5:Y:S01]  /*3790*/  @!P0 LDG.E.64 R36, [R4.64+0x10] ;  /* 0x0000100604248981 */ /* 0x000362000c1e1b00 */
        /* <DEDUP_REMOVED lines=15> */
[----:B------:R1:W5:Y:S02]  /*3890*/  @!P0 LDG.E.64 R44, [R4.64+0x50] ;  /* 0x00005006042c8981 */ /* 0x000364000c1e1b00 */
.L_x_182:
[----:B------:R-:W-:Y:S05]  /*38a0*/  BSYNC B0 ;  /* 0x0000000000007941 */ /* 0x000fea0003800000 */
.L_x_181:
[----:B------:R-:W-:-:S05]  /*38b0*/  @P1 BRA `(.L_x_183) ;  /* 0x000033f000001947 */ /* 0x000fca0003800000 */
[----:B-1---5:R-:W-:Y:S01]  /*38c0*/  MOV R4, R19 ;  /* 0x0000001300047202 */ /* 0x022fe20000000f00 */
[----:B------:R-:W-:Y:S01]  /*38d0*/  IMAD.MOV.U32 R9, RZ, RZ, R20 ;  /* 0x000000ffff097224 */ /* 0x000fe200078e0014 */
[----:B------:R-:W-:Y:S01]  /*38e0*/  ISETP.GE.AND P0, PT, R100, c[0x0][0x1d4], PT ;  /* 0x0000750064007a0c */ /* 0x000fe20003f06270 */
[----:B------:R-:W-:Y:S01]  /*38f0*/  IMAD.MOV.U32 R8, RZ, RZ, R21 ;  /* 0x000000ffff087224 */ /* 0x000fe200078e0015 */
[----:B------:R-:W-:Y:S01]  /*3900*/  BSSY B0, `(.L_x_184) ;  /* 0x0000054000007945 */ /* 0x000fe20003800000 */
[----:B------:R-:W-:Y:S03]  /*3910*/  IMAD.MOV.U32 R5, RZ, RZ, R18 ;  /* 0x000000ffff057224 */ /* 0x000fe600078e0012 */
[----:B------:R-:W-:Y:S01]  /*3920*/  PRMT R28, R8, 0x5410, R9 ;  /* 0x00005410081c7816 */ /* 0x000fe20000000009 */
[----:B------:R-:W-:Y:S01]  /*3930*/  IMAD.MOV.U32 R9, RZ, RZ, R16 ;  /* 0x000000ffff097224 */ /* 0x000fe200078e0010 */
[----:B------:R-:W-:Y:S01]  /*3940*/  PRMT R27, R4, 0x5410, R5 ;  /* 0x00005410041b7816 */ /* 0x000fe20000000005 */
[----:B------:R-:W-:Y:S01]  /*3950*/  IMAD.MOV.U32 R8, RZ, RZ, R17 ;  /* 0x000000ffff087224 */ /* 0x000fe200078e0011 */
[----:B------:R-:W-:Y:S01]  /*3960*/  MOV R5, R12 ;  /* 0x0000000c00057202 */ /* 0x000fe20000000f00 */
        /* <DEDUP_REMOVED lines=11> */
[----:B------:R-:W-:Y:S02]  /*3a20*/  MOV R9, R42 ;  /* 0x0000002a00097202 */ /* 0x000fe40000000f00 */
[----:B------:R-:W-:Y:S02]  /*3a30*/  MOV R4, R41 ;  /* 0x0000002900047202 */ /* 0x000fe40000000f00 */
[----:B------:R-:W-:Y:S01]  /*3a40*/  PRMT R49, R9, 0x5410, R8 ;  /* 0x0000541009317816 */ /* 0x000fe20000000008 */
[----:B------:R-:W-:Y:S01]  /*3a50*/  IMAD.MOV.U32 R9, RZ, RZ, R38 ;  /* 0x000000ffff097224 */ /* 0x000fe200078e0026 */
[----:B------:R-:W-:Y:S01]  /*3a60*/  PRMT R48, R5, 0x5410, R4 ;  /* 0x0000541005307816 */ /* 0x000fe20000000004 */
[----:B------:R-:W-:Y:S01]  /*3a70*/  IMAD.MOV.U32 R8, RZ, RZ, R39 ;  /* 0x000000ffff087224 */ /* 0x000fe200078e0027 */
[----:B------:R-:W-:Y:S01]  /*3a80*/  MOV R5, R36 ;  /* 0x0000002400057202 */ /* 0x000fe20000000f00 */
[----:B------:R-:W-:Y:S03]  /*3a90*/  IMAD.MOV.U32 R4, RZ, RZ, R37 ;  /* 0x000000ffff047224 */ /* 0x000fe600078e0025 */
[----:B------:R-:W-:Y:S02]  /*3aa0*/  PRMT R47, R9, 0x5410, R8 ;  /* 0x00005410092f7816 */ /* 0x000fe40000000008 */
[----:B------:R-:W-:Y:S01]  /*3ab0*/  PRMT R46, R5, 0x5410, R4 ;  /* 0x00005410052e7816 */ /* 0x000fe20000000004 */
[----:B------:R-:W-:-:S05]  /*3ac0*/  @P0 BRA `(.L_x_185) ;  /* 0x0000037000000947 */ /* 0x000fca0003800000 */
[----:B------:R-:W-:Y:S01]  /*3ad0*/  ISETP.GE.AND P0, PT, R132, c[0x0][0x27c], PT ;  /* 0x00009f0084007a0c */ /* 0x000fe20003f06270 */
[----:B------:R-:W1:Y:S01]  /*3ae0*/  LDS.128 R8, [R232+0x2400] ;  /* 0x00240000e8087984 */ /* 0x000e620000000c00 */
[----:B------:R-:W-:Y:S01]  /*3af0*/  MOV R5, R2 ;  /* 0x0000000200057202 */ /* 0x000fe20000000f00 */
[----:B------:R-:W-:Y:S02]  /*3b00*/  IMAD.MOV.U32 R29, RZ, RZ, R14 ;  /* 0x000000ffff1d7224 */ /* 0x000fe400078e000e */
[----:B------:R-:W-:Y:S02]  /*3b10*/  IMAD.MOV.U32 R32, RZ, RZ, R15 ;  /* 0x000000ffff207224 */ /* 0x000fe400078e000f */
[----:B------:R-:W-:Y:S06]  /*3b20*/  IMAD.MOV.U32 R4, RZ, RZ, R3 ;  /* 0x000000ffff047224 */ /* 0x000fec00078e0003 */
[----:B------:R-:W-:Y:S02]  /*3b30*/  @!P0 SHF.R.U64 R31, R14, 0x10, R15 ;  /* 0x000000100e1f8819 */ /* 0x000fe4000000120f */
[----:B------:R-:W-:Y:S02]  /*3b40*/  @!P0 SHF.R.U64 R14, R2, 0x10, R3 ;  /* 0x00000010020e8819 */ /* 0x000fe40000001203 */
[----:B------:R-:W-:Y:S02]  /*3b50*/  @!P0 SHF.R.U32.HI R15, RZ, 0x10, R15 ;  /* 0x00000010ff0f8819 */ /* 0x000fe4000001160f */
[----:B------:R-:W-:Y:S02]  /*3b60*/  @!P0 SHF.R.U32.HI R2, RZ, 0x10, R3 ;  /* 0x00000010ff028819 */ /* 0x000fe40000011603 */
[----:B------:R-:W-:Y:S02]  /*3b70*/  @!P0 PRMT R31, R29, 0x5410, R31 ;  /* 0x000054101d1f8816 */ /* 0x000fe4000000001f */
[----:B------:R-:W-:Y:S02]  /*3b80*/  @!P0 PRMT R5, R5, 0x5410, R14 ;  /* 0x0000541005058816 */ /* 0x000fe4000000000e */
[----:B------:R-:W-:Y:S01]  /*3b90*/  @!P0 PRMT R34, R32, 0x5410, R15 ;  /* 0x0000541020228816 */ /* 0x000fe2000000000f */
[----:B------:R-:W-:Y:S01]  /*3ba0*/  @!P0 IMAD.U32 R14, R31, 0x10000, RZ ;  /* 0x000100001f0e8824 */ /* 0x000fe200078e00ff */
[----:B------:R-:W-:Y:S02]  /*3bb0*/  @!P0 PRMT R15, R4, 0x5410, R2 ;  /* 0x00005410040f8816 */ /* 0x000fe40000000002 */
[----:B------:R-:W-:Y:S02]  /*3bc0*/  @!P0 SHF.L.U32 R4, R5, 0x10, RZ ;  /* 0x0000001005048819 */ /* 0x000fe400000006ff */
[----:B------:R-:W-:Y:S02]  /*3bd0*/  @!P0 LOP3.LUT R31, R31, 0xffff0000, RZ, 0xc0, !PT ;  /* 0xffff00001f1f8812 */ /* 0x000fe400078ec0ff */
[----:B------:R-:W-:Y:S01]  /*3be0*/  @!P0 LOP3.LUT R5, R5, 0xffff0000, RZ, 0xc0, !PT ;  /* 0xffff000005058812 */ /* 0x000fe200078ec0ff */
[C---:B-1----:R-:W-:Y:S01]  /*3bf0*/  @!P0 IMAD.U32 R29, R8.reuse, 0x10000, RZ ;  /* 0x00010000081d8824 */ /* 0x042fe200078e00ff */
[----:B------:R-:W-:Y:S02]  /*3c00*/  @!P0 LOP3.LUT R2, R8, 0xffff0000, RZ, 0xc0, !PT ;  /* 0xffff000008028812 */ /* 0x000fe400078ec0ff */
[C---:B------:R-:W-:Y:S02]  /*3c10*/  @!P0 LOP3.LUT R3, R9.reuse, 0xffff0000, RZ, 0xc0, !PT ;  /* 0xffff000009038812 */ /* 0x040fe400078ec0ff */
[----:B------:R-:W-:Y:S01]  /*3c20*/  @!P0 SHF.L.U32 R32, R9, 0x10, RZ ;  /* 0x0000001009208819 */ /* 0x000fe200000006ff */
[C---:B------:R-:W-:Y:S02]  /*3c30*/  @!P0 FMUL.FTZ R33, R2.reuse, R14 ;  /* 0x0000000e02218220 */ /* 0x040fe40000410000 */
[-C--:B------:R-:W-:Y:S02]  /*3c40*/  @!P0 FMUL.FTZ R2, R2, R4.reuse ;  /* 0x0000000402028220 */ /* 0x080fe40000410000 */
[----:B------:R-:W-:Y:S02]  /*3c50*/  @!P0 FMUL.FTZ R35, R3, R31 ;  /* 0x0000001f03238220 */ /* 0x000fe40000410000 */
[----:B------:R-:W-:Y:S01]  /*3c60*/  @!P0 FFMA.FTZ R56, R29, R4, -R33 ;  /* 0x000000041d388223 */ /* 0x000fe20000010821 */
[----:B------:R-:W-:Y:S01]  /*3c70*/  @!P0 LOP3.LUT R4, R10, 0xffff0000, RZ, 0xc0, !PT ;  /* 0xffff00000a048812 */ /* 0x000fe200078ec0ff */
[----:B------:R-:W-:Y:S01]  /*3c80*/  @!P0 FFMA.FTZ R2, R14, R29, R2 ;  /* 0x0000001d0e028223 */ /* 0x000fe20000010002 */
[----:B------:R-:W-:Y:S01]  /*3c90*/  @!P0 SHF.L.U32 R33, R10, 0x10, RZ ;  /* 0x000000100a218819 */ /* 0x000fe200000006ff */
[C---:B------:R-:W-:Y:S01]  /*3ca0*/  @!P0 IMAD.U32 R29, R34.reuse, 0x10000, RZ ;  /* 0x00010000221d8824 */ /* 0x040fe200078e00ff */
[----:B------:R-:W-:Y:S01]  /*3cb0*/  @!P0 LOP3.LUT R34, R34, 0xffff0000, RZ, 0xc0, !PT ;  /* 0xffff000022228812 */ /* 0x000fe200078ec0ff */
[C---:B------:R-:W-:Y:S01]  /*3cc0*/  @!P0 IMAD.U32 R14, R15.reuse, 0x10000, RZ ;  /* 0x000100000f0e8824 */ /* 0x040fe200078e00ff */
[----:B------:R-:W-:Y:S01]  /*3cd0*/  @!P0 LOP3.LUT R15, R15, 0xffff0000, RZ, 0xc0, !PT ;  /* 0xffff00000f0f8812 */ /* 0x000fe200078ec0ff */
[-C--:B------:R-:W-:Y:S02]  /*3ce0*/  @!P0 FMUL.FTZ R3, R3, R5.reuse ;  /* 0x0000000503038220 */ /* 0x080fe40000410000 */
[----:B------:R-:W-:Y:S01]  /*3cf0*/  @!P0 FFMA.FTZ R55, R32, R5, -R35 ;  /* 0x0000000520378223 */ /* 0x000fe20000010823 */
[C---:B------:R-:W-:Y:S01]  /*3d00*/  @!P0 LOP3.LUT R5, R11.reuse, 0xffff0000, RZ, 0xc0, !PT ;  /* 0xffff00000b058812 */ /* 0x040fe200078ec0ff */
[C---:B------:R-:W-:Y:S01]  /*3d10*/  @!P0 FMUL.FTZ R51, R4.reuse, R29 ;  /* 0x0000001d04338220 */ /* 0x040fe20000410000 */
[----:B------:R-:W-:Y:S01]  /*3d20*/  @!P0 SHF.L.U32 R35, R11, 0x10, RZ ;  /* 0x000000100b238819 */ /* 0x000fe200000006ff */
[----:B------:R-:W-:Y:S02]  /*3d30*/  @!P0 FMUL.FTZ R4, R4, R14 ;  /* 0x0000000e04048220 */ /* 0x000fe40000410000 */
[C---:B------:R-:W-:Y:S02]  /*3d40*/  @!P0 FMUL.FTZ R54, R5.reuse, R34 ;  /* 0x0000002205368220 */ /* 0x040fe40000410000 */
[----:B------:R-:W-:Y:S02]  /*3d50*/  @!P0 FMUL.FTZ R5, R5, R15 ;  /* 0x0000000f05058220 */ /* 0x000fe40000410000 */
[----:B------:R-:W-:Y:S02]  /*3d60*/  @!P0 FFMA.FTZ R3, R31, R32, R3 ;  /* 0x000000201f038223 */ /* 0x000fe40000010003 */
[----:B------:R-:W-:Y:S02]  /*3d70*/  @!P0 FFMA.FTZ R4, R29, R33, R4 ;  /* 0x000000211d048223 */ /* 0x000fe40000010004 */
[----:B------:R-:W-:Y:S01]  /*3d80*/  @!P0 FFMA.FTZ R51, R33, R14, -R51 ;  /* 0x0000000e21338223 */ /* 0x000fe20000010833 */
[----:B------:R-:W-:Y:S01]  /*3d90*/  @!P0 F2FP.BF16.PACK_AB R14, R3, R55 ;  /* 0x00000037030e823e */ /* 0x000fe200000010ff */
[----:B------:R-:W-:Y:S01]  /*3da0*/  @!P0 FFMA.FTZ R54, R35, R15, -R54 ;  /* 0x0000000f23368223 */ /* 0x000fe20000010836 */
[----:B------:R-:W-:Y:S01]  /*3db0*/  @!P0 F2FP.BF16.PACK_AB R15, R2, R56 ;  /* 0x00000038020f823e */ /* 0x000fe200000010ff */
[----:B------:R-:W-:Y:S01]  /*3dc0*/  @!P0 FFMA.FTZ R5, R34, R35, R5 ;  /* 0x0000002322058223 */ /* 0x000fe20000010005 */
[----:B------:R-:W-:Y:S02]  /*3dd0*/  @!P0 F2FP.BF16.PACK_AB R3, R4, R51 ;  /* 0x000000330403823e */ /* 0x000fe400000010ff */
[----:B------:R-:W-:Y:S01]  /*3de0*/  @!P0 MOV R9, R14 ;  /* 0x0000000e00098202 */ /* 0x000fe20000000f00 */
[----:B------:R-:W-:Y:S01]  /*3df0*/  @!P0 IMAD.MOV.U32 R8, RZ, RZ, R15 ;  /* 0x000000ffff088224 */ /* 0x000fe200078e000f */
[----:B------:R-:W-:Y:S01]  /*3e00*/  @!P0 F2FP.BF16.PACK_AB R2, R5, R54 ;  /* 0x000000360502823e */ /* 0x000fe200000010ff */
[----:B------:R-:W-:Y:S03]  /*3e10*/  @!P0 IMAD.MOV.U32 R10, RZ, RZ, R3 ;  /* 0x000000ffff0a8224 */ /* 0x000fe600078e0003 */
[----:B------:R-:W-:Y:S05]  /*3e20*/  @!P0 MOV R11, R2 ;  /* 0x00000002000b8202 */ /* 0x000fea0000000f00 */
[----:B------:R1:W-:Y:S02]  /*3e30*/  STG.E.128 [R52.64], R8 ;  /* 0x0000000834007986 */ /* 0x0003e4000c101d06 */
.L_x_185:
[----:B------:R-:W-:Y:S05]  /*3e40*/  BSYNC B0 ;  /* 0x0000000000007941 */ /* 0x000fea0003800000 */
.L_x_184:
[----:B------:R-:W-:Y:S01]  /*3e50*/  ISETP.GE.AND P0, PT, R24, c[0x0][0x1d4], PT ;  /* 0x0000750018007a0c */ /* 0x000fe20003f06270 */
[----:B------:R-:W-:Y:S01]  /*3e60*/  @!UPT UIADD3 URZ, URZ, URZ, URZ ;  /* 0x0000003f3f3ff290 */ /* 0x000fe2000fffe03f */
[----:B------:R-:W-:Y:S11]  /*3e70*/  BSSY B0, `(.L_x_186) ;  /* 0x0000036000007945 */ /* 0x000ff60003800000 */
[----:B------:R-:W-:-:S05]  /*3e80*/  @P0 BRA `(.L_x_187) ;  /* 0x0000034000000947 */ /* 0x000fca0003800000 */
[----:B------:R-:W-:Y:S01]  /*3e90*/  ISETP.GE.AND P0, PT, R134, c[0x0][0x27c], PT ;  /* 0x00009f0086007a0c */ /* 0x000fe20003f06270 */
[----:B-1----:R-:W1:Y:S11]  /*3ea0*/  LDS.128 R8, [R233+0x2400] ;  /* 0x00240000e9087984 */ /* 0x002e760000000c00 */
[----:B------:R-:W-:Y:S01]  /*3eb0*/  @!UPT UIADD3 URZ, URZ, URZ, URZ ;  /* 0x0000003f3f3ff290 */ /* 0x000fe2000fffe03f */
[----:B------:R-:W-:Y:S02]  /*3ec0*/  @!P0 SHF.R.U64 R5, R36, 0x10, R37 ;  /* 0x0000001024058819 */ /* 0x000fe40000001225 */
[--C-:B------:R-:W-:Y:S02]  /*3ed0*/  @!P0 SHF.R.U64 R2, R6, 0x10, R7.reuse ;  /* 0x0000001006028819 */ /* 0x100fe40000001207 */
[----:B------:R-:W-:Y:S02]  /*3ee0*/  @!P0 SHF.R.U32.HI R3, RZ, 0x10, R7 ;  /* 0x00000010ff038819 */ /* 0x000fe40000011607 */
[----:B------:R-:W-:Y:S02]  /*3ef0*/  @!P0 PRMT R5, R46, 0x5410, R5 ;  /* 0x000054102e058816 */ /* 0x000fe40000000005 */
[C---:B------:R-:W-:Y:S02]  /*3f00*/  @!P0 PRMT R2, R22.reuse, 0x5432, R2 ;  /* 0x0000543216028816 */ /* 0x040fe40000000002 */
[----:B------:R-:W-:Y:S01]  /*3f10*/  @!P0 SHF.R.U32.HI R4, RZ, 0x10, R37 ;  /* 0x00000010ff048819 */ /* 0x000fe20000011625 */
[C---:B------:R-:W-:Y:S01]  /*3f20*/  @!P0 IMAD.U32 R14, R5.reuse, 0x10000, RZ ;  /* 0x00010000050e8824 */ /* 0x040fe200078e00ff */
[----:B------:R-:W-:Y:S01]  /*3f30*/  @!P0 PRMT R6, R22, 0x5410, R3 ;  /* 0x0000541016068816 */ /* 0x000fe20000000003 */
[----:B------:R-:W-:Y:S01]  /*3f40*/  @!P0 IMAD.U32 R7, R2, 0x10000, RZ ;  /* 0x0001000002078824 */ /* 0x000fe200078e00ff */
[----:B------:R-:W-:Y:S02]  /*3f50*/  @!P0 PRMT R31, R46, 0x5432, R4 ;  /* 0x000054322e1f8816 */ /* 0x000fe40000000004 */
[----:B------:R-:W-:Y:S02]  /*3f60*/  @!P0 LOP3.LUT R22, R5, 0xffff0000, RZ, 0xc0, !PT ;  /* 0xffff000005168812 */ /* 0x000fe400078ec0ff */
[----:B------:R-:W-:Y:S01]  /*3f70*/  @!P0 LOP3.LUT R5, R2, 0xffff0000, RZ, 0xc0, !PT ;  /* 0xffff000002058812 */ /* 0x000fe200078ec0ff */
[C---:B-1----:R-:W-:Y:S01]  /*3f80*/  @!P0 IMAD.U32 R29, R9.reuse, 0x10000, RZ ;  /* 0x00010000091d8824 */ /* 0x042fe200078e00ff */
[C---:B------:R-:W-:Y:S02]  /*3f90*/  @!P0 LOP3.LUT R3, R8.reuse, 0xffff0000, RZ, 0xc0, !PT ;  /* 0xffff000008038812 */ /* 0x040fe400078ec0ff */
[----:B------:R-:W-:Y:S02]  /*3fa0*/  @!P0 LOP3.LUT R4, R9, 0xffff0000, RZ, 0xc0, !PT ;  /* 0xffff000009048812 */ /* 0x000fe400078ec0ff */
[----:B------:R-:W-:Y:S01]  /*3fb0*/  @!P0 SHF.L.U32 R15, R8, 0x10, RZ ;  /* 0x00000010080f8819 */ /* 0x000fe200000006ff */
[C---:B------:R-:W-:Y:S02]  /*3fc0*/  @!P0 FMUL.FTZ R32, R3.reuse, R14 ;  /* 0x0000000e03208220 */ /* 0x040fe40000410000 */
[----:B------:R-:W-:Y:S02]  /*3fd0*/  @!P0 FMUL.FTZ R2, R3, R7 ;  /* 0x0000000703028220 */ /* 0x000fe40000410000 */
[C---:B------:R-:W-:Y:S02]  /*3fe0*/  @!P0 FMUL.FTZ R33, R4.reuse, R22 ;  /* 0x0000001604218220 */ /* 0x040fe40000410000 */
[----:B------:R-:W-:Y:S01]  /*3ff0*/  @!P0 FMUL.FTZ R3, R4, R5 ;  /* 0x0000000504038220 */ /* 0x000fe20000410000 */
[----:B------:R-:W-:Y:S01]  /*4000*/  @!P0 LOP3.LUT R4, R10, 0xffff0000, RZ, 0xc0, !PT ;  /* 0xffff00000a048812 */ /* 0x000fe200078ec0ff */
[----:B------:R-:W-:Y:S01]  /*4010*/  @!P0 FFMA.FTZ R36, R15, R7, -R32 ;  /* 0x000000070f248223 */ /* 0x000fe20000010820 */
[----:B------:R-:W-:Y:S01]  /*4020*/  @!P0 SHF.L.U32 R32, R11, 0x10, RZ ;  /* 0x000000100b208819 */ /* 0x000fe200000006ff */
[----:B------:R-:W-:Y:S01]  /*4030*/  @!P0 FFMA.FTZ R2, R14, R15, R2 ;  /* 0x0000000f0e028223 */ /* 0x000fe20000010002 */
[----:B------:R-:W-:Y:S01]  /*4040*/  @!P0 SHF.L.U32 R15, R10, 0x10, RZ ;  /* 0x000000100a0f8819 */ /* 0x000fe200000006ff */
[C---:B------:R-:W-:Y:S01]  /*4050*/  @!P0 IMAD.U32 R14, R31.reuse, 0x10000, RZ ;  /* 0x000100001f0e8824 */ /* 0x040fe200078e00ff */
[----:B------:R-:W-:Y:S01]  /*4060*/  @!P0 LOP3.LUT R31, R31, 0xffff0000, RZ, 0xc0, !PT ;  /* 0xffff00001f1f8812 */ /* 0x000fe200078ec0ff */
[C---:B------:R-:W-:Y:S01]  /*4070*/  @!P0 IMAD.U32 R7, R6.reuse, 0x10000, RZ ;  /* 0x0001000006078824 */ /* 0x040fe200078e00ff */
[----:B------:R-:W-:Y:S01]  /*4080*/  @!P0 LOP3.LUT R6, R6, 0xffff0000, RZ, 0xc0, !PT ;  /* 0xffff000006068812 */ /* 0x000fe200078ec0ff */
[----:B------:R-:W-:Y:S01]  /*4090*/  @!P0 FFMA.FTZ R35, R29, R5, -R33 ;  /* 0x000000051d238223 */ /* 0x000fe20000010821 */
[----:B------:R-:W-:Y:S01]  /*40a0*/  @!P0 LOP3.LUT R5, R11, 0xffff0000, RZ, 0xc0, !PT ;  /* 0xffff00000b058812 */ /* 0x000fe200078ec0ff */
[C---:B------:R-:W-:Y:S02]  /*40b0*/  @!P0 FMUL.FTZ R33, R4.reuse, R14 ;  /* 0x0000000e04218220 */ /* 0x040fe40000410000 */
        /* <DEDUP_REMOVED lines=10> */
[----:B------:R-:W-:Y:S01]  /*4160*/  @!P0 F2FP.BF16.PACK_AB R3, R4, R33 ;  /* 0x000000210403823e */ /* 0x000fe200000010ff */
[----:B------:R-:W-:Y:S01]  /*4170*/  @!P0 IMAD.MOV.U32 R8, RZ, RZ, R7 ;  /* 0x000000ffff088224 */ /* 0x000fe200078e0007 */
[----:B------:R-:W-:Y:S02]  /*4180*/  @!P0 MOV R9, R6 ;  /* 0x0000000600098202 */ /* 0x000fe40000000f00 */
[----:B------:R-:W-:Y:S01]  /*4190*/  @!P0 F2FP.BF16.PACK_AB R2, R5, R34 ;  /* 0x000000220502823e */ /* 0x000fe200000010ff */
[----:B------:R-:W-:Y:S03]  /*41a0*/  @!P0 IMAD.MOV.U32 R10, RZ, RZ, R3 ;  /* 0x000000ffff0a8224 */ /* 0x000fe600078e0003 */
[----:B------:R-:W-:Y:S05]  /*41b0*/  @!P0 MOV R11, R2 ;  /* 0x00000002000b8202 */ /* 0x000fea0000000f00 */
[----:B------:R1:W-:Y:S02]  /*41c0*/  STG.E.128 [R52.64+0x20], R8 ;  /* 0x0000200834007986 */ /* 0x0003e4000c101d06 */
.L_x_187:
[----:B------:R-:W-:Y:S05]  /*41d0*/  BSYNC B0 ;  /* 0x0000000000007941 */ /* 0x000fea0003800000 */
.L_x_186:
        /* <DEDUP_REMOVED lines=11> */
[----:B------:R-:W-:Y:S02]  /*4290*/  @!P0 PRMT R2, R23, 0x5432, R2 ;  /* 0x0000543217028816 */ /* 0x000fe40000000002 */
[----:B------:R-:W-:Y:S01]  /*42a0*/  @!P0 SHF.R.U32.HI R4, RZ, 0x10, R39 ;  /* 0x00000010ff048819 */ /* 0x000fe20000011627 */
[----:B------:R-:W-:Y:S01]  /*42b0*/  @!P0 IMAD.U32 R12, R5, 0x10000, RZ ;  /* 0x00010000050c8824 */ /* 0x000fe200078e00ff */
[----:B------:R-:W-:Y:S01]  /*42c0*/  @!P0 PRMT R6, R23, 0x5410, R3 ;  /* 0x0000541017068816 */ /* 0x000fe20000000003 */
[C---:B------:R-:W-:Y:S01]  /*42d0*/  @!P0 IMAD.U32 R7, R2.reuse, 0x10000, RZ ;  /* 0x0001000002078824 */ /* 0x040fe200078e00ff */
        /* <DEDUP_REMOVED lines=25> */
[-C--:B------:R-:W-:Y:S02]  /*4470*/  @!P0 FMUL.FTZ R5, R5, R6.reuse ;  /* 0x0000000605058220 */ /* 0x080fe40000410000 */
        /* <DEDUP_REMOVED lines=14> */
.L_x_189:
[----:B------:R-:W-:Y:S05]  /*4560*/  BSYNC B0 ;  /* 0x0000000000007941 */ /* 0x000fea0003800000 */
.L_x_188:
[----:B------:R-:W-:Y:S01]  /*4570*/  IADD3 R2, R100, 0x30, RZ ;  /* 0x0000003064027810 */ /* 0x000fe20007ffe0ff */
[----:B------:R-:W-:Y:S03]  /*4580*/  BSSY B0, `(.L_x_190) ;  /* 0x0000038000007945 */ /* 0x000fe60003800000 */
[----:B------:R-:W-:Y:S11]  /*4590*/  ISETP.GE.AND P0, PT, R2, c[0x0][0x1d4], PT ;  /* 0x0000750002007a0c */ /* 0x000ff60003f06270 */
[----:B------:R-:W-:Y:S02]  /*45a0*/  @!UPT UIADD3 URZ, URZ, URZ, URZ ;  /* 0x0000003f3f3ff290 */ /* 0x000fe4000fffe03f */
        /* <DEDUP_REMOVED lines=53> */
.L_x_191:
[----:B------:R-:W-:Y:S05]  /*4900*/  BSYNC B0 ;  /* 0x0000000000007941 */ /* 0x000fea0003800000 */
.L_x_190:
        /* <DEDUP_REMOVED lines=57> */
.L_x_193:
[----:B------:R-:W-:Y:S05]  /*4ca0*/  BSYNC B0 ;  /* 0x0000000000007941 */ /* 0x000fea0003800000 */
.L_x_192:
[----:B------:R-:W-:Y:S04]  /*4cb0*/  IADD3 R2, R100, 0x50, RZ ;  /* 0x0000005064027810 */ /* 0x000fe80007ffe0ff */
        /* <DEDUP_REMOVED lines=54> */
[----:B------:R1:W-:Y:S01]  /*5020*/  STG.E.128 [R52.64+0xa0], R8 ;  /* 0x0000a00834007986 */ /* 0x0003e2000c101d06 */
[----:B------:R-:W-:-:S05]  /*5030*/  BRA `(.L_x_183) ;  /* 0x00001c7000007947 */ /* 0x000fca0003800000 */
.L_x_180:
        /* <DEDUP_REMOVED lines=37> */
[----:B------:R1:W5:Y:S04]  /*5290*/  @!P0 LDG.E.128 R4, [R8.64] ;  /* 0x0000000608048981 */ /* 0x000368000c1e1d00 */
[----:B------:R1:W5:Y:S01]  /*52a0*/  @!P0 LDG.E.128 R32, [R2.64] ;  /* 0x0000000602208981 */ /* 0x000362000c1e1d00 */
[----:B------:R-:W-:Y:S11]  /*52b0*/  ISETP.GE.AND P0, PT, R24, c[0x0][0x27c], PT ;  /* 0x00009f0018007a0c */ /* 0x000ff60003f06270 */
[----:B------:R-:W-:Y:S02]  /*52c0*/  @!UPT UIADD3 URZ, URZ, URZ, URZ ;  /* 0x0000003f3f3ff290 */ /* 0x000fe4000fffe03f */
[----:B------:R1:W5:Y:S04]  /*52d0*/  @!P0 LDG.E.128 R16, [R8.64+0x20] ;  /* 0x0000200608108981 */ /* 0x000368000c1e1d00 */
[----:B------:R1:W5:Y:S01]  /*52e0*/  @!P0 LDG.E.128 R52, [R2.64+0x20] ;  /* 0x0000200602348981 */ /* 0x000362000c1e1d00 */
[----:B------:R-:W-:Y:S11]  /*52f0*/  ISETP.GE.AND P0, PT, R25, c[0x0][0x27c], PT ;  /* 0x00009f0019007a0c */ /* 0x000ff60003f06270 */
[----:B------:R-:W-:Y:S02]  /*5300*/  @!UPT UIADD3 URZ, URZ, URZ, URZ ;  /* 0x0000003f3f3ff290 */ /* 0x000fe4000fffe03f */
[----:B------:R1:W5:Y:S04]  /*5310*/  @!P0 LDG.E.128 R20, [R8.64+0x40] ;  /* 0x0000400608148981 */ /* 0x000368000c1e1d00 */
[----:B------:R1:W5:Y:S02]  /*5320*/  @!P0 LDG.E.128 R56, [R2.64+0x40] ;  /* 0x0000400602388981 */ /* 0x000364000c1e1d00 */
.L_x_195:
[----:B------:R-:W-:Y:S05]  /*5330*/  BSYNC B0 ;  /* 0x0000000000007941 */ /* 0x000fea0003800000 */
.L_x_194:
[----:B------:R-:W-:Y:S04]  /*5340*/  IADD3 R70, P0, R160, R10, RZ ;  /* 0x0000000aa0467210 */ /* 0x000fe80007f1e0ff */
[----:B------:R-:W-:Y:S01]  /*5350*/  IADD3.X R69, R12, R127, RZ, P0, !PT ;  /* 0x0000007f0c457210 */ /* 0x000fe200007fe4ff */
        /* <DEDUP_REMOVED lines=25> */
[----:B------:R-:W-:Y:S02]  /*54f0*/  PRMT R46, R8, 0x5410, R9 ;  /* 0x00005410082e7816 */ /* 0x000fe40000000009 */
[----:B------:R-:W-:Y:S01]  /*5500*/  PRMT R45, R3, 0x5410, R2 ;  /* 0x00005410032d7816 */ /* 0x000fe20000000002 */
[----:B------:R-:W-:-:S05]  /*5510*/  @P0 BRA `(.L_x_197) ;  /* 0x0000077000000947 */ /* 0x000fca0003800000 */
[----:B------:R-:W-:Y:S01]  /*5520*/  ISETP.GE.AND P2, PT, R83, c[0x0][0x1d4], PT ;  /* 0x0000750053007a0c */ /* 0x000fe20003f46270 */
[----:B------:R-:W-:Y:S01]  /*5530*/  LDS.128 R12, [R107+0x3c80] ;  /* 0x003c80006b0c7984 */ /* 0x000fe20000000c00 */
[----:B------:R-:W-:Y:S01]  /*5540*/  IADD3 R2, P1, P0, R76, R70, R104 ;  /* 0x000000464c027210 */ /* 0x000fe2000783e068 */
[----:B------:R-:W-:Y:S01]  /*5550*/  IMAD.MOV.U32 R37, RZ, RZ, R32 ;  /* 0x000000ffff257224 */ /* 0x000fe200078e0020 */
[----:B------:R-:W-:Y:S01]  /*5560*/  MOV R31, R34 ;  /* 0x00000022001f7202 */ /* 0x000fe20000000f00 */
[----:B------:R-:W-:Y:S01]  /*5570*/  IMAD.MOV.U32 R39, RZ, RZ, R33 ;  /* 0x000000ffff277224 */ /* 0x000fe200078e0021 */
[-C--:B------:R-:W-:Y:S03]  /*5580*/  IADD3.X R8, R78, R69.reuse, R115, P1, P0 ;  /* 0x000000454e087210 */ /* 0x080fe60000fe0473 */
[----:B------:R-:W1:Y:S04]  /*5590*/  LDS.128 R48, [R117+0x3c80] ;  /* 0x003c800075307984 */ /* 0x000e680000000c00 */
[----:B------:R-:W-:Y:S04]  /*55a0*/  @!P2 IADD3 R3, P1, P0, R76, R70, R83 ;  /* 0x000000464c03a210 */ /* 0x000fe8000783e053 */
[----:B------:R-:W-:Y:S02]  /*55b0*/  @!P2 IADD3.X R9, R78, R69, R110, P1, P0 ;  /* 0x000000454e09a210 */ /* 0x000fe40000fe046e */
[C---:B------:R-:W-:Y:S04]  /*55c0*/  LEA R66, P0, R2.reuse, c[0x0][0x1c8], 0x1 ;  /* 0x0000720002427a11 */ /* 0x040fe800078008ff */
[----:B------:R-:W-:Y:S01]  /*55d0*/  LEA.HI.X R67, R2, c[0x0][0x1cc], R8, 0x1, P0 ;  /* 0x0000730002437a11 */ /* 0x000fe200000f0c08 */
[----:B------:R-:W-:Y:S01]  /*55e0*/  IMAD.MOV.U32 R8, RZ, RZ, R5 ;  /* 0x000000ffff087224 */ /* 0x000fe200078e0005 */
[C---:B------:R-:W-:Y:S04]  /*55f0*/  @!P2 LEA R64, P0, R3.reuse, c[0x0][0x1c8], 0x1 ;  /* 0x000072000340aa11 */ /* 0x040fe800078008ff */
[----:B------:R-:W-:Y:S01]  /*5600*/  @!P2 LEA.HI.X R65, R3, c[0x0][0x1cc], R9, 0x1, P0 ;  /* 0x000073000341aa11 */ /* 0x000fe200000f0c09 */
[----:B------:R-:W-:Y:S01]  /*5610*/  IMAD.MOV.U32 R9, RZ, RZ, R4 ;  /* 0x000000ffff097224 */ /* 0x000fe200078e0004 */
[----:B------:R-:W-:Y:S01]  /*5620*/  ISETP.GE.AND P0, PT, R100, c[0x0][0x27c], PT ;  /* 0x00009f0064007a0c */ /* 0x000fe20003f06270 */
[----:B------:R-:W-:Y:S11]  /*5630*/  IMAD.MOV.U32 R3, RZ, RZ, R7 ;  /* 0x000000ffff037224 */ /* 0x000ff600078e0007 */
[----:B------:R-:W-:Y:S01]  /*5640*/  @!UPT UIADD3 URZ, URZ, URZ, URZ ;  /* 0x0000003f3f3ff290 */ /* 0x000fe2000fffe03f */
[--C-:B------:R-:W-:Y:S02]  /*5650*/  @!P0 SHF.R.U64 R38, R32, 0x10, R33.reuse ;  /* 0x0000001020268819 */ /* 0x100fe40000001221 */
[----:B------:R-:W-:Y:S01]  /*5660*/  @!P0 SHF.R.U32.HI R36, RZ, 0x10, R33 ;  /* 0x00000010ff248819 */ /* 0x000fe20000011621 */
[----:B------:R-:W-:Y:S01]  /*5670*/  IMAD.MOV.U32 R33, RZ, RZ, R35 ;  /* 0x000000ffff217224 */ /* 0x000fe200078e0023 */
[----:B------:R-:W-:Y:S02]  /*5680*/  @!P0 PRMT R37, R37, 0x5410, R38 ;  /* 0x0000541025258816 */ /* 0x000fe40000000026 */
[C---:B-1----:R-:W-:Y:S02]  /*5690*/  @!P0 LOP3.LUT R40, R50.reuse, 0xffff0000, RZ, 0xc0, !PT ;  /* 0xffff000032288812 */ /* 0x042fe400078ec0ff */
[----:B------:R-:W-:Y:S02]  /*56a0*/  @!P0 SHF.L.U32 R38, R50, 0x10, RZ ;  /* 0x0000001032268819 */ /* 0x000fe400000006ff */
[C---:B------:R-:W-:Y:S02]  /*56b0*/  @!P0 SHF.L.U32 R42, R51.reuse, 0x10, RZ ;  /* 0x00000010332a8819 */ /* 0x040fe400000006ff */
[----:B------:R-:W-:Y:S02]  /*56c0*/  @!P0 LOP3.LUT R44, R51, 0xffff0000, RZ, 0xc0, !PT ;  /* 0xffff0000332c8812 */ /* 0x000fe400078ec0ff */
[----:B------:R-:W-:Y:S02]  /*56d0*/  @!P0 SHF.R.U32.HI R2, RZ, 0x10, R7 ;  /* 0x00000010ff028819 */ /* 0x000fe40000011607 */
[--C-:B------:R-:W-:Y:S01]  /*56e0*/  @!P0 SHF.R.U64 R32, R34, 0x10, R35.reuse ;  /* 0x0000001022208819 */ /* 0x100fe20000001223 */
[----:B------:R-:W-:Y:S01]  /*56f0*/  @!P0 IMAD.U32 R34, R49, 0x10000, RZ ;  /* 0x0001000031228824 */ /* 0x000fe200078e00ff */
[----:B------:R-:W-:Y:S02]  /*5700*/  @!P0 SHF.R.U32.HI R11, RZ, 0x10, R35 ;  /* 0x00000010ff0b8819 */ /* 0x000fe40000011623 */
[----:B------:R-:W-:Y:S02]  /*5710*/  @!P0 PRMT R35, R39, 0x5410, R36 ;  /* 0x0000541027238816 */ /* 0x000fe40000000024 */
[----:B------:R-:W-:Y:S02]  /*5720*/  @!P0 LOP3.LUT R36, R49, 0xffff0000, RZ, 0xc0, !PT ;  /* 0xffff000031248812 */ /* 0x000fe400078ec0ff */
[----:B------:R-:W-:Y:S01]  /*5730*/  @!P0 PRMT R43, R33, 0x5410, R11 ;  /* 0x00005410212b8816 */ /* 0x000fe2000000000b */
[----:B------:R-:W-:Y:S01]  /*5740*/  @!P0 IMAD.U32 R33, R35, 0x10000, RZ ;  /* 0x0001000023218824 */ /* 0x000fe200078e00ff */
[----:B------:R-:W-:Y:S01]  /*5750*/  @!P0 PRMT R11, R3, 0x5410, R2 ;  /* 0x00005410030b8816 */ /* 0x000fe20000000002 */
[----:B------:R-:W-:Y:S01]  /*5760*/  @!P0 IMAD.U32 R2, R12, 0x10000, RZ ;  /* 0x000100000c028824 */ /* 0x000fe200078e00ff */
[----:B------:R-:W-:Y:S02]  /*5770*/  @!P0 SHF.L.U32 R3, R13, 0x10, RZ ;  /* 0x000000100d038819 */ /* 0x000fe400000006ff */
[----:B------:R-:W-:Y:S02]  /*5780*/  @!P0 PRMT R39, R31, 0x5410, R32 ;  /* 0x000054101f278816 */ /* 0x000fe40000000020 */
[----:B------:R-:W-:Y:S01]  /*5790*/  @!P0 LOP3.LUT R35, R35, 0xffff0000, RZ, 0xc0, !PT ;  /* 0xffff000023238812 */ /* 0x000fe200078ec0ff */
[----:B------:R-:W-:Y:S01]  /*57a0*/  @!P0 FMUL.FTZ R32, R3, R33 ;  /* 0x0000002103208220 */ /* 0x000fe20000410000 */
[--C-:B------:R-:W-:Y:S01]  /*57b0*/  @!P0 SHF.R.U64 R10, R4, 0x10, R5.reuse ;  /* 0x00000010040a8819 */ /* 0x100fe20000001205 */
[----:B------:R-:W-:Y:S01]  /*57c0*/  IMAD.MOV.U32 R4, RZ, RZ, R6 ;  /* 0x000000ffff047224 */ /* 0x000fe200078e0006 */
[----:B------:R-:W-:Y:S02]  /*57d0*/  @!P0 SHF.R.U32.HI R5, RZ, 0x10, R5 ;  /* 0x00000010ff058819 */ /* 0x000fe40000011605 */
[----:B------:R-:W-:Y:S02]  /*57e0*/  @!P0 SHF.R.U64 R6, R6, 0x10, R7 ;  /* 0x0000001006068819 */ /* 0x000fe40000001207 */
[----:B------:R-:W-:Y:S02]  /*57f0*/  @!P0 PRMT R7, R8, 0x5410, R5 ;  /* 0x0000541008078816 */ /* 0x000fe40000000005 */
[----:B------:R-:W-:Y:S02]  /*5800*/  @!P0 SHF.L.U32 R8, R48, 0x10, RZ ;  /* 0x0000001030088819 */ /* 0x000fe400000006ff */
[----:B------:R-:W-:Y:S01]  /*5810*/  @!P0 PRMT R9, R9, 0x5410, R10 ;  /* 0x0000541009098816 */ /* 0x000fe2000000000a */
[C---:B------:R-:W-:Y:S01]  /*5820*/  @!P0 IMAD.U32 R5, R7.reuse, 0x10000, RZ ;  /* 0x0001000007058824 */ /* 0x040fe200078e00ff */
[----:B------:R-:W-:Y:S02]  /*5830*/  @!P0 LOP3.LUT R7, R7, 0xffff0000, RZ, 0xc0, !PT ;  /* 0xffff000007078812 */ /* 0x000fe400078ec0ff */
[----:B------:R-:W-:Y:S01]  /*5840*/  @!P0 PRMT R10, R4, 0x5410, R6 ;  /* 0x00005410040a8816 */ /* 0x000fe20000000006 */
[----:B------:R-:W-:Y:S02]  /*5850*/  @!P0 IMAD.U32 R6, R37, 0x10000, RZ ;  /* 0x0001000025068824 */ /* 0x000fe400078e00ff */
[----:B------:R-:W-:Y:S02]  /*5860*/  @!P0 IMAD.U32 R4, R9, 0x10000, RZ ;  /* 0x0001000009048824 */ /* 0x000fe400078e00ff */
[C---:B------:R-:W-:Y:S02]  /*5870*/  @!P0 FMUL.FTZ R31, R2.reuse, R6 ;  /* 0x00000006021f8220 */ /* 0x040fe40000410000 */
[-C--:B------:R-:W-:Y:S02]  /*5880*/  @!P0 FMUL.FTZ R2, R2, R4.reuse ;  /* 0x0000000402028220 */ /* 0x080fe40000410000 */
[----:B------:R-:W-:Y:S01]  /*5890*/  @!P0 FFMA.FTZ R74, R8, R4, -R31 ;  /* 0x00000004084a8223 */ /* 0x000fe2000001081f */
[----:B------:R-:W-:Y:S01]  /*58a0*/  @!P0 LOP3.LUT R31, R37, 0xffff0000, RZ, 0xc0, !PT ;  /* 0xffff0000251f8812 */ /* 0x000fe200078ec0ff */
[----:B------:R-:W-:Y:S01]  /*58b0*/  @!P0 FFMA.FTZ R2, R6, R8, R2 ;  /* 0x0000000806028223 */ /* 0x000fe20000010002 */
[----:B------:R-:W-:Y:S01]  /*58c0*/  @!P0 LOP3.LUT R6, R12, 0xffff0000, RZ, 0xc0, !PT ;  /* 0xffff00000c068812 */ /* 0x000fe200078ec0ff */
[-C--:B------:R-:W-:Y:S01]  /*58d0*/  @!P0 FMUL.FTZ R4, R3, R5.reuse ;  /* 0x0000000503048220 */ /* 0x080fe20000410000 */
[----:B------:R-:W-:Y:S01]  /*58e0*/  @!P0 LOP3.LUT R3, R13, 0xffff0000, RZ, 0xc0, !PT ;  /* 0xffff00000d038812 */ /* 0x000fe200078ec0ff */
[----:B------:R-:W-:Y:S01]  /*58f0*/  @!P0 FFMA.FTZ R73, R34, R5, -R32 ;  /* 0x0000000522498223 */ /* 0x000fe20000010820 */
[----:B------:R-:W-:Y:S01]  /*5900*/  @!P0 LOP3.LUT R32, R48, 0xffff0000, RZ, 0xc0, !PT ;  /* 0xffff000030208812 */ /* 0x000fe200078ec0ff */
[----:B------:R-:W-:Y:S01]  /*5910*/  @!P0 FMUL.FTZ R37, R6, R31 ;  /* 0x0000001f06258220 */ /* 0x000fe20000410000 */
[----:B------:R-:W-:Y:S01]  /*5920*/  @!P0 LOP3.LUT R8, R9, 0xffff0000, RZ, 0xc0, !PT ;  /* 0xffff000009088812 */ /* 0x000fe200078ec0ff */
[C---:B------:R-:W-:Y:S02]  /*5930*/  @!P0 FMUL.FTZ R9, R3.reuse, R35 ;  /* 0x0000002303098220 */ /* 0x040fe40000410000 */
[-C--:B------:R-:W-:Y:S02]  /*5940*/  @!P0 FMUL.FTZ R5, R3, R7.reuse ;  /* 0x0000000703058220 */ /* 0x080fe40000410000 */
[----:B------:R-:W-:Y:S01]  /*5950*/  @!P0 FFMA.FTZ R72, R36, R7, -R9 ;  /* 0x0000000724488223 */ /* 0x000fe20000010809 */
[----:B------:R-:W-:Y:S01]  /*5960*/  @!P0 LOP3.LUT R7, R14, 0xffff0000, RZ, 0xc0, !PT ;  /* 0xffff00000e078812 */ /* 0x000fe200078ec0ff */
[-C--:B------:R-:W-:Y:S01]  /*5970*/  @!P0 FFMA.FTZ R71, R32, R8.reuse, -R37 ;  /* 0x0000000820478223 */ /* 0x080fe20000010825 */
[----:B------:R-:W-:Y:S01]  /*5980*/  @!P0 LOP3.LUT R9, R10, 0xffff0000, RZ, 0xc0, !PT ;  /* 0xffff00000a098812 */ /* 0x000fe200078ec0ff */
[C---:B------:R-:W-:Y:S01]  /*5990*/  @!P0 IMAD.U32 R37, R39.reuse, 0x10000, RZ ;  /* 0x0001000027258824 */ /* 0x040fe200078e00ff */
[----:B------:R-:W-:Y:S01]  /*59a0*/  @!P0 LOP3.LUT R39, R39, 0xffff0000, RZ, 0xc0, !PT ;  /* 0xffff000027278812 */ /* 0x000fe200078ec0ff */
[----:B------:R-:W-:Y:S02]  /*59b0*/  @!P0 FMUL.FTZ R3, R6, R8 ;  /* 0x0000000806038220 */ /* 0x000fe40000410000 */
[----:B------:R-:W-:Y:S02]  /*59c0*/  @!P0 IMAD.U32 R6, R14, 0x10000, RZ ;  /* 0x000100000e068824 */ /* 0x000fe400078e00ff */
[C---:B------:R-:W-:Y:S02]  /*59d0*/  @!P0 FMUL.FTZ R41, R7.reuse, R39 ;  /* 0x0000002707298220 */ /* 0x040fe40000410000 */
[----:B------:R-:W-:Y:S02]  /*59e0*/  @!P0 IMAD.U32 R8, R10, 0x10000, RZ ;  /* 0x000100000a088824 */ /* 0x000fe400078e00ff */
[----:B------:R-:W-:Y:S02]  /*59f0*/  @!P0 FMUL.FTZ R10, R6, R37 ;  /* 0x00000025060a8220 */ /* 0x000fe40000410000 */
[-C--:B------:R-:W-:Y:S02]  /*5a00*/  @!P0 FMUL.FTZ R7, R7, R9.reuse ;  /* 0x0000000907078220 */ /* 0x080fe40000410000 */
[----:B------:R-:W-:Y:S01]  /*5a10*/  @!P0 FFMA.FTZ R63, R40, R9, -R41 ;  /* 0x00000009283f8223 */ /* 0x000fe20000010829 */
[----:B------:R-:W-:Y:S01]  /*5a20*/  @!P0 LOP3.LUT R9, R15, 0xffff0000, RZ, 0xc0, !PT ;  /* 0xffff00000f098812 */ /* 0x000fe200078ec0ff */
[C---:B------:R-:W-:Y:S01]  /*5a30*/  @!P0 IMAD.U32 R41, R43.reuse, 0x10000, RZ ;  /* 0x000100002b298824 */ /* 0x040fe200078e00ff */
[----:B------:R-:W-:Y:S01]  /*5a40*/  @!P0 LOP3.LUT R43, R43, 0xffff0000, RZ, 0xc0, !PT ;  /* 0xffff00002b2b8812 */ /* 0x000fe200078ec0ff */
[-C--:B------:R-:W-:Y:S02]  /*5a50*/  @!P0 FMUL.FTZ R6, R6, R8.reuse ;  /* 0x0000000806068220 */ /* 0x080fe40000410000 */
[----:B------:R-:W-:Y:S02]  /*5a60*/  @!P0 FFMA.FTZ R68, R38, R8, -R10 ;  /* 0x0000000826448223 */ /* 0x000fe4000001080a */
[----:B------:R-:W-:Y:S02]  /*5a70*/  @!P0 IMAD.U32 R8, R15, 0x10000, RZ ;  /* 0x000100000f088824 */ /* 0x000fe400078e00ff */
[C---:B------:R-:W-:Y:S01]  /*5a80*/  @!P0 IMAD.U32 R10, R11.reuse, 0x10000, RZ ;  /* 0x000100000b0a8824 */ /* 0x040fe200078e00ff */
[----:B------:R-:W-:Y:S01]  /*5a90*/  @!P0 LOP3.LUT R11, R11, 0xffff0000, RZ, 0xc0, !PT ;  /* 0xffff00000b0b8812 */ /* 0x000fe200078ec0ff */
[----:B------:R-:W-:Y:S01]  /*5aa0*/  @!P0 FFMA.FTZ R3, R31, R32, R3 ;  /* 0x000000201f038223 */ /* 0x000fe20000010003 */
[----:B------:R-:W-:Y:S01]  /*5ab0*/  @!P0 F2FP.BF16.PACK_AB R31, R63, R68 ;  /* 0x000000443f1f823e */ /* 0x000fe200000010ff */
[----:B------:R-:W-:Y:S02]  /*5ac0*/  @!P0 FMUL.FTZ R61, R8, R41 ;  /* 0x00000029083d8220 */ /* 0x000fe40000410000 */
[----:B------:R-:W-:Y:S02]  /*5ad0*/  @!P0 FMUL.FTZ R62, R9, R43 ;  /* 0x0000002b093e8220 */ /* 0x000fe40000410000 */
[----:B------:R-:W-:Y:S02]  /*5ae0*/  @!P0 FFMA.FTZ R4, R33, R34, R4 ;  /* 0x0000002221048223 */ /* 0x000fe40000010004 */
[----:B------:R-:W-:Y:S02]  /*5af0*/  @!P0 FFMA.FTZ R5, R35, R36, R5 ;  /* 0x0000002423058223 */ /* 0x000fe40000010005 */
[----:B------:R-:W-:Y:S02]  /*5b00*/  @!P0 FFMA.FTZ R61, R42, R10, -R61 ;  /* 0x0000000a2a3d8223 */ /* 0x000fe4000001083d */
[----:B------:R-:W-:Y:S01]  /*5b10*/  @!P0 FFMA.FTZ R62, R44, R11, -R62 ;  /* 0x0000000b2c3e8223 */ /* 0x000fe2000001083e */
[----:B------:R-:W-:Y:S01]  /*5b20*/  @!P0 F2FP.BF16.PACK_AB R4, R5, R4 ;  /* 0x000000040504823e */ /* 0x000fe200000010ff */
[----:B------:R-:W-:Y:S01]  /*5b30*/  @!P0 FMUL.FTZ R8, R8, R10 ;  /* 0x0000000a08088220 */ /* 0x000fe20000410000 */
[----:B------:R-:W-:Y:S01]  /*5b40*/  @!P0 F2FP.BF16.PACK_AB R10, R71, R74 ;  /* 0x0000004a470a823e */ /* 0x000fe200000010ff */
[----:B------:R-:W-:Y:S01]  /*5b50*/  @!P0 FFMA.FTZ R6, R37, R38, R6 ;  /* 0x0000002625068223 */ /* 0x000fe20000010006 */
[----:B------:R-:W-:Y:S01]  /*5b60*/  @!P0 F2FP.BF16.PACK_AB R32, R62, R61 ;  /* 0x0000003d3e20823e */ /* 0x000fe200000010ff */
[----:B------:R-:W-:Y:S01]  /*5b70*/  @!P0 FMUL.FTZ R9, R9, R11 ;  /* 0x0000000b09098220 */ /* 0x000fe20000410000 */
[----:B------:R-:W-:Y:S01]  /*5b80*/  @!P0 F2FP.BF16.PACK_AB R11, R72, R73 ;  /* 0x00000049480b823e */ /* 0x000fe200000010ff */
[----:B------:R-:W-:Y:S01]  /*5b90*/  @!P0 FFMA.FTZ R7, R39, R40, R7 ;  /* 0x0000002827078223 */ /* 0x000fe20000010007 */
[----:B------:R-:W-:Y:S01]  /*5ba0*/  @!P0 MOV R48, R10 ;  /* 0x0000000a00308202 */ /* 0x000fe20000000f00 */
[----:B------:R-:W-:Y:S01]  /*5bb0*/  @!P0 FFMA.FTZ R8, R41, R42, R8 ;  /* 0x0000002a29088223 */ /* 0x000fe20000010008 */
[----:B------:R-:W-:Y:S01]  /*5bc0*/  @!P0 MOV R51, R32 ;  /* 0x0000002000338202 */ /* 0x000fe20000000f00 */
[----:B------:R-:W-:Y:S01]  /*5bd0*/  @!P0 FFMA.FTZ R9, R43, R44, R9 ;  /* 0x0000002c2b098223 */ /* 0x000fe20000010009 */
[----:B------:R-:W-:Y:S01]  /*5be0*/  @!P0 F2FP.BF16.PACK_AB R10, R3, R2 ;  /* 0x00000002030a823e */ /* 0x000fe200000010ff */
[----:B------:R-:W-:Y:S01]  /*5bf0*/  @!P0 IMAD.MOV.U32 R49, RZ, RZ, R11 ;  /* 0x000000ffff318224 */ /* 0x000fe200078e000b */
[----:B------:R-:W-:Y:S01]  /*5c00*/  @!P0 F2FP.BF16.PACK_AB R3, R7, R6 ;  /* 0x000000060703823e */ /* 0x000fe200000010ff */
[----:B------:R-:W-:Y:S01]  /*5c10*/  @!P0 IMAD.MOV.U32 R50, RZ, RZ, R31 ;  /* 0x000000ffff328224 */ /* 0x000fe200078e001f */
[----:B------:R-:W-:Y:S01]  /*5c20*/  @!P0 F2FP.BF16.PACK_AB R2, R9, R8 ;  /* 0x000000080902823e */ /* 0x000fe200000010ff */
[----:B------:R-:W-:Y:S01]  /*5c30*/  @!P0 IMAD.MOV.U32 R12, RZ, RZ, R10 ;  /* 0x000000ffff0c8224 */ /* 0x000fe200078e000a */
[----:B------:R-:W-:Y:S01]  /*5c40*/  @!P0 MOV R14, R3 ;  /* 0x00000003000e8202 */ /* 0x000fe20000000f00 */
[----:B------:R-:W-:Y:S01]  /*5c50*/  @!P0 IMAD.MOV.U32 R13, RZ, RZ, R4 ;  /* 0x000000ffff0d8224 */ /* 0x000fe200078e0004 */
[----:B------:R1:W-:Y:S01]  /*5c60*/  STG.E.128 [R66.64], R48 ;  /* 0x0000003042007986 */ /* 0x0003e2000c101d06 */
[----:B------:R-:W-:Y:S07]  /*5c70*/  @!P0 IMAD.MOV.U32 R15, RZ, RZ, R2 ;  /* 0x000000ffff0f8224 */ /* 0x000fee00078e0002 */
[----:B------:R1:W-:Y:S02]  /*5c80*/  @!P2 STG.E.128 [R64.64], R12 ;  /* 0x0000000c4000a986 */ /* 0x0003e4000c101d06 */
.L_x_197:
[----:B------:R-:W-:Y:S05]  /*5c90*/  BSYNC B0 ;  /* 0x0000000000007941 */ /* 0x000fea0003800000 */
.L_x_196:
[----:B------:R-:W-:Y:S01]  /*5ca0*/  ISETP.GE.AND P0, PT, R24, c[0x0][0x1d4], PT ;  /* 0x0000750018007a0c */ /* 0x000fe20003f06270 */
[----:B------:R-:W-:Y:S01]  /*5cb0*/  @!UPT UIADD3 URZ, URZ, URZ, URZ ;  /* 0x0000003f3f3ff290 */ /* 0x000fe2000fffe03f */
[----:B------:R-:W-:Y:S11]  /*5cc0*/  BSSY B0, `(.L_x_198) ;  /* 0x0000071000007945 */ /* 0x000ff60003800000 */
[----:B------:R-:W-:-:S05]  /*5cd0*/  @P0 BRA `(.L_x_199) ;  /* 0x000006f000000947 */ /* 0x000fca0003800000 */
[----:B------:R-:W-:Y:S01]  /*5ce0*/  ISETP.GE.AND P2, PT, R82, c[0x0][0x1d4], PT ;  /* 0x0000750052007a0c */ /* 0x000fe20003f46270 */
[----:B-1----:R-:W-:Y:S01]  /*5cf0*/  LDS.128 R12, [R106+0x3c80] ;  /* 0x003c80006a0c7984 */ /* 0x002fe20000000c00 */
[-C--:B------:R-:W-:Y:S04]  /*5d00*/  IADD3 R2, P1, P0, R76, R70.reuse, R103 ;  /* 0x000000464c027210 */ /* 0x080fe8000783e067 */
[-C--:B------:R-:W-:Y:S03]  /*5d10*/  IADD3.X R4, R78, R69.reuse, R114, P1, P0 ;  /* 0x000000454e047210 */ /* 0x080fe60000fe0472 */
[----:B------:R-:W1:Y:S04]  /*5d20*/  LDS.128 R40, [R116+0x3c80] ;  /* 0x003c800074287984 */ /* 0x000e680000000c00 */
[----:B------:R-:W-:Y:S04]  /*5d30*/  @!P2 IADD3 R3, P1, P0, R76, R70, R82 ;  /* 0x000000464c03a210 */ /* 0x000fe8000783e052 */
[----:B------:R-:W-:Y:S02]  /*5d40*/  @!P2 IADD3.X R5, R78, R69, R109, P1, P0 ;  /* 0x000000454e05a210 */ /* 0x000fe40000fe046d */
[C---:B------:R-:W-:Y:S04]  /*5d50*/  LEA R50, P0, R2.reuse, c[0x0][0x1c8], 0x1 ;  /* 0x0000720002327a11 */ /* 0x040fe800078008ff */
[----:B------:R-:W-:Y:S02]  /*5d60*/  LEA.HI.X R51, R2, c[0x0][0x1cc], R4, 0x1, P0 ;  /* 0x0000730002337a11 */ /* 0x000fe400000f0c04 */
[C---:B------:R-:W-:Y:S04]  /*5d70*/  @!P2 LEA R48, P0, R3.reuse, c[0x0][0x1c8], 0x1 ;  /* 0x000072000330aa11 */ /* 0x040fe800078008ff */
[----:B------:R-:W-:Y:S02]  /*5d80*/  @!P2 LEA.HI.X R49, R3, c[0x0][0x1cc], R5, 0x1, P0 ;  /* 0x000073000331aa11 */ /* 0x000fe400000f0c05 */
[----:B------:R-:W-:Y:S11]  /*5d90*/  ISETP.GE.AND P0, PT, R24, c[0x0][0x27c], PT ;  /* 0x00009f0018007a0c */ /* 0x000ff60003f06270 */
[----:B------:R-:W-:Y:S02]  /*5da0*/  @!UPT UIADD3 URZ, URZ, URZ, URZ ;  /* 0x0000003f3f3ff290 */ /* 0x000fe4000fffe03f */
[----:B------:R-:W-:Y:S02]  /*5db0*/  @!P0 SHF.R.U64 R2, R16, 0x10, R17 ;  /* 0x0000001010028819 */ /* 0x000fe40000001211 */
[--C-:B------:R-:W-:Y:S02]  /*5dc0*/  @!P0 SHF.R.U32.HI R4, RZ, 0x10, R19.reuse ;  /* 0x00000010ff048819 */ /* 0x100fe40000011613 */
[----:B------:R-:W-:Y:S01]  /*5dd0*/  @!P0 SHF.R.U64 R3, R18, 0x10, R19 ;  /* 0x0000001012038819 */ /* 0x000fe20000001213 */
[----:B-1----:R-:W-:Y:S01]  /*5de0*/  @!P0 IMAD.U32 R11, R40, 0x10000, RZ ;  /* 0x00010000280b8824 */ /* 0x002fe200078e00ff */
[C---:B------:R-:W-:Y:S01]  /*5df0*/  @!P0 LOP3.LUT R38, R43.reuse, 0xffff0000, RZ, 0xc0, !PT ;  /* 0xffff00002b268812 */ /* 0x040fe200078ec0ff */
[----:B------:R-:W-:Y:S01]  /*5e00*/  @!P0 IMAD.U32 R36, R43, 0x10000, RZ ;  /* 0x000100002b248824 */ /* 0x000fe200078e00ff */
[----:B------:R-:W-:Y:S02]  /*5e10*/  @!P0 LOP3.LUT R34, R42, 0xffff0000, RZ, 0xc0, !PT ;  /* 0xffff00002a228812 */ /* 0x000fe400078ec0ff */
[----:B------:R-:W-:Y:S01]  /*5e20*/  @!P0 PRMT R10, R27, 0x5432, R3 ;  /* 0x000054321b0a8816 */ /* 0x000fe20000000003 */
[----:B------:R-:W-:Y:S01]  /*5e30*/  @!P0 IMAD.U32 R3, R12, 0x10000, RZ ;  /* 0x000100000c038824 */ /* 0x000fe200078e00ff */
[----:B------:R-:W-:Y:S02]  /*5e40*/  @!P0 SHF.R.U32.HI R6, RZ, 0x10, R17 ;  /* 0x00000010ff068819 */ /* 0x000fe40000011611 */
[----:B------:R-:W-:Y:S02]  /*5e50*/  @!P0 LOP3.LUT R17, R40, 0xffff0000, RZ, 0xc0, !PT ;  /* 0xffff000028118812 */ /* 0x000fe400078ec0ff */
[----:B------:R-:W-:Y:S02]  /*5e60*/  @!P0 SHF.R.U64 R5, R52, 0x10, R53 ;  /* 0x0000001034058819 */ /* 0x000fe40000001235 */
[----:B------:R-:W-:Y:S02]  /*5e70*/  @!P0 SHF.R.U32.HI R8, RZ, 0x10, R55 ;  /* 0x00000010ff088819 */ /* 0x000fe40000011637 */
[----:B------:R-:W-:Y:S02]  /*5e80*/  @!P0 PRMT R5, R45, 0x5410, R5 ;  /* 0x000054102d058816 */ /* 0x000fe40000000005 */
[----:B------:R-:W-:Y:S02]  /*5e90*/  @!P0 SHF.R.U64 R9, R54, 0x10, R55 ;  /* 0x0000001036098819 */ /* 0x000fe40000001237 */
[----:B------:R-:W-:Y:S02]  /*5ea0*/  @!P0 LOP3.LUT R16, R5, 0xffff0000, RZ, 0xc0, !PT ;  /* 0xffff000005108812 */ /* 0x000fe400078ec0ff */
[----:B------:R-:W-:Y:S02]  /*5eb0*/  @!P0 PRMT R2, R26, 0x5432, R2 ;  /* 0x000054321a028816 */ /* 0x000fe40000000002 */
[----:B------:R-:W-:Y:S02]  /*5ec0*/  @!P0 PRMT R32, R46, 0x5410, R8 ;  /* 0x000054102e208816 */ /* 0x000fe40000000008 */
[----:B------:R-:W-:Y:S02]  /*5ed0*/  @!P0 PRMT R8, R27, 0x5410, R4 ;  /* 0x000054101b088816 */ /* 0x000fe40000000004 */
[----:B------:R-:W-:Y:S01]  /*5ee0*/  @!P0 LOP3.LUT R4, R12, 0xffff0000, RZ, 0xc0, !PT ;  /* 0xffff00000c048812 */ /* 0x000fe200078ec0ff */
[----:B------:R-:W-:Y:S01]  /*5ef0*/  @!P0 IMAD.U32 R35, R32, 0x10000, RZ ;  /* 0x0001000020238824 */ /* 0x000fe200078e00ff */
[----:B------:R-:W-:Y:S02]  /*5f00*/  @!P0 LOP3.LUT R27, R41, 0xffff0000, RZ, 0xc0, !PT ;  /* 0xffff0000291b8812 */ /* 0x000fe400078ec0ff */
[----:B------:R-:W-:Y:S01]  /*5f10*/  @!P0 SHF.R.U32.HI R7, RZ, 0x10, R53 ;  /* 0x00000010ff078819 */ /* 0x000fe20000011635 */
[----:B------:R-:W-:Y:S01]  /*5f20*/  @!P0 FMUL.FTZ R19, R4, R16 ;  /* 0x0000001004138220 */ /* 0x000fe20000410000 */
[----:B------:R-:W-:Y:S01]  /*5f30*/  @!P0 PRMT R33, R46, 0x5432, R9 ;  /* 0x000054322e218816 */ /* 0x000fe20000000009 */
[----:B------:R-:W-:Y:S01]  /*5f40*/  @!P0 IMAD.U32 R9, R5, 0x10000, RZ ;  /* 0x0001000005098824 */ /* 0x000fe200078e00ff */
[C---:B------:R-:W-:Y:S02]  /*5f50*/  @!P0 LOP3.LUT R5, R2.reuse, 0xffff0000, RZ, 0xc0, !PT ;  /* 0xffff000002058812 */ /* 0x040fe400078ec0ff */
[----:B------:R-:W-:Y:S01]  /*5f60*/  @!P0 PRMT R31, R45, 0x5432, R7 ;  /* 0x000054322d1f8816 */ /* 0x000fe20000000007 */
[----:B------:R-:W-:Y:S01]  /*5f70*/  @!P0 IMAD.U32 R7, R2, 0x10000, RZ ;  /* 0x0001000002078824 */ /* 0x000fe200078e00ff */
[----:B------:R-:W-:Y:S01]  /*5f80*/  @!P0 PRMT R6, R26, 0x5410, R6 ;  /* 0x000054101a068816 */ /* 0x000fe20000000006 */
[----:B------:R-:W-:Y:S01]  /*5f90*/  @!P0 FMUL.FTZ R18, R3, R9 ;  /* 0x0000000903128220 */ /* 0x000fe20000410000 */
[----:B------:R-:W-:Y:S01]  /*5fa0*/  @!P0 LOP3.LUT R26, R31, 0xffff0000, RZ, 0xc0, !PT ;  /* 0xffff00001f1a8812 */ /* 0x000fe200078ec0ff */
[----:B------:R-:W-:Y:S01]  /*5fb0*/  @!P0 FMUL.FTZ R2, R3, R7 ;  /* 0x0000000703028220 */ /* 0x000fe20000410000 */
[----:B------:R-:W-:Y:S01]  /*5fc0*/  @!P0 LOP3.LUT R37, R32, 0xffff0000, RZ, 0xc0, !PT ;  /* 0xffff000020258812 */ /* 0x000fe200078ec0ff */
[-C--:B------:R-:W-:Y:S02]  /*5fd0*/  @!P0 FMUL.FTZ R3, R4, R5.reuse ;  /* 0x0000000504038220 */ /* 0x080fe40000410000 */
[----:B------:R-:W-:Y:S01]  /*5fe0*/  @!P0 FFMA.FTZ R54, R17, R5, -R19 ;  /* 0x0000000511368223 */ /* 0x000fe20000010813 */
[----:B------:R-:W-:Y:S01]  /*5ff0*/  @!P0 LOP3.LUT R5, R13, 0xffff0000, RZ, 0xc0, !PT ;  /* 0xffff00000d058812 */ /* 0x000fe200078ec0ff */
[----:B------:R-:W-:Y:S01]  /*6000*/  @!P0 FFMA.FTZ R55, R11, R7, -R18 ;  /* 0x000000070b378223 */ /* 0x000fe20000010812 */
[----:B------:R-:W-:Y:S01]  /*6010*/  @!P0 SHF.L.U32 R18, R31, 0x10, RZ ;  /* 0x000000101f128819 */ /* 0x000fe200000006ff */
[----:B------:R-:W-:Y:S02]  /*6020*/  @!P0 IMAD.U32 R4, R13, 0x10000, RZ ;  /* 0x000100000d048824 */ /* 0x000fe400078e00ff */
[C---:B------:R-:W-:Y:S01]  /*6030*/  @!P0 IMAD.U32 R7, R6.reuse, 0x10000, RZ ;  /* 0x0001000006078824 */ /* 0x040fe200078e00ff */
[----:B------:R-:W-:Y:S01]  /*6040*/  @!P0 LOP3.LUT R6, R6, 0xffff0000, RZ, 0xc0, !PT ;  /* 0xffff000006068812 */ /* 0x000fe200078ec0ff */
[----:B------:R-:W-:Y:S02]  /*6050*/  @!P0 FFMA.FTZ R2, R9, R11, R2 ;  /* 0x0000000b09028223 */ /* 0x000fe40000010002 */
[----:B------:R-:W-:Y:S02]  /*6060*/  @!P0 FMUL.FTZ R11, R5, R26 ;  /* 0x0000001a050b8220 */ /* 0x000fe40000410000 */
[----:B------:R-:W-:Y:S02]  /*6070*/  @!P0 IMAD.U32 R19, R41, 0x10000, RZ ;  /* 0x0001000029138824 */ /* 0x000fe400078e00ff */
[----:B------:R-:W-:Y:S02]  /*6080*/  @!P0 FMUL.FTZ R9, R4, R18 ;  /* 0x0000001204098220 */ /* 0x000fe40000410000 */
[-C--:B------:R-:W-:Y:S02]  /*6090*/  @!P0 FMUL.FTZ R5, R5, R6.reuse ;  /* 0x0000000605058220 */ /* 0x080fe40000410000 */
[----:B------:R-:W-:Y:S01]  /*60a0*/  @!P0 FFMA.FTZ R52, R27, R6, -R11 ;  /* 0x000000061b348223 */ /* 0x000fe2000001080b */
[----:B------:R-:W-:Y:S01]  /*60b0*/  @!P0 LOP3.LUT R11, R8, 0xffff0000, RZ, 0xc0, !PT ;  /* 0xffff0000080b8812 */ /* 0x000fe200078ec0ff */
[----:B------:R-:W-:Y:S02]  /*60c0*/  @!P0 IMAD.U32 R6, R15, 0x10000, RZ ;  /* 0x000100000f068824 */ /* 0x000fe400078e00ff */
[-C--:B------:R-:W-:Y:S02]  /*60d0*/  @!P0 FMUL.FTZ R4, R4, R7.reuse ;  /* 0x0000000704048220 */ /* 0x080fe40000410000 */
[----:B------:R-:W-:Y:S01]  /*60e0*/  @!P0 FFMA.FTZ R53, R19, R7, -R9 ;  /* 0x0000000713358223 */ /* 0x000fe20000010809 */
[----:B------:R-:W-:Y:S01]  /*60f0*/  @!P0 LOP3.LUT R7, R15, 0xffff0000, RZ, 0xc0, !PT ;  /* 0xffff00000f078812 */ /* 0x000fe200078ec0ff */
[----:B------:R-:W-:Y:S01]  /*6100*/  @!P0 FMUL.FTZ R31, R6, R35 ;  /* 0x00000023061f8220 */ /* 0x000fe20000410000 */
[----:B------:R-:W-:Y:S01]  /*6110*/  @!P0 SHF.L.U32 R9, R8, 0x10, RZ ;  /* 0x0000001008098819 */ /* 0x000fe200000006ff */
[----:B------:R-:W-:Y:S02]  /*6120*/  @!P0 FFMA.FTZ R3, R16, R17, R3 ;  /* 0x0000001110038223 */ /* 0x000fe40000010003 */
[C---:B------:R-:W-:Y:S02]  /*6130*/  @!P0 FMUL.FTZ R32, R7.reuse, R37 ;  /* 0x0000002507208220 */ /* 0x040fe40000410000 */
[-C--:B------:R-:W-:Y:S02]  /*6140*/  @!P0 FMUL.FTZ R8, R6, R9.reuse ;  /* 0x0000000906088220 */ /* 0x080fe40000410000 */
[----:B------:R-:W-:Y:S02]  /*6150*/  @!P0 FFMA.FTZ R46, R36, R9, -R31 ;  /* 0x00000009242e8223 */ /* 0x000fe4000001081f */
[-C--:B------:R-:W-:Y:S01]  /*6160*/  @!P0 FMUL.FTZ R9, R7, R11.reuse ;  /* 0x0000000b07098220 */ /* 0x080fe20000410000 */
[C---:B------:R-:W-:Y:S01]  /*6170*/  @!P0 LOP3.LUT R7, R14.reuse, 0xffff0000, RZ, 0xc0, !PT ;  /* 0xffff00000e078812 */ /* 0x040fe200078ec0ff */
[C---:B------:R-:W-:Y:S01]  /*6180*/  @!P0 IMAD.U32 R31, R33.reuse, 0x10000, RZ ;  /* 0x00010000211f8824 */ /* 0x040fe200078e00ff */
[----:B------:R-:W-:Y:S01]  /*6190*/  @!P0 LOP3.LUT R33, R33, 0xffff0000, RZ, 0xc0, !PT ;  /* 0xffff000021218812 */ /* 0x000fe200078ec0ff */
[----:B------:R-:W-:Y:S02]  /*61a0*/  @!P0 IMAD.U32 R6, R14, 0x10000, RZ ;  /* 0x000100000e068824 */ /* 0x000fe400078e00ff */
[----:B------:R-:W-:Y:S02]  /*61b0*/  @!P0 FFMA.FTZ R45, R38, R11, -R32 ;  /* 0x0000000b262d8223 */ /* 0x000fe40000010820 */
[C---:B------:R-:W-:Y:S01]  /*61c0*/  @!P0 IMAD.U32 R11, R10.reuse, 0x10000, RZ ;  /* 0x000100000a0b8824 */ /* 0x040fe200078e00ff */
[----:B------:R-:W-:Y:S01]  /*61d0*/  @!P0 LOP3.LUT R10, R10, 0xffff0000, RZ, 0xc0, !PT ;  /* 0xffff00000a0a8812 */ /* 0x000fe200078ec0ff */
[----:B------:R-:W-:Y:S01]  /*61e0*/  @!P0 IMAD.U32 R32, R42, 0x10000, RZ ;  /* 0x000100002a208824 */ /* 0x000fe200078e00ff */
[----:B------:R-:W-:Y:S01]  /*61f0*/  @!P0 F2FP.BF16.PACK_AB R17, R45, R46 ;  /* 0x0000002e2d11823e */ /* 0x000fe200000010ff */
[C---:B------:R-:W-:Y:S02]  /*6200*/  @!P0 FMUL.FTZ R39, R6.reuse, R31 ;  /* 0x0000001f06278220 */ /* 0x040fe40000410000 */
[C---:B------:R-:W-:Y:S02]  /*6210*/  @!P0 FMUL.FTZ R44, R7.reuse, R33 ;  /* 0x00000021072c8220 */ /* 0x040fe40000410000 */
[----:B------:R-:W-:Y:S02]  /*6220*/  @!P0 FMUL.FTZ R6, R6, R11 ;  /* 0x0000000b06068220 */ /* 0x000fe40000410000 */
[----:B------:R-:W-:Y:S02]  /*6230*/  @!P0 FFMA.FTZ R4, R18, R19, R4 ;  /* 0x0000001312048223 */ /* 0x000fe40000010004 */
[----:B------:R-:W-:Y:S01]  /*6240*/  @!P0 FFMA.FTZ R39, R32, R11, -R39 ;  /* 0x0000000b20278223 */ /* 0x000fe20000010827 */
[----:B------:R-:W-:Y:S01]  /*6250*/  @!P0 F2FP.BF16.PACK_AB R11, R52, R53 ;  /* 0x00000035340b823e */ /* 0x000fe200000010ff */
[-C--:B------:R-:W-:Y:S02]  /*6260*/  @!P0 FMUL.FTZ R7, R7, R10.reuse ;  /* 0x0000000a07078220 */ /* 0x080fe40000410000 */
[----:B------:R-:W-:Y:S01]  /*6270*/  @!P0 FFMA.FTZ R44, R34, R10, -R44 ;  /* 0x0000000a222c8223 */ /* 0x000fe2000001082c */
[----:B------:R-:W-:Y:S01]  /*6280*/  @!P0 F2FP.BF16.PACK_AB R10, R54, R55 ;  /* 0x00000037360a823e */ /* 0x000fe200000010ff */
[----:B------:R-:W-:Y:S02]  /*6290*/  @!P0 FFMA.FTZ R5, R26, R27, R5 ;  /* 0x0000001b1a058223 */ /* 0x000fe40000010005 */
[----:B------:R-:W-:Y:S01]  /*62a0*/  @!P0 FFMA.FTZ R6, R31, R32, R6 ;  /* 0x000000201f068223 */ /* 0x000fe20000010006 */
[----:B------:R-:W-:Y:S01]  /*62b0*/  @!P0 MOV R40, R10 ;  /* 0x0000000a00288202 */ /* 0x000fe20000000f00 */
[----:B------:R-:W-:Y:S01]  /*62c0*/  @!P0 FFMA.FTZ R7, R33, R34, R7 ;  /* 0x0000002221078223 */ /* 0x000fe20000010007 */
[----:B------:R-:W-:Y:S01]  /*62d0*/  @!P0 F2FP.BF16.PACK_AB R16, R44, R39 ;  /* 0x000000272c10823e */ /* 0x000fe200000010ff */
[----:B------:R-:W-:Y:S01]  /*62e0*/  @!P0 FFMA.FTZ R8, R35, R36, R8 ;  /* 0x0000002423088223 */ /* 0x000fe20000010008 */
[----:B------:R-:W-:Y:S01]  /*62f0*/  @!P0 F2FP.BF16.PACK_AB R10, R3, R2 ;  /* 0x00000002030a823e */ /* 0x000fe200000010ff */
        /* <DEDUP_REMOVED lines=8> */
[----:B------:R-:W-:Y:S02]  /*6380*/  @!P0 IMAD.MOV.U32 R12, RZ, RZ, R10 ;  /* 0x000000ffff0c8224 */ /* 0x000fe400078e000a */
[----:B------:R-:W-:Y:S01]  /*6390*/  @!P0 IMAD.MOV.U32 R14, RZ, RZ, R3 ;  /* 0x000000ffff0e8224 */ /* 0x000fe200078e0003 */
[----:B------:R1:W-:Y:S01]  /*63a0*/  STG.E.128 [R50.64], R40 ;  /* 0x0000002832007986 */ /* 0x0003e2000c101d06 */
[----:B------:R-:W-:Y:S07]  /*63b0*/  @!P0 IMAD.MOV.U32 R15, RZ, RZ, R2 ;  /* 0x000000ffff0f8224 */ /* 0x000fee00078e0002 */
[----:B------:R1:W-:Y:S02]  /*63c0*/  @!P2 STG.E.128 [R48.64], R12 ;  /* 0x0000000c3000a986 */ /* 0x0003e4000c101d06 */
.L_x_199:
[----:B------:R-:W-:Y:S05]  /*63d0*/  BSYNC B0 ;  /* 0x0000000000007941 */ /* 0x000fea0003800000 */
.L_x_198:
[----:B------:R-:W-:Y:S11]  /*63e0*/  ISETP.GE.AND P0, PT, R25, c[0x0][0x1d4], PT ;  /* 0x0000750019007a0c */ /* 0x000ff60003f06270 */
[----:B------:R-:W-:Y:S02]  /*63f0*/  @!UPT UIADD3 URZ, URZ, URZ, URZ ;  /* 0x0000003f3f3ff290 */ /* 0x000fe4000fffe03f */
[----:B------:R-:W-:-:S05]  /*6400*/  @P0 BRA `(.L_x_183) ;  /* 0x000008a000000947 */ /* 0x000fca0003800000 */
[----:B------:R-:W-:Y:S01]  /*6410*/  IADD3 R10, P1, P0, R76, R70, R102 ;  /* 0x000000464c0a7210 */ /* 0x000fe2000783e066 */
[----:B-1----:R-:W1:Y:S03]  /*6420*/  LDS.128 R12, [R105+0x3c80] ;  /* 0x003c8000690c7984 */ /* 0x002e660000000c00 */
[----:B------:R-:W-:Y:S02]  /*6430*/  IADD3.X R11, R78, R69, R113, P1, P0 ;  /* 0x000000454e0b7210 */ /* 0x000fe40000fe0471 */
[----:B------:R-:W-:Y:S02]  /*6440*/  ISETP.GE.AND P0, PT, R25, c[0x0][0x27c], PT ;  /* 0x00009f0019007a0c */ /* 0x000fe40003f06270 */
[C---:B------:R-:W-:Y:S01]  /*6450*/  LEA R48, P1, R10.reuse, c[0x0][0x1c8], 0x1 ;  /* 0x000072000a307a11 */ /* 0x040fe200078208ff */
[----:B------:R-:W2:Y:S03]  /*6460*/  LDS.128 R40, [R111+0x3c80] ;  /* 0x003c80006f287984 */ /* 0x000ea60000000c00 */
[----:B------:R-:W-:Y:S02]  /*6470*/  LEA.HI.X R49, R10, c[0x0][0x1cc], R11, 0x1, P1 ;  /* 0x000073000a317a11 */ /* 0x000fe400008f0c0b */
[----:B------:R-:W-:Y:S05]  /*6480*/  ISETP.GE.AND P1, PT, R84, c[0x0][0x1d4], PT ;  /* 0x0000750054007a0c */ /* 0x000fea0003f26270 */
[----:B------:R-:W-:Y:S02]  /*6490*/  @!P0 SHF.R.U64 R2, R20, 0x10, R21 ;  /* 0x0000001014028819 */ /* 0x000fe40000001215 */
[----:B------:R-:W-:Y:S02]  /*64a0*/  @!P0 SHF.R.U64 R4, R22, 0x10, R23 ;  /* 0x0000001016048819 */ /* 0x000fe40000001217 */
[----:B------:R-:W-:Y:S02]  /*64b0*/  @!P0 SHF.R.U32.HI R3, RZ, 0x10, R21 ;  /* 0x00000010ff038819 */ /* 0x000fe40000011615 */
[----:B------:R-:W-:Y:S02]  /*64c0*/  @!P0 SHF.R.U32.HI R6, RZ, 0x10, R57 ;  /* 0x00000010ff068819 */ /* 0x000fe40000011639 */
[C---:B------:R-:W-:Y:S02]  /*64d0*/  @!P0 PRMT R16, R28.reuse, 0x5410, R3 ;  /* 0x000054101c108816 */ /* 0x040fe40000000003 */
[----:B------:R-:W-:Y:S02]  /*64e0*/  @!P0 PRMT R3, R28, 0x5432, R2 ;  /* 0x000054321c038816 */ /* 0x000fe40000000002 */
[C---:B------:R-:W-:Y:S01]  /*64f0*/  @!P0 PRMT R27, R47.reuse, 0x5410, R6 ;  /* 0x000054102f1b8816 */ /* 0x040fe20000000006 */
[C---:B------:R-:W-:Y:S01]  /*6500*/  @!P0 IMAD.U32 R6, R16.reuse, 0x10000, RZ ;  /* 0x0001000010068824 */ /* 0x040fe200078e00ff */
[----:B------:R-:W-:Y:S02]  /*6510*/  @!P0 LOP3.LUT R16, R16, 0xffff0000, RZ, 0xc0, !PT ;  /* 0xffff000010108812 */ /* 0x000fe400078ec0ff */
[----:B------:R-:W-:Y:S02]  /*6520*/  @!P0 SHF.R.U64 R7, R56, 0x10, R57 ;  /* 0x0000001038078819 */ /* 0x000fe40000001239 */
[----:B------:R-:W-:Y:S02]  /*6530*/  @!P0 SHF.R.U32.HI R8, RZ, 0x10, R59 ;  /* 0x00000010ff088819 */ /* 0x000fe4000001163b */
[----:B------:R-:W-:Y:S01]  /*6540*/  @!P0 PRMT R7, R47, 0x5432, R7 ;  /* 0x000054322f078816 */ /* 0x000fe20000000007 */
[----:B-1----:R-:W-:Y:S01]  /*6550*/  @!P0 IMAD.U32 R2, R13, 0x10000, RZ ;  /* 0x000100000d028824 */ /* 0x002fe200078e00ff */
[----:B------:R-:W-:Y:S03]  /*6560*/  @!P0 PRMT R17, R60, 0x5410, R8 ;  /* 0x000054103c118816 */ /* 0x000fe60000000008 */
[C---:B------:R-:W-:Y:S01]  /*6570*/  @!P0 IMAD.U32 R19, R7.reuse, 0x10000, RZ ;  /* 0x0001000007138824 */ /* 0x040fe200078e00ff */
[----:B------:R-:W-:Y:S01]  /*6580*/  @!P0 LOP3.LUT R21, R7, 0xffff0000, RZ, 0xc0, !PT ;  /* 0xffff000007158812 */ /* 0x000fe200078ec0ff */
[----:B------:R-:W-:Y:S01]  /*6590*/  @!P0 IMAD.U32 R7, R3, 0x10000, RZ ;  /* 0x0001000003078824 */ /* 0x000fe200078e00ff */
[----:B------:R-:W-:Y:S01]  /*65a0*/  @!P0 SHF.L.U32 R34, R17, 0x10, RZ ;  /* 0x0000001011228819 */ /* 0x000fe200000006ff */
[C---:B--2---:R-:W-:Y:S01]  /*65b0*/  @!P0 IMAD.U32 R26, R41.reuse, 0x10000, RZ ;  /* 0x00010000291a8824 */ /* 0x044fe200078e00ff */
[----:B------:R-:W-:Y:S01]  /*65c0*/  @!P0 SHF.L.U32 R20, R40, 0x10, RZ ;  /* 0x0000001028148819 */ /* 0x000fe200000006ff */
[----:B------:R-:W-:Y:S01]  /*65d0*/  @!P0 IMAD.U32 R31, R42, 0x10000, RZ ;  /* 0x000100002a1f8824 */ /* 0x000fe200078e00ff */
[----:B------:R-:W-:Y:S02]  /*65e0*/  @!P0 LOP3.LUT R22, R40, 0xffff0000, RZ, 0xc0, !PT ;  /* 0xffff000028168812 */ /* 0x000fe400078ec0ff */
[----:B------:R-:W-:Y:S02]  /*65f0*/  @!P0 LOP3.LUT R28, R41, 0xffff0000, RZ, 0xc0, !PT ;  /* 0xffff0000291c8812 */ /* 0x000fe400078ec0ff */
[----:B------:R-:W-:Y:S02]  /*6600*/  @!P0 LOP3.LUT R33, R42, 0xffff0000, RZ, 0xc0, !PT ;  /* 0xffff00002a218812 */ /* 0x000fe400078ec0ff */
[C---:B------:R-:W-:Y:S02]  /*6610*/  @!P0 SHF.L.U32 R35, R43.reuse, 0x10, RZ ;  /* 0x000000102b238819 */ /* 0x040fe400000006ff */
[----:B------:R-:W-:Y:S02]  /*6620*/  @!P0 LOP3.LUT R37, R43, 0xffff0000, RZ, 0xc0, !PT ;  /* 0xffff00002b258812 */ /* 0x000fe400078ec0ff */
[----:B------:R-:W-:Y:S02]  /*6630*/  @!P0 LOP3.LUT R10, R15, 0xffff0000, RZ, 0xc0, !PT ;  /* 0xffff00000f0a8812 */ /* 0x000fe400078ec0ff */
[----:B------:R-:W-:Y:S02]  /*6640*/  @!P0 LOP3.LUT R36, R17, 0xffff0000, RZ, 0xc0, !PT ;  /* 0xffff000011248812 */ /* 0x000fe400078ec0ff */
[----:B------:R-:W-:Y:S01]  /*6650*/  @!P0 SHF.R.U32.HI R5, RZ, 0x10, R23 ;  /* 0x00000010ff058819 */ /* 0x000fe20000011617 */
[C---:B------:R-:W-:Y:S01]  /*6660*/  @!P0 IMAD.U32 R23, R27.reuse, 0x10000, RZ ;  /* 0x000100001b178824 */ /* 0x040fe200078e00ff */
[----:B------:R-:W-:Y:S01]  /*6670*/  @!P0 LOP3.LUT R27, R27, 0xffff0000, RZ, 0xc0, !PT ;  /* 0xffff00001b1b8812 */ /* 0x000fe200078ec0ff */
[----:B------:R-:W-:Y:S01]  /*6680*/  @!P0 FMUL.FTZ R38, R10, R36 ;  /* 0x000000240a268220 */ /* 0x000fe20000410000 */
[----:B------:R-:W-:Y:S01]  /*6690*/  @!P0 PRMT R11, R29, 0x5410, R5 ;  /* 0x000054101d0b8816 */ /* 0x000fe20000000005 */
[----:B------:R-:W-:Y:S01]  /*66a0*/  @!P0 FMUL.FTZ R8, R2, R23 ;  /* 0x0000001702088220 */ /* 0x000fe20000410000 */
[----:B------:R-:W-:Y:S02]  /*66b0*/  @!P0 LOP3.LUT R5, R12, 0xffff0000, RZ, 0xc0, !PT ;  /* 0xffff00000c058812 */ /* 0x000fe400078ec0ff */
[----:B------:R-:W-:Y:S01]  /*66c0*/  @!P0 LOP3.LUT R17, R11, 0xffff0000, RZ, 0xc0, !PT ;  /* 0xffff00000b118812 */ /* 0x000fe200078ec0ff */
[-C--:B------:R-:W-:Y:S01]  /*66d0*/  @!P0 FFMA.FTZ R53, R26, R6.reuse, -R8 ;  /* 0x000000061a358223 */ /* 0x080fe20000010808 */
[----:B------:R-:W-:Y:S01]  /*66e0*/  @!P0 SHF.R.U64 R9, R58, 0x10, R59 ;  /* 0x000000103a098819 */ /* 0x000fe2000000123b */
[----:B------:R-:W-:Y:S02]  /*66f0*/  @!P0 FMUL.FTZ R8, R5, R21 ;  /* 0x0000001505088220 */ /* 0x000fe40000410000 */
[----:B------:R-:W-:Y:S01]  /*6700*/  @!P0 FFMA.FTZ R38, R37, R17, -R38 ;  /* 0x0000001125268223 */ /* 0x000fe20000010826 */
[----:B------:R-:W-:Y:S02]  /*6710*/  @!P0 PRMT R18, R60, 0x5432, R9 ;  /* 0x000054323c128816 */ /* 0x000fe40000000009 */
[----:B------:R-:W-:Y:S01]  /*6720*/  @!P0 PRMT R9, R29, 0x5432, R4 ;  /* 0x000054321d098816 */ /* 0x000fe20000000004 */
[----:B------:R-:W-:Y:S01]  /*6730*/  @!P0 FMUL.FTZ R4, R2, R6 ;  /* 0x0000000602048220 */ /* 0x000fe20000410000 */
[----:B------:R-:W-:Y:S01]  /*6740*/  @!P0 LOP3.LUT R6, R3, 0xffff0000, RZ, 0xc0, !PT ;  /* 0xffff000003068812 */ /* 0x000fe200078ec0ff */
[----:B------:R-:W-:Y:S01]  /*6750*/  @!P0 IMAD.U32 R2, R12, 0x10000, RZ ;  /* 0x000100000c028824 */ /* 0x000fe200078e00ff */
[C---:B------:R-:W-:Y:S01]  /*6760*/  @!P0 LOP3.LUT R32, R18.reuse, 0xffff0000, RZ, 0xc0, !PT ;  /* 0xffff000012208812 */ /* 0x040fe200078ec0ff */
[----:B------:R-:W-:Y:S02]  /*6770*/  @!P0 IMAD.U32 R29, R18, 0x10000, RZ ;  /* 0x00010000121d8824 */ /* 0x000fe400078e00ff */
[C---:B------:R-:W-:Y:S02]  /*6780*/  @!P0 FMUL.FTZ R3, R2.reuse, R19 ;  /* 0x0000001302038220 */ /* 0x040fe40000410000 */
[-C--:B------:R-:W-:Y:S02]  /*6790*/  @!P0 FMUL.FTZ R2, R2, R7.reuse ;  /* 0x0000000702028220 */ /* 0x080fe40000410000 */
[----:B------:R-:W-:Y:S01]  /*67a0*/  @!P0 FFMA.FTZ R52, R20, R7, -R3 ;  /* 0x0000000714348223 */ /* 0x000fe20000010803 */
[----:B------:R-:W-:Y:S01]  /*67b0*/  @!P0 LOP3.LUT R7, R14, 0xffff0000, RZ, 0xc0, !PT ;  /* 0xffff00000e078812 */ /* 0x000fe200078ec0ff */
[-C--:B------:R-:W-:Y:S01]  /*67c0*/  @!P0 FMUL.FTZ R3, R5, R6.reuse ;  /* 0x0000000605038220 */ /* 0x080fe20000410000 */
[----:B------:R-:W-:Y:S01]  /*67d0*/  @!P0 LOP3.LUT R5, R13, 0xffff0000, RZ, 0xc0, !PT ;  /* 0xffff00000d058812 */ /* 0x000fe200078ec0ff */
[----:B------:R-:W-:Y:S02]  /*67e0*/  @!P0 FFMA.FTZ R51, R22, R6, -R8 ;  /* 0x0000000616338223 */ /* 0x000fe40000010808 */
[----:B------:R-:W-:Y:S02]  /*67f0*/  @!P0 IMAD.U32 R6, R14, 0x10000, RZ ;  /* 0x000100000e068824 */ /* 0x000fe400078e00ff */
[----:B------:R-:W-:Y:S02]  /*6800*/  @!P0 IMAD.U32 R8, R15, 0x10000, RZ ;  /* 0x000100000f088824 */ /* 0x000fe400078e00ff */
[----:B------:R-:W-:Y:S02]  /*6810*/  @!P0 IMAD.U32 R18, R11, 0x10000, RZ ;  /* 0x000100000b128824 */ /* 0x000fe400078e00ff */
[C---:B------:R-:W-:Y:S01]  /*6820*/  @!P0 IMAD.U32 R11, R9.reuse, 0x10000, RZ ;  /* 0x00010000090b8824 */ /* 0x040fe200078e00ff */
[----:B------:R-:W-:Y:S01]  /*6830*/  @!P0 LOP3.LUT R9, R9, 0xffff0000, RZ, 0xc0, !PT ;  /* 0xffff000009098812 */ /* 0x000fe200078ec0ff */
[----:B------:R-:W-:Y:S02]  /*6840*/  @!P0 FMUL.FTZ R46, R5, R27 ;  /* 0x0000001b052e8220 */ /* 0x000fe40000410000 */
[----:B------:R-:W-:Y:S02]  /*6850*/  @!P0 FMUL.FTZ R45, R6, R29 ;  /* 0x0000001d062d8220 */ /* 0x000fe40000410000 */
[----:B------:R-:W-:Y:S02]  /*6860*/  @!P0 FMUL.FTZ R44, R7, R32 ;  /* 0x00000020072c8220 */ /* 0x000fe40000410000 */
[----:B------:R-:W-:Y:S02]  /*6870*/  @!P0 FMUL.FTZ R39, R8, R34 ;  /* 0x0000002208278220 */ /* 0x000fe40000410000 */
[----:B------:R-:W-:Y:S02]  /*6880*/  @!P0 FFMA.FTZ R47, R28, R16, -R46 ;  /* 0x000000101c2f8223 */ /* 0x000fe4000001082e */
[----:B------:R-:W-:Y:S02]  /*6890*/  @!P0 FFMA.FTZ R45, R31, R11, -R45 ;  /* 0x0000000b1f2d8223 */ /* 0x000fe4000001082d */
[----:B------:R-:W-:Y:S01]  /*68a0*/  @!P0 FFMA.FTZ R46, R33, R9, -R44 ;  /* 0x00000009212e8223 */ /* 0x000fe2000001082c */
[----:B------:R-:W-:Y:S01]  /*68b0*/  @!P0 F2FP.BF16.PACK_AB R44, R47, R53 ;  /* 0x000000352f2c823e */ /* 0x000fe200000010ff */
[----:B------:R-:W-:Y:S01]  /*68c0*/  @!P0 FFMA.FTZ R50, R35, R18, -R39 ;  /* 0x0000001223328223 */ /* 0x000fe20000010827 */
[----:B------:R-:W-:Y:S01]  /*68d0*/  @!P0 F2FP.BF16.PACK_AB R39, R51, R52 ;  /* 0x000000343327823e */ /* 0x000fe200000010ff */
[----:B------:R-:W-:Y:S01]  /*68e0*/  @!P0 FMUL.FTZ R5, R5, R16 ;  /* 0x0000001005058220 */ /* 0x000fe20000410000 */
[----:B------:R-:W-:Y:S01]  /*68f0*/  @!P0 F2FP.BF16.PACK_AB R16, R46, R45 ;  /* 0x0000002d2e10823e */ /* 0x000fe200000010ff */
[----:B------:R-:W-:Y:S01]  /*6900*/  @!P0 IMAD.MOV.U32 R41, RZ, RZ, R44 ;  /* 0x000000ffff298224 */ /* 0x000fe200078e002c */
[----:B------:R-:W-:Y:S01]  /*6910*/  @!P0 F2FP.BF16.PACK_AB R38, R38, R50 ;  /* 0x000000322626823e */ /* 0x000fe200000010ff */
[----:B------:R-:W-:Y:S01]  /*6920*/  @!P0 FFMA.FTZ R2, R19, R20, R2 ;  /* 0x0000001413028223 */ /* 0x000fe20000010002 */
[----:B------:R-:W-:Y:S01]  /*6930*/  @!P0 MOV R40, R39 ;  /* 0x0000002700288202 */ /* 0x000fe20000000f00 */
[----:B------:R-:W-:Y:S01]  /*6940*/  @!P0 IMAD.MOV.U32 R42, RZ, RZ, R16 ;  /* 0x000000ffff2a8224 */ /* 0x000fe200078e0010 */
[----:B------:R-:W-:Y:S01]  /*6950*/  @!P0 MOV R43, R38 ;  /* 0x00000026002b8202 */ /* 0x000fe20000000f00 */
[----:B------:R-:W-:Y:S02]  /*6960*/  @!P0 FFMA.FTZ R3, R21, R22, R3 ;  /* 0x0000001615038223 */ /* 0x000fe40000010003 */
[----:B------:R-:W-:Y:S02]  /*6970*/  @!P0 FMUL.FTZ R6, R6, R11 ;  /* 0x0000000b06068220 */ /* 0x000fe40000410000 */
[----:B------:R-:W-:Y:S01]  /*6980*/  @!P0 FFMA.FTZ R4, R23, R26, R4 ;  /* 0x0000001a17048223 */ /* 0x000fe20000010004 */
[----:B------:R1:W-:Y:S01]  /*6990*/  STG.E.128 [R48.64], R40 ;  /* 0x0000002830007986 */ /* 0x0003e2000c101d06 */
[----:B------:R-:W-:Y:S02]  /*69a0*/  @!P0 FMUL.FTZ R7, R7, R9 ;  /* 0x0000000907078220 */ /* 0x000fe40000410000 */
[----:B------:R-:W-:Y:S02]  /*69b0*/  @!P0 FFMA.FTZ R5, R27, R28, R5 ;  /* 0x0000001c1b058223 */ /* 0x000fe40000010005 */
[----:B------:R-:W-:Y:S02]  /*69c0*/  @!P0 FMUL.FTZ R8, R8, R18 ;  /* 0x0000001208088220 */ /* 0x000fe40000410000 */
[----:B------:R-:W-:Y:S01]  /*69d0*/  @!P0 FFMA.FTZ R6, R29, R31, R6 ;  /* 0x0000001f1d068223 */ /* 0x000fe20000010006 */
[----:B------:R-:W-:Y:S01]  /*69e0*/  @!P0 F2FP.BF16.PACK_AB R4, R5, R4 ;  /* 0x000000040504823e */ /* 0x000fe200000010ff */
[----:B------:R-:W-:Y:S01]  /*69f0*/  @!P0 FMUL.FTZ R9, R10, R17 ;  /* 0x000000110a098220 */ /* 0x000fe20000410000 */
[----:B------:R-:W-:Y:S01]  /*6a00*/  @!P0 F2FP.BF16.PACK_AB R10, R3, R2 ;  /* 0x00000002030a823e */ /* 0x000fe200000010ff */
[----:B------:R-:W-:Y:S02]  /*6a10*/  @!P0 FFMA.FTZ R7, R32, R33, R7 ;  /* 0x0000002120078223 */ /* 0x000fe40000010007 */
[----:B------:R-:W-:Y:S02]  /*6a20*/  @!P0 FFMA.FTZ R8, R34, R35, R8 ;  /* 0x0000002322088223 */ /* 0x000fe40000010008 */
[----:B------:R-:W-:Y:S01]  /*6a30*/  @!P0 FFMA.FTZ R9, R36, R37, R9 ;  /* 0x0000002524098223 */ /* 0x000fe20000010009 */
[----:B------:R-:W-:Y:S01]  /*6a40*/  @!P0 F2FP.BF16.PACK_AB R3, R7, R6 ;  /* 0x000000060703823e */ /* 0x000fe200000010ff */
[----:B------:R-:W-:Y:S02]  /*6a50*/  @!P0 IMAD.MOV.U32 R12, RZ, RZ, R10 ;  /* 0x000000ffff0c8224 */ /* 0x000fe400078e000a */
[----:B------:R-:W-:Y:S01]  /*6a60*/  @!P0 IMAD.MOV.U32 R13, RZ, RZ, R4 ;  /* 0x000000ffff0d8224 */ /* 0x000fe200078e0004 */
[----:B------:R-:W-:Y:S02]  /*6a70*/  @!P0 F2FP.BF16.PACK_AB R2, R9, R8 ;  /* 0x000000080902823e */ /* 0x000fe400000010ff */
[----:B------:R-:W-:Y:S03]  /*6a80*/  @!P0 MOV R14, R3 ;  /* 0x00000003000e8202 */ /* 0x000fe60000000f00 */
[----:B------:R-:W-:Y:S01]  /*6a90*/  @!P0 IMAD.MOV.U32 R15, RZ, RZ, R2 ;  /* 0x000000ffff0f8224 */ /* 0x000fe200078e0002 */
[----:B------:R-:W-:-:S05]  /*6aa0*/  @P1 BRA `(.L_x_183) ;  /* 0x0000020000001947 */ /* 0x000fca0003800000 */
[----:B------:R-:W-:Y:S04]  /*6ab0*/  IADD3 R3, P1, P0, R76, R70, R84 ;  /* 0x000000464c037210 */ /* 0x000fe8000783e054 */
[----:B------:R-:W-:Y:S02]  /*6ac0*/  IADD3.X R4, R78, R69, R108, P1, P0 ;  /* 0x000000454e047210 */ /* 0x000fe40000fe046c */
[C---:B------:R-:W-:Y:S04]  /*6ad0*/  LEA R2, P0, R3.reuse, c[0x0][0x1c8], 0x1 ;  /* 0x0000720003027a11 */ /* 0x040fe800078008ff */
[----:B------:R-:W-:Y:S05]  /*6ae0*/  LEA.HI.X R3, R3, c[0x0][0x1cc], R4, 0x1, P0 ;  /* 0x0000730003037a11 */ /* 0x000fea00000f0c04 */
[----:B------:R2:W-:Y:S01]  /*6af0*/  STG.E.128 [R2.64], R12 ;  /* 0x0000000c02007986 */ /* 0x0005e2000c101d06 */
[----:B------:R-:W-:-:S05]  /*6b00*/  BRA `(.L_x_183) ;  /* 0x000001a000007947 */ /* 0x000fca0003800000 */
.L_x_179:
[----:B------:R-:W-:Y:S05]  /*6b10*/  IMAD R2, R30, -0x30, R0 ;  /* 0xffffffd01e027824 */ /* 0x000fea00078e0200 */
[----:B------:R-:W-:Y:S04]  /*6b20*/  IMNMX R75, R2, 0x30, PT ;  /* 0x00000030024b7817 */ /* 0x000fe80003800200 */
[----:B------:R-:W-:Y:S11]  /*6b30*/  ISETP.GE.AND P0, PT, R242, R75, PT ;  /* 0x0000004bf200720c */ /* 0x000ff60003f06270 */
[----:B------:R-:W-:Y:S02]  /*6b40*/  @!UPT UIADD3 URZ, URZ, URZ, URZ ;  /* 0x0000003f3f3ff290 */ /* 0x000fe4000fffe03f */
[----:B------:R-:W-:-:S05]  /*6b50*/  @P0 BRA `(.L_x_183) ;  /* 0x0000015000000947 */ /* 0x000fca0003800000 */
[----:B------:R-:W-:Y:S02]  /*6b60*/  ISETP.GE.AND P0, PT, R100, c[0x0][0x1d4], PT ;  /* 0x0000750064007a0c */ /* 0x000fe40003f06270 */
[----:B------:R-:W-:Y:S02]  /*6b70*/  ISETP.GE.AND P1, PT, R24, c[0x0][0x1d4], PT ;  /* 0x0000750018007a0c */ /* 0x000fe40003f26270 */
[C---:B------:R-:W-:Y:S02]  /*6b80*/  IADD3 R2, R100.reuse, 0x30, RZ ;  /* 0x0000003064027810 */ /* 0x040fe40007ffe0ff */
[----:B------:R-:W-:Y:S02]  /*6b90*/  IADD3 R3, R100, 0x40, RZ ;  /* 0x0000004064037810 */ /* 0x000fe40007ffe0ff */
[----:B------:R-:W-:Y:S02]  /*6ba0*/  ISETP.GE.AND P2, PT, R2, c[0x0][0x1d4], PT ;  /* 0x0000750002007a0c */ /* 0x000fe40003f46270 */
[----:B------:R-:W-:Y:S03]  /*6bb0*/  IADD3 R2, R100, 0x50, RZ ;  /* 0x0000005064027810 */ /* 0x000fe60007ffe0ff */
[----:B------:R-:W1:Y:S04]  /*6bc0*/  @!P0 LDS.128 R8, [R232+0x2400] ;  /* 0x00240000e8088984 */ /* 0x000e680000000c00 */
[----:B------:R-:W2:Y:S04]  /*6bd0*/  @!P1 LDS.128 R4, [R233+0x2400] ;  /* 0x00240000e9049984 */ /* 0x000ea80000000c00 */
[----:B-1----:R-:W-:Y:S01]  /*6be0*/  @!P0 STG.E.128 [R52.64], R8 ;  /* 0x0000000834008986 */ /* 0x002fe2000c101d06 */
[----:B------:R-:W-:Y:S03]  /*6bf0*/  ISETP.GE.AND P0, PT, R25, c[0x0][0x1d4], PT ;  /* 0x0000750019007a0c */ /* 0x000fe60003f06270 */
[----:B--2---:R-:W-:Y:S01]  /*6c00*/  @!P1 STG.E.128 [R52.64+0x20], R4 ;  /* 0x0000200434009986 */ /* 0x004fe2000c101d06 */
[----:B------:R-:W-:Y:S03]  /*6c10*/  ISETP.GE.AND P1, PT, R3, c[0x0][0x1d4], PT ;  /* 0x0000750003007a0c */ /* 0x000fe60003f26270 */
[----:B------:R-:W1:Y:S06]  /*6c20*/  @!P2 LDS.128 R4, [R233+0x3000] ;  /* 0x00300000e904a984 */ /* 0x000e6c0000000c00 */
[----:B------:R-:W2:Y:S04]  /*6c30*/  @!P0 LDS.128 R8, [R232+0x3000] ;  /* 0x00300000e8088984 */ /* 0x000ea80000000c00 */
[----:B-1----:R-:W-:Y:S04]  /*6c40*/  @!P2 STG.E.128 [R52.64+0x60], R4 ;  /* 0x000060043400a986 */ /* 0x002fe8000c101d06 */
[----:B--2---:R-:W-:Y:S01]  /*6c50*/  @!P0 STG.E.128 [R52.64+0x40], R8 ;  /* 0x0000400834008986 */ /* 0x004fe2000c101d06 */
[----:B------:R-:W-:Y:S03]  /*6c60*/  ISETP.GE.AND P0, PT, R2, c[0x0][0x1d4], PT ;  /* 0x0000750002007a0c */ /* 0x000fe60003f06270 */
[----:B------:R-:W1:Y:S10]  /*6c70*/  @!P1 LDS.128 R8, [R232+0x3c00] ;  /* 0x003c0000e8089984 */ /* 0x000e740000000c00 */
[----:B------:R-:W2:Y:S04]  /*6c80*/  @!P0 LDS.128 R4, [R233+0x3c00] ;  /* 0x003c0000e9048984 */ /* 0x000ea80000000c00 */
[----:B-1----:R1:W-:Y:S04]  /*6c90*/  @!P1 STG.E.128 [R52.64+0x80], R8 ;  /* 0x0000800834009986 */ /* 0x0023e8000c101d06 */
[----:B--2---:R1:W-:Y:S02]  /*6ca0*/  @!P0 STG.E.128 [R52.64+0xa0], R4 ;  /* 0x0000a00434008986 */ /* 0x0043e4000c101d06 */
.L_x_183:
[----:B------:R-:W-:Y:S05]  /*6cb0*/  BSYNC B1 ;  /* 0x0000000000017941 */ /* 0x000fea0003800000 */
.L_x_178:
[----:B-12--5:R-:W-:Y:S01]  /*6cc0*/  IMAD.IADD R3, R75, 0x1, -R243 ;  /* 0x000000014b037824 */ /* 0x026fe200078e0af3 */
[----:B------:R-:W-:Y:S01]  /*6cd0*/  BSSY B0, `(.L_x_200) ;  /* 0x000004e000007945 */ /* 0x000fe20003800000 */
[----:B------:R-:W-:Y:S02]  /*6ce0*/  IMAD R2, R79, 0x30, RZ ;  /* 0x000000304f027824 */ /* 0x000fe400078e02ff */
[----:B------:R-:W-:Y:S01]  /*6cf0*/  IMAD.WIDE.U32 R10, R30, 0x30, RZ ;  /* 0x000000301e0a7825 */ /* 0x000fe200078e00ff */
[----:B------:R-:W-:Y:S03]  /*6d00*/  ISETP.GE.AND P0, PT, R3, 0x21, PT ;  /* 0x000000210300780c */ /* 0x000fe60003f06270 */
[----:B------:R-:W-:Y:S01]  /*6d10*/  IMAD.IADD R9, R11, 0x1, R2 ;  /* 0x000000010b097824 */ /* 0x000fe200078e0202 */
[----:B------:R-:W-:Y:S04]  /*6d20*/  IADD3 R4, P1, R125, R10, RZ ;  /* 0x0000000a7d047210 */ /* 0x000fe80007f3e0ff */
[----:B------:R-:W-:Y:S05]  /*6d30*/  IADD3.X R2, R9, R128, RZ, P1, !PT ;  /* 0x0000008009027210 */ /* 0x000fea0000ffe4ff */
[----:B------:R-:W-:Y:S02]  /*6d40*/  @P0 IADD3 R8, P1, R4, 0x20, RZ ;  /* 0x0000002004080810 */ /* 0x000fe40007f3e0ff */
[----:B------:R-:W-:Y:S03]  /*6d50*/  @P0 MOV R7, R85 ;  /* 0x0000005500070202 */ /* 0x000fe60000000f00 */
[----:B------:R-:W-:Y:S01]  /*6d60*/  @P0 IMAD.X R6, RZ, RZ, R2, P1 ;  /* 0x000000ffff060224 */ /* 0x000fe200008e0602 */
[----:B------:R-:W-:Y:S11]  /*6d70*/  ISETP.GE.AND P1, PT, R3, 0x1, PT ;  /* 0x000000010300780c */ /* 0x000ff60003f26270 */
[----:B------:R-:W-:Y:S02]  /*6d80*/  @!UPT UIADD3 URZ, URZ, URZ, URZ ;  /* 0x0000003f3f3ff290 */ /* 0x000fe4000fffe03f */
[----:B------:R-:W-:Y:S01]  /*6d90*/  @P1 IMAD R5, R2, c[0x0][0x258], RZ ;  /* 0x0000960002051a24 */ /* 0x000fe200078e02ff */
[----:B------:R-:W-:Y:S01]  /*6da0*/  @P1 MOV R2, R80 ;  /* 0x0000005000021202 */ /* 0x000fe20000000f00 */
[----:B------:R-:W-:Y:S04]  /*6db0*/  @P1 IMAD.MOV.U32 R3, RZ, RZ, R85 ;  /* 0x000000ffff031224 */ /* 0x000fe800078e0055 */
[C---:B------:R-:W-:Y:S04]  /*6dc0*/  @P1 IMAD.WIDE.U32 R2, R4.reuse, c[0x0][0x258], R2 ;  /* 0x0000960004021a25 */ /* 0x040fe800078e0002 */
[----:B------:R-:W-:Y:S05]  /*6dd0*/  @P1 IMAD R4, R4, c[0x0][0x25c], R5 ;  /* 0x0000970004041a24 */ /* 0x000fea00078e0205 */
[----:B------:R-:W-:Y:S02]  /*6de0*/  @P1 IADD3 R3, R3, R4, RZ ;  /* 0x0000000403031210 */ /* 0x000fe40007ffe0ff */
[C---:B------:R-:W-:Y:S04]  /*6df0*/  @P1 LEA R4, P2, R2.reuse, c[0x0][0x250], 0x1 ;  /* 0x0000940002041a11 */ /* 0x040fe800078408ff */
[----:B------:R-:W-:Y:S01]  /*6e00*/  @P1 LEA.HI.X R5, R2, c[0x0][0x254], R3, 0x1, P2 ;  /* 0x0000950002051a11 */ /* 0x000fe200010f0c03 */
[----:B------:R-:W-:Y:S02]  /*6e10*/  @P0 IMAD R2, R6, c[0x0][0x258], RZ ;  /* 0x0000960006020a24 */ /* 0x000fe400078e02ff */
[----:B------:R-:W-:Y:S02]  /*6e20*/  @P0 IMAD.MOV.U32 R6, RZ, RZ, R80 ;  /* 0x000000ffff060224 */ /* 0x000fe400078e0050 */
[C---:B------:R-:W-:Y:S02]  /*6e30*/  @P0 IMAD R2, R8.reuse, c[0x0][0x25c], R2 ;  /* 0x0000970008020a24 */ /* 0x040fe400078e0202 */
[----:B------:R-:W-:Y:S04]  /*6e40*/  @P0 IMAD.WIDE.U32 R6, R8, c[0x0][0x258], R6 ;  /* 0x0000960008060a25 */ /* 0x000fe800078e0006 */
[----:B------:R-:W-:Y:S01]  /*6e50*/  @P0 IMAD.IADD R3, R7, 0x1, R2 ;  /* 0x0000000107030824 */ /* 0x000fe200078e0202 */
[C---:B------:R-:W-:Y:S02]  /*6e60*/  @P1 SHF.L.U32 R7, R241.reuse, 0x1, RZ ;  /* 0x00000001f1071819 */ /* 0x040fe400000006ff */
[C---:B------:R-:W-:Y:S03]  /*6e70*/  @P0 LEA R2, P2, R6.reuse, c[0x0][0x250], 0x1 ;  /* 0x0000940006020a11 */ /* 0x040fe600078408ff */
[----:B------:R-:W-:Y:S01]  /*6e80*/  @!PT LDS RZ, [RZ] ;  /* 0x00000000fffff984 */ /* 0x000fe20000000800 */
[----:B------:R-:W-:Y:S01]  /*6e90*/  @!PT LDS RZ, [RZ] ;  /* 0x00000000fffff984 */ /* 0x000fe20000000800 */
[----:B------:R-:W-:Y:S01]  /*6ea0*/  @!PT LDS RZ, [RZ] ;  /* 0x00000000fffff984 */ /* 0x000fe20000000800 */
[----:B------:R1:W-:Y:S01]  /*6eb0*/  @P1 LDGSTS.E.BYPASS.LTC128B.128 [R7+0x1880], [R4.64], !P6 ;  /* 0x0188000004071fae */ /* 0x0003e2000f101d46 */
[----:B------:R-:W-:Y:S02]  /*6ec0*/  @P0 LEA.HI.X R3, R6, c[0x0][0x254], R3, 0x1, P2 ;  /* 0x0000950006030a11 */ /* 0x000fe400010f0c03 */
[----:B------:R-:W-:Y:S01]  /*6ed0*/  @P0 SHF.L.U32 R6, R241, 0x1, RZ ;  /* 0x00000001f1060819 */ /* 0x000fe200000006ff */
[----:B------:R1:W-:Y:S04]  /*6ee0*/  @P1 LDGSTS.E.BYPASS.LTC128B.128 [R7+0x2480], [R4.64+0x40], !P5 ;  /* 0x0248004004071fae */ /* 0x0003e8000e901d46 */
[----:B------:R1:W-:Y:S04]  /*6ef0*/  @P1 LDGSTS.E.BYPASS.LTC128B.128 [R7+0x3080], [R4.64+0x80], !P4 ;  /* 0x0308008004071fae */ /* 0x0003e8000e101d46 */
[----:B------:R1:W-:Y:S04]  /*6f00*/  @P0 LDGSTS.E.BYPASS.LTC128B.128 [R6+0x2080], [R2.64], !P6 ;  /* 0x0208000002060fae */ /* 0x0003e8000f101d46 */
[----:B------:R1:W-:Y:S04]  /*6f10*/  @P0 LDGSTS.E.BYPASS.LTC128B.128 [R6+0x2c80], [R2.64+0x40], !P5 ;  /* 0x02c8004002060fae */ /* 0x0003e8000e901d46 */
[----:B------:R1:W-:Y:S01]  /*6f20*/  @P0 LDGSTS.E.BYPASS.LTC128B.128 [R6+0x3880], [R2.64+0x80], !P4 ;  /* 0x0388008002060fae */ /* 0x0003e2000e101d46 */
[----:B------:R-:W-:Y:S03]  /*6f30*/  ISETP.GE.AND P0, PT, R242, R75, PT ;  /* 0x0000004bf200720c */ /* 0x000fe60003f06270 */
[----:B------:R-:W0:Y:S01]  /*6f40*/  LDGDEPBAR ;  /* 0x00000000000079af */ /* 0x000e220000000000 */
[----:B------:R-:W-:Y:S04]  /*6f50*/  DEPBAR.LE SB0, 0x0 ;  /* 0x000080000000791a */ /* 0x000fe80000000000 */
[----:B------:R-:W-:Y:S06]  /*6f60*/  BAR.SYNC.DEFER_BLOCKING 0x0 ;  /* 0x0000000000007b1d */ /* 0x000fec0000010000 */
[----:B------:R-:W-:-:S05]  /*6f70*/  @P0 BRA `(.L_x_201) ;  /* 0x0000023000000947 */ /* 0x000fca0003800000 */
[----:B-1----:R-:W-:Y:S01]  /*6f80*/  IADD3 R2, P0, R130, R10, RZ ;  /* 0x0000000a82027210 */ /* 0x002fe20007f1e0ff */
[----:B------:R-:W-:Y:S01]  /*6f90*/  IMAD.MOV.U32 R4, RZ, RZ, R98 ;  /* 0x000000ffff047224 */ /* 0x000fe200078e0062 */
[C---:B------:R-:W-:Y:S01]  /*6fa0*/  ISETP.GE.AND P1, PT, R100.reuse, c[0x0][0x1d4], PT ;  /* 0x0000750064007a0c */ /* 0x040fe20003f26270 */
[----:B------:R-:W-:Y:S01]  /*6fb0*/  IMAD.MOV.U32 R5, RZ, RZ, R121 ;  /* 0x000000ffff057224 */ /* 0x000fe200078e0079 */
[C---:B------:R-:W-:Y:S01]  /*6fc0*/  IADD3 R12, R100.reuse, 0x30, RZ ;  /* 0x00000030640c7810 */ /* 0x040fe20007ffe0ff */
[----:B------:R-:W-:Y:S01]  /*6fd0*/  IMAD.X R3, R9, 0x1, R129, P0 ;  /* 0x0000000109037824 */ /* 0x000fe200000e0681 */
[----:B------:R-:W-:Y:S01]  /*6fe0*/  IADD3 R13, R100, 0x40, RZ ;  /* 0x00000040640d7810 */ /* 0x000fe20007ffe0ff */
[C---:B------:R-:W-:Y:S04]  /*6ff0*/  IMAD.WIDE.U32 R4, R2.reuse, c[0x0][0x208], R4 ;  /* 0x0000820002047a25 */ /* 0x040fe800078e0004 */
[----:B------:R-:W-:Y:S04]  /*7000*/  IMAD R3, R3, c[0x0][0x208], RZ ;  /* 0x0000820003037a24 */ /* 0x000fe800078e02ff */
[----:B------:R-:W1:Y:S01]  /*7010*/  @!P1 LDS.128 R8, [R232] ;  /* 0x00000000e8089984 */ /* 0x000e620000000c00 */
[----:B------:R-:W-:Y:S01]  /*7020*/  IMAD R3, R2, c[0x0][0x20c], R3 ;  /* 0x0000830002037a24 */ /* 0x000fe200078e0203 */
[C---:B------:R-:W-:Y:S03]  /*7030*/  LEA R2, P0, R4.reuse, c[0x0][0x1f8], 0x1 ;  /* 0x00007e0004027a11 */ /* 0x040fe600078008ff */
[----:B------:R-:W-:Y:S05]  /*7040*/  IMAD.IADD R3, R5, 0x1, R3 ;  /* 0x0000000105037824 */ /* 0x000fea00078e0203 */
[----:B------:R-:W-:Y:S02]  /*7050*/  LEA.HI.X R3, R4, c[0x0][0x1fc], R3, 0x1, P0 ;  /* 0x00007f0004037a11 */ /* 0x000fe400000f0c03 */
[----:B------:R-:W-:Y:S11]  /*7060*/  ISETP.GE.AND P0, PT, R24, c[0x0][0x1d4], PT ;  /* 0x0000750018007a0c */ /* 0x000ff60003f06270 */
[----:B------:R-:W-:Y:S02]  /*7070*/  @!UPT UIADD3 URZ, URZ, URZ, URZ ;  /* 0x0000003f3f3ff290 */ /* 0x000fe4000fffe03f */
[----:B------:R-:W2:Y:S04]  /*7080*/  @!P0 LDS.128 R4, [R233] ;  /* 0x00000000e9048984 */ /* 0x000ea80000000c00 */
[----:B-1----:R-:W-:Y:S01]  /*7090*/  @!P1 STG.E.128 [R2.64], R8 ;  /* 0x0000000802009986 */ /* 0x002fe2000c101d06 */
[----:B------:R-:W-:Y:S11]  /*70a0*/  ISETP.GE.AND P1, PT, R25, c[0x0][0x1d4], PT ;  /* 0x0000750019007a0c */ /* 0x000ff60003f26270 */
[----:B------:R-:W-:Y:S02]  /*70b0*/  @!UPT UIADD3 URZ, URZ, URZ, URZ ;  /* 0x0000003f3f3ff290 */ /* 0x000fe4000fffe03f */
[----:B------:R-:W1:Y:S04]  /*70c0*/  @!P1 LDS.128 R8, [R232+0xc00] ;  /* 0x000c0000e8089984 */ /* 0x000e680000000c00 */
[----:B--2---:R-:W-:Y:S01]  /*70d0*/  @!P0 STG.E.128 [R2.64+0x20], R4 ;  /* 0x0000200402008986 */ /* 0x004fe2000c101d06 */
[----:B------:R-:W-:Y:S02]  /*70e0*/  ISETP.GE.AND P0, PT, R12, c[0x0][0x1d4], PT ;  /* 0x000075000c007a0c */ /* 0x000fe40003f06270 */
[----:B------:R-:W-:Y:S11]  /*70f0*/  IADD3 R12, R100, 0x50, RZ ;  /* 0x00000050640c7810 */ /* 0x000ff60007ffe0ff */
[----:B------:R-:W2:Y:S04]  /*7100*/  @!P0 LDS.128 R4, [R233+0xc00] ;  /* 0x000c0000e9048984 */ /* 0x000ea80000000c00 */
[----:B-1----:R-:W-:Y:S01]  /*7110*/  @!P1 STG.E.128 [R2.64+0x40], R8 ;  /* 0x0000400802009986 */ /* 0x002fe2000c101d06 */
[----:B------:R-:W-:Y:S11]  /*7120*/  ISETP.GE.AND P1, PT, R13, c[0x0][0x1d4], PT ;  /* 0x000075000d007a0c */ /* 0x000ff60003f26270 */
[----:B------:R-:W-:Y:S02]  /*7130*/  @!UPT UIADD3 URZ, URZ, URZ, URZ ;  /* 0x0000003f3f3ff290 */ /* 0x000fe4000fffe03f */
[----:B------:R-:W1:Y:S04]  /*7140*/  @!P1 LDS.128 R8, [R232+0x1800] ;  /* 0x00180000e8089984 */ /* 0x000e680000000c00 */
[----:B--2---:R-:W-:Y:S01]  /*7150*/  @!P0 STG.E.128 [R2.64+0x60], R4 ;  /* 0x0000600402008986 */ /* 0x004fe2000c101d06 */
[----:B------:R-:W-:Y:S11]  /*7160*/  ISETP.GE.AND P0, PT, R12, c[0x0][0x1d4], PT ;  /* 0x000075000c007a0c */ /* 0x000ff60003f06270 */
[----:B------:R-:W-:Y:S02]  /*7170*/  @!UPT UIADD3 URZ, URZ, URZ, URZ ;  /* 0x0000003f3f3ff290 */ /* 0x000fe4000fffe03f */
[----:B------:R-:W2:Y:S04]  /*7180*/  @!P0 LDS.128 R4, [R233+0x1800] ;  /* 0x00180000e9048984 */ /* 0x000ea80000000c00 */
[----:B-1----:R1:W-:Y:S04]  /*7190*/  @!P1 STG.E.128 [R2.64+0x80], R8 ;  /* 0x0000800802009986 */ /* 0x0023e8000c101d06 */
[----:B--2---:R1:W-:Y:S02]  /*71a0*/  @!P0 STG.E.128 [R2.64+0xa0], R4 ;  /* 0x0000a00402008986 */ /* 0x0043e4000c101d06 */
.L_x_201:
[----:B-1----:R-:W-:Y:S05]  /*71b0*/  BSYNC B0 ;  /* 0x0000000000007941 */ /* 0x002fea0003800000 */
.L_x_200:
[----:B------:R-:W-:Y:S01]  /*71c0*/  ISETP.GT.AND P3, PT, R30, R126, PT ;  /* 0x0000007e1e00720c */ /* 0x000fe20003f64270 */
[----:B------:R-:W-:Y:S01]  /*71d0*/  @!UPT UIADD3 URZ, URZ, URZ, URZ ;  /* 0x0000003f3f3ff290 */ /* 0x000fe2000fffe03f */
[----:B------:R-:W-:Y:S11]  /*71e0*/  BSSY B0, `(.L_x_202) ;  /* 0x000001f000007945 */ /* 0x000ff60003800000 */
[----:B------:R-:W-:-:S05]  /*71f0*/  @!P3 BRA `(.L_x_203) ;  /* 0x000001d00000b947 */ /* 0x000fca0003800000 */
[----:B------:R-:W-:Y:S01]  /*7200*/  IADD3 R7, -R243, 0x30, RZ ;  /* 0x00000030f3077810 */ /* 0x000fe20007ffe1ff */
[----:B------:R-:W-:Y:S01]  /*7210*/  IMAD.MOV.U32 R2, RZ, RZ, R96 ;  /* 0x000000ffff027224 */ /* 0x000fe200078e0060 */
[----:B------:R-:W-:Y:S01]  /*7220*/  IADD3 R4, R30, -0x1, RZ ;  /* 0xffffffff1e047810 */ /* 0x000fe20007ffe0ff */
[----:B------:R-:W-:Y:S01]  /*7230*/  IMAD.MOV.U32 R3, RZ, RZ, R87 ;  /* 0x000000ffff037224 */ /* 0x000fe200078e0057 */
[----:B------:R-:W-:Y:S02]  /*7240*/  ISETP.GE.AND P1, PT, R7, 0x1, PT ;  /* 0x000000010700780c */ /* 0x000fe40003f26270 */
[----:B------:R-:W-:Y:S01]  /*7250*/  SHF.R.S32.HI R6, RZ, 0x1f, R4 ;  /* 0x0000001fff067819 */ /* 0x000fe20000011404 */
[----:B------:R-:W-:Y:S02]  /*7260*/  IMAD R5, R158, R4, RZ ;  /* 0x000000049e057224 */ /* 0x000fe400078e02ff */
[-C--:B------:R-:W-:Y:S04]  /*7270*/  IMAD.WIDE.U32 R2, R4, R144.reuse, R2 ;  /* 0x0000009004027225 */ /* 0x080fe800078e0002 */
[----:B------:R-:W-:Y:S04]  /*7280*/  IMAD R4, R6, R144, R5 ;  /* 0x0000009006047224 */ /* 0x000fe800078e0205 */
[----:B------:R-:W-:Y:S01]  /*7290*/  IMAD.IADD R3, R3, 0x1, R4 ;  /* 0x0000000103037824 */ /* 0x000fe200078e0204 */
[C---:B------:R-:W-:Y:S04]  /*72a0*/  @P1 LEA R4, P0, R2.reuse, c[0x0][0x220], 0x1 ;  /* 0x0000880002041a11 */ /* 0x040fe800078008ff */
[----:B------:R-:W-:Y:S02]  /*72b0*/  @P1 LEA.HI.X R5, R2, c[0x0][0x224], R3, 0x1, P0 ;  /* 0x0000890002051a11 */ /* 0x000fe400000f0c03 */
[----:B------:R-:W-:Y:S11]  /*72c0*/  ISETP.GE.AND P0, PT, R7, 0x21, PT ;  /* 0x000000210700780c */ /* 0x000ff60003f06270 */
[----:B------:R-:W-:Y:S02]  /*72d0*/  @!UPT UIADD3 URZ, URZ, URZ, URZ ;  /* 0x0000003f3f3ff290 */ /* 0x000fe4000fffe03f */
[----:B------:R-:W-:Y:S05]  /*72e0*/  @P0 IADD3 R6, P2, R162, R2, RZ ;  /* 0x00000002a2060210 */ /* 0x000fea0007f5e0ff */
[----:B------:R-:W-:Y:S01]  /*72f0*/  @P0 IMAD.X R3, R3, 0x1, R157, P2 ;  /* 0x0000000103030824 */ /* 0x000fe200010e069d */
[C---:B------:R-:W-:Y:S04]  /*7300*/  @P0 LEA R2, P2, R6.reuse, c[0x0][0x220], 0x1 ;  /* 0x0000880006020a11 */ /* 0x040fe800078408ff */
[----:B------:R-:W-:Y:S01]  /*7310*/  @P0 LEA.HI.X R3, R6, c[0x0][0x224], R3, 0x1, P2 ;  /* 0x0000890006030a11 */ /* 0x000fe200010f0c03 */
[C---:B------:R-:W-:Y:S05]  /*7320*/  @P1 IMAD.SHL.U32 R6, R241.reuse, 0x2, RZ ;  /* 0x00000002f1061824 */ /* 0x040fea00078e00ff */
[----:B------:R-:W-:Y:S01]  /*7330*/  @!PT LDS RZ, [RZ] ;  /* 0x00000000fffff984 */ /* 0x000fe20000000800 */
[----:B------:R-:W-:Y:S01]  /*7340*/  @!PT LDS RZ, [RZ] ;  /* 0x00000000fffff984 */ /* 0x000fe20000000800 */
[----:B------:R-:W-:Y:S01]  /*7350*/  @!PT LDS RZ, [RZ] ;  /* 0x00000000fffff984 */ /* 0x000fe20000000800 */
[----:B------:R1:W-:Y:S04]  /*7360*/  @P1 LDGSTS.E.BYPASS.LTC128B.128 [R6+0x3c80], [R4.64], !P6 ;  /* 0x03c8000004061fae */ /* 0x0003e8000f101d46 */
[----:B------:R1:W-:Y:S04]  /*7370*/  @P1 LDGSTS.E.BYPASS.LTC128B.128 [R6+0x4880], [R4.64+0x40], !P5 ;  /* 0x0488004004061fae */ /* 0x0003e8000e901d46 */
[----:B------:R1:W-:Y:S02]  /*7380*/  @P1 LDGSTS.E.BYPASS.LTC128B.128 [R6+0x5480], [R4.64+0x80], !P4 ;  /* 0x0548008004061fae */ /* 0x0003e4000e101d46 */
[----:B-1----:R-:W-:Y:S05]  /*7390*/  @P0 IMAD.SHL.U32 R4, R241, 0x2, RZ ;  /* 0x00000002f1040824 */ /* 0x002fea00078e00ff */
[----:B------:R1:W-:Y:S04]  /*73a0*/  @P0 LDGSTS.E.BYPASS.LTC128B.128 [R4+0x4480], [R2.64], !P6 ;  /* 0x0448000002040fae */ /* 0x0003e8000f101d46 */
[----:B------:R1:W-:Y:S04]  /*73b0*/  @P0 LDGSTS.E.BYPASS.LTC128B.128 [R4+0x5080], [R2.64+0x40], !P5 ;  /* 0x0508004002040fae */ /* 0x0003e8000e901d46 */
[----:B------:R1:W-:Y:S02]  /*73c0*/  @P0 LDGSTS.E.BYPASS.LTC128B.128 [R4+0x5c80], [R2.64+0x80], !P4 ;  /* 0x05c8008002040fae */ /* 0x0003e4000e101d46 */
.L_x_203:
[----:B------:R-:W-:Y:S05]  /*73d0*/  BSYNC B0 ;  /* 0x0000000000007941 */ /* 0x000fea0003800000 */
.L_x_202:
[----:B------:R-:W0:Y:S01]  /*73e0*/  LDGDEPBAR ;  /* 0x00000000000079af */ /* 0x000e220000000000 */
[----:B------:R-:W-:Y:S01]  /*73f0*/  IADD3 R30, R30, -0x1, RZ ;  /* 0xffffffff1e1e7810 */ /* 0x000fe20007ffe0ff */
[----:B------:R-:W-:-:S05]  /*7400*/  @P3 BRA `(.L_x_204) ;  /* 0xffffbf3000003947 */ /* 0x000fca000383ffff */
[----:B------:R-:W-:Y:S01]  /*7410*/  WARPSYNC 0xffffffff ;  /* 0xffffffff00007948 */ /* 0x000fe20003800000 */
[----:B------:R-:W-:Y:S06]  /*7420*/  BAR.SYNC.DEFER_BLOCKING 0x0 ;  /* 0x0000000000007b1d */ /* 0x000fec0000010000 */
.L_x_177:
[----:B------:R-:W-:Y:S01]  /*7430*/  ISETP.GE.AND P0, PT, R159, 0x1, PT ;  /* 0x000000019f00780c */ /* 0x000fe20003f06270 */
[----:B------:R-:W-:Y:S01]  /*7440*/  BSSY B0, `(.L_x_205) ;  /* 0x0000020000007945 */ /* 0x000fe20003800000 */
[----:B------:R-:W-:Y:S01]  /*7450*/  IMAD.IADD R9, R147, 0x1, R148 ;  /* 0x0000000193097824 */ /* 0x000fe200078e0294 */
[----:B------:R-:W-:-:S10]  /*7460*/  MOV R0, RZ ;  /* 0x000000ff00007202 */ /* 0x000fd40000000f00 */
[----:B------:R-:W-:Y:S05]  /*7470*/  @!P0 BRA `(.L_x_206) ;  /* 0x000001c000008947 */ /* 0x000fea0003800000 */
[----:B-1----:R-:W-:Y:S01]  /*7480*/  IABS R2, R131 ;  /* 0x0000008300027213 */ /* 0x002fe20000000000 */
[----:B------:R-:W-:Y:S01]  /*7490*/  IMAD.MOV.U32 R4, RZ, RZ, RZ ;  /* 0x000000ffff047224 */ /* 0x000fe200078e00ff */
[----:B------:R-:W-:Y:S02]  /*74a0*/  IADD3 R6, R137, -0x1, R131 ;  /* 0xffffffff89067810 */ /* 0x000fe40007ffe083 */
[----:B------:R-:W1:Y:S02]  /*74b0*/  I2F.RP R0, R2 ;  /* 0x0000000200007306 */ /* 0x000e640000209400 */
[----:B------:R-:W-:-:S06]  /*74c0*/  IABS R8, R6 ;  /* 0x0000000600087213 */ /* 0x000fcc0000000000 */
[----:B-1----:R-:W1:Y:S02]  /*74d0*/  MUFU.RCP R0, R0 ;  /* 0x0000000000007308 */ /* 0x002e640000001000 */
[----:B-1----:R-:W-:-:S06]  /*74e0*/  IADD3 R0, R0, 0xffffffe, RZ ;  /* 0x0ffffffe00007810 */ /* 0x002fcc0007ffe0ff */
[----:B------:R-:W1:Y:S02]  /*74f0*/  F2I.FTZ.U32.TRUNC.NTZ R5, R0 ;  /* 0x0000000000057305 */ /* 0x000e64000021f000 */
        /* <DEDUP_REMOVED lines=20> */
.L_x_206:
[----:B------:R-:W-:Y:S05]  /*7640*/  BSYNC B0 ;  /* 0x0000000000007941 */ /* 0x000fea0003800000 */
.L_x_205:
[----:B-1----:R-:W2:Y:S01]  /*7650*/  LDL R2, [R1+0x50] ;  /* 0x0000500001027983 */ /* 0x002ea20000100800 */
        /* <DEDUP_REMOVED lines=50> */
[----:B--2---:R-:W-:-:S04]  /*7980*/  IMAD R3, R2, R0, RZ ;  /* 0x0000000002037224 */ /* 0x004fc800078e02ff */
[--C-:B------:R-:W-:Y:S01]  /*7990*/  IMAD.IADD R2, R3, 0x1, R0.reuse ;  /* 0x0000000103027824 */ /* 0x100fe200078e0200 */
[----:B------:R1:W-:Y:S01]  /*79a0*/  STL [R1+0x8], R3 ;  /* 0x0000080301007387 */ /* 0x0003e20000100800 */
[----:B------:R-:W-:-:S03]  /*79b0*/  PRMT R0, RZ, 0x7610, R0 ;  /* 0x00007610ff007816 */ /* 0x000fc60000000000 */
[----:B------:R-:W-:-:S04]  /*79c0*/  IMNMX R227, R137, R2, PT ;  /* 0x0000000289e37217 */ /* 0x000fc80003800200 */
[----:B------:R-:W-:-:S13]  /*79d0*/  ISETP.GT.AND P0, PT, R227, R3, PT ;  /* 0x00000003e300720c */ /* 0x000fda0003f04270 */
[----:B------:R-:W-:Y:S05]  /*79e0*/  @!P0 BRA `(.L_x_207) ;  /* 0x0000c84000008947 */ /* 0x000fea0003800000 */
[----:B------:R-:W2:Y:S01]  /*79f0*/  LDL R19, [R1+0x4] ;  /* 0x0000040001137983 */ /* 0x000ea20000100800 */
[----:B------:R-:W-:-:S03]  /*7a00*/  ISETP.NE.U32.AND P0, PT, RZ, c[0x0][0x340], PT ;  /* 0x0000d000ff007a0c */ /* 0x000fc60003f05070 */
[----:B------:R-:W3:Y:S04]  /*7a10*/  LDL R17, [R1+0x14] ;  /* 0x0000140001117983 */ /* 0x000ee80000100800 */
[----:B------:R-:W4:Y:S01]  /*7a20*/  LDL R24, [R1+0x24] ;  /* 0x0000240001187983 */ /* 0x000f220000100800 */
[----:B------:R-:W-:-:S03]  /*7a30*/  ISETP.NE.AND.EX P1, PT, RZ, c[0x0][0x344], PT, P0 ;  /* 0x0000d100ff007a0c */ /* 0x000fc60003f25300 */
[----:B------:R-:W3:Y:S04]  /*7a40*/  LDL R25, [R1+0xc] ;  /* 0x00000c0001197983 */ /* 0x000ee80000100800 */
[----:B------:R-:W3:Y:S06]  /*7a50*/  LDL R18, [R1] ;  /* 0x0000000001127983 */ /* 0x000eec0000100800 */
[----:B------:R-:W-:Y:S01]  /*7a60*/  @P1 IMAD.MOV.U32 R2, RZ, RZ, 0x4 ;  /* 0x00000004ff021424 */ /* 0x000fe200078e00ff */
[----:B------:R-:W1:Y:S01]  /*7a70*/  S2R R11, SR_TID.X ;  /* 0x00000000000b7919 */ /* 0x000e620000002100 */
[----:B------:R-:W-:Y:S01]  /*7a80*/  SHF.R.S32.HI R0, RZ, 0x1f, R146 ;  /* 0x0000001fff007819 */ /* 0x000fe20000011492 */
[----:B------:R-:W-:-:S04]  /*7a90*/  IMAD.MOV.U32 R6, RZ, RZ, c[0x0][0x2c4] ;  /* 0x0000b100ff067624 */ /* 0x000fc800078e00ff */
[----:B------:R-:W-:Y:S01]  /*7aa0*/  IMAD R0, R0, c[0x0][0x178], RZ ;  /* 0x00005e0000007a24 */ /* 0x000fe200078e02ff */
[----:B------:R-:W-:-:S03]  /*7ab0*/  SHF.R.S32.HI R5, RZ, 0x1f, R9 ;  /* 0x0000001fff057819 */ /* 0x000fc60000011409 */
[----:B------:R-:W-:Y:S01]  /*7ac0*/  IMAD R4, R146, c[0x0][0x17c], R0 ;  /* 0x00005f0092047a24 */ /* 0x000fe200078e0200 */
[C---:B------:R-:W-:Y:S02]  /*7ad0*/  IADD3 R0, P0, R243.reuse, R9, RZ ;  /* 0x00000009f3007210 */ /* 0x040fe40007f1e0ff */
[----:B------:R-:W-:Y:S02]  /*7ae0*/  ISETP.NE.AND P2, PT, R6, 0x1, PT ;  /* 0x000000010600780c */ /* 0x000fe40003f45270 */
[----:B------:R-:W-:Y:S02]  /*7af0*/  LEA.HI.X.SX32 R6, R243, R5, 0x1, P0 ;  /* 0x00000005f3067211 */ /* 0x000fe400000f0eff */
[----:B-1----:R-:W-:Y:S01]  /*7b00*/  SHF.R.S32.HI R10, RZ, 0x1f, R11 ;  /* 0x0000001fff0a7819 */ /* 0x002fe2000001140b */
[----:B--2---:R-:W-:-:S05]  /*7b10*/  @P1 IMAD.WIDE R2, R19, R2, c[0x0][0x340] ;  /* 0x0000d00013021625 */ /* 0x004fca00078e0202 */
[----:B------:R1:W2:Y:S01]  /*7b20*/  @P1 LDG.E R13, [R2.64] ;  /* 0x00000006020d1981 */ /* 0x0002a2000c1e1900 */
[----:B------:R-:W-:-:S04]  /*7b30*/  LEA.HI R10, R10, R11, RZ, 0x2 ;  /* 0x0000000b0a0a7211 */ /* 0x000fc800078f10ff */
[----:B------:R-:W-:Y:S01]  /*7b40*/  LOP3.LUT R10, R10, 0xfffffffc, RZ, 0xc0, !PT ;  /* 0xfffffffc0a0a7812 */ /* 0x000fe200078ec0ff */
[----:B------:R-:W-:-:S04]  /*7b50*/  IMAD R9, R6, c[0x0][0x1e0], RZ ;  /* 0x0000780006097a24 */ /* 0x000fc800078e02ff */
[----:B------:R-:W-:Y:S01]  /*7b60*/  IMAD.IADD R10, R11, 0x1, -R10 ;  /* 0x000000010b0a7824 */ /* 0x000fe200078e0a0a */
[----:B------:R-:W-:Y:S01]  /*7b70*/  ISETP.NE.U32.AND P0, PT, RZ, c[0x0][0x348], PT ;  /* 0x0000d200ff007a0c */ /* 0x000fe20003f05070 */
[----:B------:R-:W-:Y:S01]  /*7b80*/  IMAD R16, R0, c[0x0][0x1e4], R9 ;  /* 0x0000790000107a24 */ /* 0x000fe200078e0209 */
[----:B------:R-:W-:Y:S02]  /*7b90*/  MOV R5, R251 ;  /* 0x000000fb00057202 */ /* 0x000fe40000000f00 */
[----:B------:R-:W-:Y:S01]  /*7ba0*/  LEA R9, R10, R243, 0x5 ;  /* 0x000000f30a097211 */ /* 0x000fe200078e28ff */
[----:B------:R-:W-:Y:S01]  /*7bb0*/  IMAD R8, R6, c[0x0][0x208], RZ ;  /* 0x0000820006087a24 */ /* 0x000fe200078e02ff */
[----:B------:R-:W-:Y:S01]  /*7bc0*/  ISETP.NE.AND.EX P0, PT, RZ, c[0x0][0x34c], PT, P0 ;  /* 0x0000d300ff007a0c */ /* 0x000fe20003f05300 */
[----:B-1----:R-:W-:-:S05]  /*7bd0*/  IMAD.WIDE.U32 R2, R146, c[0x0][0x178], RZ ;  /* 0x00005e0092027a25 */ /* 0x002fca00078e00ff */
[----:B------:R-:W-:Y:S01]  /*7be0*/  IADD3 R3, R3, R4, RZ ;  /* 0x0000000403037210 */ /* 0x000fe20007ffe0ff */
[----:B------:R-:W-:Y:S02]  /*7bf0*/  IMAD.MOV.U32 R4, RZ, RZ, R250 ;  /* 0x000000ffff047224 */ /* 0x000fe400078e00fa */
[----:B---3--:R-:W-:Y:S02]  /*7c00*/  IMAD R9, R17, 0x80, R9 ;  /* 0x0000008011097824 */ /* 0x008fe400078e0209 */
[----:B------:R-:W-:Y:S01]  /*7c10*/  IMAD.WIDE.U32 R6, R0, c[0x0][0x1e0], R4 ;  /* 0x0000780000067a25 */ /* 0x000fe200078e0004 */
[----:B------:R-:W-:-:S03]  /*7c20*/  ISETP.GE.AND P6, PT, R252, c[0x0][0x1d4], PT ;  /* 0x00007500fc007a0c */ /* 0x000fc60003fc6270 */
[----:B------:R-:W-:-:S04]  /*7c30*/  IMAD.WIDE.U32 R4, R0, c[0x0][0x208], R4 ;  /* 0x0000820000047a25 */ /* 0x000fc800078e0004 */
[----:B------:R-:W-:Y:S01]  /*7c40*/  IMAD R15, R0, c[0x0][0x20c], R8 ;  /* 0x00008300000f7a24 */ /* 0x000fe200078e0208 */
[----:B----4-:R-:W-:Y:S01]  /*7c50*/  SEL R0, R24, RZ, !P0 ;  /* 0x000000ff18007207 */ /* 0x010fe20004000000 */
[----:B------:R-:W-:Y:S01]  /*7c60*/  IMAD.WIDE.U32 R2, R25, c[0x0][0x1b8], R2 ;  /* 0x00006e0019027a25 */ /* 0x000fe200078e0002 */
[----:B------:R-:W-:-:S03]  /*7c70*/  SEL R8, R19, RZ, !P0 ;  /* 0x000000ff13087207 */ /* 0x000fc60004000000 */
[----:B------:R-:W-:Y:S01]  /*7c80*/  @P2 IMAD.HI.U32 R11, R9, c[0x0][0x2c8], RZ ;  /* 0x0000b200090b2a27 */ /* 0x000fe200078e00ff */
[----:B------:R-:W-:-:S03]  /*7c90*/  SEL R10, RZ, 0xffffffff, P6 ;  /* 0xffffffffff0a7807 */ /* 0x000fc60003000000 */
[----:B------:R-:W-:Y:S01]  /*7ca0*/  IMAD R12, R0, c[0x0][0x1c0], RZ ;  /* 0x00007000000c7a24 */ /* 0x000fe200078e02ff */
[----:B------:R-:W-:Y:S01]  /*7cb0*/  MOV R0, R9 ;  /* 0x0000000900007202 */ /* 0x000fe20000000f00 */
[----:B------:R-:W-:Y:S01]  /*7cc0*/  IMAD R3, R25, c[0x0][0x1bc], R3 ;  /* 0x00006f0019037a24 */ /* 0x000fe200078e0203 */
[----:B------:R-:W-:Y:S02]  /*7cd0*/  @P2 SHF.R.U32.HI R0, RZ, c[0x0][0x2cc], R11 ;  /* 0x0000b300ff002a19 */ /* 0x000fe4000001160b */
[----:B------:R-:W-:Y:S01]  /*7ce0*/  ISETP.GE.AND P3, PT, R250, c[0x0][0x1d4], PT ;  /* 0x00007500fa007a0c */ /* 0x000fe20003f66270 */
[C---:B------:R-:W-:Y:S02]  /*7cf0*/  IMAD R12, R8.reuse, c[0x0][0x1c4], R12 ;  /* 0x00007100080c7a24 */ /* 0x040fe400078e020c */
[----:B------:R-:W-:Y:S01]  /*7d00*/  IMAD.WIDE.U32 R2, R8, c[0x0][0x1c0], R2 ;  /* 0x0000700008027a25 */ /* 0x000fe200078e0002 */
[----:B------:R-:W-:Y:S02]  /*7d10*/  SHF.R.S32.HI R8, RZ, 0x1f, R0 ;  /* 0x0000001fff087819 */ /* 0x000fe40000011400 */
[----:B------:R-:W-:Y:S01]  /*7d20*/  SEL R14, RZ, 0x1, P3 ;  /* 0x00000001ff0e7807 */ /* 0x000fe20001800000 */
[----:B------:R-:W-:Y:S01]  /*7d30*/  IMAD.SHL.U32 R10, R10, 0x2, RZ ;  /* 0x000000020a0a7824 */ /* 0x000fe200078e00ff */
[----:B------:R-:W-:Y:S01]  /*7d40*/  IADD3 R3, R3, R12, RZ ;  /* 0x0000000c03037210 */ /* 0x000fe20007ffe0ff */
[----:B------:R-:W-:-:S03]  /*7d50*/  IMAD R8, R8, c[0x0][0x1b0], RZ ;  /* 0x00006c0008087a24 */ /* 0x000fc600078e02ff */
[----:B------:R-:W-:Y:S01]  /*7d60*/  LOP3.LUT R14, R10, 0x2, R14, 0xe2, !PT ;  /* 0x000000020a0e7812 */ /* 0x000fe200078ee20e */
[----:B------:R-:W-:Y:S02]  /*7d70*/  IMAD.MOV R10, RZ, RZ, -R0 ;  /* 0x000000ffff0a7224 */ /* 0x000fe400078e0a00 */
[C---:B------:R-:W-:Y:S02]  /*7d80*/  IMAD R8, R0.reuse, c[0x0][0x1b4], R8 ;  /* 0x00006d0000087a24 */ /* 0x040fe400078e0208 */
[----:B------:R-:W-:-:S04]  /*7d90*/  IMAD.WIDE.U32 R2, R0, c[0x0][0x1b0], R2 ;  /* 0x00006c0000027a25 */ /* 0x000fc800078e0002 */
[----:B------:R-:W-:Y:S01]  /*7da0*/  IMAD R0, R10, c[0x0][0x2c4], R9 ;  /* 0x0000b1000a007a24 */ /* 0x000fe200078e0209 */
[----:B------:R-:W-:Y:S02]  /*7db0*/  ISETP.NE.U32.AND P0, PT, RZ, c[0x0][0x350], PT ;  /* 0x0000d400ff007a0c */ /* 0x000fe40003f05070 */
[----:B------:R-:W-:Y:S02]  /*7dc0*/  IADD3 R3, R3, R8, RZ ;  /* 0x0000000803037210 */ /* 0x000fe40007ffe0ff */
[----:B------:R-:W-:Y:S01]  /*7dd0*/  SHF.R.S32.HI R9, RZ, 0x1f, R0 ;  /* 0x0000001fff097819 */ /* 0x000fe20000011400 */
[----:B------:R-:W-:Y:S01]  /*7de0*/  IMAD.IADD R5, R5, 0x1, R15 ;  /* 0x0000000105057824 */ /* 0x000fe200078e020f */
[----:B------:R-:W-:Y:S02]  /*7df0*/  IADD3 R7, R7, R16, RZ ;  /* 0x0000001007077210 */ /* 0x000fe40007ffe0ff */
[----:B------:R-:W-:Y:S01]  /*7e00*/  ISETP.NE.AND.EX P0, PT, RZ, c[0x0][0x354], PT, P0 ;  /* 0x0000d500ff007a0c */ /* 0x000fe20003f05300 */
[----:B------:R-:W-:-:S02]  /*7e10*/  IMAD R9, R9, c[0x0][0x1a8], RZ ;  /* 0x00006a0009097a24 */ /* 0x000fc400078e02ff */
[----:B------:R-:W-:Y:S01]  /*7e20*/  IMAD.WIDE.U32 R4, R25, c[0x0][0x210], R4 ;  /* 0x0000840019047a25 */ /* 0x000fe200078e0004 */
[----:B------:R-:W-:-:S03]  /*7e30*/  ISETP.GE.AND P5, PT, R18, c[0x0][0x1d4], PT ;  /* 0x0000750012007a0c */ /* 0x000fc60003fa6270 */
[----:B------:R-:W-:-:S04]  /*7e40*/  IMAD.WIDE.U32 R6, R25, c[0x0][0x1e8], R6 ;  /* 0x00007a0019067a25 */ /* 0x000fc800078e0006 */
[C---:B------:R-:W-:Y:S02]  /*7e50*/  IMAD R9, R0.reuse, c[0x0][0x1ac], R9 ;  /* 0x00006b0000097a24 */ /* 0x040fe400078e0209 */
[----:B------:R-:W-:Y:S01]  /*7e60*/  IMAD.WIDE.U32 R2, R0, c[0x0][0x1a8], R2 ;  /* 0x00006a0000027a25 */ /* 0x000fe200078e0002 */
[----:B------:R-:W-:-:S03]  /*7e70*/  SEL R11, RZ, 0x4, P5 ;  /* 0x00000004ff0b7807 */ /* 0x000fc60002800000 */
[C---:B------:R-:W-:Y:S02]  /*7e80*/  IMAD R5, R25.reuse, c[0x0][0x214], R5 ;  /* 0x0000850019057a24 */ /* 0x040fe400078e0205 */
[----:B------:R-:W-:Y:S01]  /*7e90*/  IMAD R7, R25, c[0x0][0x1ec], R7 ;  /* 0x00007b0019077a24 */ /* 0x000fe200078e0207 */
[----:B------:R-:W-:Y:S01]  /*7ea0*/  LOP3.LUT R55, R14, R11, RZ, 0xfc, !PT ;  /* 0x0000000b0e377212 */ /* 0x000fe200078efcff */
[----:B------:R-:W-:Y:S01]  /*7eb0*/  IMAD.IADD R3, R3, 0x1, R9 ;  /* 0x0000000103037824 */ /* 0x000fe200078e0209 */
[----:B------:R-:W-:Y:S02]  /*7ec0*/  P2R R141, PR, RZ, 0x8 ;  /* 0x00000008ff8d7803 */ /* 0x000fe40000000000 */
[----:B------:R-:W-:Y:S02]  /*7ed0*/  ISETP.GE.AND P2, PT, R250, c[0x0][0x198], PT ;  /* 0x00006600fa007a0c */ /* 0x000fe40003f46270 */
[----:B------:R-:W-:Y:S02]  /*7ee0*/  ISETP.GE.AND P3, PT, R252, c[0x0][0x198], PT ;  /* 0x00006600fc007a0c */ /* 0x000fe40003f66270 */
[----:B------:R-:W-:-:S02]  /*7ef0*/  ISETP.GE.AND P4, PT, R18, c[0x0][0x198], PT ;  /* 0x0000660012007a0c */ /* 0x000fc40003f86270 */
[----:B------:R-:W-:Y:S02]  /*7f00*/  IADD3 R137, R227, -0x1, RZ ;  /* 0xffffffffe3897810 */ /* 0x000fe40007ffe0ff */
[----:B------:R-:W-:Y:S02]  /*7f10*/  LEA R9, R17, R243, 0x7 ;  /* 0x000000f311097211 */ /* 0x000fe400078e38ff */
[----:B--2---:R-:W-:Y:S01]  /*7f20*/  @P1 SHF.R.S32.HI R8, RZ, 0x1f, R13 ;  /* 0x0000001fff081819 */ /* 0x004fe2000001140d */
[----:B------:R-:W-:Y:S01]  /*7f30*/  @!P1 IMAD.MOV.U32 R8, RZ, RZ, R24 ;  /* 0x000000ffff089224 */ /* 0x000fe200078e0018 */
[----:B------:R-:W-:-:S04]  /*7f40*/  @!P1 MOV R13, R19 ;  /* 0x00000013000d9202 */ /* 0x000fc80000000f00 */
[----:B------:R-:W-:Y:S02]  /*7f50*/  SEL R8, R8, RZ, !P0 ;  /* 0x000000ff08087207 */ /* 0x000fe40004000000 */
[----:B------:R-:W-:-:S03]  /*7f60*/  SEL R0, R13, RZ, !P0 ;  /* 0x000000ff0d007207 */ /* 0x000fc60004000000 */
[C---:B------:R-:W-:Y:S02]  /*7f70*/  IMAD R10, R8.reuse, c[0x0][0x1f0], RZ ;  /* 0x00007c00080a7a24 */ /* 0x040fe400078e02ff */
[----:B------:R-:W-:Y:S02]  /*7f80*/  IMAD R8, R8, c[0x0][0x218], RZ ;  /* 0x0000860008087a24 */ /* 0x000fe400078e02ff */
[----:B------:R-:W-:Y:S01]  /*7f90*/  IMAD.WIDE.U32 R246, R0, c[0x0][0x218], R4 ;  /* 0x0000860000f67a25 */ /* 0x000fe200078e0004 */
[----:B------:R-:W-:-:S03]  /*7fa0*/  LEA R11, P0, R2, c[0x0][0x160], 0x1 ;  /* 0x00005800020b7a11 */ /* 0x000fc600078008ff */
[----:B------:R-:W-:-:S04]  /*7fb0*/  IMAD.WIDE.U32 R244, R0, c[0x0][0x1f0], R6 ;  /* 0x00007c0000f47a25 */ /* 0x000fc800078e0006 */
[C---:B------:R-:W-:Y:S02]  /*7fc0*/  IMAD R4, R0.reuse, c[0x0][0x1f4], R10 ;  /* 0x00007d0000047a24 */ /* 0x040fe400078e020a */
[----:B------:R-:W-:Y:S01]  /*7fd0*/  IMAD R0, R0, c[0x0][0x21c], R8 ;  /* 0x0000870000007a24 */ /* 0x000fe200078e0208 */
[----:B------:R-:W-:Y:S01]  /*7fe0*/  LEA.HI.X R10, R2, c[0x0][0x164], R3, 0x1, P0 ;  /* 0x00005900020a7a11 */ /* 0x000fe200000f0c03 */
[----:B------:R-:W-:-:S03]  /*7ff0*/  IMAD.IADD R248, R245, 0x1, R4 ;  /* 0x00000001f5f87824 */ /* 0x000fc600078e0204 */
[----:B------:R-:W-:Y:S01]  /*8000*/  IADD3 R249, R247, R0, RZ ;  /* 0x00000000f7f97210 */ /* 0x000fe20007ffe0ff */
[----:B------:R-:W-:Y:S05]  /*8010*/  BRA.DIV ~URZ, `(.L_x_208) ;  /* 0x000109527f007947 */ /* 0x000fea000b800000 */
[----:B------:R1:W2:Y:S02]  /*8020*/  SHFL.IDX PT, R8, R10, RZ, 0x1c1f ;  /* 0x001c1fff0a087589 */ /* 0x0002a400000e0000 */
.L_x_336:
[----:B------:R-:W-:Y:S05]  /*8030*/  BRA.DIV ~URZ, `(.L_x_209) ;  /* 0x000109a27f007947 */ /* 0x000fea000b800000 */
[----:B------:R3:W4:Y:S02]  /*8040*/  SHFL.IDX PT, R0, R11, RZ, 0x1c1f ;  /* 0x001c1fff0b007589 */ /* 0x00072400000e0000 */
.L_x_337:
[----:B------:R-:W-:Y:S01]  /*8050*/  IMAD R34, R149, c[0x0][0x2c4], RZ ;  /* 0x0000b10095227a24 */ /* 0x000fe200078e02ff */
[----:B------:R-:W-:Y:S04]  /*8060*/  BSSY B0, `(.L_x_210) ;  /* 0x0000013000007945 */ /* 0x000fe80003800000 */
[----:B------:R-:W-:-:S13]  /*8070*/  ISETP.GE.AND P0, PT, R9, R34, PT ;  /* 0x000000220900720c */ /* 0x000fda0003f06270 */
[----:B------:R-:W-:Y:S05]  /*8080*/  @P0 BRA `(.L_x_211) ;  /* 0x0000010000000947 */ /* 0x000fea0003800000 */
[----:B---3--:R-:W3:Y:S04]  /*8090*/  LDL R2, [R1+0x3c] ;  /* 0x00003c0001027983 */ /* 0x008ee80000100800 */
[----:B----4-:R-:W4:Y:S04]  /*80a0*/  LDL R12, [R1] ;  /* 0x00000000010c7983 */ /* 0x010f280000100800 */
[----:B--2---:R-:W2:Y:S01]  /*80b0*/  LDL R13, [R1+0x38] ;  /* 0x00003800010d7983 */ /* 0x004ea20000100800 */
[----:B------:R-:W-:-:S04]  /*80c0*/  LEA R6, P0, R250, R0, 0x1 ;  /* 0x00000000fa067211 */ /* 0x000fc800078008ff */
[----:B------:R-:W-:Y:S02]  /*80d0*/  LEA.HI.X R7, R250, R8, R251, 0x1, P0 ;  /* 0x00000008fa077211 */ /* 0x000fe400000f0cfb */
[----:B------:R-:W-:-:S04]  /*80e0*/  LEA R4, P0, R252, R0, 0x1 ;  /* 0x00000000fc047211 */ /* 0x000fc800078008ff */
[----:B---3--:R-:W-:Y:S02]  /*80f0*/  LEA.HI.X R5, R252, R8, R2, 0x1, P0 ;  /* 0x00000008fc057211 */ /* 0x008fe400000f0c02 */
[----:B----4-:R-:W-:Y:S01]  /*8100*/  LEA R2, P0, R12, R0, 0x1 ;  /* 0x000000000c027211 */ /* 0x010fe200078008ff */
[----:B------:R-:W-:-:S03]  /*8110*/  IMAD.SHL.U32 R0, R241, 0x2, RZ ;  /* 0x00000002f1007824 */ /* 0x000fc600078e00ff */
[----:B--2---:R-:W-:Y:S02]  /*8120*/  LEA.HI.X R3, R12, R8, R13, 0x1, P0 ;  /* 0x000000080c037211 */ /* 0x004fe400000f0c0d */
[----:B------:R-:W-:Y:S01]  /*8130*/  @!PT LDS RZ, [RZ] ;  /* 0x00000000fffff984 */ /* 0x000fe20000000800 */
[----:B------:R-:W-:Y:S01]  /*8140*/  @!PT LDS RZ, [RZ] ;  /* 0x00000000fffff984 */ /* 0x000fe20000000800 */
[----:B------:R-:W-:Y:S01]  /*8150*/  @!PT LDS RZ, [RZ] ;  /* 0x00000000fffff984 */ /* 0x000fe20000000800 */
[----:B------:R2:W-:Y:S04]  /*8160*/  LDGSTS.E.BYPASS.LTC128B.128 [R0+0x6080], [R6.64], !P2 ;  /* 0x0608000006007fae */ /* 0x0005e8000d101d46 */
[----:B------:R2:W-:Y:S04]  /*8170*/  LDGSTS.E.BYPASS.LTC128B.128 [R0+0x8080], [R4.64], !P3 ;  /* 0x0808000004007fae */ /* 0x0005e8000d901d46 */
[----:B------:R2:W-:Y:S02]  /*8180*/  LDGSTS.E.BYPASS.LTC128B.128 [R0+0xa080], [R2.64], !P4 ;  /* 0x0a08000002007fae */ /* 0x0005e4000e101d46 */
.L_x_211:
[----:B------:R-:W-:Y:S05]  /*8190*/  BSYNC B0 ;  /* 0x0000000000007941 */ /* 0x000fea0003800000 */
.L_x_210:
[----:B------:R-:W-:Y:S05]  /*81a0*/  BRA.DIV ~URZ, `(.L_x_212) ;  /* 0x000108927f007947 */ /* 0x000fea000b800000 */
[----:B--2---:R2:W1:Y:S04]  /*81b0*/  SHFL.IDX PT, R8, R10, 0x1, 0x1c1f ;  /* 0x003c1f000a087f89 */ /* 0x00446800000e0000 */
[----:B----4-:R2:W4:Y:S02]  /*81c0*/  SHFL.IDX PT, R0, R11, 0x1, 0x1c1f ;  /* 0x003c1f000b007f89 */ /* 0x01052400000e0000 */
.L_x_338:
[----:B------:R-:W-:Y:S01]  /*81d0*/  IADD3 R2, R9, 0x20, RZ ;  /* 0x0000002009027810 */ /* 0x000fe20007ffe0ff */
[----:B------:R-:W-:Y:S03]  /*81e0*/  BSSY B0, `(.L_x_213) ;  /* 0x0000013000007945 */ /* 0x000fe60003800000 */
[----:B------:R-:W-:-:S13]  /*81f0*/  ISETP.GE.AND P0, PT, R2, R34, PT ;  /* 0x000000220200720c */ /* 0x000fda0003f06270 */
[----:B------:R-:W-:Y:S05]  /*8200*/  @P0 BRA `(.L_x_214) ;  /* 0x0000010000000947 */ /* 0x000fea0003800000 */
[----:B--2---:R-:W2:Y:S04]  /*8210*/  LDL R3, [R1+0x3c] ;  /* 0x00003c0001037983 */ /* 0x004ea80000100800 */
[----:B---3--:R-:W3:Y:S04]  /*8220*/  LDL R12, [R1] ;  /* 0x00000000010c7983 */ /* 0x008ee80000100800 */
[----:B----4-:R-:W4:Y:S01]  /*8230*/  LDL R13, [R1+0x38] ;  /* 0x00003800010d7983 */ /* 0x010f220000100800 */
[----:B------:R-:W-:-:S04]  /*8240*/  LEA R6, P0, R250, R0, 0x1 ;  /* 0x00000000fa067211 */ /* 0x000fc800078008ff */
[----:B-1----:R-:W-:Y:S02]  /*8250*/  LEA.HI.X R7, R250, R8, R251, 0x1, P0 ;  /* 0x00000008fa077211 */ /* 0x002fe400000f0cfb */
[----:B------:R-:W-:-:S04]  /*8260*/  LEA R4, P0, R252, R0, 0x1 ;  /* 0x00000000fc047211 */ /* 0x000fc800078008ff */
[----:B--2---:R-:W-:Y:S02]  /*8270*/  LEA.HI.X R5, R252, R8, R3, 0x1, P0 ;  /* 0x00000008fc057211 */ /* 0x004fe400000f0c03 */
[----:B---3--:R-:W-:Y:S01]  /*8280*/  LEA R2, P0, R12, R0, 0x1 ;  /* 0x000000000c027211 */ /* 0x008fe200078008ff */
[----:B------:R-:W-:-:S03]  /*8290*/  IMAD.SHL.U32 R0, R241, 0x2, RZ ;  /* 0x00000002f1007824 */ /* 0x000fc600078e00ff */
[----:B----4-:R-:W-:Y:S02]  /*82a0*/  LEA.HI.X R3, R12, R8, R13, 0x1, P0 ;  /* 0x000000080c037211 */ /* 0x010fe400000f0c0d */
[----:B------:R-:W-:Y:S01]  /*82b0*/  @!PT LDS RZ, [RZ] ;  /* 0x00000000fffff984 */ /* 0x000fe20000000800 */
[----:B------:R-:W-:Y:S01]  /*82c0*/  @!PT LDS RZ, [RZ] ;  /* 0x00000000fffff984 */ /* 0x000fe20000000800 */
[----:B------:R-:W-:Y:S01]  /*82d0*/  @!PT LDS RZ, [RZ] ;  /* 0x00000000fffff984 */ /* 0x000fe20000000800 */
[----:B------:R1:W-:Y:S04]  /*82e0*/  LDGSTS.E.BYPASS.LTC128B.128 [R0+0x6880], [R6.64], !P2 ;  /* 0x0688000006007fae */ /* 0x0003e8000d101d46 */
[----:B------:R1:W-:Y:S04]  /*82f0*/  LDGSTS.E.BYPASS.LTC128B.128 [R0+0x8880], [R4.64], !P3 ;  /* 0x0888000004007fae */ /* 0x0003e8000d901d46 */
[----:B------:R1:W-:Y:S02]  /*8300*/  LDGSTS.E.BYPASS.LTC128B.128 [R0+0xa880], [R2.64], !P4 ;  /* 0x0a88000002007fae */ /* 0x0003e4000e101d46 */
.L_x_214:
[----:B------:R-:W-:Y:S05]  /*8310*/  BSYNC B0 ;  /* 0x0000000000007941 */ /* 0x000fea0003800000 */
.L_x_213:
[----:B------:R-:W-:Y:S05]  /*8320*/  BRA.DIV ~URZ, `(.L_x_215) ;  /* 0x000107d27f007947 */ /* 0x000fea000b800000 */
[----:B-1----:R1:W2:Y:S02]  /*8330*/  SHFL.IDX PT, R8, R10, 0x2, 0x1c1f ;  /* 0x005c1f000a087f89 */ /* 0x0022a400000e0000 */
.L_x_339:
[----:B------:R-:W-:Y:S05]  /*8340*/  BRA.DIV ~URZ, `(.L_x_216) ;  /* 0x000108227f007947 */ /* 0x000fea000b800000 */
[----:B----4-:R4:W1:Y:S02]  /*8350*/  SHFL.IDX PT, R0, R11, 0x2, 0x1c1f ;  /* 0x005c1f000b007f89 */ /* 0x01086400000e0000 */
.L_x_340:
[----:B------:R-:W-:Y:S01]  /*8360*/  IADD3 R2, R9, 0x40, RZ ;  /* 0x0000004009027810 */ /* 0x000fe20007ffe0ff */
[----:B------:R-:W-:Y:S03]  /*8370*/  BSSY B0, `(.L_x_217) ;  /* 0x0000013000007945 */ /* 0x000fe60003800000 */
[----:B------:R-:W-:-:S13]  /*8380*/  ISETP.GE.AND P0, PT, R2, R34, PT ;  /* 0x000000220200720c */ /* 0x000fda0003f06270 */
[----:B------:R-:W-:Y:S05]  /*8390*/  @P0 BRA `(.L_x_218) ;  /* 0x0000010000000947 */ /* 0x000fea0003800000 */
[----:B---3--:R-:W3:Y:S04]  /*83a0*/  LDL R3, [R1+0x3c] ;  /* 0x00003c0001037983 */ /* 0x008ee80000100800 */
[----:B----4-:R-:W4:Y:S04]  /*83b0*/  LDL R12, [R1] ;  /* 0x00000000010c7983 */ /* 0x010f280000100800 */
[----:B--2---:R-:W2:Y:S01]  /*83c0*/  LDL R13, [R1+0x38] ;  /* 0x00003800010d7983 */ /* 0x004ea20000100800 */
[----:B-1----:R-:W-:-:S04]  /*83d0*/  LEA R6, P0, R250, R0, 0x1 ;  /* 0x00000000fa067211 */ /* 0x002fc800078008ff */
        /* <DEDUP_REMOVED lines=12> */
.L_x_218:
[----:B------:R-:W-:Y:S05]  /*84a0*/  BSYNC B0 ;  /* 0x0000000000007941 */ /* 0x000fea0003800000 */
.L_x_217:
[----:B------:R-:W-:Y:S05]  /*84b0*/  BRA.DIV ~URZ, `(.L_x_219) ;  /* 0x000107127f007947 */ /* 0x000fea000b800000 */
[----:B--2---:R2:W3:Y:S04]  /*84c0*/  SHFL.IDX PT, R8, R10, 0x3, 0x1c1f ;  /* 0x007c1f000a087f89 */ /* 0x0044e800000e0000 */
[----:B-1----:R2:W1:Y:S02]  /*84d0*/  SHFL.IDX PT, R0, R11, 0x3, 0x1c1f ;  /* 0x007c1f000b007f89 */ /* 0x00246400000e0000 */
.L_x_341:
[----:B--2---:R-:W2:Y:S04]  /*84e0*/  LDL R4, [R1+0x3c] ;  /* 0x00003c0001047983 */ /* 0x004ea80000100800 */
[----:B----4-:R-:W4:Y:S04]  /*84f0*/  LDL R240, [R1] ;  /* 0x0000000001f07983 */ /* 0x010f280000100800 */
[----:B---3--:R-:W3:Y:S01]  /*8500*/  LDL R12, [R1+0x38] ;  /* 0x00003800010c7983 */ /* 0x008ee20000100800 */
[----:B------:R-:W-:-:S04]  /*8510*/  IADD3 R2, R9, 0x60, RZ ;  /* 0x0000006009027810 */ /* 0x000fc80007ffe0ff */
[----:B------:R-:W-:Y:S01]  /*8520*/  ISETP.GE.AND P0, PT, R2, R34, PT ;  /* 0x000000220200720c */ /* 0x000fe20003f06270 */
[----:B------:R-:W-:-:S04]  /*8530*/  IMAD.MOV.U32 R57, RZ, RZ, 0x30 ;  /* 0x00000030ff397424 */ /* 0x000fc800078e00ff */
[----:B------:R-:W-:Y:S01]  /*8540*/  IMAD R57, R227, -0x30, R57 ;  /* 0xffffffd0e3397824 */ /* 0x000fe200078e0239 */
[----:B------:R-:W-:-:S03]  /*8550*/  SHF.R.S32.HI R56, RZ, 0x1f, R137 ;  /* 0x0000001fff387819 */ /* 0x000fc60000011489 */
[----:B------:R-:W-:-:S04]  /*8560*/  IMAD.IADD R140, R159, 0x1, R57 ;  /* 0x000000019f8c7824 */ /* 0x000fc800078e0239 */
[----:B-1----:R-:W-:Y:S02]  /*8570*/  @!P0 LEA R2, P1, R250, R0, 0x1 ;  /* 0x00000000fa028211 */ /* 0x002fe400078208ff */
[----:B------:R-:W-:Y:S02]  /*8580*/  IMNMX R11, R140, 0x30, PT ;  /* 0x000000308c0b7817 */ /* 0x000fe40003800200 */
[----:B------:R-:W-:Y:S02]  /*8590*/  @!P0 LEA.HI.X R3, R250, R8, R251, 0x1, P1 ;  /* 0x00000008fa038211 */ /* 0x000fe400008f0cfb */
[----:B------:R-:W-:Y:S01]  /*85a0*/  @!P0 LEA R6, P1, R252, R0, 0x1 ;  /* 0x00000000fc068211 */ /* 0x000fe200078208ff */
[----:B------:R-:W-:Y:S02]  /*85b0*/  IMAD R5, R56, c[0x0][0x1e0], RZ ;  /* 0x0000780038057a24 */ /* 0x000fe400078e02ff */
[----:B------:R-:W-:Y:S02]  /*85c0*/  @!P0 IMAD.SHL.U32 R9, R241, 0x2, RZ ;  /* 0x00000002f1098824 */ /* 0x000fe400078e00ff */
[----:B------:R-:W-:-:S03]  /*85d0*/  IMAD R10, R137, c[0x0][0x1e4], R5 ;  /* 0x00007900890a7a24 */ /* 0x000fc600078e0205 */
[----:B------:R-:W-:Y:S01]  /*85e0*/  @!PT LDS RZ, [RZ] ;  /* 0x00000000fffff984 */ /* 0x000fe20000000800 */
[----:B------:R-:W-:Y:S01]  /*85f0*/  @!PT LDS RZ, [RZ] ;  /* 0x00000000fffff984 */ /* 0x000fe20000000800 */
[----:B------:R-:W-:Y:S01]  /*8600*/  @!PT LDS RZ, [RZ] ;  /* 0x00000000fffff984 */ /* 0x000fe20000000800 */
[----:B------:R1:W-:Y:S01]  /*8610*/  @!P0 LDGSTS.E.BYPASS.LTC128B.128 [R9+0x7880], [R2.64], !P2 ;  /* 0x0788000002098fae */ /* 0x0003e2000d101d46 */
[----:B------:R-:W-:Y:S02]  /*8620*/  IMAD.MOV.U32 R138, RZ, RZ, R244 ;  /* 0x000000ffff8a7224 */ /* 0x000fe400078e00f4 */
[----:B------:R-:W-:Y:S02]  /*8630*/  IMAD.MOV.U32 R139, RZ, RZ, R248 ;  /* 0x000000ffff8b7224 */ /* 0x000fe400078e00f8 */
[----:B-1----:R-:W-:Y:S01]  /*8640*/  IMAD.WIDE.U32 R2, R137, c[0x0][0x1e0], RZ ;  /* 0x0000780089027a25 */ /* 0x002fe200078e00ff */
[----:B--2---:R-:W-:Y:S02]  /*8650*/  @!P0 LEA.HI.X R7, R252, R8, R4, 0x1, P1 ;  /* 0x00000008fc078211 */ /* 0x004fe400008f0c04 */
[C---:B----4-:R-:W-:Y:S01]  /*8660*/  @!P0 LEA R4, P1, R240.reuse, R0, 0x1 ;  /* 0x00000000f0048211 */ /* 0x050fe200078208ff */
[----:B------:R-:W-:Y:S02]  /*8670*/  IMAD.IADD R0, R11, 0x1, -R243 ;  /* 0x000000010b007824 */ /* 0x000fe400078e0af3 */
[----:B------:R1:W-:Y:S01]  /*8680*/  @!P0 LDGSTS.E.BYPASS.LTC128B.128 [R9+0x9880], [R6.64], !P3 ;  /* 0x0988000006098fae */ /* 0x0003e2000d901d46 */
[----:B---3--:R-:W-:-:S02]  /*8690*/  @!P0 LEA.HI.X R5, R240, R8, R12, 0x1, P1 ;  /* 0x00000008f0058211 */ /* 0x008fc400008f0c0c */
[C---:B------:R-:W-:Y:S02]  /*86a0*/  ISETP.GE.AND P1, PT, R0.reuse, 0x21, PT ;  /* 0x000000210000780c */ /* 0x040fe40003f26270 */
[----:B------:R-:W-:Y:S01]  /*86b0*/  ISETP.GE.AND P2, PT, R0, 0x1, PT ;  /* 0x000000010000780c */ /* 0x000fe20003f46270 */
[----:B------:R2:W-:Y:S01]  /*86c0*/  @!P0 LDGSTS.E.BYPASS.LTC128B.128 [R9+0xb880], [R4.64], !P4 ;  /* 0x0b88000004098fae */ /* 0x0005e2000e101d46 */
[----:B------:R-:W-:Y:S02]  /*86d0*/  IMAD.IADD R0, R3, 0x1, R10 ;  /* 0x0000000103007824 */ /* 0x000fe400078e020a */
[----:B------:R-:W-:Y:S01]  /*86e0*/  IMAD.MOV.U32 R8, RZ, RZ, 0x20 ;  /* 0x00000020ff087424 */ /* 0x000fe200078e00ff */
[----:B------:R-:W0:Y:S01]  /*86f0*/  LDGDEPBAR ;  /* 0x00000000000079af */ /* 0x000e220000000000 */
[----:B------:R-:W-:Y:S01]  /*8700*/  WARPSYNC 0xffffffff ;  /* 0xffffffff00007948 */ /* 0x000fe20003800000 */
[----:B------:R-:W-:-:S04]  /*8710*/  IMAD.WIDE.U32 R2, R2, 0x30, R138 ;  /* 0x0000003002027825 */ /* 0x000fc800078e008a */
[----:B------:R-:W-:-:S04]  /*8720*/  IMAD R0, R0, 0x30, RZ ;  /* 0x0000003000007824 */ /* 0x000fc800078e02ff */
[----:B------:R-:W-:Y:S02]  /*8730*/  IMAD.IADD R0, R3, 0x1, R0 ;  /* 0x0000000103007824 */ /* 0x000fe400078e0200 */
[----:B-1----:R-:W-:Y:S01]  /*8740*/  IMAD.WIDE.U32 R6, R8, c[0x0][0x1e0], RZ ;  /* 0x0000780008067a25 */ /* 0x002fe200078e00ff */
[----:B------:R-:W-:Y:S04]  /*8750*/  BAR.SYNC.DEFER_BLOCKING 0x0 ;  /* 0x0000000000007b1d */ /* 0x000fe80000010000 */
[----:B------:R-:W-:Y:S01]  /*8760*/  @P1 IADD3 R3, P0, R2, R6, RZ ;  /* 0x0000000602031210 */ /* 0x000fe20007f1e0ff */
[----:B--2---:R-:W-:Y:S01]  /*8770*/  IMAD R5, R8, c[0x0][0x1e4], RZ ;  /* 0x0000790008057a24 */ /* 0x004fe200078e02ff */
[----:B------:R-:W-:Y:S02]  /*8780*/  @P2 LEA R4, P3, R2, c[0x0][0x1c8], 0x1 ;  /* 0x0000720002042a11 */ /* 0x000fe400078608ff */
[----:B------:R-:W-:-:S02]  /*8790*/  ISETP.NE.AND P4, PT, R141, RZ, PT ;  /* 0x000000ff8d00720c */ /* 0x000fc40003f85270 */
[----:B------:R-:W-:Y:S02]  /*87a0*/  @P1 IADD3.X R6, R0, R7, R5, P0, !PT ;  /* 0x0000000700061210 */ /* 0x000fe400007fe405 */
[----:B------:R-:W-:Y:S02]  /*87b0*/  @P2 LEA.HI.X R5, R2, c[0x0][0x1cc], R0, 0x1, P3 ;  /* 0x0000730002052a11 */ /* 0x000fe400018f0c00 */
[----:B------:R-:W-:-:S04]  /*87c0*/  @P1 LEA R2, P0, R3, c[0x0][0x1c8], 0x1 ;  /* 0x0000720003021a11 */ /* 0x000fc800078008ff */
[----:B------:R-:W-:Y:S01]  /*87d0*/  @P1 LEA.HI.X R3, R3, c[0x0][0x1cc], R6, 0x1, P0 ;  /* 0x0000730003031a11 */ /* 0x000fe200000f0c06 */
[C---:B------:R-:W-:Y:S01]  /*87e0*/  @P2 IMAD.SHL.U32 R6, R241.reuse, 0x2, RZ ;  /* 0x00000002f1062824 */ /* 0x040fe200078e00ff */
[----:B------:R-:W-:Y:S01]  /*87f0*/  ISETP.LT.AND P0, PT, RZ, c[0x0][0x27c], PT ;  /* 0x00009f00ff007a0c */ /* 0x000fe20003f01270 */
[----:B------:R-:W-:-:S03]  /*8800*/  @P1 IMAD.SHL.U32 R0, R241, 0x2, RZ ;  /* 0x00000002f1001824 */ /* 0x000fc600078e00ff */
        /* <DEDUP_REMOVED lines=10> */
[----:B------:R-:W-:Y:S05]  /*88b0*/  @P0 BRA `(.L_x_220) ;  /* 0x0000002000000947 */ /* 0x000fea0003800000 */
[----:B------:R-:W-:-:S04]  /*88c0*/  DEPBAR.LE SB0, 0x1 ;  /* 0x000080400000791a */ /* 0x000fc80000000000 */
[----:B------:R-:W-:Y:S05]  /*88d0*/  BRA `(.L_x_221) ;  /* 0x0000575000007947 */ /* 0x000fea0003800000 */
.L_x_220:
[----:B------:R-:W2:Y:S01]  /*88e0*/  LDL R58, [R1+0x14] ;  /* 0x00001400013a7983 */ /* 0x000ea20000100800 */
[----:B-1---5:R-:W-:Y:S01]  /*88f0*/  SHF.R.S32.HI R0, RZ, 0x1f, R136 ;  /* 0x0000001fff007819 */ /* 0x022fe20000011488 */
[----:B------:R-:W-:Y:S01]  /*8900*/  ULDC.U8 UR4, c[0x0][0x298] ;  /* 0x0000a60000047ab9 */ /* 0x000fe20000000000 */
[----:B------:R-:W-:Y:S01]  /*8910*/  IMAD.WIDE.U32 R2, R136, c[0x0][0x280], RZ ;  /* 0x0000a00088027a25 */ /* 0x000fe200078e00ff */
[----:B------:R-:W-:Y:S01]  /*8920*/  ISETP.NE.AND P2, PT, RZ, UR4, PT ;  /* 0x00000004ff007c0c */ /* 0x000fe2000bf45270 */
[----:B------:R-:W-:Y:S02]  /*8930*/  BSSY B2, `(.L_x_221) ;  /* 0x000056f000027945 */ /* 0x000fe40003800000 */
[----:B------:R-:W-:Y:S01]  /*8940*/  IMAD R6, R0, c[0x0][0x280], RZ ;  /* 0x0000a00000067a24 */ /* 0x000fe200078e02ff */
[----:B------:R-:W-:Y:S01]  /*8950*/  LEA R7, P1, R2, c[0x0][0x270], 0x1 ;  /* 0x00009c0002077a11 */ /* 0x000fe200078208ff */
[----:B------:R-:W-:Y:S02]  /*8960*/  IMAD R0, R0, c[0x0][0x290], RZ ;  /* 0x0000a40000007a24 */ /* 0x000fe400078e02ff */
[----:B------:R-:W-:-:S02]  /*8970*/  IMAD R6, R136, c[0x0][0x284], R6 ;  /* 0x0000a10088067a24 */ /* 0x000fc400078e0206 */
[----:B------:R-:W-:-:S03]  /*8980*/  IMAD.WIDE.U32 R4, R136, c[0x0][0x290], RZ ;  /* 0x0000a40088047a25 */ /* 0x000fc600078e00ff */
[----:B------:R-:W-:Y:S01]  /*8990*/  IADD3 R3, R6, R3, RZ ;  /* 0x0000000306037210 */ /* 0x000fe20007ffe0ff */
[----:B------:R-:W-:Y:S01]  /*89a0*/  IMAD R0, R136, c[0x0][0x294], R0 ;  /* 0x0000a50088007a24 */ /* 0x000fe200078e0200 */
[----:B------:R-:W-:-:S04]  /*89b0*/  LEA R8, P0, R4, c[0x0][0x288], 0x1 ;  /* 0x0000a20004087a11 */ /* 0x000fc800078008ff */
[----:B------:R-:W-:Y:S02]  /*89c0*/  IADD3 R5, R0, R5, RZ ;  /* 0x0000000500057210 */ /* 0x000fe40007ffe0ff */
[----:B------:R-:W-:Y:S02]  /*89d0*/  LEA.HI.X R0, R2, c[0x0][0x274], R3, 0x1, P1 ;  /* 0x00009d0002007a11 */ /* 0x000fe400008f0c03 */
[----:B------:R-:W-:Y:S02]  /*89e0*/  LEA.HI.X R2, R4, c[0x0][0x28c], R5, 0x1, P0 ;  /* 0x0000a30004027a11 */ /* 0x000fe400000f0c05 */
[----:B--2---:R-:W-:Y:S01]  /*89f0*/  LEA R6, R58, R242, 0x7 ;  /* 0x000000f23a067211 */ /* 0x004fe200078e38ff */
[----:B------:R-:W-:Y:S05]  /*8a00*/  @!P2 BRA `(.L_x_222) ;  /* 0x000029b00000a947 */ /* 0x000fea0003800000 */
[----:B------:R-:W-:Y:S01]  /*8a10*/  ISETP.GE.AND P0, PT, R6, R34, PT ;  /* 0x000000220600720c */ /* 0x000fe20003f06270 */
[----:B------:R-:W1:Y:S01]  /*8a20*/  SHFL.IDX PT, R3, R2, RZ, 0x1e1f ;  /* 0x001e1fff02037589 */ /* 0x000e6200000e0000 */
[----:B------:R-:W-:Y:S01]  /*8a30*/  BSSY B0, `(.L_x_223) ;  /* 0x0000050000007945 */ /* 0x000fe20003800000 */
[----:B------:R-:W-:Y:S01]  /*8a40*/  CS2R R28, SRZ ;  /* 0x00000000001c7805 */ /* 0x000fe2000001ff00 */
[----:B------:R-:W-:Y:S01]  /*8a50*/  CS2R R26, SRZ ;  /* 0x00000000001a7805 */ /* 0x000fe2000001ff00 */
[----:B------:R-:W2:Y:S01]  /*8a60*/  SHFL.IDX PT, R5, R0, RZ, 0x1e1f ;  /* 0x001e1fff00057589 */ /* 0x000ea200000e0000 */
[----:B------:R-:W-:Y:S01]  /*8a70*/  CS2R R24, SRZ ;  /* 0x0000000000187805 */ /* 0x000fe2000001ff00 */
[----:B------:R-:W-:Y:S01]  /*8a80*/  CS2R R22, SRZ ;  /* 0x0000000000167805 */ /* 0x000fe2000001ff00 */
[----:B------:R-:W-:Y:S01]  /*8a90*/  CS2R R20, SRZ ;  /* 0x0000000000147805 */ /* 0x000fe2000001ff00 */
[----:B------:R3:W4:Y:S01]  /*8aa0*/  SHFL.IDX PT, R4, R7, RZ, 0x1e1f ;  /* 0x001e1fff07047589 */ /* 0x00072200000e0000 */
[----:B------:R-:W-:Y:S01]  /*8ab0*/  CS2R R18, SRZ ;  /* 0x0000000000127805 */ /* 0x000fe2000001ff00 */
[----:B------:R-:W-:Y:S01]  /*8ac0*/  CS2R R16, SRZ ;  /* 0x0000000000107805 */ /* 0x000fe2000001ff00 */
[----:B------:R-:W-:Y:S01]  /*8ad0*/  CS2R R14, SRZ ;  /* 0x00000000000e7805 */ /* 0x000fe2000001ff00 */
[----:B------:R5:W1:Y:S01]  /*8ae0*/  SHFL.IDX PT, R2, R8, RZ, 0x1e1f ;  /* 0x001e1fff08027589 */ /* 0x000a6200000e0000 */
[----:B------:R-:W-:Y:S01]  /*8af0*/  CS2R R12, SRZ ;  /* 0x00000000000c7805 */ /* 0x000fe2000001ff00 */
[----:B------:R-:W-:Y:S01]  /*8b00*/  CS2R R10, SRZ ;  /* 0x00000000000a7805 */ /* 0x000fe2000001ff00 */
[----:B---3--:R-:W-:Y:S01]  /*8b10*/  CS2R R6, SRZ ;  /* 0x0000000000067805 */ /* 0x008fe2000001ff00 */
[----:B-----5:R-:W-:Y:S01]  /*8b20*/  CS2R R8, SRZ ;  /* 0x0000000000087805 */ /* 0x020fe2000001ff00 */
[----:B------:R-:W-:Y:S05]  /*8b30*/  @P0 BRA `(.L_x_224) ;  /* 0x000003f000000947 */ /* 0x000fea0003800000 */
[----:B-12-4-:R-:W2:Y:S04]  /*8b40*/  LDL R32, [R1+0x8c] ;  /* 0x00008c0001207983 */ /* 0x016ea80000100800 */
[----:B------:R-:W3:Y:S04]  /*8b50*/  LDL R31, [R1+0x88] ;  /* 0x00008800011f7983 */ /* 0x000ee80000100800 */
[----:B------:R-:W4:Y:S01]  /*8b60*/  LDL R30, [R1+0x84] ;  /* 0x00008400011e7983 */ /* 0x000f220000100800 */
[C---:B------:R-:W-:Y:S01]  /*8b70*/  ISETP.GE.AND P1, PT, R152.reuse, c[0x0][0x27c], PT ;  /* 0x00009f0098007a0c */ /* 0x040fe20003f26270 */
[----:B------:R-:W-:Y:S01]  /*8b80*/  IMAD.SHL.U32 R0, R152, 0x2, RZ ;  /* 0x0000000298007824 */ /* 0x000fe200078e00ff */
[----:B------:R-:W-:Y:S01]  /*8b90*/  ISETP.GE.AND P0, PT, R154, c[0x0][0x27c], PT ;  /* 0x00009f009a007a0c */ /* 0x000fe20003f06270 */
[----:B------:R-:W-:Y:S01]  /*8ba0*/  CS2R R22, SRZ ;  /* 0x0000000000167805 */ /* 0x000fe2000001ff00 */
[----:B------:R-:W-:-:S09]  /*8bb0*/  CS2R R10, SRZ ;  /* 0x00000000000a7805 */ /* 0x000fd2000001ff00 */
[-C--:B------:R-:W-:Y:S02]  /*8bc0*/  @!P1 IADD3 R8, P2, R4, R0.reuse, RZ ;  /* 0x0000000004089210 */ /* 0x080fe40007f5e0ff */
[----:B------:R-:W-:Y:S01]  /*8bd0*/  @!P1 IADD3 R6, P3, R2, R0, RZ ;  /* 0x0000000002069210 */ /* 0x000fe20007f7e0ff */
[----:B------:R-:W-:Y:S01]  /*8be0*/  IMAD.SHL.U32 R0, R154, 0x2, RZ ;  /* 0x000000029a007824 */ /* 0x000fe200078e00ff */
[----:B------:R-:W-:Y:S01]  /*8bf0*/  CS2R R24, SRZ ;  /* 0x0000000000187805 */ /* 0x000fe2000001ff00 */
[----:B------:R-:W-:Y:S01]  /*8c00*/  CS2R R12, SRZ ;  /* 0x00000000000c7805 */ /* 0x000fe2000001ff00 */
[----:B------:R-:W-:Y:S01]  /*8c10*/  CS2R R26, SRZ ;  /* 0x00000000001a7805 */ /* 0x000fe2000001ff00 */
[--C-:B--2---:R-:W-:Y:S01]  /*8c20*/  @!P1 IMAD.X R9, R5, 0x1, R32.reuse, P2 ;  /* 0x0000000105099824 */ /* 0x104fe200010e0620 */
[----:B------:R-:W-:Y:S01]  /*8c30*/  ISETP.GE.AND P2, PT, R135, c[0x0][0x27c], PT ;  /* 0x00009f0087007a0c */ /* 0x000fe20003f46270 */
[----:B------:R-:W-:Y:S02]  /*8c40*/  @!P1 IMAD.X R7, R3, 0x1, R32, P3 ;  /* 0x0000000103079824 */ /* 0x000fe400018e0620 */
[----:B------:R-:W2:Y:S04]  /*8c50*/  LDL R32, [R1+0x80] ;  /* 0x0000800001207983 */ /* 0x000ea80000100800 */
[----:B------:R1:W5:Y:S04]  /*8c60*/  @!P1 LD.E.64 R22, [R8.64] ;  /* 0x0000000608169980 */ /* 0x000368000c101b00 */
[----:B------:R3:W5:Y:S01]  /*8c70*/  @!P1 LD.E.64 R10, [R6.64] ;  /* 0x00000006060a9980 */ /* 0x000762000c101b00 */
[----:B-1----:R-:W-:-:S02]  /*8c80*/  @!P0 IADD3 R8, P3, R4, R0, RZ ;  /* 0x0000000004088210 */ /* 0x002fc40007f7e0ff */
[----:B---3--:R-:W-:-:S03]  /*8c90*/  @!P0 IADD3 R6, P1, R2, R0, RZ ;  /* 0x0000000002068210 */ /* 0x008fc60007f3e0ff */
[--C-:B------:R-:W-:Y:S02]  /*8ca0*/  @!P0 IMAD.X R9, R5, 0x1, R31.reuse, P3 ;  /* 0x0000000105098824 */ /* 0x100fe400018e061f */
[----:B------:R-:W-:Y:S02]  /*8cb0*/  IMAD.SHL.U32 R0, R135, 0x2, RZ ;  /* 0x0000000287007824 */ /* 0x000fe400078e00ff */
[----:B------:R-:W-:Y:S01]  /*8cc0*/  @!P0 IMAD.X R7, R3, 0x1, R31, P1 ;  /* 0x0000000103078824 */ /* 0x000fe200008e061f */
[----:B------:R1:W5:Y:S01]  /*8cd0*/  @!P0 LD.E.64 R24, [R8.64] ;  /* 0x0000000608188980 */ /* 0x000362000c101b00 */
[----:B------:R-:W-:-:S03]  /*8ce0*/  ISETP.GE.AND P3, PT, R132, c[0x0][0x27c], PT ;  /* 0x00009f0084007a0c */ /* 0x000fc60003f66270 */
[----:B------:R3:W5:Y:S01]  /*8cf0*/  @!P0 LD.E.64 R12, [R6.64] ;  /* 0x00000006060c8980 */ /* 0x000762000c101b00 */
[----:B------:R-:W-:Y:S01]  /*8d00*/  CS2R R14, SRZ ;  /* 0x00000000000e7805 */ /* 0x000fe2000001ff00 */
[----:B-1----:R-:W-:-:S05]  /*8d10*/  @!P2 IADD3 R8, P1, R4, R0, RZ ;  /* 0x000000000408a210 */ /* 0x002fca0007f3e0ff */
[--C-:B----4-:R-:W-:Y:S01]  /*8d20*/  @!P2 IMAD.X R9, R5, 0x1, R30.reuse, P1 ;  /* 0x000000010509a824 */ /* 0x110fe200008e061e */
[----:B------:R-:W-:Y:S02]  /*8d30*/  ISETP.GE.AND P1, PT, R134, c[0x0][0x27c], PT ;  /* 0x00009f0086007a0c */ /* 0x000fe40003f26270 */
[----:B---3--:R-:W-:Y:S01]  /*8d40*/  @!P2 IADD3 R6, P0, R2, R0, RZ ;  /* 0x000000000206a210 */ /* 0x008fe20007f1e0ff */
[----:B------:R-:W-:Y:S01]  /*8d50*/  IMAD.SHL.U32 R0, R134, 0x2, RZ ;  /* 0x0000000286007824 */ /* 0x000fe200078e00ff */
[----:B------:R1:W5:Y:S03]  /*8d60*/  @!P2 LD.E.64 R26, [R8.64] ;  /* 0x00000006081aa980 */ /* 0x000366000c101b00 */
[----:B------:R-:W-:Y:S01]  /*8d70*/  @!P2 IMAD.X R7, R3, 0x1, R30, P0 ;  /* 0x000000010307a824 */ /* 0x000fe200000e061e */
[----:B------:R-:W-:-:S04]  /*8d80*/  ISETP.GE.AND P0, PT, R153, c[0x0][0x27c], PT ;  /* 0x00009f0099007a0c */ /* 0x000fc80003f06270 */
[----:B------:R3:W5:Y:S01]  /*8d90*/  @!P2 LD.E.64 R14, [R6.64] ;  /* 0x00000006060ea980 */ /* 0x000762000c101b00 */
[----:B------:R-:W-:Y:S01]  /*8da0*/  @!P3 IMAD.WIDE R20, R132, 0x2, R2 ;  /* 0x000000028414b825 */ /* 0x000fe200078e0202 */
[----:B------:R-:W-:-:S03]  /*8db0*/  CS2R R18, SRZ ;  /* 0x0000000000127805 */ /* 0x000fc6000001ff00 */
[----:B------:R-:W-:-:S05]  /*8dc0*/  @!P3 IMAD.WIDE R16, R132, 0x2, R4 ;  /* 0x000000028410b825 */ /* 0x000fca00078e0204 */
[----:B------:R4:W5:Y:S01]  /*8dd0*/  @!P3 LD.E.64 R18, [R16.64] ;  /* 0x000000061012b980 */ /* 0x000962000c101b00 */
[----:B-1----:R-:W-:-:S04]  /*8de0*/  SHF.R.S32.HI R8, RZ, 0x1f, R134 ;  /* 0x0000001fff087819 */ /* 0x002fc80000011486 */
[----:B------:R-:W-:Y:S02]  /*8df0*/  SHF.L.U64.HI R28, R134, 0x1, R8 ;  /* 0x00000001861c7819 */ /* 0x000fe40000010208 */
[----:B------:R-:W-:Y:S01]  /*8e00*/  @!P1 IADD3 R8, P2, R4, R0, RZ ;  /* 0x0000000004089210 */ /* 0x000fe20007f5e0ff */
[----:B---3--:R-:W-:-:S04]  /*8e10*/  CS2R R6, SRZ ;  /* 0x0000000000067805 */ /* 0x008fc8000001ff00 */
[--C-:B------:R-:W-:Y:S01]  /*8e20*/  @!P1 IMAD.X R9, R5, 0x1, R28.reuse, P2 ;  /* 0x0000000105099824 */ /* 0x100fe200010e061c */
[----:B------:R-:W-:Y:S01]  /*8e30*/  @!P1 IADD3 R30, P2, R2, R0, RZ ;  /* 0x00000000021e9210 */ /* 0x000fe20007f5e0ff */
[----:B------:R-:W-:Y:S01]  /*8e40*/  IMAD.SHL.U32 R0, R153, 0x2, RZ ;  /* 0x0000000299007824 */ /* 0x000fe200078e00ff */
[----:B------:R1:W5:Y:S03]  /*8e50*/  @!P3 LD.E.64 R6, [R20.64] ;  /* 0x000000061406b980 */ /* 0x000366000c101b00 */
[----:B------:R-:W-:Y:S01]  /*8e60*/  @!P1 IMAD.X R31, R3, 0x1, R28, P2 ;  /* 0x00000001031f9824 */ /* 0x000fe200010e061c */
[-C--:B------:R-:W-:Y:S02]  /*8e70*/  @!P0 IADD3 R4, P3, R4, R0.reuse, RZ ;  /* 0x0000000004048210 */ /* 0x080fe40007f7e0ff */
[----:B------:R-:W-:Y:S01]  /*8e80*/  @!P0 IADD3 R2, P2, R2, R0, RZ ;  /* 0x0000000002028210 */ /* 0x000fe20007f5e0ff */
[----:B------:R-:W-:Y:S01]  /*8e90*/  CS2R R28, SRZ ;  /* 0x00000000001c7805 */ /* 0x000fe2000001ff00 */
[----:B----4-:R-:W-:Y:S01]  /*8ea0*/  CS2R R16, SRZ ;  /* 0x0000000000107805 */ /* 0x010fe2000001ff00 */
[----:B-1----:R-:W-:-:S06]  /*8eb0*/  CS2R R20, SRZ ;  /* 0x0000000000147805 */ /* 0x002fcc000001ff00 */
[----:B------:R1:W5:Y:S02]  /*8ec0*/  @!P1 LD.E.64 R20, [R8.64] ;  /* 0x0000000608149980 */ /* 0x000364000c101b00 */
[----:B-1----:R-:W-:-:S06]  /*8ed0*/  CS2R R8, SRZ ;  /* 0x0000000000087805 */ /* 0x002fcc000001ff00 */
[----:B------:R1:W5:Y:S01]  /*8ee0*/  @!P1 LD.E.64 R8, [R30.64] ;  /* 0x000000061e089980 */ /* 0x000362000c101b00 */
[--C-:B--2---:R-:W-:Y:S02]  /*8ef0*/  @!P0 IMAD.X R5, R5, 0x1, R32.reuse, P3 ;  /* 0x0000000105058824 */ /* 0x104fe400018e0620 */
[----:B------:R-:W-:-:S03]  /*8f00*/  @!P0 IMAD.X R3, R3, 0x1, R32, P2 ;  /* 0x0000000103038824 */ /* 0x000fc600010e0620 */
[----:B------:R1:W5:Y:S04]  /*8f10*/  @!P0 LD.E.64 R28, [R4.64] ;  /* 0x00000006041c8980 */ /* 0x000368000c101b00 */
[----:B------:R1:W5:Y:S02]  /*8f20*/  @!P0 LD.E.64 R16, [R2.64] ;  /* 0x0000000602108980 */ /* 0x000364000c101b00 */
.L_x_224:
[----:B-12-4-:R-:W-:Y:S05]  /*8f30*/  BSYNC B0 ;  /* 0x0000000000007941 */ /* 0x016fea0003800000 */
.L_x_223:
[--C-:B-----5:R-:W-:Y:S01]  /*8f40*/  IMAD.MOV.U32 R42, RZ, RZ, R25.reuse ;  /* 0x000000ffff2a7224 */ /* 0x120fe200078e0019 */
[----:B------:R-:W-:Y:S01]  /*8f50*/  SHF.R.U32.HI R2, RZ, 0x10, R25 ;  /* 0x00000010ff027819 */ /* 0x000fe20000011619 */
[----:B------:R-:W-:Y:S01]  /*8f60*/  IMAD.MOV.U32 R36, RZ, RZ, R28 ;  /* 0x000000ffff247224 */ /* 0x000fe200078e001c */
[--C-:B------:R-:W-:Y:S01]  /*8f70*/  SHF.R.U64 R33, R28, 0x10, R29.reuse ;  /* 0x000000101c217819 */ /* 0x100fe2000000121d */
[--C-:B------:R-:W-:Y:S01]  /*8f80*/  IMAD.MOV.U32 R35, RZ, RZ, R29.reuse ;  /* 0x000000ffff237224 */ /* 0x100fe200078e001d */
[----:B------:R-:W-:Y:S01]  /*8f90*/  SHF.R.U32.HI R28, RZ, 0x10, R29 ;  /* 0x00000010ff1c7819 */ /* 0x000fe2000001161d */
[----:B------:R-:W-:Y:S01]  /*8fa0*/  IMAD.MOV.U32 R31, RZ, RZ, R6 ;  /* 0x000000ffff1f7224 */ /* 0x000fe200078e0006 */
[----:B------:R-:W-:Y:S01]  /*8fb0*/  PRMT R42, R42, 0x5410, R2 ;  /* 0x000054102a2a7816 */ /* 0x000fe20000000002 */
[----:B------:R-:W-:Y:S01]  /*8fc0*/  IMAD R2, R58, -0x80, R34 ;  /* 0xffffff803a027824 */ /* 0x000fe200078e0222 */
[----:B------:R-:W-:Y:S01]  /*8fd0*/  SHF.R.U64 R29, R6, 0x10, R7 ;  /* 0x00000010061d7819 */ /* 0x000fe20000001207 */
[--C-:B------:R-:W-:Y:S01]  /*8fe0*/  IMAD.MOV.U32 R5, RZ, RZ, R17.reuse ;  /* 0x000000ffff057224 */ /* 0x100fe200078e0011 */
[--C-:B------:R-:W-:Y:S01]  /*8ff0*/  SHF.R.U64 R4, R16, 0x10, R17.reuse ;  /* 0x0000001010047819 */ /* 0x100fe20000001211 */
[----:B------:R-:W-:Y:S01]  /*9000*/  IMAD.MOV.U32 R51, RZ, RZ, R20 ;  /* 0x000000ffff337224 */ /* 0x000fe200078e0014 */
[----:B------:R-:W-:Y:S01]  /*9010*/  SHF.R.U32.HI R0, RZ, 0x10, R17 ;  /* 0x00000010ff007819 */ /* 0x000fe20000011611 */
[----:B------:R-:W-:Y:S01]  /*9020*/  IMAD.MOV.U32 R50, RZ, RZ, R21 ;  /* 0x000000ffff327224 */ /* 0x000fe200078e0015 */
[----:B------:R-:W-:Y:S01]  /*9030*/  PRMT R17, R31, 0x5410, R29 ;  /* 0x000054101f117816 */ /* 0x000fe2000000001d */
[----:B------:R-:W-:Y:S01]  /*9040*/  IMAD.MOV.U32 R46, RZ, RZ, R23 ;  /* 0x000000ffff2e7224 */ /* 0x000fe200078e0017 */
[----:B------:R-:W-:Y:S01]  /*9050*/  IMNMX R29, R2, 0x80, PT ;  /* 0x00000080021d7817 */ /* 0x000fe20003800200 */
[----:B------:R-:W-:Y:S01]  /*9060*/  IMAD.MOV.U32 R38, RZ, RZ, R26 ;  /* 0x000000ffff267224 */ /* 0x000fe200078e001a */
[----:B------:R-:W-:Y:S01]  /*9070*/  SHF.R.U64 R49, R20, 0x10, R21 ;  /* 0x0000001014317819 */ /* 0x000fe20000001215 */
[----:B------:R-:W-:Y:S01]  /*9080*/  IMAD.MOV.U32 R39, RZ, RZ, R27 ;  /* 0x000000ffff277224 */ /* 0x000fe200078e001b */
[----:B------:R-:W-:Y:S01]  /*9090*/  ISETP.GE.AND P0, PT, R242, R29, PT ;  /* 0x0000001df200720c */ /* 0x000fe20003f06270 */
[----:B------:R-:W-:Y:S01]  /*90a0*/  IMAD.MOV.U32 R54, RZ, RZ, R18 ;  /* 0x000000ffff367224 */ /* 0x000fe200078e0012 */
[----:B------:R-:W-:Y:S01]  /*90b0*/  SHF.R.U32.HI R44, RZ, 0x10, R21 ;  /* 0x00000010ff2c7819 */ /* 0x000fe20000011615 */
[----:B------:R-:W-:Y:S01]  /*90c0*/  IMAD.MOV.U32 R53, RZ, RZ, R19 ;  /* 0x000000ffff357224 */ /* 0x000fe200078e0013 */
[--C-:B------:R-:W-:Y:S01]  /*90d0*/  SHF.R.U64 R45, R22, 0x10, R23.reuse ;  /* 0x00000010162d7819 */ /* 0x100fe20000001217 */
[----:B------:R-:W-:Y:S01]  /*90e0*/  IMAD.MOV.U32 R47, RZ, RZ, R22 ;  /* 0x000000ffff2f7224 */ /* 0x000fe200078e0016 */
[----:B------:R-:W-:Y:S01]  /*90f0*/  SHF.R.U32.HI R40, RZ, 0x10, R23 ;  /* 0x00000010ff287819 */ /* 0x000fe20000011617 */
[----:B------:R-:W-:Y:S01]  /*9100*/  IMAD.MOV.U32 R43, RZ, RZ, R24 ;  /* 0x000000ffff2b7224 */ /* 0x000fe200078e0018 */
[----:B------:R-:W-:Y:S01]  /*9110*/  SHF.R.U64 R41, R24, 0x10, R25 ;  /* 0x0000001018297819 */ /* 0x000fe20000001219 */
[----:B------:R-:W-:Y:S01]  /*9120*/  IMAD.MOV.U32 R23, RZ, RZ, R10 ;  /* 0x000000ffff177224 */ /* 0x000fe200078e000a */
[----:B------:R-:W-:Y:S01]  /*9130*/  SHF.R.U64 R37, R26, 0x10, R27 ;  /* 0x000000101a257819 */ /* 0x000fe2000000121b */
[----:B------:R-:W-:Y:S01]  /*9140*/  IMAD.MOV.U32 R26, RZ, RZ, R9 ;  /* 0x000000ffff1a7224 */ /* 0x000fe200078e0009 */
[----:B------:R-:W-:Y:S01]  /*9150*/  SHF.R.U32.HI R32, RZ, 0x10, R27 ;  /* 0x00000010ff207819 */ /* 0x000fe2000001161b */
[----:B------:R-:W-:Y:S01]  /*9160*/  IMAD.MOV.U32 R27, RZ, RZ, R8 ;  /* 0x000000ffff1b7224 */ /* 0x000fe200078e0008 */
[----:B------:R-:W-:Y:S01]  /*9170*/  SHF.R.U64 R52, R18, 0x10, R19 ;  /* 0x0000001012347819 */ /* 0x000fe20000001213 */
        /* <DEDUP_REMOVED lines=9> */
[----:B------:R-:W-:Y:S01]  /*9210*/  SHF.R.U32.HI R24, RZ, 0x10, R7 ;  /* 0x00000010ff187819 */ /* 0x000fe20000011607 */
[----:B------:R-:W-:Y:S01]  /*9220*/  IMAD.MOV.U32 R9, RZ, RZ, R15 ;  /* 0x000000ffff097224 */ /* 0x000fe200078e000f */
[----:B------:R-:W-:Y:S01]  /*9230*/  SHF.R.U32.HI R11, RZ, 0x10, R11 ;  /* 0x00000010ff0b7819 */ /* 0x000fe2000001160b */
[----:B------:R-:W-:Y:S01]  /*9240*/  IMAD.MOV.U32 R6, RZ, RZ, R16 ;  /* 0x000000ffff067224 */ /* 0x000fe200078e0010 */
[----:B------:R-:W-:Y:S01]  /*9250*/  SHF.R.U64 R12, R12, 0x10, R13 ;  /* 0x000000100c0c7819 */ /* 0x000fe2000000120d */
[----:B------:R-:W-:-:S04]  /*9260*/  DEPBAR.LE SB0, 0x1 ;  /* 0x000080400000791a */ /* 0x000fc80000000000 */
[----:B------:R-:W-:Y:S01]  /*9270*/  SHF.R.U32.HI R7, RZ, 0x10, R13 ;  /* 0x00000010ff077819 */ /* 0x000fe2000001160d */
[----:B------:R-:W-:Y:S01]  /*9280*/  BSSY B1, `(.L_x_225) ;  /* 0x0000115000017945 */ /* 0x000fe20003800000 */
[--C-:B------:R-:W-:Y:S02]  /*9290*/  SHF.R.U64 R8, R14, 0x10, R15.reuse ;  /* 0x000000100e087819 */ /* 0x100fe4000000120f */
[----:B------:R-:W-:Y:S02]  /*92a0*/  SHF.R.U32.HI R3, RZ, 0x10, R15 ;  /* 0x00000010ff037819 */ /* 0x000fe4000001160f */
[----:B------:R-:W-:Y:S02]  /*92b0*/  PRMT R35, R35, 0x5410, R28 ;  /* 0x0000541023237816 */ /* 0x000fe4000000001c */
[----:B------:R-:W-:Y:S02]  /*92c0*/  PRMT R25, R27, 0x5410, R25 ;  /* 0x000054101b197816 */ /* 0x000fe40000000019 */
[----:B------:R-:W-:-:S02]  /*92d0*/  PRMT R20, R26, 0x5410, R20 ;  /* 0x000054101a147816 */ /* 0x000fc40000000014 */
[----:B------:R-:W-:Y:S02]  /*92e0*/  PRMT R21, R23, 0x5410, R21 ;  /* 0x0000541017157816 */ /* 0x000fe40000000015 */
[----:B------:R-:W-:Y:S02]  /*92f0*/  PRMT R52, R54, 0x5410, R52 ;  /* 0x0000541036347816 */ /* 0x000fe40000000034 */
[----:B------:R-:W-:Y:S02]  /*9300*/  PRMT R48, R53, 0x5410, R48 ;  /* 0x0000541035307816 */ /* 0x000fe40000000030 */
        /* <DEDUP_REMOVED lines=15> */
[----:B------:R-:W-:Y:S01]  /*9400*/  PRMT R28, R5, 0x5410, R0 ;  /* 0x00005410051c7816 */ /* 0x000fe20000000000 */
[----:B------:R-:W-:Y:S06]  /*9410*/  BAR.SYNC.DEFER_BLOCKING 0x0 ;  /* 0x0000000000007b1d */ /* 0x000fec0000010000 */
[----:B------:R-:W-:Y:S05]  /*9420*/  @P0 BRA `(.L_x_226) ;  /* 0x00000fa000000947 */ /* 0x000fea0003800000 */
[----:B------:R-:W-:Y:S01]  /*9430*/  ISETP.GE.AND P0, PT, R132, c[0x0][0x27c], PT ;  /* 0x00009f0084007a0c */ /* 0x000fe20003f06270 */
[----:B------:R-:W-:-:S12]  /*9440*/  BSSY B0, `(.L_x_227) ;  /* 0x0000028000007945 */ /* 0x000fd80003800000 */
[----:B------:R-:W-:Y:S05]  /*9450*/  @P0 BRA `(.L_x_228) ;  /* 0x0000026000000947 */ /* 0x000fea0003800000 */
[----:B------:R-:W1:Y:S01]  /*9460*/  LDS.128 R4, [R232+0x4800] ;  /* 0x00480000e8047984 */ /* 0x000e620000000c00 */
[C---:B------:R-:W-:Y:S01]  /*9470*/  SHF.L.U32 R3, R52.reuse, 0x10, RZ ;  /* 0x0000001034037819 */ /* 0x040fe200000006ff */
[----:B------:R-:W-:Y:S01]  /*9480*/  IMAD.U32 R0, R17, 0x10000, RZ ;  /* 0x0001000011007824 */ /* 0x000fe200078e00ff */
[----:B------:R-:W-:Y:S02]  /*9490*/  LOP3.LUT R2, R52, 0xffff0000, RZ, 0xc0, !PT ;  /* 0xffff000034027812 */ /* 0x000fe400078ec0ff */
[C---:B-1----:R-:W-:Y:S01]  /*94a0*/  SHF.L.U32 R9, R4.reuse, 0x10, RZ ;  /* 0x0000001004097819 */ /* 0x042fe200000006ff */
[----:B------:R-:W-:Y:S01]  /*94b0*/  IMAD.U32 R10, R7, 0x10000, RZ ;  /* 0x00010000070a7824 */ /* 0x000fe200078e00ff */
[----:B------:R-:W-:Y:S02]  /*94c0*/  LOP3.LUT R8, R4, 0xffff0000, RZ, 0xc0, !PT ;  /* 0xffff000004087812 */ /* 0x000fe400078ec0ff */
[C---:B------:R-:W-:Y:S02]  /*94d0*/  SHF.L.U32 R13, R5.reuse, 0x10, RZ ;  /* 0x00000010050d7819 */ /* 0x040fe400000006ff */
[----:B------:R-:W-:Y:S01]  /*94e0*/  LOP3.LUT R4, R5, 0xffff0000, RZ, 0xc0, !PT ;  /* 0xffff000005047812 */ /* 0x000fe200078ec0ff */
[CC--:B------:R-:W-:Y:S01]  /*94f0*/  FMUL.FTZ R15, R8.reuse, R0.reuse ;  /* 0x00000000080f7220 */ /* 0x0c0fe20000410000 */
[----:B------:R-:W-:Y:S01]  /*9500*/  LOP3.LUT R5, R17, 0xffff0000, RZ, 0xc0, !PT ;  /* 0xffff000011057812 */ /* 0x000fe200078ec0ff */
[-C--:B------:R-:W-:Y:S01]  /*9510*/  FMUL.FTZ R14, R8, R3.reuse ;  /* 0x00000003080e7220 */ /* 0x080fe20000410000 */
[C---:B------:R-:W-:Y:S01]  /*9520*/  SHF.L.U32 R12, R6.reuse, 0x10, RZ ;  /* 0x00000010060c7819 */ /* 0x040fe200000006ff */
[----:B------:R-:W-:Y:S01]  /*9530*/  FFMA.FTZ R16, R9, R3, -R15 ;  /* 0x0000000309107223 */ /* 0x000fe2000001080f */
[----:B------:R-:W-:Y:S01]  /*9540*/  LOP3.LUT R11, R6, 0xffff0000, RZ, 0xc0, !PT ;  /* 0xffff0000060b7812 */ /* 0x000fe200078ec0ff */
[-C--:B------:R-:W-:Y:S01]  /*9550*/  FMUL.FTZ R8, R4, R5.reuse ;  /* 0x0000000504087220 */ /* 0x080fe20000410000 */
[----:B------:R-:W-:Y:S01]  /*9560*/  LOP3.LUT R6, R7, 0xffff0000, RZ, 0xc0, !PT ;  /* 0xffff000007067812 */ /* 0x000fe200078ec0ff */
[----:B------:R-:W-:Y:S01]  /*9570*/  FFMA.FTZ R15, R9, R0, R14 ;  /* 0x00000000090f7223 */ /* 0x000fe2000001000e */
[----:B------:R-:W-:Y:S01]  /*9580*/  LOP3.LUT R0, R24, 0xffff0000, RZ, 0xc0, !PT ;  /* 0xffff000018007812 */ /* 0x000fe200078ec0ff */
[-C--:B------:R-:W-:Y:S01]  /*9590*/  FMUL.FTZ R7, R4, R2.reuse ;  /* 0x0000000204077220 */ /* 0x080fe20000410000 */
[----:B------:R-:W-:Y:S01]  /*95a0*/  SHF.L.U32 R4, R48, 0x10, RZ ;  /* 0x0000001030047819 */ /* 0x000fe200000006ff */
[C---:B------:R-:W-:Y:S01]  /*95b0*/  FFMA.FTZ R14, R13.reuse, R2, -R8 ;  /* 0x000000020d0e7223 */ /* 0x040fe20000010808 */
[----:B------:R-:W-:Y:S01]  /*95c0*/  SHF.L.U32 R2, R24, 0x10, RZ ;  /* 0x0000001018027819 */ /* 0x000fe200000006ff */
[----:B------:R-:W-:Y:S01]  /*95d0*/  FFMA.FTZ R9, R13, R5, R7 ;  /* 0x000000050d097223 */ /* 0x000fe20000010007 */
[----:B------:R-:W-:Y:S01]  /*95e0*/  LOP3.LUT R3, R48, 0xffff0000, RZ, 0xc0, !PT ;  /* 0xffff000030037812 */ /* 0x000fe200078ec0ff */
[----:B------:R-:W-:-:S02]  /*95f0*/  FMUL.FTZ R7, R6, R0 ;  /* 0x0000000006077220 */ /* 0x000fc40000410000 */
[C---:B------:R-:W-:Y:S02]  /*9600*/  FMUL.FTZ R8, R11.reuse, R2 ;  /* 0x000000020b087220 */ /* 0x040fe40000410000 */
[-C--:B------:R-:W-:Y:S02]  /*9610*/  FMUL.FTZ R5, R11, R4.reuse ;  /* 0x000000040b057220 */ /* 0x080fe40000410000 */
[-C--:B------:R-:W-:Y:S02]  /*9620*/  FMUL.FTZ R6, R6, R3.reuse ;  /* 0x0000000306067220 */ /* 0x080fe40000410000 */
[C---:B------:R-:W-:Y:S01]  /*9630*/  FFMA.FTZ R8, R12.reuse, R4, -R8 ;  /* 0x000000040c087223 */ /* 0x040fe20000010808 */
[----:B------:R-:W-:Y:S01]  /*9640*/  F2FP.BF16.PACK_AB R4, R15, R16 ;  /* 0x000000100f04723e */ /* 0x000fe200000010ff */
[----:B------:R-:W-:Y:S01]  /*9650*/  FFMA.FTZ R2, R12, R2, R5 ;  /* 0x000000020c027223 */ /* 0x000fe20000010005 */
[----:B------:R-:W-:Y:S01]  /*9660*/  F2FP.BF16.PACK_AB R5, R9, R14 ;  /* 0x0000000e0905723e */ /* 0x000fe200000010ff */
[----:B------:R-:W-:-:S02]  /*9670*/  FFMA.FTZ R3, R10, R3, -R7 ;  /* 0x000000030a037223 */ /* 0x000fc40000010807 */
[----:B------:R-:W-:Y:S01]  /*9680*/  FFMA.FTZ R0, R10, R0, R6 ;  /* 0x000000000a007223 */ /* 0x000fe20000010006 */
[----:B------:R-:W-:-:S04]  /*9690*/  F2FP.BF16.PACK_AB R6, R2, R8 ;  /* 0x000000080206723e */ /* 0x000fc800000010ff */
[----:B------:R-:W-:-:S05]  /*96a0*/  F2FP.BF16.PACK_AB R7, R0, R3 ;  /* 0x000000030007723e */ /* 0x000fca00000010ff */
[----:B------:R1:W-:Y:S02]  /*96b0*/  STS.128 [R232+0x4800], R4 ;  /* 0x00480004e8007388 */ /* 0x0003e40000000c00 */
.L_x_228:
[----:B------:R-:W-:Y:S05]  /*96c0*/  BSYNC B0 ;  /* 0x0000000000007941 */ /* 0x000fea0003800000 */
.L_x_227:
[----:B------:R-:W-:Y:S01]  /*96d0*/  ISETP.GE.AND P0, PT, R134, c[0x0][0x27c], PT ;  /* 0x00009f0086007a0c */ /* 0x000fe20003f06270 */
[----:B------:R-:W-:-:S12]  /*96e0*/  BSSY B0, `(.L_x_229) ;  /* 0x0000028000007945 */ /* 0x000fd80003800000 */
[----:B------:R-:W-:Y:S05]  /*96f0*/  @P0 BRA `(.L_x_230) ;  /* 0x0000026000000947 */ /* 0x000fea0003800000 */
[----:B-1----:R-:W1:Y:S01]  /*9700*/  LDS.128 R4, [R233+0x4800] ;  /* 0x00480000e9047984 */ /* 0x002e620000000c00 */
[----:B------:R-:W-:Y:S01]  /*9710*/  SHF.L.U32 R3, R49, 0x10, RZ ;  /* 0x0000001031037819 */ /* 0x000fe200000006ff */
        /* <DEDUP_REMOVED lines=36> */
.L_x_230:
[----:B------:R-:W-:Y:S05]  /*9960*/  BSYNC B0 ;  /* 0x0000000000007941 */ /* 0x000fea0003800000 */
.L_x_229:
        /* <DEDUP_REMOVED lines=41> */
.L_x_232:
[----:B------:R-:W-:Y:S05]  /*9c00*/  BSYNC B0 ;  /* 0x0000000000007941 */ /* 0x000fea0003800000 */
.L_x_231:
        /* <DEDUP_REMOVED lines=41> */
.L_x_234:
[----:B------:R-:W-:Y:S05]  /*9ea0*/  BSYNC B0 ;  /* 0x0000000000007941 */ /* 0x000fea0003800000 */
.L_x_233:
        /* <DEDUP_REMOVED lines=41> */
.L_x_236:
[----:B------:R-:W-:Y:S05]  /*a140*/  BSYNC B0 ;  /* 0x0000000000007941 */ /* 0x000fea0003800000 */
.L_x_235:
[----:B------:R-:W-:-:S13]  /*a150*/  ISETP.GE.AND P0, PT, R153, c[0x0][0x27c], PT ;  /* 0x00009f0099007a0c */ /* 0x000fda0003f06270 */
        /* <DEDUP_REMOVED lines=39> */
.L_x_226:
[----:B------:R-:W-:Y:S05]  /*a3d0*/  BSYNC B1 ;  /* 0x0000000000017941 */ /* 0x000fea0003800000 */
.L_x_225:
[----:B------:R-:W-:-:S04]  /*a3e0*/  IADD3 R0, R242, 0x40, RZ ;  /* 0x00000040f2007810 */ /* 0x000fc80007ffe0ff */
[----:B------:R-:W-:-:S13]  /*a3f0*/  ISETP.GE.AND P0, PT, R0, R29, PT ;  /* 0x0000001d0000720c */ /* 0x000fda0003f06270 */
[----:B------:R-:W-:Y:S05]  /*a400*/  @P0 BRA `(.L_x_237) ;  /* 0x00003c1000000947 */ /* 0x000fea0003800000 */
[----:B------:R-:W-:Y:S01]  /*a410*/  ISETP.GE.AND P0, PT, R132, c[0x0][0x27c], PT ;  /* 0x00009f0084007a0c */ /* 0x000fe20003f06270 */
[----:B------:R-:W-:-:S12]  /*a420*/  BSSY B0, `(.L_x_238) ;  /* 0x0000028000007945 */ /* 0x000fd80003800000 */
[----:B------:R-:W-:Y:S05]  /*a430*/  @P0 BRA `(.L_x_239) ;  /* 0x0000026000000947 */ /* 0x000fea0003800000 */
[----:B-1----:R-:W1:Y:S01]  /*a440*/  LDS.128 R4, [R232+0x5800] ;  /* 0x00580000e8047984 */ /* 0x002e620000000c00 */
        /* <DEDUP_REMOVED lines=8> */
[-C--:B------:R-:W-:Y:S01]  /*a4d0*/  FMUL.FTZ R15, R0, R8.reuse ;  /* 0x00000008000f7220 */ /* 0x080fe20000410000 */
[----:B------:R-:W-:Y:S01]  /*a4e0*/  LOP3.LUT R5, R17, 0xffff0000, RZ, 0xc0, !PT ;  /* 0xffff000011057812 */ /* 0x000fe200078ec0ff */
[C---:B------:R-:W-:Y:S01]  /*a4f0*/  FMUL.FTZ R14, R3.reuse, R8 ;  /* 0x00000008030e7220 */ /* 0x040fe20000410000 */
[C---:B------:R-:W-:Y:S01]  /*a500*/  SHF.L.U32 R12, R6.reuse, 0x10, RZ ;  /* 0x00000010060c7819 */ /* 0x040fe200000006ff */
[-C--:B------:R-:W-:Y:S01]  /*a510*/  FFMA.FTZ R16, R3, R9.reuse, -R15 ;  /* 0x0000000903107223 */ /* 0x080fe2000001080f */
[----:B------:R-:W-:Y:S01]  /*a520*/  LOP3.LUT R11, R6, 0xffff0000, RZ, 0xc0, !PT ;  /* 0xffff0000060b7812 */ /* 0x000fe200078ec0ff */
[-C--:B------:R-:W-:Y:S01]  /*a530*/  FMUL.FTZ R8, R5, R4.reuse ;  /* 0x0000000405087220 */ /* 0x080fe20000410000 */
[----:B------:R-:W-:Y:S01]  /*a540*/  LOP3.LUT R6, R7, 0xffff0000, RZ, 0xc0, !PT ;  /* 0xffff000007067812 */ /* 0x000fe200078ec0ff */
[----:B------:R-:W-:Y:S01]  /*a550*/  FFMA.FTZ R15, R0, R9, R14 ;  /* 0x00000009000f7223 */ /* 0x000fe2000001000e */
[----:B------:R-:W-:Y:S01]  /*a560*/  LOP3.LUT R0, R24, 0xffff0000, RZ, 0xc0, !PT ;  /* 0xffff000018007812 */ /* 0x000fe200078ec0ff */
[----:B------:R-:W-:Y:S01]  /*a570*/  FMUL.FTZ R7, R2, R4 ;  /* 0x0000000402077220 */ /* 0x000fe20000410000 */
[----:B------:R-:W-:Y:S01]  /*a580*/  SHF.L.U32 R4, R48, 0x10, RZ ;  /* 0x0000001030047819 */ /* 0x000fe200000006ff */
[-C--:B------:R-:W-:Y:S01]  /*a590*/  FFMA.FTZ R14, R2, R13.reuse, -R8 ;  /* 0x0000000d020e7223 */ /* 0x080fe20000010808 */
[----:B------:R-:W-:Y:S01]  /*a5a0*/  SHF.L.U32 R2, R24, 0x10, RZ ;  /* 0x0000001018027819 */ /* 0x000fe200000006ff */
[----:B------:R-:W-:Y:S01]  /*a5b0*/  FFMA.FTZ R9, R5, R13, R7 ;  /* 0x0000000d05097223 */ /* 0x000fe20000010007 */
[----:B------:R-:W-:Y:S01]  /*a5c0*/  LOP3.LUT R3, R48, 0xffff0000, RZ, 0xc0, !PT ;  /* 0xffff000030037812 */ /* 0x000fe200078ec0ff */
[----:B------:R-:W-:-:S02]  /*a5d0*/  FMUL.FTZ R7, R0, R6 ;  /* 0x0000000600077220 */ /* 0x000fc40000410000 */
[-C--:B------:R-:W-:Y:S02]  /*a5e0*/  FMUL.FTZ R8, R2, R11.reuse ;  /* 0x0000000b02087220 */ /* 0x080fe40000410000 */
[C---:B------:R-:W-:Y:S02]  /*a5f0*/  FMUL.FTZ R5, R4.reuse, R11 ;  /* 0x0000000b04057220 */ /* 0x040fe40000410000 */
[----:B------:R-:W-:Y:S02]  /*a600*/  FMUL.FTZ R6, R3, R6 ;  /* 0x0000000603067220 */ /* 0x000fe40000410000 */
[----:B------:R-:W-:Y:S01]  /*a610*/  FFMA.FTZ R8, R4, R12, -R8 ;  /* 0x0000000c04087223 */ /* 0x000fe20000010808 */
        /* <DEDUP_REMOVED lines=8> */
.L_x_239:
[----:B------:R-:W-:Y:S05]  /*a6a0*/  BSYNC B0 ;  /* 0x0000000000007941 */ /* 0x000fea0003800000 */
.L_x_238:
        /* <DEDUP_REMOVED lines=41> */
.L_x_241:
[----:B------:R-:W-:Y:S05]  /*a940*/  BSYNC B0 ;  /* 0x0000000000007941 */ /* 0x000fea0003800000 */
.L_x_240:
        /* <DEDUP_REMOVED lines=41> */
.L_x_243:
[----:B------:R-:W-:Y:S05]  /*abe0*/  BSYNC B0 ;  /* 0x0000000000007941 */ /* 0x000fea0003800000 */
.L_x_242:
        /* <DEDUP_REMOVED lines=41> */
.L_x_245:
[----:B------:R-:W-:Y:S05]  /*ae80*/  BSYNC B0 ;  /* 0x0000000000007941 */ /* 0x000fea0003800000 */
.L_x_244:
        /* <DEDUP_REMOVED lines=41> */
.L_x_247:
[----:B------:R-:W-:Y:S05]  /*b120*/  BSYNC B0 ;  /* 0x0000000000007941 */ /* 0x000fea0003800000 */
.L_x_246:
        /* <DEDUP_REMOVED lines=21> */
[C---:B------:R-:W-:Y:S01]  /*b280*/  FMUL.FTZ R7, R2.reuse, R4 ;  /* 0x0000000402077220 */ /* 0x040fe20000410000 */
        /* <DEDUP_REMOVED lines=17> */
[----:B------:R1:W-:Y:S01]  /*b3a0*/  STS.128 [R233+0x9800], R4 ;  /* 0x00980004e9007388 */ /* 0x0003e20000000c00 */
[----:B------:R-:W-:Y:S05]  /*b3b0*/  BRA `(.L_x_237) ;  /* 0x00002c6000007947 */ /* 0x000fea0003800000 */
.L_x_222:
        /* <DEDUP_REMOVED lines=20> */
[----:B------:R-:W3:Y:S01]  /*b500*/  LDL R35, [R1+0x60] ;  /* 0x0000600001237983 */ /* 0x000ee20000100800 */
[C---:B------:R-:W-:Y:S01]  /*b510*/  ISETP.GE.AND P0, PT, R100.reuse, c[0x0][0x27c], PT ;  /* 0x00009f0064007a0c */ /* 0x040fe20003f06270 */
[----:B------:R-:W-:Y:S01]  /*b520*/  CS2R R22, SRZ ;  /* 0x0000000000167805 */ /* 0x000fe2000001ff00 */
[C---:B------:R-:W-:Y:S01]  /*b530*/  IADD3 R5, R100.reuse, 0x10, RZ ;  /* 0x0000001064057810 */ /* 0x040fe20007ffe0ff */
[----:B------:R-:W-:Y:S01]  /*b540*/  CS2R R20, SRZ ;  /* 0x0000000000147805 */ /* 0x000fe2000001ff00 */
[----:B------:R-:W-:Y:S01]  /*b550*/  IADD3 R4, R100, 0x20, RZ ;  /* 0x0000002064047810 */ /* 0x000fe20007ffe0ff */
[----:B------:R-:W-:Y:S01]  /*b560*/  CS2R R10, SRZ ;  /* 0x00000000000a7805 */ /* 0x000fe2000001ff00 */
[----:B------:R-:W-:Y:S01]  /*b570*/  ISETP.GE.AND P2, PT, R5, c[0x0][0x27c], PT ;  /* 0x00009f0005007a0c */ /* 0x000fe20003f46270 */
[----:B------:R-:W-:Y:S01]  /*b580*/  CS2R R8, SRZ ;  /* 0x0000000000087805 */ /* 0x000fe2000001ff00 */
[----:B------:R-:W-:Y:S01]  /*b590*/  ISETP.GE.AND P1, PT, R4, c[0x0][0x27c], PT ;  /* 0x00009f0004007a0c */ /* 0x000fe20003f26270 */
[----:B------:R-:W-:Y:S01]  /*b5a0*/  CS2R R26, SRZ ;  /* 0x00000000001a7805 */ /* 0x000fe2000001ff00 */
[----:B------:R-:W-:-:S03]  /*b5b0*/  CS2R R24, SRZ ;  /* 0x0000000000187805 */ /* 0x000fc6000001ff00 */
[C---:B------:R-:W-:Y:S01]  /*b5c0*/  @!P0 IMAD.SHL.U32 R0, R100.reuse, 0x2, RZ ;  /* 0x0000000264008824 */ /* 0x040fe200078e00ff */
[----:B------:R-:W-:-:S04]  /*b5d0*/  @!P0 SHF.L.U64.HI R5, R100, 0x1, R101 ;  /* 0x0000000164058819 */ /* 0x000fc80000010265 */
[----:B------:R-:W-:-:S05]  /*b5e0*/  @!P0 IADD3 R32, P3, R28, R0, RZ ;  /* 0x000000001c208210 */ /* 0x000fca0007f7e0ff */
[----:B------:R-:W-:Y:S01]  /*b5f0*/  @!P0 IMAD.X R33, R29, 0x1, R5, P3 ;  /* 0x000000011d218824 */ /* 0x000fe200018e0605 */
[----:B------:R-:W-:Y:S01]  /*b600*/  @!P0 IADD3 R30, P3, R2, R0, RZ ;  /* 0x00000000021e8210 */ /* 0x000fe20007f7e0ff */
[----:B------:R-:W-:Y:S01]  /*b610*/  CS2R R18, SRZ ;  /* 0x0000000000127805 */ /* 0x000fe2000001ff00 */
[----:B------:R-:W-:Y:S02]  /*b620*/  CS2R R16, SRZ ;  /* 0x0000000000107805 */ /* 0x000fe4000001ff00 */
[----:B------:R-:W-:-:S04]  /*b630*/  @!P0 IADD3.X R31, R3, R5, RZ, P3, !PT ;  /* 0x00000005031f8210 */ /* 0x000fc80001ffe4ff */
[----:B------:R1:W5:Y:S01]  /*b640*/  @!P0 LD.E.128 R16, [R32.64] ;  /* 0x0000000620108980 */ /* 0x000362000c101d00 */
[----:B--2---:R-:W-:Y:S01]  /*b650*/  @!P2 SHF.L.U32 R4, R36, 0x3, RZ ;  /* 0x000000032404a819 */ /* 0x004fe200000006ff */
[----:B---3--:R-:W-:-:S04]  /*b660*/  @!P1 IMAD.SHL.U32 R0, R35, 0x8, RZ ;  /* 0x0000000823009824 */ /* 0x008fc800078e00ff */
[----:B------:R-:W-:-:S04]  /*b670*/  @!P2 IMAD.WIDE R14, R4, 0x2, R28 ;  /* 0x00000002040ea825 */ /* 0x000fc800078e021c */
[----:B------:R-:W-:Y:S01]  /*b680*/  @!P2 IMAD.WIDE R12, R4, 0x2, R2 ;  /* 0x00000002040ca825 */ /* 0x000fe200078e0202 */
[----:B------:R2:W5:Y:S03]  /*b690*/  @!P2 LD.E.128 R20, [R14.64] ;  /* 0x000000060e14a980 */ /* 0x000566000c101d00 */
[C---:B------:R-:W-:Y:S01]  /*b6a0*/  @!P1 IMAD.WIDE R6, R0.reuse, 0x2, R28 ;  /* 0x0000000200069825 */ /* 0x040fe200078e021c */
[----:B------:R3:W5:Y:S01]  /*b6b0*/  @!P2 LD.E.128 R8, [R12.64] ;  /* 0x000000060c08a980 */ /* 0x000762000c101d00 */
[----:B------:R-:W-:Y:S02]  /*b6c0*/  CS2R R4, SRZ ;  /* 0x0000000000047805 */ /* 0x000fe4000001ff00 */
[----:B------:R-:W-:Y:S01]  /*b6d0*/  @!P1 IMAD.WIDE R2, R0, 0x2, R2 ;  /* 0x0000000200029825 */ /* 0x000fe200078e0202 */
[----:B------:R4:W5:Y:S01]  /*b6e0*/  @!P1 LD.E.128 R24, [R6.64] ;  /* 0x0000000606189980 */ /* 0x000962000c101d00 */
[----:B--2---:R-:W-:Y:S01]  /*b6f0*/  CS2R R14, SRZ ;  /* 0x00000000000e7805 */ /* 0x004fe2000001ff00 */
[----:B---3--:R-:W-:Y:S01]  /*b700*/  CS2R R12, SRZ ;  /* 0x00000000000c7805 */ /* 0x008fe2000001ff00 */
[----:B----4-:R-:W-:-:S05]  /*b710*/  CS2R R6, SRZ ;  /* 0x0000000000067805 */ /* 0x010fca000001ff00 */
[----:B------:R1:W5:Y:S04]  /*b720*/  @!P1 LD.E.128 R12, [R2.64] ;  /* 0x00000006020c9980 */ /* 0x000368000c101d00 */
[----:B------:R1:W5:Y:S02]  /*b730*/  @!P0 LD.E.128 R4, [R30.64] ;  /* 0x000000061e048980 */ /* 0x000364000c101d00 */
.L_x_249:
[----:B-12-4-:R-:W-:Y:S05]  /*b740*/  BSYNC B0 ;  /* 0x0000000000007941 */ /* 0x016fea0003800000 */
.L_x_248:
[--C-:B-----5:R-:W-:Y:S01]  /*b750*/  IMAD.MOV.U32 R42, RZ, RZ, R23.reuse ;  /* 0x000000ffff2a7224 */ /* 0x120fe200078e0017 */
[----:B------:R-:W-:Y:S01]  /*b760*/  SHF.R.U32.HI R0, RZ, 0x10, R23 ;  /* 0x00000010ff007819 */ /* 0x000fe20000011617 */
[----:B------:R-:W-:Y:S01]  /*b770*/  IMAD.MOV.U32 R51, RZ, RZ, R18 ;  /* 0x000000ffff337224 */ /* 0x000fe200078e0012 */
[----:B------:R-:W-:Y:S01]  /*b780*/  SHF.R.U64 R49, R18, 0x10, R19 ;  /* 0x0000001012317819 */ /* 0x000fe20000001213 */
[----:B------:R-:W-:Y:S01]  /*b790*/  IMAD.MOV.U32 R54, RZ, RZ, R16 ;  /* 0x000000ffff367224 */ /* 0x000fe200078e0010 */
[----:B------:R-:W-:Y:S01]  /*b7a0*/  PRMT R42, R42, 0x5410, R0 ;  /* 0x000054102a2a7816 */ /* 0x000fe20000000000 */
[----:B------:R-:W-:Y:S01]  /*b7b0*/  IMAD R0, R58, -0x80, R34 ;  /* 0xffffff803a007824 */ /* 0x000fe200078e0222 */
[----:B------:R-:W-:Y:S01]  /*b7c0*/  PRMT R49, R51, 0x5410, R49 ;  /* 0x0000541033317816 */ /* 0x000fe20000000031 */
[--C-:B------:R-:W-:Y:S01]  /*b7d0*/  IMAD.MOV.U32 R53, RZ, RZ, R17.reuse ;  /* 0x000000ffff357224 */ /* 0x100fe200078e0011 */
[----:B------:R-:W-:Y:S01]  /*b7e0*/  SHF.R.U64 R52, R16, 0x10, R17 ;  /* 0x0000001010347819 */ /* 0x000fe20000001211 */
[----:B------:R-:W-:Y:S01]  /*b7f0*/  IMAD.MOV.U32 R50, RZ, RZ, R19 ;  /* 0x000000ffff327224 */ /* 0x000fe200078e0013 */
[----:B------:R-:W-:Y:S01]  /*b800*/  IMNMX R51, R0, 0x80, PT ;  /* 0x0000008000337817 */ /* 0x000fe20003800200 */
[----:B------:R-:W-:Y:S01]  /*b810*/  IMAD.MOV.U32 R46, RZ, RZ, R21 ;  /* 0x000000ffff2e7224 */ /* 0x000fe200078e0015 */
[----:B------:R-:W-:Y:S01]  /*b820*/  SHF.R.U32.HI R48, RZ, 0x10, R17 ;  /* 0x00000010ff307819 */ /* 0x000fe20000011611 */
[----:B------:R-:W-:Y:S01]  /*b830*/  IMAD.MOV.U32 R43, RZ, RZ, R22 ;  /* 0x000000ffff2b7224 */ /* 0x000fe200078e0016 */
[----:B------:R-:W-:Y:S01]  /*b840*/  ISETP.GE.AND P0, PT, R242, R51, PT ;  /* 0x00000033f200720c */ /* 0x000fe20003f06270 */
[----:B------:R-:W-:Y:S01]  /*b850*/  IMAD.MOV.U32 R38, RZ, RZ, R24 ;  /* 0x000000ffff267224 */ /* 0x000fe200078e0018 */
[----:B------:R-:W-:Y:S01]  /*b860*/  SHF.R.U32.HI R44, RZ, 0x10, R19 ;  /* 0x00000010ff2c7819 */ /* 0x000fe20000011613 */
[----:B------:R-:W-:Y:S01]  /*b870*/  IMAD.MOV.U32 R39, RZ, RZ, R25 ;  /* 0x000000ffff277224 */ /* 0x000fe200078e0019 */
[----:B------:R-:W-:Y:S01]  /*b880*/  SHF.R.U64 R45, R20, 0x10, R21 ;  /* 0x00000010142d7819 */ /* 0x000fe20000001215 */
        /* <DEDUP_REMOVED lines=13> */
[--C-:B------:R-:W-:Y:S01]  /*b960*/  SHF.R.U64 R29, R4, 0x10, R5.reuse ;  /* 0x00000010041d7819 */ /* 0x100fe20000001205 */
[----:B------:R-:W-:Y:S01]  /*b970*/  IMAD.MOV.U32 R31, RZ, RZ, R4 ;  /* 0x000000ffff1f7224 */ /* 0x000fe200078e0004 */
[----:B------:R-:W-:Y:S01]  /*b980*/  SHF.R.U32.HI R24, RZ, 0x10, R5 ;  /* 0x00000010ff187819 */ /* 0x000fe20000011605 */
[--C-:B------:R-:W-:Y:S01]  /*b990*/  IMAD.MOV.U32 R26, RZ, RZ, R7.reuse ;  /* 0x000000ffff1a7224 */ /* 0x100fe200078e0007 */
        /* <DEDUP_REMOVED lines=42> */
[----:B------:R1:W5:Y:S04]  /*bc40*/  LDL R61, [R1+0x44] ;  /* 0x00004400013d7983 */ /* 0x0003680000100800 */
[----:B------:R1:W5:Y:S04]  /*bc50*/  LDL R60, [R1+0x48] ;  /* 0x00004800013c7983 */ /* 0x0003680000100800 */
[----:B------:R1:W5:Y:S01]  /*bc60*/  LDL R59, [R1+0x4c] ;  /* 0x00004c00013b7983 */ /* 0x0003620000100800 */
[----:B------:R-:W-:Y:S01]  /*bc70*/  ISETP.GE.AND P0, PT, R100, c[0x0][0x27c], PT ;  /* 0x00009f0064007a0c */ /* 0x000fe20003f06270 */
[----:B------:R-:W-:-:S12]  /*bc80*/  BSSY B0, `(.L_x_252) ;  /* 0x000005e000007945 */ /* 0x000fd80003800000 */
[----:B------:R-:W-:Y:S05]  /*bc90*/  @P0 BRA `(.L_x_253) ;  /* 0x000005c000000947 */ /* 0x000fea0003800000 */
[----:B------:R-:W2:Y:S02]  /*bca0*/  S2R R58, SR_TID.X ;  /* 0x00000000003a7919 */ /* 0x000ea40000002100 */
[----:B--2---:R-:W-:-:S04]  /*bcb0*/  LEA.HI R62, R58, R58, RZ, 0x1 ;  /* 0x0000003a3a3e7211 */ /* 0x004fc800078f08ff */
[----:B------:R-:W-:-:S05]  /*bcc0*/  LOP3.LUT R62, R62, 0xfffffffe, RZ, 0xc0, !PT ;  /* 0xfffffffe3e3e7812 */ /* 0x000fca00078ec0ff */
[----:B------:R-:W-:Y:S02]  /*bcd0*/  IMAD.IADD R62, R58, 0x1, -R62 ;  /* 0x000000013a3e7824 */ /* 0x000fe400078e0a3e */
[----:B------:R-:W2:Y:S01]  /*bce0*/  LDL R58, [R1+0x68] ;  /* 0x00006800013a7983 */ /* 0x000ea20000100800 */
[----:B------:R-:W-:-:S04]  /*bcf0*/  MOV R0, c[0x0][0x27c] ;  /* 0x00009f0000007a02 */ /* 0x000fc80000000f00 */
[----:B------:R-:W-:-:S04]  /*bd00*/  LEA.HI R0, R0, R62, RZ, 0x1d ;  /* 0x0000003e00007211 */ /* 0x000fc800078fe8ff */
[----:B------:R-:W-:Y:S01]  /*bd10*/  SHF.R.S32.HI R3, RZ, 0x1f, R0 ;  /* 0x0000001fff037819 */ /* 0x000fe20000011400 */
[----:B------:R-:W-:-:S03]  /*bd20*/  IMAD.SHL.U32 R2, R0, 0x8, RZ ;  /* 0x0000000800027824 */ /* 0x000fc600078e00ff */
[----:B------:R-:W-:Y:S02]  /*bd30*/  LEA.HI R0, R3, R0, RZ, 0x2 ;  /* 0x0000000003007211 */ /* 0x000fe400078f10ff */
[----:B-----5:R-:W-:Y:S02]  /*bd40*/  LOP3.LUT R2, R61, 0x18, R2, 0xf8, !PT ;  /* 0x000000183d027812 */ /* 0x020fe400078ef802 */
[----:B------:R-:W-:Y:S02]  /*bd50*/  SHF.L.U32 R0, R0, 0xa, RZ ;  /* 0x0000000a00007819 */ /* 0x000fe400000006ff */
[----:B------:R-:W-:Y:S02]  /*bd60*/  LOP3.LUT R2, R2, R60, RZ, 0x3c, !PT ;  /* 0x0000003c02027212 */ /* 0x000fe400078e3cff */
[----:B------:R-:W-:-:S04]  /*bd70*/  LOP3.LUT R0, R0, 0x7ffff000, RZ, 0xc0, !PT ;  /* 0x7ffff00000007812 */ /* 0x000fc800078ec0ff */
[----:B------:R-:W-:Y:S02]  /*bd80*/  IADD3 R0, R2, R0, R59 ;  /* 0x0000000002007210 */ /* 0x000fe40007ffe03b */
[----:B------:R-:W-:-:S03]  /*bd90*/  SHF.L.U32 R2, R31, 0x10, RZ ;  /* 0x000000101f027819 */ /* 0x000fc600000006ff */
[----:B------:R-:W-:Y:S02]  /*bda0*/  IMAD.SHL.U32 R23, R0, 0x2, RZ ;  /* 0x0000000200177824 */ /* 0x000fe400078e00ff */
[----:B------:R-:W-:-:S03]  /*bdb0*/  IMAD.U32 R0, R52, 0x10000, RZ ;  /* 0x0001000034007824 */ /* 0x000fc600078e00ff */
[----:B------:R-:W3:Y:S02]  /*bdc0*/  LDS.128 R4, [R23+0x6080] ;  /* 0x0060800017047984 */ /* 0x000ee40000000c00 */
[----:B---3--:R-:W-:Y:S02]  /*bdd0*/  SHF.L.U32 R3, R4, 0x10, RZ ;  /* 0x0000001004037819 */ /* 0x008fe400000006ff */
[----:B------:R-:W-:Y:S02]  /*bde0*/  LOP3.LUT R19, R5, 0xffff0000, RZ, 0xc0, !PT ;  /* 0xffff000005137812 */ /* 0x000fe400078ec0ff */
[----:B------:R-:W-:Y:S01]  /*bdf0*/  LOP3.LUT R18, R7, 0xffff0000, RZ, 0xc0, !PT ;  /* 0xffff000007127812 */ /* 0x000fe200078ec0ff */
[----:B------:R-:W-:Y:S01]  /*be00*/  FMUL.FTZ R15, R3, R2 ;  /* 0x00000002030f7220 */ /* 0x000fe20000410000 */
[----:B--2---:R-:W2:Y:S02]  /*be10*/  LDS.128 R8, [R58] ;  /* 0x000000003a087984 */ /* 0x004ea40000000c00 */
[C---:B--2---:R-:W-:Y:S01]  /*be20*/  SHF.L.U32 R12, R8.reuse, 0x10, RZ ;  /* 0x00000010080c7819 */ /* 0x044fe200000006ff */
[----:B------:R-:W-:Y:S01]  /*be30*/  IMAD.U32 R14, R9, 0x10000, RZ ;  /* 0x00010000090e7824 */ /* 0x000fe200078e00ff */
[----:B------:R-:W-:Y:S01]  /*be40*/  LOP3.LUT R13, R8, 0xffff0000, RZ, 0xc0, !PT ;  /* 0xffff0000080d7812 */ /* 0x000fe200078ec0ff */
[----:B------:R-:W-:Y:S01]  /*be50*/  IMAD.U32 R20, R11, 0x10000, RZ ;  /* 0x000100000b147824 */ /* 0x000fe200078e00ff */
[----:B------:R-:W-:Y:S01]  /*be60*/  LOP3.LUT R8, R4, 0xffff0000, RZ, 0xc0, !PT ;  /* 0xffff000004087812 */ /* 0x000fe200078ec0ff */
[----:B------:R-:W-:Y:S01]  /*be70*/  FFMA.FTZ R29, R12, R0, -R15 ;  /* 0x000000000c1d7223 */ /* 0x000fe2000001080f */
[----:B------:R-:W-:Y:S01]  /*be80*/  LOP3.LUT R22, R9, 0xffff0000, RZ, 0xc0, !PT ;  /* 0xffff000009167812 */ /* 0x000fe200078ec0ff */
[----:B------:R-:W-:Y:S01]  /*be90*/  IMAD.U32 R9, R5, 0x10000, RZ ;  /* 0x0001000005097824 */ /* 0x000fe200078e00ff */
[----:B------:R-:W-:-:S02]  /*bea0*/  LOP3.LUT R4, R31, 0xffff0000, RZ, 0xc0, !PT ;  /* 0xffff00001f047812 */ /* 0x000fc400078ec0ff */
[C---:B------:R-:W-:Y:S02]  /*beb0*/  SHF.L.U32 R16, R10.reuse, 0x10, RZ ;  /* 0x000000100a107819 */ /* 0x040fe400000006ff */
[----:B------:R-:W-:Y:S02]  /*bec0*/  LOP3.LUT R17, R10, 0xffff0000, RZ, 0xc0, !PT ;  /* 0xffff00000a117812 */ /* 0x000fe400078ec0ff */
[C---:B------:R-:W-:Y:S02]  /*bed0*/  SHF.L.U32 R5, R6.reuse, 0x10, RZ ;  /* 0x0000001006057819 */ /* 0x040fe400000006ff */
[----:B------:R-:W-:Y:S01]  /*bee0*/  LOP3.LUT R10, R6, 0xffff0000, RZ, 0xc0, !PT ;  /* 0xffff0000060a7812 */ /* 0x000fe200078ec0ff */
[----:B------:R-:W-:Y:S01]  /*bef0*/  FMUL.FTZ R6, R3, R0 ;  /* 0x0000000003067220 */ /* 0x000fe20000410000 */
[----:B------:R-:W-:Y:S01]  /*bf00*/  LOP3.LUT R21, R11, 0xffff0000, RZ, 0xc0, !PT ;  /* 0xffff00000b157812 */ /* 0x000fe200078ec0ff */
[----:B------:R-:W-:Y:S01]  /*bf10*/  IMAD.U32 R11, R7, 0x10000, RZ ;  /* 0x00010000070b7824 */ /* 0x000fe200078e00ff */
[----:B------:R-:W-:Y:S01]  /*bf20*/  LOP3.LUT R3, R52, 0xffff0000, RZ, 0xc0, !PT ;  /* 0xffff000034037812 */ /* 0x000fe200078ec0ff */
[----:B------:R-:W-:Y:S01]  /*bf30*/  FMUL.FTZ R7, R8, R4 ;  /* 0x0000000408077220 */ /* 0x000fe20000410000 */
[----:B------:R-:W-:Y:S01]  /*bf40*/  SHF.L.U32 R0, R32, 0x10, RZ ;  /* 0x0000001020007819 */ /* 0x000fe200000006ff */
[----:B------:R-:W-:Y:S01]  /*bf50*/  FFMA.FTZ R28, R12, R2, R6 ;  /* 0x000000020c1c7223 */ /* 0x000fe20000010006 */
[----:B------:R-:W-:Y:S01]  /*bf60*/  SHF.L.U32 R6, R30, 0x10, RZ ;  /* 0x000000101e067819 */ /* 0x000fe200000006ff */
[----:B------:R-:W-:-:S02]  /*bf70*/  FFMA.FTZ R27, R13, R3, -R7 ;  /* 0x000000030d1b7223 */ /* 0x000fc40000010807 */
[----:B------:R-:W-:Y:S02]  /*bf80*/  IMAD.U32 R2, R48, 0x10000, RZ ;  /* 0x0001000030027824 */ /* 0x000fe400078e00ff */
[C---:B------:R-:W-:Y:S02]  /*bf90*/  FMUL.FTZ R7, R9.reuse, R0 ;  /* 0x0000000009077220 */ /* 0x040fe40000410000 */
[----:B------:R-:W-:Y:S02]  /*bfa0*/  FMUL.FTZ R8, R8, R3 ;  /* 0x0000000308087220 */ /* 0x000fe40000410000 */
[-C--:B------:R-:W-:Y:S02]  /*bfb0*/  FMUL.FTZ R3, R9, R2.reuse ;  /* 0x0000000209037220 */ /* 0x080fe40000410000 */
[----:B------:R-:W-:Y:S02]  /*bfc0*/  FFMA.FTZ R25, R14, R2, -R7 ;  /* 0x000000020e197223 */ /* 0x000fe40000010807 */
[----:B------:R-:W-:-:S02]  /*bfd0*/  IMAD.U32 R2, R49, 0x10000, RZ ;  /* 0x0001000031027824 */ /* 0x000fc400078e00ff */
[----:B------:R-:W-:Y:S02]  /*bfe0*/  FFMA.FTZ R26, R13, R4, R8 ;  /* 0x000000040d1a7223 */ /* 0x000fe40000010008 */
[----:B------:R-:W-:Y:S01]  /*bff0*/  FFMA.FTZ R24, R14, R0, R3 ;  /* 0x000000000e187223 */ /* 0x000fe20000010003 */
[----:B------:R-:W-:Y:S01]  /*c000*/  LOP3.LUT R3, R49, 0xffff0000, RZ, 0xc0, !PT ;  /* 0xffff000031037812 */ /* 0x000fe200078ec0ff */
[C---:B------:R-:W-:Y:S01]  /*c010*/  FMUL.FTZ R4, R5.reuse, R6 ;  /* 0x0000000605047220 */ /* 0x040fe20000410000 */
[----:B------:R-:W-:Y:S01]  /*c020*/  LOP3.LUT R0, R30, 0xffff0000, RZ, 0xc0, !PT ;  /* 0xffff00001e007812 */ /* 0x000fe200078ec0ff */
[-C--:B------:R-:W-:Y:S01]  /*c030*/  FMUL.FTZ R9, R5, R2.reuse ;  /* 0x0000000205097220 */ /* 0x080fe20000410000 */
[----:B------:R-:W-:Y:S01]  /*c040*/  SHF.L.U32 R5, R33, 0x10, RZ ;  /* 0x0000001021057819 */ /* 0x000fe200000006ff */
[----:B------:R-:W-:Y:S02]  /*c050*/  FFMA.FTZ R15, R16, R2, -R4 ;  /* 0x00000002100f7223 */ /* 0x000fe40000010804 */
[----:B------:R-:W-:-:S02]  /*c060*/  IMAD.U32 R2, R44, 0x10000, RZ ;  /* 0x000100002c027824 */ /* 0x000fc400078e00ff */
[C---:B------:R-:W-:Y:S02]  /*c070*/  FMUL.FTZ R7, R10.reuse, R3 ;  /* 0x000000030a077220 */ /* 0x040fe40000410000 */
[C---:B------:R-:W-:Y:S02]  /*c080*/  FMUL.FTZ R4, R11.reuse, R5 ;  /* 0x000000050b047220 */ /* 0x040fe40000410000 */
[----:B------:R-:W-:Y:S02]  /*c090*/  FMUL.FTZ R8, R10, R0 ;  /* 0x000000000a087220 */ /* 0x000fe40000410000 */
[----:B------:R-:W-:Y:S02]  /*c0a0*/  FFMA.FTZ R14, R16, R6, R9 ;  /* 0x00000006100e7223 */ /* 0x000fe40000010009 */
[----:B------:R-:W-:Y:S02]  /*c0b0*/  FMUL.FTZ R6, R11, R2 ;  /* 0x000000020b067220 */ /* 0x000fe40000410000 */
[----:B------:R-:W-:Y:S01]  /*c0c0*/  FFMA.FTZ R13, R17, R0, R7 ;  /* 0x00000000110d7223 */ /* 0x000fe20000010007 */
[----:B------:R-:W-:Y:S01]  /*c0d0*/  LOP3.LUT R0, R33, 0xffff0000, RZ, 0xc0, !PT ;  /* 0xffff000021007812 */ /* 0x000fe200078ec0ff */
[----:B------:R-:W-:Y:S01]  /*c0e0*/  FFMA.FTZ R11, R20, R2, -R4 ;  /* 0x00000002140b7223 */ /* 0x000fe20000010804 */
[----:B------:R-:W-:Y:S01]  /*c0f0*/  LOP3.LUT R2, R32, 0xffff0000, RZ, 0xc0, !PT ;  /* 0xffff000020027812 */ /* 0x000fe200078ec0ff */
[----:B------:R-:W-:Y:S01]  /*c100*/  FFMA.FTZ R10, R17, R3, -R8 ;  /* 0x00000003110a7223 */ /* 0x000fe20000010808 */
[----:B------:R-:W-:Y:S01]  /*c110*/  LOP3.LUT R4, R48, 0xffff0000, RZ, 0xc0, !PT ;  /* 0xffff000030047812 */ /* 0x000fe200078ec0ff */
[----:B------:R-:W-:Y:S01]  /*c120*/  FFMA.FTZ R12, R20, R5, R6 ;  /* 0x00000005140c7223 */ /* 0x000fe20000010006 */
[----:B------:R-:W-:Y:S01]  /*c130*/  LOP3.LUT R3, R44, 0xffff0000, RZ, 0xc0, !PT ;  /* 0xffff00002c037812 */ /* 0x000fe200078ec0ff */
[----:B------:R-:W-:Y:S01]  /*c140*/  FMUL.FTZ R8, R19, R2 ;  /* 0x0000000213087220 */ /* 0x000fe20000410000 */
[----:B------:R-:W-:Y:S01]  /*c150*/  F2FP.BF16.PACK_AB R10, R10, R15 ;  /* 0x0000000f0a0a723e */ /* 0x000fe200000010ff */
[----:B------:R-:W-:-:S02]  /*c160*/  FMUL.FTZ R6, R18, R0 ;  /* 0x0000000012067220 */ /* 0x000fc40000410000 */
[-C--:B------:R-:W-:Y:S02]  /*c170*/  FMUL.FTZ R7, R19, R4.reuse ;  /* 0x0000000413077220 */ /* 0x080fe40000410000 */
[----:B------:R-:W-:Y:S02]  /*c180*/  FMUL.FTZ R5, R18, R3 ;  /* 0x0000000312057220 */ /* 0x000fe40000410000 */
[C---:B------:R-:W-:Y:S01]  /*c190*/  FFMA.FTZ R9, R22.reuse, R4, -R8 ;  /* 0x0000000416097223 */ /* 0x040fe20000010808 */
[----:B------:R-:W-:Y:S01]  /*c1a0*/  F2FP.BF16.PACK_AB R8, R27, R29 ;  /* 0x0000001d1b08723e */ /* 0x000fe200000010ff */
[----:B------:R-:W-:Y:S01]  /*c1b0*/  FFMA.FTZ R3, R21, R3, -R6 ;  /* 0x0000000315037223 */ /* 0x000fe20000010806 */
[----:B------:R-:W-:Y:S01]  /*c1c0*/  F2FP.BF16.PACK_AB R6, R13, R14 ;  /* 0x0000000e0d06723e */ /* 0x000fe200000010ff */
[----:B------:R-:W-:Y:S01]  /*c1d0*/  FFMA.FTZ R2, R22, R2, R7 ;  /* 0x0000000216027223 */ /* 0x000fe20000010007 */
[----:B------:R-:W-:Y:S01]  /*c1e0*/  F2FP.BF16.PACK_AB R9, R9, R25 ;  /* 0x000000190909723e */ /* 0x000fe200000010ff */
[----:B------:R-:W-:Y:S01]  /*c1f0*/  FFMA.FTZ R0, R21, R0, R5 ;  /* 0x0000000015007223 */ /* 0x000fe20000010005 */
[----:B------:R-:W-:-:S02]  /*c200*/  F2FP.BF16.PACK_AB R11, R3, R11 ;  /* 0x0000000b030b723e */ /* 0x000fc400000010ff */
[----:B------:R-:W-:Y:S02]  /*c210*/  F2FP.BF16.PACK_AB R4, R26, R28 ;  /* 0x0000001c1a04723e */ /* 0x000fe400000010ff */
[----:B------:R-:W-:Y:S01]  /*c220*/  F2FP.BF16.PACK_AB R5, R2, R24 ;  /* 0x000000180205723e */ /* 0x000fe200000010ff */
[----:B------:R2:W-:Y:S01]  /*c230*/  STS.128 [R58], R8 ;  /* 0x000000083a007388 */ /* 0x0005e20000000c00 */
[----:B------:R-:W-:-:S05]  /*c240*/  F2FP.BF16.PACK_AB R7, R0, R12 ;  /* 0x0000000c0007723e */ /* 0x000fca00000010ff */
[----:B------:R2:W-:Y:S02]  /*c250*/  STS.128 [R23+0x6080], R4 ;  /* 0x0060800417007388 */ /* 0x0005e40000000c00 */
.L_x_253:
[----:B------:R-:W-:Y:S05]  /*c260*/  BSYNC B0 ;  /* 0x0000000000007941 */ /* 0x000fea0003800000 */
.L_x_252:
[----:B------:R-:W-:Y:S01]  /*c270*/  IADD3 R0, R100, 0x10, RZ ;  /* 0x0000001064007810 */ /* 0x000fe20007ffe0ff */
[----:B------:R-:W-:Y:S03]  /*c280*/  BSSY B0, `(.L_x_254) ;  /* 0x000005c000007945 */ /* 0x000fe60003800000 */
[----:B------:R-:W-:-:S13]  /*c290*/  ISETP.GE.AND P0, PT, R0, c[0x0][0x27c], PT ;  /* 0x00009f0000007a0c */ /* 0x000fda0003f06270 */
[----:B------:R-:W-:Y:S05]  /*c2a0*/  @P0 BRA `(.L_x_255) ;  /* 0x0000059000000947 */ /* 0x000fea0003800000 */
[----:B------:R-:W3:Y:S04]  /*c2b0*/  LDL R2, [R1+0x64] ;  /* 0x0000640001027983 */ /* 0x000ee80000100800 */
[----:B--2---:R-:W2:Y:S01]  /*c2c0*/  LDL R58, [R1+0x78] ;  /* 0x00007800013a7983 */ /* 0x004ea20000100800 */
[----:B------:R-:W-:-:S04]  /*c2d0*/  MOV R0, c[0x0][0x27c] ;  /* 0x00009f0000007a02 */ /* 0x000fc80000000f00 */
[----:B---3--:R-:W-:-:S04]  /*c2e0*/  LEA.HI R0, R0, R2, RZ, 0x1d ;  /* 0x0000000200007211 */ /* 0x008fc800078fe8ff */
[----:B------:R-:W-:Y:S01]  /*c2f0*/  SHF.R.S32.HI R2, RZ, 0x1f, R0 ;  /* 0x0000001fff027819 */ /* 0x000fe20000011400 */
[----:B------:R-:W-:Y:S01]  /*c300*/  IMAD.SHL.U32 R3, R0, 0x8, RZ ;  /* 0x0000000800037824 */ /* 0x000fe200078e00ff */
[----:B--2---:R-:W2:Y:S02]  /*c310*/  LDS.128 R8, [R58] ;  /* 0x000000003a087984 */ /* 0x004ea40000000c00 */
[----:B------:R-:W-:Y:S02]  /*c320*/  LEA.HI R0, R2, R0, RZ, 0x2 ;  /* 0x0000000002007211 */ /* 0x000fe400078f10ff */
[----:B-----5:R-:W-:Y:S02]  /*c330*/  LOP3.LUT R2, R61, 0x18, R3, 0xf8, !PT ;  /* 0x000000183d027812 */ /* 0x020fe400078ef803 */
[----:B------:R-:W-:Y:S02]  /*c340*/  SHF.L.U32 R0, R0, 0xa, RZ ;  /* 0x0000000a00007819 */ /* 0x000fe400000006ff */
[----:B------:R-:W-:-:S02]  /*c350*/  LOP3.LUT R2, R2, R60, RZ, 0x3c, !PT ;  /* 0x0000003c02027212 */ /* 0x000fc400078e3cff */
[----:B------:R-:W-:-:S04]  /*c360*/  LOP3.LUT R0, R0, 0x7ffff000, RZ, 0xc0, !PT ;  /* 0x7ffff00000007812 */ /* 0x000fc800078ec0ff */
[----:B------:R-:W-:Y:S02]  /*c370*/  IADD3 R0, R2, R0, R59 ;  /* 0x0000000002007210 */ /* 0x000fe40007ffe03b */
[----:B------:R-:W-:-:S03]  /*c380*/  SHF.L.U32 R2, R34, 0x10, RZ ;  /* 0x0000001022027819 */ /* 0x000fc600000006ff */
[----:B------:R-:W-:Y:S02]  /*c390*/  IMAD.SHL.U32 R23, R0, 0x2, RZ ;  /* 0x0000000200177824 */ /* 0x000fe400078e00ff */
[----:B------:R-:W-:-:S03]  /*c3a0*/  IMAD.U32 R0, R45, 0x10000, RZ ;  /* 0x000100002d007824 */ /* 0x000fc600078e00ff */
[----:B------:R-:W3:Y:S01]  /*c3b0*/  LDS.128 R4, [R23+0x6080] ;  /* 0x0060800017047984 */ /* 0x000ee20000000c00 */
[C---:B--2---:R-:W-:Y:S01]  /*c3c0*/  SHF.L.U32 R12, R8.reuse, 0x10, RZ ;  /* 0x00000010080c7819 */ /* 0x044fe200000006ff */
[----:B------:R-:W-:Y:S01]  /*c3d0*/  IMAD.U32 R14, R9, 0x10000, RZ ;  /* 0x00010000090e7824 */ /* 0x000fe200078e00ff */
[----:B------:R-:W-:Y:S01]  /*c3e0*/  LOP3.LUT R13, R8, 0xffff0000, RZ, 0xc0, !PT ;  /* 0xffff0000080d7812 */ /* 0x000fe200078ec0ff */
[----:B------:R-:W-:Y:S01]  /*c3f0*/  IMAD.U32 R20, R11, 0x10000, RZ ;  /* 0x000100000b147824 */ /* 0x000fe200078e00ff */
[----:B------:R-:W-:Y:S02]  /*c400*/  LOP3.LUT R22, R9, 0xffff0000, RZ, 0xc0, !PT ;  /* 0xffff000009167812 */ /* 0x000fe400078ec0ff */
[C---:B------:R-:W-:Y:S02]  /*c410*/  SHF.L.U32 R16, R10.reuse, 0x10, RZ ;  /* 0x000000100a107819 */ /* 0x040fe400000006ff */
[----:B------:R-:W-:Y:S02]  /*c420*/  LOP3.LUT R17, R10, 0xffff0000, RZ, 0xc0, !PT ;  /* 0xffff00000a117812 */ /* 0x000fe400078ec0ff */
[----:B------:R-:W-:-:S02]  /*c430*/  LOP3.LUT R21, R11, 0xffff0000, RZ, 0xc0, !PT ;  /* 0xffff00000b157812 */ /* 0x000fc400078ec0ff */
[C---:B---3--:R-:W-:Y:S01]  /*c440*/  SHF.L.U32 R3, R4.reuse, 0x10, RZ ;  /* 0x0000001004037819 */ /* 0x048fe200000006ff */
[----:B------:R-:W-:Y:S01]  /*c450*/  IMAD.U32 R9, R5, 0x10000, RZ ;  /* 0x0001000005097824 */ /* 0x000fe200078e00ff */
[----:B------:R-:W-:Y:S01]  /*c460*/  LOP3.LUT R8, R4, 0xffff0000, RZ, 0xc0, !PT ;  /* 0xffff000004087812 */ /* 0x000fe200078ec0ff */
[----:B------:R-:W-:Y:S01]  /*c470*/  IMAD.U32 R11, R7, 0x10000, RZ ;  /* 0x00010000070b7824 */ /* 0x000fe200078e00ff */
[----:B------:R-:W-:Y:S01]  /*c480*/  LOP3.LUT R4, R34, 0xffff0000, RZ, 0xc0, !PT ;  /* 0xffff000022047812 */ /* 0x000fe200078ec0ff */
[----:B------:R-:W-:Y:S01]  /*c490*/  FMUL.FTZ R15, R3, R2 ;  /* 0x00000002030f7220 */ /* 0x000fe20000410000 */
[----:B------:R-:W-:Y:S02]  /*c4a0*/  LOP3.LUT R19, R5, 0xffff0000, RZ, 0xc0, !PT ;  /* 0xffff000005137812 */ /* 0x000fe400078ec0ff */
[----:B------:R-:W-:Y:S01]  /*c4b0*/  SHF.L.U32 R5, R6, 0x10, RZ ;  /* 0x0000001006057819 */ /* 0x000fe200000006ff */
[-C--:B------:R-:W-:Y:S01]  /*c4c0*/  FFMA.FTZ R29, R12, R0.reuse, -R15 ;  /* 0x000000000c1d7223 */ /* 0x080fe2000001080f */
[----:B------:R-:W-:Y:S01]  /*c4d0*/  LOP3.LUT R10, R6, 0xffff0000, RZ, 0xc0, !PT ;  /* 0xffff0000060a7812 */ /* 0x000fe200078ec0ff */
[----:B------:R-:W-:Y:S01]  /*c4e0*/  FMUL.FTZ R6, R3, R0 ;  /* 0x0000000003067220 */ /* 0x000fe20000410000 */
[----:B------:R-:W-:Y:S01]  /*c4f0*/  LOP3.LUT R18, R7, 0xffff0000, RZ, 0xc0, !PT ;  /* 0xffff000007127812 */ /* 0x000fe200078ec0ff */
[----:B------:R-:W-:Y:S01]  /*c500*/  FMUL.FTZ R7, R8, R4 ;  /* 0x0000000408077220 */ /* 0x000fe20000410000 */
[----:B------:R-:W-:Y:S01]  /*c510*/  LOP3.LUT R3, R45, 0xffff0000, RZ, 0xc0, !PT ;  /* 0xffff00002d037812 */ /* 0x000fe200078ec0ff */
[----:B------:R-:W-:Y:S01]  /*c520*/  FFMA.FTZ R28, R12, R2, R6 ;  /* 0x000000020c1c7223 */ /* 0x000fe20000010006 */
[----:B------:R-:W-:Y:S01]  /*c530*/  SHF.L.U32 R0, R36, 0x10, RZ ;  /* 0x0000001024007819 */ /* 0x000fe200000006ff */
[----:B------:R-:W-:Y:S01]  /*c540*/  IMAD.U32 R2, R40, 0x10000, RZ ;  /* 0x0001000028027824 */ /* 0x000fe200078e00ff */
[----:B------:R-:W-:Y:S01]  /*c550*/  SHF.L.U32 R6, R35, 0x10, RZ ;  /* 0x0000001023067819 */ /* 0x000fe200000006ff */
[----:B------:R-:W-:-:S02]  /*c560*/  FFMA.FTZ R27, R13, R3, -R7 ;  /* 0x000000030d1b7223 */ /* 0x000fc40000010807 */
[C---:B------:R-:W-:Y:S02]  /*c570*/  FMUL.FTZ R7, R9.reuse, R0 ;  /* 0x0000000009077220 */ /* 0x040fe40000410000 */
[----:B------:R-:W-:Y:S02]  /*c580*/  FMUL.FTZ R8, R8, R3 ;  /* 0x0000000308087220 */ /* 0x000fe40000410000 */
[-C--:B------:R-:W-:Y:S02]  /*c590*/  FMUL.FTZ R3, R9, R2.reuse ;  /* 0x0000000209037220 */ /* 0x080fe40000410000 */
[----:B------:R-:W-:Y:S02]  /*c5a0*/  FFMA.FTZ R25, R14, R2, -R7 ;  /* 0x000000020e197223 */ /* 0x000fe40000010807 */
[----:B------:R-:W-:Y:S02]  /*c5b0*/  IMAD.U32 R2, R41, 0x10000, RZ ;  /* 0x0001000029027824 */ /* 0x000fe400078e00ff */
[----:B------:R-:W-:-:S02]  /*c5c0*/  FFMA.FTZ R26, R13, R4, R8 ;  /* 0x000000040d1a7223 */ /* 0x000fc40000010008 */
[----:B------:R-:W-:Y:S02]  /*c5d0*/  FMUL.FTZ R4, R5, R6 ;  /* 0x0000000605047220 */ /* 0x000fe40000410000 */
[----:B------:R-:W-:Y:S01]  /*c5e0*/  FFMA.FTZ R24, R14, R0, R3 ;  /* 0x000000000e187223 */ /* 0x000fe20000010003 */
[----:B------:R-:W-:Y:S01]  /*c5f0*/  LOP3.LUT R3, R41, 0xffff0000, RZ, 0xc0, !PT ;  /* 0xffff000029037812 */ /* 0x000fe200078ec0ff */
[-C--:B------:R-:W-:Y:S01]  /*c600*/  FMUL.FTZ R9, R5, R2.reuse ;  /* 0x0000000205097220 */ /* 0x080fe20000410000 */
[----:B------:R-:W-:Y:S01]  /*c610*/  SHF.L.U32 R5, R37, 0x10, RZ ;  /* 0x0000001025057819 */ /* 0x000fe200000006ff */
[----:B------:R-:W-:Y:S01]  /*c620*/  FFMA.FTZ R15, R16, R2, -R4 ;  /* 0x00000002100f7223 */ /* 0x000fe20000010804 */
[----:B------:R-:W-:Y:S01]  /*c630*/  LOP3.LUT R0, R35, 0xffff0000, RZ, 0xc0, !PT ;  /* 0xffff000023007812 */ /* 0x000fe200078ec0ff */
[----:B------:R-:W-:Y:S01]  /*c640*/  FMUL.FTZ R7, R10, R3 ;  /* 0x000000030a077220 */ /* 0x000fe20000410000 */
[----:B------:R-:W-:Y:S01]  /*c650*/  SHF.L.U32 R2, R42, 0x10, RZ ;  /* 0x000000102a027819 */ /* 0x000fe200000006ff */
[----:B------:R-:W-:-:S02]  /*c660*/  FMUL.FTZ R4, R11, R5 ;  /* 0x000000050b047220 */ /* 0x000fc40000410000 */
        /* <DEDUP_REMOVED lines=29> */
.L_x_255:
[----:B------:R-:W-:Y:S05]  /*c840*/  BSYNC B0 ;  /* 0x0000000000007941 */ /* 0x000fea0003800000 */
.L_x_254:
[----:B------:R-:W-:-:S04]  /*c850*/  IADD3 R0, R100, 0x20, RZ ;  /* 0x0000002064007810 */ /* 0x000fc80007ffe0ff */
        /* <DEDUP_REMOVED lines=52> */
[C---:B------:R-:W-:Y:S02]  /*cba0*/  FMUL.FTZ R4, R5.reuse, R6 ;  /* 0x0000000605047220 */ /* 0x040fe40000410000 */
        /* <DEDUP_REMOVED lines=38> */
.L_x_251:
[----:B------:R-:W-:Y:S05]  /*ce10*/  BSYNC B1 ;  /* 0x0000000000017941 */ /* 0x000fea0003800000 */
.L_x_250:
[----:B------:R-:W-:-:S04]  /*ce20*/  IADD3 R0, R242, 0x40, RZ ;  /* 0x00000040f2007810 */ /* 0x000fc80007ffe0ff */
[----:B------:R-:W-:-:S13]  /*ce30*/  ISETP.GE.AND P0, PT, R0, R51, PT ;  /* 0x000000330000720c */ /* 0x000fda0003f06270 */
[----:B------:R-:W-:Y:S05]  /*ce40*/  @P0 BRA `(.L_x_237) ;  /* 0x000011d000000947 */ /* 0x000fea0003800000 */
[----:B-----5:R3:W5:Y:S04]  /*ce50*/  LDL R60, [R1+0x54] ;  /* 0x00005400013c7983 */ /* 0x0207680000100800 */
[----:B------:R3:W5:Y:S04]  /*ce60*/  LDL R59, [R1+0x58] ;  /* 0x00005800013b7983 */ /* 0x0007680000100800 */
[----:B--2---:R3:W5:Y:S01]  /*ce70*/  LDL R58, [R1+0x5c] ;  /* 0x00005c00013a7983 */ /* 0x0047620000100800 */
[----:B------:R-:W-:Y:S01]  /*ce80*/  ISETP.GE.AND P0, PT, R100, c[0x0][0x27c], PT ;  /* 0x00009f0064007a0c */ /* 0x000fe20003f06270 */
[----:B------:R-:W-:-:S12]  /*ce90*/  BSSY B0, `(.L_x_256) ;  /* 0x000005e000007945 */ /* 0x000fd80003800000 */
[----:B------:R-:W-:Y:S05]  /*cea0*/  @P0 BRA `(.L_x_257) ;  /* 0x000005c000000947 */ /* 0x000fea0003800000 */
[----:B------:R-:W2:Y:S04]  /*ceb0*/  LDL R61, [R1+0x7c] ;  /* 0x00007c00013d7983 */ /* 0x000ea80000100800 */
[----:B------:R-:W4:Y:S02]  /*cec0*/  S2R R0, SR_TID.X ;  /* 0x0000000000007919 */ /* 0x000f240000002100 */
[----:B----4-:R-:W-:-:S04]  /*ced0*/  LEA.HI R2, R0, R0, RZ, 0x1 ;  /* 0x0000000000027211 */ /* 0x010fc800078f08ff */
[----:B------:R-:W-:-:S05]  /*cee0*/  LOP3.LUT R2, R2, 0xfffffffe, RZ, 0xc0, !PT ;  /* 0xfffffffe02027812 */ /* 0x000fca00078ec0ff */
[----:B------:R-:W-:Y:S01]  /*cef0*/  IMAD.IADD R2, R0, 0x1, -R2 ;  /* 0x0000000100027824 */ /* 0x000fe200078e0a02 */
        /* <DEDUP_REMOVED lines=9> */
[----:B------:R-:W-:-:S05]  /*cf90*/  IADD3 R0, R2, R0, R58 ;  /* 0x0000000002007210 */ /* 0x000fca0007ffe03a */
[----:B------:R-:W-:-:S05]  /*cfa0*/  IMAD.SHL.U32 R23, R0, 0x2, RZ ;  /* 0x0000000200177824 */ /* 0x000fca00078e00ff */
[----:B------:R-:W4:Y:S01]  /*cfb0*/  LDS.128 R4, [R23+0x6080] ;  /* 0x0060800017047984 */ /* 0x000f220000000c00 */
[----:B------:R-:W-:Y:S01]  /*cfc0*/  SHF.L.U32 R2, R31, 0x10, RZ ;  /* 0x000000101f027819 */ /* 0x000fe200000006ff */
[----:B------:R-:W-:Y:S01]  /*cfd0*/  IMAD.U32 R0, R52, 0x10000, RZ ;  /* 0x0001000034007824 */ /* 0x000fe200078e00ff */
[----:B----4-:R-:W-:Y:S02]  /*cfe0*/  SHF.L.U32 R3, R4, 0x10, RZ ;  /* 0x0000001004037819 */ /* 0x010fe400000006ff */
[----:B------:R-:W-:-:S03]  /*cff0*/  LOP3.LUT R19, R5, 0xffff0000, RZ, 0xc0, !PT ;  /* 0xffff000005137812 */ /* 0x000fc600078ec0ff */
[----:B------:R-:W-:Y:S01]  /*d000*/  FMUL.FTZ R15, R2, R3 ;  /* 0x00000003020f7220 */ /* 0x000fe20000410000 */
[----:B------:R-:W-:Y:S01]  /*d010*/  LOP3.LUT R18, R7, 0xffff0000, RZ, 0xc0, !PT ;  /* 0xffff000007127812 */ /* 0x000fe200078ec0ff */
[----:B--2---:R-:W2:Y:S02]  /*d020*/  LDS.128 R8, [R61] ;  /* 0x000000003d087984 */ /* 0x004ea40000000c00 */
[C---:B--2---:R-:W-:Y:S02]  /*d030*/  SHF.L.U32 R12, R8.reuse, 0x10, RZ ;  /* 0x00000010080c7819 */ /* 0x044fe400000006ff */
[----:B------:R-:W-:Y:S01]  /*d040*/  LOP3.LUT R13, R8, 0xffff0000, RZ, 0xc0, !PT ;  /* 0xffff0000080d7812 */ /* 0x000fe200078ec0ff */
[C---:B------:R-:W-:Y:S01]  /*d050*/  IMAD.U32 R14, R9.reuse, 0x10000, RZ ;  /* 0x00010000090e7824 */ /* 0x040fe200078e00ff */
[----:B------:R-:W-:Y:S02]  /*d060*/  LOP3.LUT R8, R4, 0xffff0000, RZ, 0xc0, !PT ;  /* 0xffff000004087812 */ /* 0x000fe400078ec0ff */
[----:B------:R-:W-:Y:S01]  /*d070*/  LOP3.LUT R22, R9, 0xffff0000, RZ, 0xc0, !PT ;  /* 0xffff000009167812 */ /* 0x000fe200078ec0ff */
[----:B------:R-:W-:Y:S01]  /*d080*/  IMAD.U32 R9, R5, 0x10000, RZ ;  /* 0x0001000005097824 */ /* 0x000fe200078e00ff */
[----:B------:R-:W-:-:S02]  /*d090*/  LOP3.LUT R4, R31, 0xffff0000, RZ, 0xc0, !PT ;  /* 0xffff00001f047812 */ /* 0x000fc400078ec0ff */
[C---:B------:R-:W-:Y:S02]  /*d0a0*/  SHF.L.U32 R16, R10.reuse, 0x10, RZ ;  /* 0x000000100a107819 */ /* 0x040fe400000006ff */
[----:B------:R-:W-:Y:S01]  /*d0b0*/  LOP3.LUT R17, R10, 0xffff0000, RZ, 0xc0, !PT ;  /* 0xffff00000a117812 */ /* 0x000fe200078ec0ff */
[C---:B------:R-:W-:Y:S01]  /*d0c0*/  IMAD.U32 R20, R11.reuse, 0x10000, RZ ;  /* 0x000100000b147824 */ /* 0x040fe200078e00ff */
[C---:B------:R-:W-:Y:S02]  /*d0d0*/  SHF.L.U32 R5, R6.reuse, 0x10, RZ ;  /* 0x0000001006057819 */ /* 0x040fe400000006ff */
[----:B------:R-:W-:Y:S01]  /*d0e0*/  LOP3.LUT R10, R6, 0xffff0000, RZ, 0xc0, !PT ;  /* 0xffff0000060a7812 */ /* 0x000fe200078ec0ff */
[----:B------:R-:W-:Y:S01]  /*d0f0*/  FMUL.FTZ R6, R0, R3 ;  /* 0x0000000300067220 */ /* 0x000fe20000410000 */
[----:B------:R-:W-:Y:S01]  /*d100*/  LOP3.LUT R21, R11, 0xffff0000, RZ, 0xc0, !PT ;  /* 0xffff00000b157812 */ /* 0x000fe200078ec0ff */
[----:B------:R-:W-:Y:S01]  /*d110*/  IMAD.U32 R11, R7, 0x10000, RZ ;  /* 0x00010000070b7824 */ /* 0x000fe200078e00ff */
[----:B------:R-:W-:Y:S01]  /*d120*/  LOP3.LUT R3, R52, 0xffff0000, RZ, 0xc0, !PT ;  /* 0xffff000034037812 */ /* 0x000fe200078ec0ff */
[----:B------:R-:W-:Y:S01]  /*d130*/  FFMA.FTZ R29, R0, R12, -R15 ;  /* 0x0000000c001d7223 */ /* 0x000fe2000001080f */
[----:B------:R-:W-:Y:S01]  /*d140*/  SHF.L.U32 R0, R32, 0x10, RZ ;  /* 0x0000001020007819 */ /* 0x000fe200000006ff */
[----:B------:R-:W-:-:S02]  /*d150*/  FMUL.FTZ R7, R4, R8 ;  /* 0x0000000804077220 */ /* 0x000fc40000410000 */
[----:B------:R-:W-:Y:S02]  /*d160*/  FFMA.FTZ R28, R2, R12, R6 ;  /* 0x0000000c021c7223 */ /* 0x000fe40000010006 */
[C---:B------:R-:W-:Y:S02]  /*d170*/  FFMA.FTZ R27, R3.reuse, R13, -R7 ;  /* 0x0000000d031b7223 */ /* 0x040fe40000010807 */
[----:B------:R-:W-:Y:S02]  /*d180*/  IMAD.U32 R2, R48, 0x10000, RZ ;  /* 0x0001000030027824 */ /* 0x000fe400078e00ff */
[-C--:B------:R-:W-:Y:S01]  /*d190*/  FMUL.FTZ R7, R0, R9.reuse ;  /* 0x0000000900077220 */ /* 0x080fe20000410000 */
[----:B------:R-:W-:Y:S01]  /*d1a0*/  SHF.L.U32 R6, R30, 0x10, RZ ;  /* 0x000000101e067819 */ /* 0x000fe200000006ff */
[----:B------:R-:W-:Y:S02]  /*d1b0*/  FMUL.FTZ R8, R3, R8 ;  /* 0x0000000803087220 */ /* 0x000fe40000410000 */
[----:B------:R-:W-:-:S02]  /*d1c0*/  FMUL.FTZ R3, R2, R9 ;  /* 0x0000000902037220 */ /* 0x000fc40000410000 */
[-C--:B------:R-:W-:Y:S02]  /*d1d0*/  FFMA.FTZ R25, R2, R14.reuse, -R7 ;  /* 0x0000000e02197223 */ /* 0x080fe40000010807 */
[C---:B------:R-:W-:Y:S02]  /*d1e0*/  IMAD.U32 R2, R49.reuse, 0x10000, RZ ;  /* 0x0001000031027824 */ /* 0x040fe400078e00ff */
[----:B------:R-:W-:Y:S02]  /*d1f0*/  FFMA.FTZ R26, R4, R13, R8 ;  /* 0x0000000d041a7223 */ /* 0x000fe40000010008 */
[----:B------:R-:W-:Y:S01]  /*d200*/  FFMA.FTZ R24, R0, R14, R3 ;  /* 0x0000000e00187223 */ /* 0x000fe20000010003 */
[----:B------:R-:W-:Y:S01]  /*d210*/  LOP3.LUT R3, R49, 0xffff0000, RZ, 0xc0, !PT ;  /* 0xffff000031037812 */ /* 0x000fe200078ec0ff */
[-C--:B------:R-:W-:Y:S02]  /*d220*/  FMUL.FTZ R4, R6, R5.reuse ;  /* 0x0000000506047220 */ /* 0x080fe40000410000 */
[----:B------:R-:W-:Y:S01]  /*d230*/  FMUL.FTZ R9, R2, R5 ;  /* 0x0000000502097220 */ /* 0x000fe20000410000 */
[----:B------:R-:W-:-:S02]  /*d240*/  SHF.L.U32 R5, R33, 0x10, RZ ;  /* 0x0000001021057819 */ /* 0x000fc400000006ff */
[----:B------:R-:W-:Y:S01]  /*d250*/  LOP3.LUT R0, R30, 0xffff0000, RZ, 0xc0, !PT ;  /* 0xffff00001e007812 */ /* 0x000fe200078ec0ff */
[----:B------:R-:W-:Y:S02]  /*d260*/  FFMA.FTZ R15, R2, R16, -R4 ;  /* 0x00000010020f7223 */ /* 0x000fe40000010804 */
[----:B------:R-:W-:Y:S02]  /*d270*/  IMAD.U32 R2, R44, 0x10000, RZ ;  /* 0x000100002c027824 */ /* 0x000fe400078e00ff */
[-C--:B------:R-:W-:Y:S02]  /*d280*/  FMUL.FTZ R7, R3, R10.reuse ;  /* 0x0000000a03077220 */ /* 0x080fe40000410000 */
[----:B------:R-:W-:Y:S02]  /*d290*/  FMUL.FTZ R4, R5, R11 ;  /* 0x0000000b05047220 */ /* 0x000fe40000410000 */
[----:B------:R-:W-:Y:S02]  /*d2a0*/  FMUL.FTZ R8, R0, R10 ;  /* 0x0000000a00087220 */ /* 0x000fe40000410000 */
[----:B------:R-:W-:-:S02]  /*d2b0*/  FFMA.FTZ R14, R6, R16, R9 ;  /* 0x00000010060e7223 */ /* 0x000fc40000010009 */
[----:B------:R-:W-:Y:S02]  /*d2c0*/  FMUL.FTZ R6, R2, R11 ;  /* 0x0000000b02067220 */ /* 0x000fe40000410000 */
[-C--:B------:R-:W-:Y:S01]  /*d2d0*/  FFMA.FTZ R13, R0, R17.reuse, R7 ;  /* 0x00000011000d7223 */ /* 0x080fe20000010007 */
[----:B------:R-:W-:Y:S01]  /*d2e0*/  LOP3.LUT R0, R33, 0xffff0000, RZ, 0xc0, !PT ;  /* 0xffff000021007812 */ /* 0x000fe200078ec0ff */
[-C--:B------:R-:W-:Y:S01]  /*d2f0*/  FFMA.FTZ R11, R2, R20.reuse, -R4 ;  /* 0x00000014020b7223 */ /* 0x080fe20000010804 */
[----:B------:R-:W-:Y:S01]  /*d300*/  LOP3.LUT R2, R32, 0xffff0000, RZ, 0xc0, !PT ;  /* 0xffff000020027812 */ /* 0x000fe200078ec0ff */
[----:B------:R-:W-:Y:S01]  /*d310*/  FFMA.FTZ R10, R3, R17, -R8 ;  /* 0x00000011030a7223 */ /* 0x000fe20000010808 */
[----:B------:R-:W-:Y:S02]  /*d320*/  LOP3.LUT R4, R48, 0xffff0000, RZ, 0xc0, !PT ;  /* 0xffff000030047812 */ /* 0x000fe400078ec0ff */
[----:B------:R-:W-:Y:S01]  /*d330*/  LOP3.LUT R3, R44, 0xffff0000, RZ, 0xc0, !PT ;  /* 0xffff00002c037812 */ /* 0x000fe200078ec0ff */
[----:B------:R-:W-:-:S02]  /*d340*/  FFMA.FTZ R12, R5, R20, R6 ;  /* 0x00000014050c7223 */ /* 0x000fc40000010006 */
[-C--:B------:R-:W-:Y:S02]  /*d350*/  FMUL.FTZ R8, R2, R19.reuse ;  /* 0x0000001302087220 */ /* 0x080fe40000410000 */
[-C--:B------:R-:W-:Y:S02]  /*d360*/  FMUL.FTZ R6, R0, R18.reuse ;  /* 0x0000001200067220 */ /* 0x080fe40000410000 */
[C---:B------:R-:W-:Y:S02]  /*d370*/  FMUL.FTZ R7, R4.reuse, R19 ;  /* 0x0000001304077220 */ /* 0x040fe40000410000 */
[C---:B------:R-:W-:Y:S02]  /*d380*/  FMUL.FTZ R5, R3.reuse, R18 ;  /* 0x0000001203057220 */ /* 0x040fe40000410000 */
[----:B------:R-:W-:Y:S02]  /*d390*/  FFMA.FTZ R9, R4, R22, -R8 ;  /* 0x0000001604097223 */ /* 0x000fe40000010808 */
[----:B------:R-:W-:-:S02]  /*d3a0*/  FFMA.FTZ R3, R3, R21, -R6 ;  /* 0x0000001503037223 */ /* 0x000fc40000010806 */
[----:B------:R-:W-:Y:S02]  /*d3b0*/  FFMA.FTZ R2, R2, R22, R7 ;  /* 0x0000001602027223 */ /* 0x000fe40000010007 */
[----:B------:R-:W-:Y:S01]  /*d3c0*/  FFMA.FTZ R0, R0, R21, R5 ;  /* 0x0000001500007223 */ /* 0x000fe20000010005 */
[----:B------:R-:W-:Y:S02]  /*d3d0*/  F2FP.BF16.PACK_AB R10, R10, R15 ;  /* 0x0000000f0a0a723e */ /* 0x000fe400000010ff */
[----:B------:R-:W-:Y:S02]  /*d3e0*/  F2FP.BF16.PACK_AB R8, R27, R29 ;  /* 0x0000001d1b08723e */ /* 0x000fe400000010ff */
[----:B------:R-:W-:Y:S02]  /*d3f0*/  F2FP.BF16.PACK_AB R9, R9, R25 ;  /* 0x000000190909723e */ /* 0x000fe400000010ff */
[----:B------:R-:W-:Y:S02]  /*d400*/  F2FP.BF16.PACK_AB R11, R3, R11 ;  /* 0x0000000b030b723e */ /* 0x000fe400000010ff */
[----:B------:R-:W-:-:S02]  /*d410*/  F2FP.BF16.PACK_AB R6, R13, R14 ;  /* 0x0000000e0d06723e */ /* 0x000fc400000010ff */
[----:B------:R-:W-:Y:S02]  /*d420*/  F2FP.BF16.PACK_AB R4, R26, R28 ;  /* 0x0000001c1a04723e */ /* 0x000fe400000010ff */
[----:B------:R-:W-:Y:S02]  /*d430*/  F2FP.BF16.PACK_AB R5, R2, R24 ;  /* 0x000000180205723e */ /* 0x000fe400000010ff */
[----:B------:R-:W-:Y:S01]  /*d440*/  F2FP.BF16.PACK_AB R7, R0, R12 ;  /* 0x0000000c0007723e */ /* 0x000fe200000010ff */
[----:B------:R2:W-:Y:S04]  /*d450*/  STS.128 [R61], R8 ;  /* 0x000000083d007388 */ /* 0x0005e80000000c00 */
[----:B------:R2:W-:Y:S02]  /*d460*/  STS.128 [R23+0x6080], R4 ;  /* 0x0060800417007388 */ /* 0x0005e40000000c00 */
.L_x_257:
[----:B------:R-:W-:Y:S05]  /*d470*/  BSYNC B0 ;  /* 0x0000000000007941 */ /* 0x000fea0003800000 */
.L_x_256:
[----:B------:R-:W-:Y:S01]  /*d480*/  IADD3 R0, R100, 0x10, RZ ;  /* 0x0000001064007810 */ /* 0x000fe20007ffe0ff */
[----:B------:R-:W-:Y:S03]  /*d490*/  BSSY B0, `(.L_x_258) ;  /* 0x000005c000007945 */ /* 0x000fe60003800000 */
[----:B------:R-:W-:-:S13]  /*d4a0*/  ISETP.GE.AND P0, PT, R0, c[0x0][0x27c], PT ;  /* 0x00009f0000007a0c */ /* 0x000fda0003f06270 */
[----:B------:R-:W-:Y:S05]  /*d4b0*/  @P0 BRA `(.L_x_259) ;  /* 0x0000059000000947 */ /* 0x000fea0003800000 */
[----:B------:R-:W4:Y:S04]  /*d4c0*/  LDL R2, [R1+0x64] ;  /* 0x0000640001027983 */ /* 0x000f280000100800 */
[----:B--2---:R-:W2:Y:S01]  /*d4d0*/  LDL R30, [R1+0x74] ;  /* 0x00007400011e7983 */ /* 0x004ea20000100800 */
[----:B------:R-:W-:-:S04]  /*d4e0*/  MOV R0, c[0x0][0x27c] ;  /* 0x00009f0000007a02 */ /* 0x000fc80000000f00 */
[----:B----4-:R-:W-:-:S04]  /*d4f0*/  LEA.HI R0, R0, R2, RZ, 0x1d ;  /* 0x0000000200007211 */ /* 0x010fc800078fe8ff */
        /* <DEDUP_REMOVED lines=12> */
[----:B------:R-:W4:Y:S01]  /*d5c0*/  LDS.128 R4, [R23+0x6080] ;  /* 0x0060800017047984 */ /* 0x000f220000000c00 */
        /* <DEDUP_REMOVED lines=8> */
[C---:B----4-:R-:W-:Y:S01]  /*d650*/  SHF.L.U32 R3, R4.reuse, 0x10, RZ ;  /* 0x0000001004037819 */ /* 0x050fe200000006ff */
[----:B------:R-:W-:Y:S01]  /*d660*/  IMAD.U32 R9, R5, 0x10000, RZ ;  /* 0x0001000005097824 */ /* 0x000fe200078e00ff */
[----:B------:R-:W-:Y:S01]  /*d670*/  LOP3.LUT R8, R4, 0xffff0000, RZ, 0xc0, !PT ;  /* 0xffff000004087812 */ /* 0x000fe200078ec0ff */
[----:B------:R-:W-:Y:S01]  /*d680*/  IMAD.U32 R11, R7, 0x10000, RZ ;  /* 0x00010000070b7824 */ /* 0x000fe200078e00ff */
[----:B------:R-:W-:Y:S01]  /*d690*/  LOP3.LUT R4, R34, 0xffff0000, RZ, 0xc0, !PT ;  /* 0xffff000022047812 */ /* 0x000fe200078ec0ff */
[-C--:B------:R-:W-:Y:S01]  /*d6a0*/  FMUL.FTZ R15, R2, R3.reuse ;  /* 0x00000003020f7220 */ /* 0x080fe20000410000 */
[----:B------:R-:W-:Y:S02]  /*d6b0*/  LOP3.LUT R19, R5, 0xffff0000, RZ, 0xc0, !PT ;  /* 0xffff000005137812 */ /* 0x000fe400078ec0ff */
[----:B------:R-:W-:Y:S01]  /*d6c0*/  SHF.L.U32 R5, R6, 0x10, RZ ;  /* 0x0000001006057819 */ /* 0x000fe200000006ff */
[----:B------:R-:W-:Y:S01]  /*d6d0*/  FFMA.FTZ R29, R0, R12, -R15 ;  /* 0x0000000c001d7223 */ /* 0x000fe2000001080f */
        /* <DEDUP_REMOVED lines=10> */
[-C--:B------:R-:W-:Y:S02]  /*d780*/  FMUL.FTZ R7, R0, R9.reuse ;  /* 0x0000000900077220 */ /* 0x080fe40000410000 */
[----:B------:R-:W-:Y:S02]  /*d790*/  FMUL.FTZ R8, R3, R8 ;  /* 0x0000000803087220 */ /* 0x000fe40000410000 */
[C---:B------:R-:W-:Y:S02]  /*d7a0*/  FMUL.FTZ R3, R2.reuse, R9 ;  /* 0x0000000902037220 */ /* 0x040fe40000410000 */
[----:B------:R-:W-:Y:S02]  /*d7b0*/  FFMA.FTZ R25, R2, R14, -R7 ;  /* 0x0000000e02197223 */ /* 0x000fe40000010807 */
[----:B------:R-:W-:Y:S02]  /*d7c0*/  IMAD.U32 R2, R41, 0x10000, RZ ;  /* 0x0001000029027824 */ /* 0x000fe400078e00ff */
[----:B------:R-:W-:-:S02]  /*d7d0*/  FFMA.FTZ R26, R4, R13, R8 ;  /* 0x0000000d041a7223 */ /* 0x000fc40000010008 */
[-C--:B------:R-:W-:Y:S02]  /*d7e0*/  FMUL.FTZ R4, R6, R5.reuse ;  /* 0x0000000506047220 */ /* 0x080fe40000410000 */
[----:B------:R-:W-:Y:S01]  /*d7f0*/  FFMA.FTZ R24, R0, R14, R3 ;  /* 0x0000000e00187223 */ /* 0x000fe20000010003 */
[----:B------:R-:W-:Y:S01]  /*d800*/  LOP3.LUT R3, R41, 0xffff0000, RZ, 0xc0, !PT ;  /* 0xffff000029037812 */ /* 0x000fe200078ec0ff */
[C---:B------:R-:W-:Y:S01]  /*d810*/  FMUL.FTZ R9, R2.reuse, R5 ;  /* 0x0000000502097220 */ /* 0x040fe20000410000 */
        /* <DEDUP_REMOVED lines=9> */
[-C--:B------:R-:W-:Y:S01]  /*d8b0*/  FFMA.FTZ R13, R0, R17.reuse, R7 ;  /* 0x00000011000d7223 */ /* 0x080fe20000010007 */
[----:B------:R-:W-:Y:S01]  /*d8c0*/  LOP3.LUT R0, R37, 0xffff0000, RZ, 0xc0, !PT ;  /* 0xffff000025007812 */ /* 0x000fe200078ec0ff */
[-C--:B------:R-:W-:Y:S01]  /*d8d0*/  FFMA.FTZ R11, R2, R20.reuse, -R4 ;  /* 0x00000014020b7223 */ /* 0x080fe20000010804 */
        /* <DEDUP_REMOVED lines=8> */
[C---:B------:R-:W-:Y:S02]  /*d960*/  FMUL.FTZ R7, R4.reuse, R19 ;  /* 0x0000001304077220 */ /* 0x040fe40000410000 */
[----:B------:R-:W-:Y:S02]  /*d970*/  FMUL.FTZ R5, R3, R18 ;  /* 0x0000001203057220 */ /* 0x000fe40000410000 */
[----:B------:R-:W-:Y:S01]  /*d980*/  FFMA.FTZ R9, R4, R22, -R8 ;  /* 0x0000001604097223 */ /* 0x000fe20000010808 */
        /* <DEDUP_REMOVED lines=12> */
.L_x_259:
[----:B------:R-:W-:Y:S05]  /*da50*/  BSYNC B0 ;  /* 0x0000000000007941 */ /* 0x000fea0003800000 */
.L_x_258:
[----:B------:R-:W-:-:S04]  /*da60*/  IADD3 R0, R100, 0x20, RZ ;  /* 0x0000002064007810 */ /* 0x000fc80007ffe0ff */
        /* <DEDUP_REMOVED lines=91> */
.L_x_237:
[----:B------:R-:W-:Y:S05]  /*e020*/  BSYNC B2 ;  /* 0x0000000000027941 */ /* 0x000fea0003800000 */
.L_x_221:
[----:B-1----:R-:W-:Y:S01]  /*e030*/  IMAD R0, R56, c[0x0][0x208], RZ ;  /* 0x0000820038007a24 */ /* 0x002fe200078e02ff */
[----:B--2---:R-:W-:Y:S01]  /*e040*/  MOV R4, R246 ;  /* 0x000000f600047202 */ /* 0x004fe20000000f00 */
[----:B------:R-:W-:Y:S01]  /*e050*/  IMAD.WIDE.U32 R2, R137, c[0x0][0x208], RZ ;  /* 0x0000820089027a25 */ /* 0x000fe200078e00ff */
[----:B------:R-:W-:Y:S01]  /*e060*/  MOV R5, R249 ;  /* 0x000000f900057202 */ /* 0x000fe20000000f00 */
[----:B------:R-:W-:-:S04]  /*e070*/  DEPBAR.LE SB0, 0x0 ;  /* 0x000080000000791a */ /* 0x000fc80000000000 */
[----:B------:R-:W-:Y:S01]  /*e080*/  IMAD R0, R137, c[0x0][0x20c], R0 ;  /* 0x0000830089007a24 */ /* 0x000fe200078e0200 */
[----:B------:R-:W1:Y:S01]  /*e090*/  S2R R6, SR_TID.X ;  /* 0x0000000000067919 */ /* 0x000e620000002100 */
[----:B------:R-:W-:Y:S01]  /*e0a0*/  IMAD.WIDE.U32 R4, R2, 0x30, R4 ;  /* 0x0000003002047825 */ /* 0x000fe200078e0004 */
[----:B------:R-:W-:Y:S02]  /*e0b0*/  LOP3.LUT P2, RZ, R55, 0x1, RZ, 0xc0, !PT ;  /* 0x0000000137ff7812 */ /* 0x000fe4000784c0ff */
[----:B------:R-:W-:Y:S01]  /*e0c0*/  IADD3 R0, R3, R0, RZ ;  /* 0x0000000003007210 */ /* 0x000fe20007ffe0ff */
[----:B------:R-:W-:Y:S01]  /*e0d0*/  BAR.SYNC.DEFER_BLOCKING 0x0 ;  /* 0x0000000000007b1d */ /* 0x000fe20000010000 */
[----:B------:R-:W-:Y:S02]  /*e0e0*/  LEA R2, P0, R4, c[0x0][0x1f8], 0x1 ;  /* 0x00007e0004027a11 */ /* 0x000fe400078008ff */
[----:B------:R-:W-:Y:S01]  /*e0f0*/  LOP3.LUT P3, RZ, R55, 0x2, RZ, 0xc0, !PT ;  /* 0x0000000237ff7812 */ /* 0x000fe2000786c0ff */
[----:B------:R-:W-:Y:S01]  /*e100*/  IMAD R3, R0, 0x30, RZ ;  /* 0x0000003000037824 */ /* 0x000fe200078e02ff */
[----:B------:R-:W-:Y:S01]  /*e110*/  IADD3 R0, R57, R159, -R243 ;  /* 0x0000009f39007210 */ /* 0x000fe20007ffe8f3 */
[----:B------:R-:W2:Y:S03]  /*e120*/  LDL R235, [R1+0x8] ;  /* 0x0000080001eb7983 */ /* 0x000ea60000100800 */
[----:B------:R-:W-:-:S04]  /*e130*/  IADD3 R3, R5, R3, RZ ;  /* 0x0000000305037210 */ /* 0x000fc80007ffe0ff */
[----:B------:R-:W-:Y:S02]  /*e140*/  LEA.HI.X R3, R4, c[0x0][0x1fc], R3, 0x1, P0 ;  /* 0x00007f0004037a11 */ /* 0x000fe400000f0c03 */
[----:B------:R-:W-:Y:S02]  /*e150*/  ISETP.LT.OR P0, PT, R0, 0x1, !P2 ;  /* 0x000000010000780c */ /* 0x000fe40005701670 */
[----:B------:R-:W-:Y:S02]  /*e160*/  SHF.L.U32 R201, R241, 0x1, RZ ;  /* 0x00000001f1c97819 */ /* 0x000fe400000006ff */
[----:B-1----:R-:W-:Y:S01]  /*e170*/  ISETP.GT.AND P4, PT, R6, 0x3f, PT ;  /* 0x0000003f0600780c */ /* 0x002fe20003f84270 */
[----:B------:R-:W-:Y:S04]  /*e180*/  LDSM.16.M88.4 R8, [R190] ;  /* 0x00000000be08783b */ /* 0x000fe80000000200 */
[----:B------:R-:W-:Y:S04]  /*e190*/  LDSM.16.M88.4 R4, [R190+0x1000] ;  /* 0x00100000be04783b */ /* 0x000fe80000000200 */
[----:B------:R-:W1:Y:S04]  /*e1a0*/  LDSM.16.M88.4 R16, [R155] ;  /* 0x000000009b10783b */ /* 0x000e680000000200 */
[----:B------:R-:W4:Y:S04]  /*e1b0*/  LDSM.16.M88.4 R20, [R155+0x400] ;  /* 0x000400009b14783b */ /* 0x000f280000000200 */
[----:B------:R-:W3:Y:S04]  /*e1c0*/  LDSM.16.M88.4 R44, [R155+0x800] ;  /* 0x000800009b2c783b */ /* 0x000ee80000000200 */
[----:B------:R-:W-:Y:S04]  /*e1d0*/  LDSM.16.M88.4 R40, [R191] ;  /* 0x00000000bf28783b */ /* 0x000fe80000000200 */
[----:B------:R-:W-:Y:S04]  /*e1e0*/  LDSM.16.M88.4 R32, [R191+0x1000] ;  /* 0x00100000bf20783b */ /* 0x000fe80000000200 */
[----:B------:R-:W1:Y:S04]  /*e1f0*/  LDSM.16.M88.4 R48, [R192] ;  /* 0x00000000c030783b */ /* 0x000e680000000200 */
[----:B------:R-:W-:Y:S04]  /*e200*/  LDSM.16.M88.4 R76, [R200] ;  /* 0x00000000c84c783b */ /* 0x000fe80000000200 */
[----:B------:R-:W-:Y:S04]  /*e210*/  LDSM.16.M88.4 R88, [R199] ;  /* 0x00000000c758783b */ /* 0x000fe80000000200 */
[----:B------:R-:W-:Y:S01]  /*e220*/  @!PT LDS RZ, [RZ] ;  /* 0x00000000fffff984 */ /* 0x000fe20000000800 */
[----:B------:R-:W-:Y:S01]  /*e230*/  @!PT LDS RZ, [RZ] ;  /* 0x00000000fffff984 */ /* 0x000fe20000000800 */
[----:B------:R-:W-:Y:S01]  /*e240*/  @!PT LDS RZ, [RZ] ;  /* 0x00000000fffff984 */ /* 0x000fe20000000800 */
[----:B------:R1:W-:Y:S01]  /*e250*/  LDGSTS.E.BYPASS.LTC128B.128 [R201+0x1880], [R2.64], !P0 ;  /* 0x0188000002c97fae */ /* 0x0003e2000c101d46 */
[----:B------:R-:W-:-:S02]  /*e260*/  ISETP.LT.OR P0, PT, R0, 0x1, !P3 ;  /* 0x000000010000780c */ /* 0x000fc40005f01670 */
[----:B------:R-:W-:Y:S02]  /*e270*/  @!P4 MOV R13, c[0x0][0x208] ;  /* 0x00008200000dca02 */ /* 0x000fe40000000f00 */
[----:B------:R-:W-:-:S09]  /*e280*/  @!P4 MOV R14, c[0x0][0x20c] ;  /* 0x00008300000eca02 */ /* 0x000fd20000000f00 */
[----:B------:R2:W-:Y:S01]  /*e290*/  LDGSTS.E.BYPASS.LTC128B.128 [R201+0x2480], [R2.64+0x40], !P0 ;  /* 0x0248004002c97fae */ /* 0x0005e2000c101d46 */
[----:B------:R-:W-:-:S04]  /*e2a0*/  @!P4 LEA R12, P0, R13, R2, 0x6 ;  /* 0x000000020d0cc211 */ /* 0x000fc800078030ff */
[----:B------:R-:W-:Y:S02]  /*e2b0*/  @!P4 LEA.HI.X R13, R13, R3, R14, 0x6, P0 ;  /* 0x000000030d0dc211 */ /* 0x000fe400000f340e */
        /* <DEDUP_REMOVED lines=11> */
[----:B-----5:R-:W-:Y:S04]  /*e370*/  LDSM.16.M88.4 R60, [R155+0xc00] ;  /* 0x000c00009b3c783b */ /* 0x020fe80000000200 */
[----:B------:R-:W1:Y:S01]  /*e380*/  LDSM.16.M88.4 R36, [R190+0x2000] ;  /* 0x00200000be24783b */ /* 0x000e620000000200 */
[C---:B----4-:R-:W-:Y:S03]  /*e390*/  HMMA.16816.F32.BF16 R80, R4.reuse, R20, RZ ;  /* 0x000000140450723c */ /* 0x050fe600000418ff */
[----:B------:R-:W4:Y:S04]  /*e3a0*/  LDSM.16.M88.4 R28, [R190+0x3000] ;  /* 0x00300000be1c783b */ /* 0x000f280000000200 */
[----:B------:R-:W-:Y:S01]  /*e3b0*/  LDSM.16.M88.4 R56, [R198] ;  /* 0x00000000c638783b */ /* 0x000fe20000000200 */
[C---:B------:R-:W-:Y:S03]  /*e3c0*/  HMMA.16816.F32.BF16 R68, R4.reuse, R22, RZ ;  /* 0x000000160444723c */ /* 0x040fe600000418ff */
[----:B------:R-:W0:Y:S05]  /*e3d0*/  LDGDEPBAR ;  /* 0x00000000000079af */ /* 0x000e2a0000000000 */
[C---:B---3--:R-:W-:Y:S08]  /*e3e0*/  HMMA.16816.F32.BF16 R64, R4.reuse, R44, RZ ;  /* 0x0000002c0440723c */ /* 0x048ff000000418ff */
[C---:B-1----:R-:W-:Y:S08]  /*e3f0*/  HMMA.16816.F32.BF16 R12, R4.reuse, R18, RZ ;  /* 0x00000012040c723c */ /* 0x042ff000000418ff */
[----:B------:R-:W-:Y:S08]  /*e400*/  HMMA.16816.F32.BF16 R84, R4, R46, RZ ;  /* 0x0000002e0454723c */ /* 0x000ff000000418ff */
[----:B------:R-:W-:Y:S01]  /*e410*/  HMMA.16816.F32.BF16 R4, R40, R48, R24 ;  /* 0x000000302804723c */ /* 0x000fe20000041818 */
[----:B------:R-:W1:Y:S07]  /*e420*/  LDSM.16.M88.4 R24, [R191+0x2000] ;  /* 0x00200000bf18783b */ /* 0x000e6e0000000200 */
[C---:B------:R-:W-:Y:S01]  /*e430*/  HMMA.16816.F32.BF16 R72, R8.reuse, R18, RZ ;  /* 0x000000120848723c */ /* 0x040fe200000418ff */
[----:B------:R-:W-:Y:S07]  /*e440*/  LDSM.16.M88.4 R16, [R190+0x4000] ;  /* 0x00400000be10783b */ /* 0x000fee0000000200 */
[C---:B------:R-:W-:Y:S08]  /*e450*/  HMMA.16816.F32.BF16 R96, R8.reuse, R20, RZ ;  /* 0x000000140860723c */ /* 0x040ff000000418ff */
[C---:B------:R-:W-:Y:S01]  /*e460*/  HMMA.16816.F32.BF16 R108, R8.reuse, R22, RZ ;  /* 0x00000016086c723c */ /* 0x040fe200000418ff */
[----:B------:R-:W3:Y:S07]  /*e470*/  LDSM.16.M88.4 R20, [R191+0x3000] ;  /* 0x00300000bf14783b */ /* 0x000eee0000000200 */
[C---:B------:R-:W-:Y:S08]  /*e480*/  HMMA.16816.F32.BF16 R116, R8.reuse, R44, RZ ;  /* 0x0000002c0874723c */ /* 0x040ff000000418ff */
[----:B------:R-:W-:Y:S01]  /*e490*/  HMMA.16816.F32.BF16 R112, R8, R46, RZ ;  /* 0x0000002e0870723c */ /* 0x000fe200000418ff */
[----:B------:R-:W-:Y:S07]  /*e4a0*/  LDSM.16.M88.4 R44, [R195] ;  /* 0x00000000c32c783b */ /* 0x000fee0000000200 */
[----:B------:R-:W-:Y:S01]  /*e4b0*/  HMMA.16816.F32.BF16 R8, R32, R48, R52 ;  /* 0x000000302008723c */ /* 0x000fe20000041834 */
[----:B------:R-:W1:Y:S07]  /*e4c0*/  LDSM.16.M88.4 R52, [R155+0x1800] ;  /* 0x001800009b34783b */ /* 0x000e6e0000000200 */
[----:B------:R-:W-:Y:S08]  /*e4d0*/  HMMA.16816.F32.BF16 R4, R36, R60, R4 ;  /* 0x0000003c2404723c */ /* 0x000ff00000041804 */
[-C--:B------:R-:W-:Y:S01]  /*e4e0*/  HMMA.16816.F32.BF16 R92, R32, R50.reuse, R12 ;  /* 0x00000032205c723c */ /* 0x080fe2000004180c */
[----:B------:R-:W2:Y:S07]  /*e4f0*/  LDSM.16.M88.4 R12, [R190+0x5000] ;  /* 0x00500000be0c783b */ /* 0x000eae0000000200 */
[----:B------:R-:W-:Y:S08]  /*e500*/  HMMA.16816.F32.BF16 R72, R40, R50, R72 ;  /* 0x000000322848723c */ /* 0x000ff00000041848 */
[----:B----4-:R-:W-:Y:S01]  /*e510*/  HMMA.16816.F32.BF16 R48, R28, R60, R8 ;  /* 0x0000003c1c30723c */ /* 0x010fe20000041808 */
[----:B------:R-:W4:Y:S07]  /*e520*/  LDSM.16.M88.4 R8, [R191+0x4000] ;  /* 0x00400000bf08783b */ /* 0x000f2e0000000200 */
[----:B------:R-:W-:Y:S08]  /*e530*/  HMMA.16816.F32.BF16 R124, R32, R88, R64 ;  /* 0x00000058207c723c */ /* 0x000ff00000041840 */
[----:B-1----:R-:W-:Y:S01]  /*e540*/  HMMA.16816.F32.BF16 R64, R24, R56, R4 ;  /* 0x000000381840723c */ /* 0x002fe20000041804 */
[----:B------:R-:W-:Y:S07]  /*e550*/  LDSM.16.M88.4 R4, [R191+0x5000] ;  /* 0x00500000bf04783b */ /* 0x000fee0000000200 */
[C---:B------:R-:W-:Y:S08]  /*e560*/  HMMA.16816.F32.BF16 R104, R32.reuse, R76, R80 ;  /* 0x0000004c2068723c */ /* 0x040ff00000041850 */
[C---:B------:R-:W-:Y:S08]  /*e570*/  HMMA.16816.F32.BF16 R120, R32.reuse, R78, R68 ;  /* 0x0000004e2078723c */ /* 0x040ff00000041844 */
[----:B------:R-:W-:Y:S08]  /*e580*/  HMMA.16816.F32.BF16 R128, R32, R90, R84 ;  /* 0x0000005a2080723c */ /* 0x000ff00000041854 */
[----:B---3--:R-:W-:Y:S01]  /*e590*/  HMMA.16816.F32.BF16 R32, R20, R56, R48 ;  /* 0x000000381420723c */ /* 0x008fe20000041830 */
[----:B------:R-:W1:Y:S07]  /*e5a0*/  LDSM.16.M88.4 R48, [R155+0x1000] ;  /* 0x001000009b30783b */ /* 0x000e6e0000000200 */
[----:B------:R-:W-:Y:S08]  /*e5b0*/  HMMA.16816.F32.BF16 R72, R36, R62, R72 ;  /* 0x0000003e2448723c */ /* 0x000ff00000041848 */
[C---:B------:R-:W-:Y:S08]  /*e5c0*/  HMMA.16816.F32.BF16 R84, R40.reuse, R76, R96 ;  /* 0x0000004c2854723c */ /* 0x040ff00000041860 */
[----:B------:R-:W-:Y:S08]  /*e5d0*/  HMMA.16816.F32.BF16 R96, R40, R78, R108 ;  /* 0x0000004e2860723c */ /* 0x000ff0000004186c */
[----:B------:R-:W-:Y:S01]  /*e5e0*/  HMMA.16816.F32.BF16 R76, R28, R62, R92 ;  /* 0x0000003e1c4c723c */ /* 0x000fe2000004185c */
[----:B------:R-:W3:Y:S07]  /*e5f0*/  LDSM.16.M88.4 R60, [R197] ;  /* 0x00000000c53c783b */ /* 0x000eee0000000200 */
[-C--:B------:R-:W-:Y:S08]  /*e600*/  HMMA.16816.F32.BF16 R68, R16, R52.reuse, R64 ;  /* 0x000000341044723c */ /* 0x080ff00000041840 */
[----:B--2---:R-:W-:Y:S08]  /*e610*/  HMMA.16816.F32.BF16 R32, R12, R52, R32 ;  /* 0x000000340c20723c */ /* 0x004ff00000041820 */
[-C--:B------:R-:W-:Y:S08]  /*e620*/  HMMA.16816.F32.BF16 R64, R24, R58.reuse, R72 ;  /* 0x0000003a1840723c */ /* 0x080ff00000041848 */
[----:B------:R-:W-:Y:S08]  /*e630*/  HMMA.16816.F32.BF16 R72, R20, R58, R76 ;  /* 0x0000003a1448723c */ /* 0x000ff0000004184c */
[----:B----4-:R-:W-:Y:S08]  /*e640*/  HMMA.16816.F32.BF16 R80, R8, R44, R68 ;  /* 0x0000002c0850723c */ /* 0x010ff00000041844 */
[----:B-1----:R-:W-:Y:S08]  /*e650*/  HMMA.16816.F32.BF16 R68, R36, R48, R84 ;  /* 0x000000302444723c */ /* 0x002ff00000041854 */
[----:B------:R-:W-:Y:S01]  /*e660*/  HMMA.16816.F32.BF16 R76, R4, R44, R32 ;  /* 0x0000002c044c723c */ /* 0x000fe20000041820 */
[----:B------:R-:W1:Y:S07]  /*e670*/  LDSM.16.M88.4 R32, [R155+0x1c00] ;  /* 0x001c00009b20783b */ /* 0x000e6e0000000200 */
[----:B------:R-:W-:Y:S01]  /*e680*/  HMMA.16816.F32.BF16 R56, R16, R54, R64 ;  /* 0x000000361038723c */ /* 0x000fe20000041840 */
[----:B------:R-:W-:-:S07]  /*e690*/  FMUL.FTZ R0, R80, c[0x0][0x320] ;  /* 0x0000c80050007a20 */ /* 0x000fce0000410000 */
[C---:B------:R-:W-:Y:S01]  /*e6a0*/  HMMA.16816.F32.BF16 R92, R40.reuse, R88, R116 ;  /* 0x00000058285c723c */ /* 0x040fe20000041874 */
[----:B------:R2:W4:Y:S07]  /*e6b0*/  MUFU.TANH R110, R0 ;  /* 0x00000000006e7308 */ /* 0x00052e0000002400 */
[----:B------:R-:W-:Y:S08]  /*e6c0*/  HMMA.16816.F32.BF16 R112, R40, R90, R112 ;  /* 0x0000005a2870723c */ /* 0x000ff00000041870 */
[----:B------:R-:W-:Y:S01]  /*e6d0*/  HMMA.16816.F32.BF16 R52, R12, R54, R72 ;  /* 0x000000360c34723c */ /* 0x000fe20000041848 */
[----:B--2---:R-:W-:-:S07]  /*e6e0*/  FMUL.FTZ R0, R81, c[0x0][0x320] ;  /* 0x0000c80051007a20 */ /* 0x004fce0000410000 */
[----:B------:R-:W-:Y:S01]  /*e6f0*/  HMMA.16816.F32.BF16 R40, R28, R48, R104 ;  /* 0x000000301c28723c */ /* 0x000fe20000041868 */
[----:B------:R2:W1:Y:S07]  /*e700*/  MUFU.TANH R109, R0 ;  /* 0x00000000006d7308 */ /* 0x00046e0000002400 */
[----:B---3--:R-:W-:Y:S01]  /*e710*/  HMMA.16816.F32.BF16 R64, R24, R60, R68 ;  /* 0x0000003c1840723c */ /* 0x008fe20000041844 */
[----:B--2---:R-:W-:-:S07]  /*e720*/  FMUL.FTZ R0, R82, c[0x0][0x320] ;  /* 0x0000c80052007a20 */ /* 0x004fce0000410000 */
[----:B------:R-:W-:Y:S01]  /*e730*/  HMMA.16816.F32.BF16 R72, R8, R46, R56 ;  /* 0x0000002e0848723c */ /* 0x000fe20000041838 */
[----:B------:R-:W2:Y:S01]  /*e740*/  LDSM.16.M88.4 R56, [R194] ;  /* 0x00000000c238783b */ /* 0x000ea20000000200 */
[----:B------:R3:W1:Y:S06]  /*e750*/  MUFU.TANH R107, R0 ;  /* 0x00000000006b7308 */ /* 0x00066c0000002400 */
[----:B------:R-:W-:Y:S01]  /*e760*/  HMMA.16816.F32.BF16 R40, R20, R60, R40 ;  /* 0x0000003c1428723c */ /* 0x000fe20000041828 */
[----:B---3--:R-:W-:-:S04]  /*e770*/  FMUL.FTZ R0, R83, c[0x0][0x320] ;  /* 0x0000c80053007a20 */ /* 0x008fc80000410000 */
[----:B------:R3:W1:Y:S03]  /*e780*/  MUFU.TANH R108, R0 ;  /* 0x00000000006c7308 */ /* 0x0006660000002400 */
[----:B------:R-:W-:Y:S01]  /*e790*/  HMMA.16816.F32.BF16 R80, R4, R46, R52 ;  /* 0x0000002e0450723c */ /* 0x000fe20000041834 */
[----:B------:R-:W2:Y:S07]  /*e7a0*/  LDSM.16.M88.4 R52, [R155+0x1400] ;  /* 0x001400009b34783b */ /* 0x000eae0000000200 */
[----:B------:R-:W-:Y:S01]  /*e7b0*/  HMMA.16816.F32.BF16 R44, R36, R50, R96 ;  /* 0x00000032242c723c */ /* 0x000fe20000041860 */
[----:B---3--:R-:W-:-:S04]  /*e7c0*/  FMUL.FTZ R0, R76, c[0x0][0x320] ;  /* 0x0000c8004c007a20 */ /* 0x008fc80000410000 */
[----:B------:R3:W2:Y:S03]  /*e7d0*/  MUFU.TANH R106, R0 ;  /* 0x00000000006a7308 */ /* 0x0006a60000002400 */
[----:B-1----:R-:W-:Y:S01]  /*e7e0*/  HMMA.16816.F32.BF16 R64, R16, R32, R64 ;  /* 0x000000201040723c */ /* 0x002fe20000041840 */
[----:B---3--:R-:W-:-:S04]  /*e7f0*/  FMUL.FTZ R0, R77, c[0x0][0x320] ;  /* 0x0000c8004d007a20 */ /* 0x008fc80000410000 */
[----:B------:R1:W3:Y:S03]  /*e800*/  MUFU.TANH R105, R0 ;  /* 0x0000000000697308 */ /* 0x0002e60000002400 */
[----:B------:R-:W-:Y:S01]  /*e810*/  HMMA.16816.F32.BF16 R68, R28, R50, R120 ;  /* 0x000000321c44723c */ /* 0x000fe20000041878 */
[----:B-1----:R-:W-:-:S04]  /*e820*/  FMUL.FTZ R0, R78, c[0x0][0x320] ;  /* 0x0000c8004e007a20 */ /* 0x002fc80000410000 */
[----:B------:R1:W1:Y:S03]  /*e830*/  MUFU.TANH R103, R0 ;  /* 0x0000000000677308 */ /* 0x0002660000002400 */
[----:B------:R-:W-:Y:S01]  /*e840*/  HMMA.16816.F32.BF16 R40, R12, R32, R40 ;  /* 0x000000200c28723c */ /* 0x000fe20000041828 */
[----:B-1----:R-:W-:-:S04]  /*e850*/  FMUL.FTZ R0, R79, c[0x0][0x320] ;  /* 0x0000c8004f007a20 */ /* 0x002fc80000410000 */
[----:B------:R1:W1:Y:S03]  /*e860*/  MUFU.TANH R104, R0 ;  /* 0x0000000000687308 */ /* 0x0002660000002400 */
[----:B------:R-:W-:Y:S01]  /*e870*/  HMMA.16816.F32.BF16 R48, R24, R62, R44 ;  /* 0x0000003e1830723c */ /* 0x000fe2000004182c */
[----:B------:R-:W3:Y:S01]  /*e880*/  LDSM.16.M88.4 R44, [R196] ;  /* 0x00000000c42c783b */ /* 0x000ee20000000200 */
[----:B-1----:R-:W-:-:S04]  /*e890*/  FMUL.FTZ R0, R72, c[0x0][0x320] ;  /* 0x0000c80048007a20 */ /* 0x002fc80000410000 */
[----:B------:R1:W1:Y:S02]  /*e8a0*/  MUFU.TANH R102, R0 ;  /* 0x0000000000667308 */ /* 0x0002640000002400 */
[----:B--2---:R-:W-:Y:S01]  /*e8b0*/  HMMA.16816.F32.BF16 R76, R8, R56, R64 ;  /* 0x00000038084c723c */ /* 0x004fe20000041840 */
[----:B-1----:R-:W-:-:S05]  /*e8c0*/  FMUL.FTZ R0, R73, c[0x0][0x320] ;  /* 0x0000c80049007a20 */ /* 0x002fca0000410000 */
[----:B------:R1:W2:Y:S02]  /*e8d0*/  MUFU.TANH R97, R0 ;  /* 0x0000000000617308 */ /* 0x0002a40000002400 */
[----:B------:R-:W-:Y:S01]  /*e8e0*/  HMMA.16816.F32.BF16 R64, R20, R62, R68 ;  /* 0x0000003e1440723c */ /* 0x000fe20000041844 */
[----:B-1----:R-:W-:-:S05]  /*e8f0*/  FMUL.FTZ R0, R74, c[0x0][0x320] ;  /* 0x0000c8004a007a20 */ /* 0x002fca0000410000 */
[----:B------:R1:W1:Y:S02]  /*e900*/  MUFU.TANH R98, R0 ;  /* 0x0000000000627308 */ /* 0x0002640000002400 */
[----:B------:R-:W-:Y:S01]  /*e910*/  HMMA.16816.F32.BF16 R60, R36, R52, R92 ;  /* 0x00000034243c723c */ /* 0x000fe2000004185c */
[----:B-1----:R-:W-:-:S05]  /*e920*/  FMUL.FTZ R0, R75, c[0x0][0x320] ;  /* 0x0000c8004b007a20 */ /* 0x002fca0000410000 */
[----:B------:R1:W1:Y:S02]  /*e930*/  MUFU.TANH R99, R0 ;  /* 0x0000000000637308 */ /* 0x0002640000002400 */
[----:B------:R-:W-:Y:S01]  /*e940*/  HMMA.16816.F32.BF16 R84, R4, R56, R40 ;  /* 0x000000380454723c */ /* 0x000fe20000041828 */
[----:B------:R-:W2:Y:S01]  /*e950*/  LDSM.16.M88.4 R40, [R155+0x2000] ;  /* 0x002000009b28783b */ /* 0x000ea20000000200 */
[----:B-1----:R-:W-:-:S04]  /*e960*/  FMUL.FTZ R0, R80, c[0x0][0x320] ;  /* 0x0000c80050007a20 */ /* 0x002fc80000410000 */
[----:B------:R1:W1:Y:S02]  /*e970*/  MUFU.TANH R96, R0 ;  /* 0x0000000000607308 */ /* 0x0002640000002400 */
[----:B------:R-:W-:Y:S01]  /*e980*/  HMMA.16816.F32.BF16 R48, R16, R34, R48 ;  /* 0x000000221030723c */ /* 0x000fe20000041830 */
[----:B-1----:R-:W-:-:S05]  /*e990*/  FMUL.FTZ R0, R81, c[0x0][0x320] ;  /* 0x0000c80051007a20 */ /* 0x002fca0000410000 */
[----:B------:R1:W1:Y:S02]  /*e9a0*/  MUFU.TANH R91, R0 ;  /* 0x00000000005b7308 */ /* 0x0002640000002400 */
[----:B------:R-:W-:Y:S01]  /*e9b0*/  HMMA.16816.F32.BF16 R72, R28, R52, R124 ;  /* 0x000000341c48723c */ /* 0x000fe2000004187c */
[----:B-1----:R-:W-:-:S05]  /*e9c0*/  FMUL.FTZ R0, R82, c[0x0][0x320] ;  /* 0x0000c80052007a20 */ /* 0x002fca0000410000 */
[----:B------:R1:W1:Y:S02]  /*e9d0*/  MUFU.TANH R88, R0 ;  /* 0x0000000000587308 */ /* 0x0002640000002400 */
[----:B---3--:R-:W-:Y:S01]  /*e9e0*/  HMMA.16816.F32.BF16 R60, R24, R44, R60 ;  /* 0x0000002c183c723c */ /* 0x008fe2000004183c */
[----:B-1----:R-:W-:-:S05]  /*e9f0*/  FMUL.FTZ R0, R83, c[0x0][0x320] ;  /* 0x0000c80053007a20 */ /* 0x002fca0000410000 */
[----:B------:R1:W3:Y:S02]  /*ea00*/  MUFU.TANH R89, R0 ;  /* 0x0000000000597308 */ /* 0x0002e40000002400 */
        /* <DEDUP_REMOVED lines=92> */
[----:B------:R-:W-:Y:S01]  /*efd0*/  ISETP.NE.AND P4, PT, R141, RZ, PT ;  /* 0x000000ff8d00720c */ /* 0x000fe20003f85270 */
        /* <DEDUP_REMOVED lines=27> */
.L_x_261:
[----:B--234-:R-:W-:Y:S05]  /*f190*/  BSYNC B0 ;  /* 0x0000000000007941 */ /* 0x01cfea0003800000 */
.L_x_260:
[----:B-1----:R-:W2:Y:S04]  /*f1a0*/  LDL R0, [R1+0x20] ;  /* 0x0000200001007983 */ /* 0x002ea80000100800 */
[----:B------:R-:W-:Y:S04]  /*f1b0*/  LDSM.16.MT88.4 R44, [R188] ;  /* 0x00000000bc2c783b */ /* 0x000fe80000004200 */
        /* <DEDUP_REMOVED lines=13> */
[----:B------:R-:W-:Y:S02]  /*f290*/  FSEL R27, R103, -INF , P2 ;  /* 0xff800000671b7808 */ /* 0x000fe40001000000 */
[----:B------:R-:W-:Y:S02]  /*f2a0*/  FSEL R23, R106, -INF , P2 ;  /* 0xff8000006a177808 */ /* 0x000fe40001000000 */
[----:B------:R-:W-:Y:S02]  /*f2b0*/  FSEL R18, R107, -INF , P2 ;  /* 0xff8000006b127808 */ /* 0x000fe40001000000 */
[----:B------:R-:W-:-:S02]  /*f2c0*/  ISETP.GT.AND P2, PT, R0, 0x10, PT ;  /* 0x000000100000780c */ /* 0x000fc40003f44270 */
[----:B------:R-:W-:Y:S02]  /*f2d0*/  FSEL R8, R97, -INF , P4 ;  /* 0xff80000061087808 */ /* 0x000fe40002000000 */
[----:B------:R-:W-:Y:S02]  /*f2e0*/  FMNMX.FTZ R2, R7, R2, !PT ;  /* 0x0000000207027209 */ /* 0x000fe40007810000 */
[----:B------:R-:W-:Y:S02]  /*f2f0*/  FSEL R9, R82, -INF , P2 ;  /* 0xff80000052097808 */ /* 0x000fe40001000000 */
[----:B------:R-:W-:Y:S02]  /*f300*/  ISETP.GT.AND P2, PT, R0, 0x11, PT ;  /* 0x000000110000780c */ /* 0x000fe40003f44270 */
        /* <DEDUP_REMOVED lines=17> */
[----:B------:R-:W-:Y:S02]  /*f420*/  FSEL R26, R105, -INF , P1 ;  /* 0xff800000691a7808 */ /* 0x000fe40000800000 */
[----:B------:R-:W-:Y:S02]  /*f430*/  FSEL R21, R108, -INF , P1 ;  /* 0xff8000006c157808 */ /* 0x000fe40000800000 */
[----:B------:R-:W-:-:S02]  /*f440*/  ISETP.GT.AND P0, PT, R0, 0x10, PT ;  /* 0x000000100000780c */ /* 0x000fc40003f04270 */
[----:B------:R-:W-:Y:S02]  /*f450*/  ISETP.GT.AND P1, PT, R0, 0x28, PT ;  /* 0x000000280000780c */ /* 0x000fe40003f24270 */
[----:B------:R-:W-:Y:S02]  /*f460*/  FSEL R137, R33, -INF , P2 ;  /* 0xff80000021897808 */ /* 0x000fe40001000000 */
[----:B------:R-:W-:Y:S02]  /*f470*/  FMNMX.FTZ R2, R138, R2, !PT ;  /* 0x000000028a027209 */ /* 0x000fe40007810000 */
[----:B------:R-:W-:Y:S02]  /*f480*/  FSEL R34, R72, -INF , P0 ;  /* 0xff80000048227808 */ /* 0x000fe40000000000 */
[----:B------:R-:W-:Y:S02]  /*f490*/  FSEL R29, R80, -INF , P0 ;  /* 0xff800000501d7808 */ /* 0x000fe40000000000 */
[----:B------:R-:W-:-:S02]  /*f4a0*/  FSEL R16, R83, -INF , P0 ;  /* 0xff80000053107808 */ /* 0x000fc40000000000 */
[----:B------:R-:W-:Y:S02]  /*f4b0*/  ISETP.GT.AND P0, PT, R0, 0x29, PT ;  /* 0x000000290000780c */ /* 0x000fe40003f04270 */
[----:B------:R-:W-:Y:S02]  /*f4c0*/  FSEL R136, R14, -INF , P1 ;  /* 0xff8000000e887808 */ /* 0x000fe40000800000 */
[----:B------:R-:W-:Y:S02]  /*f4d0*/  FMNMX.FTZ R2, R137, R2, !PT ;  /* 0x0000000289027209 */ /* 0x000fe40007810000 */
[----:B------:R-:W-:Y:S02]  /*f4e0*/  FSEL R131, R12, -INF , P0 ;  /* 0xff8000000c837808 */ /* 0x000fe40000000000 */
[----:B------:R-:W-:Y:S02]  /*f4f0*/  FMNMX.FTZ R2, R136, R2, !PT ;  /* 0x0000000288027209 */ /* 0x000fe40007810000 */
[----:B------:R-:W-:-:S02]  /*f500*/  FSEL R30, R89, -INF , P4 ;  /* 0xff800000591e7808 */ /* 0x000fc40002000000 */
[----:B------:R-:W-:Y:S02]  /*f510*/  FMNMX.FTZ R2, R131, R2, !PT ;  /* 0x0000000283027209 */ /* 0x000fe40007810000 */
[----:B------:R-:W-:Y:S02]  /*f520*/  FSEL R24, R91, -INF , P4 ;  /* 0xff8000005b187808 */ /* 0x000fe40002000000 */
[----:B------:R-:W-:Y:S01]  /*f530*/  FSEL R17, R99, -INF , P4 ;  /* 0xff80000063117808 */ /* 0x000fe20002000000 */
[----:B------:R-:W1:Y:S01]  /*f540*/  SHFL.BFLY PT, R3, R2, 0x2, 0x1f ;  /* 0x0c401f0002037f89 */ /* 0x000e6200000e0000 */
[----:B------:R-:W-:Y:S02]  /*f550*/  FSEL R14, R55, -INF , P6 ;  /* 0xff800000370e7808 */ /* 0x000fe40003000000 */
[----:B------:R-:W-:Y:S02]  /*f560*/  FSEL R15, R54, -INF , P5 ;  /* 0xff800000360f7808 */ /* 0x000fe40002800000 */
[----:B------:R-:W-:Y:S01]  /*f570*/  FSEL R128, R48, -INF , P3 ;  /* 0xff80000030807808 */ /* 0x000fe20001800000 */
[----:B------:R-:W-:Y:S01]  /*f580*/  LDSM.16.MT88.4 R52, [R188+0x1800] ;  /* 0x00180000bc34783b */ /* 0x000fe20000004200 */
[----:B------:R-:W-:-:S02]  /*f590*/  FSEL R127, R38, -INF , P2 ;  /* 0xff800000267f7808 */ /* 0x000fc40001000000 */
[----:B------:R-:W-:Y:S01]  /*f5a0*/  FSEL R126, R32, -INF , P1 ;  /* 0xff800000207e7808 */ /* 0x000fe20000800000 */
[----:B------:R-:W-:Y:S01]  /*f5b0*/  LDSM.16.MT88.4 R48, [R189+0x400] ;  /* 0x00040000bd30783b */ /* 0x000fe20000004200 */
[----:B------:R-:W-:Y:S02]  /*f5c0*/  FSEL R125, R22, -INF , P0 ;  /* 0xff800000167d7808 */ /* 0x000fe40000000000 */
[----:B------:R-:W-:Y:S02]  /*f5d0*/  FSEL R33, R56, -INF , P6 ;  /* 0xff80000038217808 */ /* 0x000fe40003000000 */
[----:B------:R-:W-:Y:S02]  /*f5e0*/  FSEL R32, R57, -INF , P5 ;  /* 0xff80000039207808 */ /* 0x000fe40002800000 */
[----:B------:R-:W-:Y:S02]  /*f5f0*/  FSEL R124, R41, -INF , P3 ;  /* 0xff800000297c7808 */ /* 0x000fe40001800000 */
[----:B------:R-:W-:-:S02]  /*f600*/  FSEL R123, R40, -INF , P2 ;  /* 0xff800000287b7808 */ /* 0x000fc40001000000 */
[----:B------:R-:W-:Y:S02]  /*f610*/  FSEL R122, R35, -INF , P1 ;  /* 0xff800000237a7808 */ /* 0x000fe40000800000 */
[----:B------:R-:W-:Y:S02]  /*f620*/  FSEL R119, R36, -INF , P0 ;  /* 0xff80000024777808 */ /* 0x000fe40000000000 */
[----:B-1----:R-:W-:Y:S02]  /*f630*/  FMNMX.FTZ R2, R2, R3, !PT ;  /* 0x0000000302027209 */ /* 0x002fe40007810000 */
[----:B------:R-:W-:Y:S02]  /*f640*/  FSEL R118, R43, -INF , P3 ;  /* 0xff8000002b767808 */ /* 0x000fe40001800000 */
[----:B------:R-:W-:Y:S01]  /*f650*/  FSEL R103, R42, -INF , P2 ;  /* 0xff8000002a677808 */ /* 0x000fe20001000000 */
[----:B------:R-:W1:Y:S01]  /*f660*/  SHFL.BFLY PT, R3, R2, 0x1, 0x1f ;  /* 0x0c201f0002037f89 */ /* 0x000e6200000e0000 */
[----:B------:R-:W-:-:S02]  /*f670*/  FSEL R117, R39, -INF , P1 ;  /* 0xff80000027757808 */ /* 0x000fc40000800000 */
[----:B------:R-:W-:Y:S01]  /*f680*/  FSEL R116, R37, -INF , P0 ;  /* 0xff80000025747808 */ /* 0x000fe20000000000 */
[----:B------:R-:W-:Y:S04]  /*f690*/  LDSM.16.MT88.4 R40, [R189] ;  /* 0x00000000bd28783b */ /* 0x000fe80000004200 */
[----:B------:R-:W-:Y:S01]  /*f6a0*/  LDSM.16.MT88.4 R36, [R188+0x1c00] ;  /* 0x001c0000bc24783b */ /* 0x000fe20000004200 */
[----:B-1----:R-:W-:-:S04]  /*f6b0*/  FMNMX.FTZ R107, R2, R3, !PT ;  /* 0x00000003026b7209 */ /* 0x002fc80007810000 */
[C---:B------:R-:W-:Y:S01]  /*f6c0*/  FSETP.NEU.FTZ.AND P4, PT, R107.reuse, -INF , PT ;  /* 0xff8000006b00780b */ /* 0x040fe20003f9d000 */
[----:B------:R-:W-:-:S05]  /*f6d0*/  FMUL.FTZ R2, R107, c[0x0][0x2d0] ;  /* 0x0000b4006b027a20 */ /* 0x000fca0000410000 */
[----:B------:R-:W-:Y:S02]  /*f6e0*/  FSEL R20, R2, RZ, P4 ;  /* 0x000000ff02147208 */ /* 0x000fe40002000000 */
[----:B------:R-:W-:Y:S02]  /*f6f0*/  ISETP.GT.AND P4, PT, R0, 0x11, PT ;  /* 0x000000110000780c */ /* 0x000fe40003f84270 */
[----:B------:R-:W-:Y:S01]  /*f700*/  FMNMX.FTZ R0, R18, R21, !PT ;  /* 0x0000001512007209 */ /* 0x000fe20007810000 */
[--C-:B------:R-:W-:Y:S01]  /*f710*/  FFMA.FTZ R3, R5, c[0x0][0x2d0], -R20.reuse ;  /* 0x0000b40005037a23 */ /* 0x100fe20000010814 */
[----:B------:R-:W-:Y:S01]  /*f720*/  FSEL R12, R90, -INF , P4 ;  /* 0xff8000005a0c7808 */ /* 0x000fe20002000000 */
[----:B------:R-:W-:Y:S01]  /*f730*/  FFMA.FTZ R5, R9, c[0x0][0x2d0], -R20 ;  /* 0x0000b40009057a23 */ /* 0x000fe20000010814 */
[----:B------:R-:W-:Y:S01]  /*f740*/  FMNMX.FTZ R0, R19, R0, !PT ;  /* 0x0000000013007209 */ /* 0x000fe20007810000 */
[----:B------:R1:W-:Y:S01]  /*f750*/  MUFU.EX2 R130, R3 ;  /* 0x0000000300827308 */ /* 0x0003e20000000800 */
[----:B------:R-:W-:-:S02]  /*f760*/  FMNMX.FTZ R2, R23, R26, !PT ;  /* 0x0000001a17027209 */ /* 0x000fc40007810000 */
[----:B------:R-:W-:Y:S02]  /*f770*/  FMNMX.FTZ R0, R17, R0, !PT ;  /* 0x0000000011007209 */ /* 0x000fe40007810000 */
[----:B------:R-:W-:Y:S02]  /*f780*/  FMNMX.FTZ R2, R25, R2, !PT ;  /* 0x0000000219027209 */ /* 0x000fe40007810000 */
[----:B------:R-:W-:Y:S01]  /*f790*/  FMNMX.FTZ R0, R16, R0, !PT ;  /* 0x0000000010007209 */ /* 0x000fe20007810000 */
[----:B------:R-:W-:Y:S01]  /*f7a0*/  MUFU.EX2 R234, R5 ;  /* 0x0000000500ea7308 */ /* 0x000fe20000000800 */
[----:B------:R-:W-:Y:S02]  /*f7b0*/  FMNMX.FTZ R2, R24, R2, !PT ;  /* 0x0000000218027209 */ /* 0x000fe40007810000 */
[----:B------:R-:W-:Y:S02]  /*f7c0*/  FMNMX.FTZ R0, R12, R0, !PT ;  /* 0x000000000c007209 */ /* 0x000fe40007810000 */
[----:B------:R-:W-:-:S02]  /*f7d0*/  FSEL R22, R84, -INF , P4 ;  /* 0xff80000054167808 */ /* 0x000fc40002000000 */
[----:B------:R-:W-:Y:S01]  /*f7e0*/  FMNMX.FTZ R0, R14, R0, !PT ;  /* 0x000000000e007209 */ /* 0x000fe20007810000 */
[----:B-1----:R-:W-:Y:S01]  /*f7f0*/  FFMA.FTZ R3, R6, c[0x0][0x2d0], -R20 ;  /* 0x0000b40006037a23 */ /* 0x002fe20000010814 */
[----:B------:R-:W-:Y:S02]  /*f800*/  FMNMX.FTZ R2, R29, R2, !PT ;  /* 0x000000021d027209 */ /* 0x000fe40007810000 */
[----:B------:R-:W-:Y:S01]  /*f810*/  FMNMX.FTZ R0, R15, R0, !PT ;  /* 0x000000000f007209 */ /* 0x000fe20007810000 */
[----:B------:R1:W-:Y:S01]  /*f820*/  MUFU.EX2 R129, R3 ;  /* 0x0000000300817308 */ /* 0x0003e20000000800 */
[----:B------:R-:W-:Y:S02]  /*f830*/  FMNMX.FTZ R2, R22, R2, !PT ;  /* 0x0000000216027209 */ /* 0x000fe40007810000 */
[----:B------:R-:W-:Y:S02]  /*f840*/  FMNMX.FTZ R0, R128, R0, !PT ;  /* 0x0000000080007209 */ /* 0x000fe40007810000 */
[----:B------:R-:W-:-:S02]  /*f850*/  FSEL R9, R59, -INF , P6 ;  /* 0xff8000003b097808 */ /* 0x000fc40003000000 */
[----:B------:R-:W-:-:S04]  /*f860*/  FMNMX.FTZ R0, R127, R0, !PT ;  /* 0x000000007f007209 */ /* 0x000fc80007810000 */
[----:B------:R-:W-:-:S04]  /*f870*/  FMNMX.FTZ R0, R126, R0, !PT ;  /* 0x000000007e007209 */ /* 0x000fc80007810000 */
[----:B------:R-:W-:Y:S02]  /*f880*/  FMNMX.FTZ R0, R125, R0, !PT ;  /* 0x000000007d007209 */ /* 0x000fe40007810000 */
[----:B-1----:R-:W-:Y:S01]  /*f890*/  FMNMX.FTZ R3, R33, R2, !PT ;  /* 0x0000000221037209 */ /* 0x002fe20007810000 */
[--C-:B------:R-:W-:Y:S01]  /*f8a0*/  FFMA.FTZ R2, R7, c[0x0][0x2d0], -R20.reuse ;  /* 0x0000b40007027a23 */ /* 0x100fe20000010814 */
[----:B------:R-:W-:Y:S01]  /*f8b0*/  FSEL R7, R73, -INF , P4 ;  /* 0xff80000049077808 */ /* 0x000fe20002000000 */
[----:B------:R-:W1:Y:S01]  /*f8c0*/  SHFL.BFLY PT, R4, R0, 0x2, 0x1f ;  /* 0x0c401f0000047f89 */ /* 0x000e6200000e0000 */
[----:B------:R-:W-:Y:S01]  /*f8d0*/  FMNMX.FTZ R3, R32, R3, !PT ;  /* 0x0000000320037209 */ /* 0x000fe20007810000 */
[----:B------:R2:W-:Y:S03]  /*f8e0*/  MUFU.EX2 R226, R2 ;  /* 0x0000000200e27308 */ /* 0x0005e60000000800 */
[----:B--2---:R-:W-:Y:S01]  /*f8f0*/  FMNMX.FTZ R2, R124, R3, !PT ;  /* 0x000000037c027209 */ /* 0x004fe20007810000 */
[----:B------:R-:W-:Y:S01]  /*f900*/  FFMA.FTZ R3, R8, c[0x0][0x2d0], -R20 ;  /* 0x0000b40008037a23 */ /* 0x000fe20000010814 */
[----:B------:R-:W-:-:S02]  /*f910*/  FSEL R8, R58, -INF , P5 ;  /* 0xff8000003a087808 */ /* 0x000fc40002800000 */
[----:B------:R-:W-:Y:S01]  /*f920*/  FMNMX.FTZ R2, R123, R2, !PT ;  /* 0x000000027b027209 */ /* 0x000fe20007810000 */
[----:B------:R2:W3:Y:S01]  /*f930*/  MUFU.EX2 R225, R3 ;  /* 0x0000000300e17308 */ /* 0x0004e20000000800 */
[----:B-1----:R-:W-:Y:S01]  /*f940*/  FMNMX.FTZ R0, R0, R4, !PT ;  /* 0x0000000400007209 */ /* 0x002fe20007810000 */
[----:B------:R-:W-:Y:S01]  /*f950*/  LDSM.16.MT88.4 R56, [R188+0x400] ;  /* 0x00040000bc38783b */ /* 0x000fe20000004200 */
[----:B------:R-:W-:Y:S02]  /*f960*/  FMNMX.FTZ R4, R27, R28, !PT ;  /* 0x0000001c1b047209 */ /* 0x000fe40007810000 */
[----:B------:R-:W-:Y:S01]  /*f970*/  FMNMX.FTZ R2, R122, R2, !PT ;  /* 0x000000027a027209 */ /* 0x000fe20007810000 */
[----:B------:R-:W1:Y:S01]  /*f980*/  SHFL.BFLY PT, R6, R0, 0x1, 0x1f ;  /* 0x0c201f0000067f89 */ /* 0x000e6200000e0000 */
[----:B------:R-:W-:-:S04]  /*f990*/  FMNMX.FTZ R4, R31, R4, !PT ;  /* 0x000000041f047209 */ /* 0x000fc80007810000 */
[----:B--2---:R-:W-:Y:S02]  /*f9a0*/  FMNMX.FTZ R3, R30, R4, !PT ;  /* 0x000000041e037209 */ /* 0x004fe40007810000 */
[----:B------:R-:W-:Y:S02]  /*f9b0*/  FMNMX.FTZ R4, R119, R2, !PT ;  /* 0x0000000277047209 */ /* 0x000fe40007810000 */
[----:B------:R-:W-:-:S03]  /*f9c0*/  FMNMX.FTZ R3, R34, R3, !PT ;  /* 0x0000000322037209 */ /* 0x000fc60007810000 */
[----:B------:R-:W2:Y:S01]  /*f9d0*/  SHFL.BFLY PT, R5, R4, 0x2, 0x1f ;  /* 0x0c401f0004057f89 */ /* 0x000ea200000e0000 */
[----:B------:R-:W-:Y:S01]  /*f9e0*/  FMNMX.FTZ R2, R7, R3, !PT ;  /* 0x0000000307027209 */ /* 0x000fe20007810000 */
[----:B------:R-:W-:-:S03]  /*f9f0*/  FFMA.FTZ R3, R10, c[0x0][0x2d0], -R20 ;  /* 0x0000b4000a037a23 */ /* 0x000fc60000010814 */
[----:B------:R-:W-:Y:S01]  /*fa00*/  FMNMX.FTZ R2, R9, R2, !PT ;  /* 0x0000000209027209 */ /* 0x000fe20007810000 */
[----:B------:R4:W-:Y:S01]  /*fa10*/  MUFU.EX2 R224, R3 ;  /* 0x0000000300e07308 */ /* 0x0009e20000000800 */
[----:B-1----:R-:W-:Y:S01]  /*fa20*/  FMNMX.FTZ R106, R0, R6, !PT ;  /* 0x00000006006a7209 */ /* 0x002fe20007810000 */
[----:B------:R-:W-:Y:S01]  /*fa30*/  FFMA.FTZ R0, R11, c[0x0][0x2d0], -R20 ;  /* 0x0000b4000b007a23 */ /* 0x000fe20000010814 */
[----:B------:R-:W-:Y:S02]  /*fa40*/  FMNMX.FTZ R2, R8, R2, !PT ;  /* 0x0000000208027209 */ /* 0x000fe40007810000 */
[----:B------:R-:W-:Y:S02]  /*fa50*/  FSETP.NEU.FTZ.AND P0, PT, R106, -INF , PT ;  /* 0xff8000006a00780b */ /* 0x000fe40003f1d000 */
[----:B------:R-:W-:Y:S01]  /*fa60*/  FMNMX.FTZ R2, R118, R2, !PT ;  /* 0x0000000276027209 */ /* 0x000fe20007810000 */
[----:B------:R1:W-:Y:S01]  /*fa70*/  MUFU.EX2 R203, R0 ;  /* 0x0000000000cb7308 */ /* 0x0003e20000000800 */
[----:B----4-:R-:W-:-:S05]  /*fa80*/  FMUL.FTZ R3, R106, c[0x0][0x2d0] ;  /* 0x0000b4006a037a20 */ /* 0x010fca0000410000 */
[----:B------:R-:W-:Y:S02]  /*fa90*/  FSEL R3, R3, RZ, P0 ;  /* 0x000000ff03037208 */ /* 0x000fe40000000000 */
[----:B-1----:R-:W-:Y:S01]  /*faa0*/  FMNMX.FTZ R0, R103, R2, !PT ;  /* 0x0000000267007209 */ /* 0x002fe20007810000 */
[----:B------:R-:W-:-:S03]  /*fab0*/  FFMA.FTZ R2, R13, c[0x0][0x2d0], -R20 ;  /* 0x0000b4000d027a23 */ /* 0x000fc60000010814 */
[----:B------:R-:W-:Y:S01]  /*fac0*/  FMNMX.FTZ R0, R117, R0, !PT ;  /* 0x0000000075007209 */ /* 0x000fe20007810000 */
[----:B------:R1:W4:Y:S03]  /*fad0*/  MUFU.EX2 R202, R2 ;  /* 0x0000000200ca7308 */ /* 0x0003260000000800 */
[----:B-1----:R-:W-:Y:S02]  /*fae0*/  FMNMX.FTZ R2, R116, R0, !PT ;  /* 0x0000000074027209 */ /* 0x002fe40007810000 */
[----:B--2---:R-:W-:Y:S01]  /*faf0*/  FMNMX.FTZ R0, R4, R5, !PT ;  /* 0x0000000504007209 */ /* 0x004fe20007810000 */
[--C-:B------:R-:W-:Y:S01]  /*fb00*/  FFMA.FTZ R4, R18, c[0x0][0x2d0], -R3.reuse ;  /* 0x0000b40012047a23 */ /* 0x100fe20000010803 */
[----:B---3--:R-:W-:Y:S01]  /*fb10*/  F2FP.BF16.PACK_AB R18, R225, R226 ;  /* 0x000000e2e112723e */ /* 0x008fe200000010ff */
[----:B------:R-:W-:Y:S01]  /*fb20*/  SHFL.BFLY PT, R5, R2, 0x2, 0x1f ;  /* 0x0c401f0002057f89 */ /* 0x000fe200000e0000 */
[----:B----4-:R-:W-:Y:S01]  /*fb30*/  F2FP.BF16.PACK_AB R10, R202, R203 ;  /* 0x000000cbca0a723e */ /* 0x010fe200000010ff */
[----:B------:R1:W-:Y:S02]  /*fb40*/  MUFU.EX2 R121, R4 ;  /* 0x0000000400797308 */ /* 0x0003e40000000800 */
[----:B------:R-:W2:Y:S01]  /*fb50*/  SHFL.BFLY PT, R6, R0, 0x1, 0x1f ;  /* 0x0c201f0000067f89 */ /* 0x000ea200000e0000 */
[----:B-1----:R-:W-:-:S05]  /*fb60*/  FFMA.FTZ R4, R21, c[0x0][0x2d0], -R3 ;  /* 0x0000b40015047a23 */ /* 0x002fca0000010803 */
[----:B------:R1:W3:Y:S01]  /*fb70*/  MUFU.EX2 R120, R4 ;  /* 0x0000000400787308 */ /* 0x0002e20000000800 */
[----:B--2---:R-:W-:Y:S01]  /*fb80*/  FMNMX.FTZ R105, R0, R6, !PT ;  /* 0x0000000600697209 */ /* 0x004fe20007810000 */
[----:B------:R-:W-:-:S03]  /*fb90*/  FFMA.FTZ R0, R14, c[0x0][0x2d0], -R3 ;  /* 0x0000b4000e007a23 */ /* 0x000fc60000010803 */
[----:B------:R-:W-:-:S03]  /*fba0*/  FSETP.NEU.FTZ.AND P0, PT, R105, -INF , PT ;  /* 0xff8000006900780b */ /* 0x000fc60003f1d000 */
[----:B------:R2:W-:Y:S01]  /*fbb0*/  MUFU.EX2 R181, R0 ;  /* 0x0000000000b57308 */ /* 0x0005e20000000800 */
[----:B-1----:R-:W-:-:S07]  /*fbc0*/  FFMA.FTZ R4, R19, c[0x0][0x2d0], -R3 ;  /* 0x0000b40013047a23 */ /* 0x002fce0000010803 */
[----:B------:R1:W-:Y:S01]  /*fbd0*/  MUFU.EX2 R178, R4 ;  /* 0x0000000400b27308 */ /* 0x0003e20000000800 */
[----:B--2---:R-:W-:-:S07]  /*fbe0*/  FFMA.FTZ R0, R15, c[0x0][0x2d0], -R3 ;  /* 0x0000b4000f007a23 */ /* 0x004fce0000010803 */
[----:B------:R-:W2:Y:S01]  /*fbf0*/  MUFU.EX2 R183, R0 ;  /* 0x0000000000b77308 */ /* 0x000ea20000000800 */
[----:B-1----:R-:W-:Y:S01]  /*fc00*/  FFMA.FTZ R4, R17, c[0x0][0x2d0], -R3 ;  /* 0x0000b40011047a23 */ /* 0x002fe20000010803 */
[----:B---3--:R-:W-:-:S06]  /*fc10*/  F2FP.BF16.PACK_AB R17, R120, R121 ;  /* 0x000000797811723e */ /* 0x008fcc00000010ff */
[----:B------:R1:W3:Y:S01]  /*fc20*/  MUFU.EX2 R179, R4 ;  /* 0x0000000400b37308 */ /* 0x0002e20000000800 */
[----:B--2---:R-:W-:Y:S01]  /*fc30*/  F2FP.BF16.PACK_AB R11, R183, R181 ;  /* 0x000000b5b70b723e */ /* 0x004fe200000010ff */
[----:B-1----:R-:W-:Y:S01]  /*fc40*/  FFMA.FTZ R4, R16, c[0x0][0x2d0], -R3 ;  /* 0x0000b40010047a23 */ /* 0x002fe20000010803 */
[----:B------:R-:W-:Y:S02]  /*fc50*/  F2FP.BF16.PACK_AB R16, R129, R130 ;  /* 0x000000828110723e */ /* 0x000fe400000010ff */
[----:B---3--:R-:W-:-:S03]  /*fc60*/  F2FP.BF16.PACK_AB R19, R179, R178 ;  /* 0x000000b2b313723e */ /* 0x008fc600000010ff */
[----:B------:R1:W-:Y:S04]  /*fc70*/  MUFU.EX2 R182, R4 ;  /* 0x0000000400b67308 */ /* 0x0003e80000000800 */
[C---:B------:R-:W-:Y:S08]  /*fc80*/  HMMA.16816.F32.BF16 R108, R16.reuse, R44, RZ ;  /* 0x0000002c106c723c */ /* 0x040ff000000418ff */
[----:B------:R-:W-:Y:S01]  /*fc90*/  HMMA.16816.F32.BF16 R92, R16, R40, RZ ;  /* 0x00000028105c723c */ /* 0x000fe200000418ff */
[----:B-1----:R-:W-:Y:S01]  /*fca0*/  FMNMX.FTZ R4, R2, R5, !PT ;  /* 0x0000000502047209 */ /* 0x002fe20007810000 */
[----:B------:R-:W-:-:S04]  /*fcb0*/  FFMA.FTZ R2, R12, c[0x0][0x2d0], -R3 ;  /* 0x0000b4000c027a23 */ /* 0x000fc80000010803 */
[----:B------:R-:W1:Y:S01]  /*fcc0*/  SHFL.BFLY PT, R5, R4, 0x1, 0x1f ;  /* 0x0c201f0004057f89 */ /* 0x000e6200000e0000 */
[----:B------:R2:W-:Y:S02]  /*fcd0*/  MUFU.EX2 R180, R2 ;  /* 0x0000000200b47308 */ /* 0x0005e40000000800 */
[----:B--2---:R-:W-:-:S05]  /*fce0*/  FMUL.FTZ R2, R105, c[0x0][0x2d0] ;  /* 0x0000b40069027a20 */ /* 0x004fca0000410000 */
[----:B------:R-:W-:Y:S02]  /*fcf0*/  FSEL R2, R2, RZ, P0 ;  /* 0x000000ff02027208 */ /* 0x000fe40000000000 */
[----:B-1----:R-:W-:-:S03]  /*fd00*/  FMNMX.FTZ R104, R4, R5, !PT ;  /* 0x0000000504687209 */ /* 0x002fc60007810000 */
[--C-:B------:R-:W-:Y:S01]  /*fd10*/  FFMA.FTZ R0, R23, c[0x0][0x2d0], -R2.reuse ;  /* 0x0000b40017007a23 */ /* 0x100fe20000010802 */
[----:B------:R-:W-:Y:S01]  /*fd20*/  FSETP.NEU.FTZ.AND P0, PT, R104, -INF , PT ;  /* 0xff8000006800780b */ /* 0x000fe20003f1d000 */
[--C-:B------:R-:W-:Y:S02]  /*fd30*/  FFMA.FTZ R4, R24, c[0x0][0x2d0], -R2.reuse ;  /* 0x0000b40018047a23 */ /* 0x100fe40000010802 */
[----:B------:R1:W-:Y:S08]  /*fd40*/  MUFU.EX2 R102, R0 ;  /* 0x0000000000667308 */ /* 0x0003f00000000800 */
[----:B------:R-:W-:Y:S01]  /*fd50*/  MUFU.EX2 R176, R4 ;  /* 0x0000000400b07308 */ /* 0x000fe20000000800 */
[----:B-1----:R-:W-:-:S07]  /*fd60*/  FFMA.FTZ R0, R26, c[0x0][0x2d0], -R2 ;  /* 0x0000b4001a007a23 */ /* 0x002fce0000010802 */
[----:B------:R1:W2:Y:S02]  /*fd70*/  MUFU.EX2 R23, R0 ;  /* 0x0000000000177308 */ /* 0x0002a40000000800 */
[----:B-1----:R-:W-:Y:S01]  /*fd80*/  FFMA.FTZ R0, R25, c[0x0][0x2d0], -R2 ;  /* 0x0000b40019007a23 */ /* 0x002fe20000010802 */
[----:B--2---:R-:W-:Y:S01]  /*fd90*/  F2FP.BF16.PACK_AB R12, R23, R102 ;  /* 0x00000066170c723e */ /* 0x004fe200000010ff */
[----:B------:R-:W-:-:S04]  /*fda0*/  FADD.FTZ R23, R102, R23 ;  /* 0x0000001766177221 */ /* 0x000fc80000010000 */
[----:B------:R1:W2:Y:S02]  /*fdb0*/  MUFU.EX2 R173, R0 ;  /* 0x0000000000ad7308 */ /* 0x0002a40000000800 */
[----:B-1----:R-:W-:Y:S01]  /*fdc0*/  FMUL.FTZ R0, R104, c[0x0][0x2d0] ;  /* 0x0000b40068007a20 */ /* 0x002fe20000410000 */
[----:B--2---:R-:W-:-:S04]  /*fdd0*/  F2FP.BF16.PACK_AB R14, R176, R173 ;  /* 0x000000adb00e723e */ /* 0x004fc800000010ff */
[----:B------:R-:W-:-:S05]  /*fde0*/  FSEL R0, R0, RZ, P0 ;  /* 0x000000ff00007208 */ /* 0x000fca0000000000 */
[--C-:B------:R-:W-:Y:S02]  /*fdf0*/  FFMA.FTZ R4, R27, c[0x0][0x2d0], -R0.reuse ;  /* 0x0000b4001b047a23 */ /* 0x100fe40000010800 */
[----:B------:R-:W1:Y:S02]  /*fe00*/  LDSM.16.MT88.4 R24, [R188+0xc00] ;  /* 0x000c0000bc18783b */ /* 0x000e640000004200 */
[----:B------:R2:W-:Y:S02]  /*fe10*/  MUFU.EX2 R170, R4 ;  /* 0x0000000400aa7308 */ /* 0x0005e40000000800 */
[----:B--2---:R-:W-:-:S06]  /*fe20*/  FFMA.FTZ R4, R28, c[0x0][0x2d0], -R0 ;  /* 0x0000b4001c047a23 */ /* 0x004fcc0000010800 */
[----:B------:R2:W3:Y:S02]  /*fe30*/  MUFU.EX2 R167, R4 ;  /* 0x0000000400a77308 */ /* 0x0004e40000000800 */
[--C-:B--2---:R-:W-:Y:S01]  /*fe40*/  FFMA.FTZ R4, R31, c[0x0][0x2d0], -R0.reuse ;  /* 0x0000b4001f047a23 */ /* 0x104fe20000010800 */
[----:B---3--:R-:W-:Y:S01]  /*fe50*/  F2FP.BF16.PACK_AB R13, R167, R170 ;  /* 0x000000aaa70d723e */ /* 0x008fe200000010ff */
[----:B-1----:R-:W-:Y:S04]  /*fe60*/  HMMA.16816.F32.BF16 R84, R16, R24, RZ ;  /* 0x000000181054723c */ /* 0x002fe800000418ff */
[----:B------:R1:W-:Y:S02]  /*fe70*/  MUFU.EX2 R169, R4 ;  /* 0x0000000400a97308 */ /* 0x0003e40000000800 */
[----:B-1----:R-:W-:-:S06]  /*fe80*/  FFMA.FTZ R4, R30, c[0x0][0x2d0], -R0 ;  /* 0x0000b4001e047a23 */ /* 0x002fcc0000010800 */
[----:B------:R1:W2:Y:S02]  /*fe90*/  MUFU.EX2 R171, R4 ;  /* 0x0000000400ab7308 */ /* 0x0002a40000000800 */
[--C-:B-1----:R-:W-:Y:S01]  /*fea0*/  FFMA.FTZ R4, R29, c[0x0][0x2d0], -R2.reuse ;  /* 0x0000b4001d047a23 */ /* 0x102fe20000010802 */
[----:B--2---:R-:W-:Y:S01]  /*feb0*/  F2FP.BF16.PACK_AB R15, R171, R169 ;  /* 0x000000a9ab0f723e */ /* 0x004fe200000010ff */
[----:B------:R-:W1:Y:S04]  /*fec0*/  LDSM.16.MT88.4 R28, [R189+0xc00] ;  /* 0x000c0000bd1c783b */ /* 0x000e680000004200 */
[----:B------:R2:W-:Y:S02]  /*fed0*/  MUFU.EX2 R172, R4 ;  /* 0x0000000400ac7308 */ /* 0x0005e40000000800 */
[C---:B------:R-:W-:Y:S08]  /*fee0*/  HMMA.16816.F32.BF16 R88, R12.reuse, R40, RZ ;  /* 0x000000280c58723c */ /* 0x040ff000000418ff */
[----:B------:R-:W-:Y:S01]  /*fef0*/  HMMA.16816.F32.BF16 R96, R12, R44, RZ ;  /* 0x0000002c0c60723c */ /* 0x000fe200000418ff */
[----:B--2---:R-:W-:-:S04]  /*ff00*/  FFMA.FTZ R4, R22, c[0x0][0x2d0], -R2 ;  /* 0x0000b40016047a23 */ /* 0x004fc80000010802 */
[----:B------:R2:W-:Y:S03]  /*ff10*/  MUFU.EX2 R175, R4 ;  /* 0x0000000400af7308 */ /* 0x0005e60000000800 */
[----:B------:R-:W-:Y:S01]  /*ff20*/  HMMA.16816.F32.BF16 R80, R12, R24, RZ ;  /* 0x000000180c50723c */ /* 0x000fe200000418ff */
[----:B--2---:R-:W-:-:S07]  /*ff30*/  FFMA.FTZ R4, R33, c[0x0][0x2d0], -R2 ;  /* 0x0000b40021047a23 */ /* 0x004fce0000010802 */
[-C--:B-1----:R-:W-:Y:S01]  /*ff40*/  HMMA.16816.F32.BF16 R76, R16, R28.reuse, RZ ;  /* 0x0000001c104c723c */ /* 0x082fe200000418ff */
[----:B------:R1:W-:Y:S07]  /*ff50*/  MUFU.EX2 R174, R4 ;  /* 0x0000000400ae7308 */ /* 0x0003ee0000000800 */
[----:B------:R-:W-:Y:S01]  /*ff60*/  HMMA.16816.F32.BF16 R72, R12, R28, RZ ;  /* 0x0000001c0c48723c */ /* 0x000fe200000418ff */
[----:B-1----:R-:W-:-:S04]  /*ff70*/  FFMA.FTZ R4, R32, c[0x0][0x2d0], -R2 ;  /* 0x0000b40020047a23 */ /* 0x002fc80000010802 */
[----:B------:R1:W2:Y:S02]  /*ff80*/  MUFU.EX2 R177, R4 ;  /* 0x0000000400b17308 */ /* 0x0002a40000000800 */
[--C-:B-1----:R-:W-:Y:S01]  /*ff90*/  FFMA.FTZ R4, R34, c[0x0][0x2d0], -R0.reuse ;  /* 0x0000b40022047a23 */ /* 0x102fe20000010800 */
[----:B--2---:R-:W-:Y:S01]  /*ffa0*/  F2FP.BF16.PACK_AB R6, R177, R174 ;  /* 0x000000aeb106723e */ /* 0x004fe200000010ff */
[----:B------:R-:W1:Y:S04]  /*ffb0*/  LDSM.16.MT88.4 R32, [R189+0x1c00] ;  /* 0x001c0000bd20783b */ /* 0x000e680000004200 */
[----:B------:R2:W-:Y:S02]  /*ffc0*/  MUFU.EX2 R164, R4 ;  /* 0x0000000400a47308 */ /* 0x0005e40000000800 */
[----:B--2---:R-:W-:-:S06]  /*ffd0*/  FFMA.FTZ R4, R7, c[0x0][0x2d0], -R0 ;  /* 0x0000b40007047a23 */ /* 0x004fcc0000010800 */
[----:B------:R2:W3:Y:S02]  /*ffe0*/  MUFU.EX2 R166, R4 ;  /* 0x0000000400a67308 */ /* 0x0004e40000000800 */
[----:B--2---:R-:W-:Y:S01]  /*fff0*/  FFMA.FTZ R4, R9, c[0x0][0x2d0], -R0 ;  /* 0x0000b40009047a23 */ /* 0x004fe20000010800 */
[----:B------:R-:W-:Y:S02]  /*10000*/  F2FP.BF16.PACK_AB R9, R180, R182 ;  /* 0x000000b6b409723e */ /* 0x000fe400000010ff */
[----:B---3--:R-:W-:-:S03]  /*10010*/  F2FP.BF16.PACK_AB R5, R166, R164 ;  /* 0x000000a4a605723e */ /* 0x008fc600000010ff */
[----:B------:R2:W-:Y:S02]  /*10020*/  MUFU.EX2 R165, R4 ;  /* 0x0000000400a57308 */ /* 0x0005e40000000800 */
[----:B--2---:R-:W-:Y:S01]  /*10030*/  FFMA.FTZ R4, R8, c[0x0][0x2d0], -R0 ;  /* 0x0000b40008047a23 */ /* 0x004fe20000010800 */
[----:B------:R-:W-:-:S05]  /*10040*/  F2FP.BF16.PACK_AB R8, R224, R234 ;  /* 0x000000eae008723e */ /* 0x000fca00000010ff */
[----:B------:R2:W3:Y:S02]  /*10050*/  MUFU.EX2 R168, R4 ;  /* 0x0000000400a87308 */ /* 0x0004e40000000800 */
[C---:B------:R-:W-:Y:S08]  /*10060*/  HMMA.16816.F32.BF16 R112, R8.reuse, R64, R76 ;  /* 0x000000400870723c */ /* 0x040ff0000004184c */
[----:B------:R-:W-:Y:S01]  /*10070*/  HMMA.16816.F32.BF16 R140, R8, R56, R108 ;  /* 0x00000038088c723c */ /* 0x000fe2000004186c */
[----:B--2---:R-:W-:-:S02]  /*10080*/  F2FP.BF16.PACK_AB R4, R175, R172 ;  /* 0x000000acaf04723e */ /* 0x004fc400000010ff */
[----:B---3--:R-:W-:-:S05]  /*10090*/  F2FP.BF16.PACK_AB R7, R168, R165 ;  /* 0x000000a5a807723e */ /* 0x008fca00000010ff */
[----:B------:R-:W-:Y:S08]  /*100a0*/  HMMA.16816.F32.BF16 R228, R8, R68, R84 ;  /* 0x0000004408e4723c */ /* 0x000ff00000041854 */
[----:B------:R-:W-:Y:S01]  /*100b0*/  HMMA.16816.F32.BF16 R72, R4, R64, R72 ;  /* 0x000000400448723c */ /* 0x000fe20000041848 */
[----:B------:R-:W-:Y:S02]  /*100c0*/  IMAD.MOV.U32 R29, RZ, RZ, R114 ;  /* 0x000000ffff1d7224 */ /* 0x000fe400078e0072 */
[----:B------:R-:W-:-:S05]  /*100d0*/  IMAD.MOV.U32 R28, RZ, RZ, R115 ;  /* 0x000000ffff1c7224 */ /* 0x000fca00078e0073 */
[C---:B------:R-:W-:Y:S08]  /*100e0*/  HMMA.16816.F32.BF16 R108, R12.reuse, R42, RZ ;  /* 0x0000002a0c6c723c */ /* 0x040ff000000418ff */
[C---:B------:R-:W-:Y:S08]  /*100f0*/  HMMA.16816.F32.BF16 R84, R12.reuse, R54, RZ ;  /* 0x000000360c54723c */ /* 0x040ff000000418ff */
[----:B------:R-:W-:Y:S01]  /*10100*/  HMMA.16816.F32.BF16 R76, R12, R62, RZ ;  /* 0x0000003e0c4c723c */ /* 0x000fe200000418ff */
[----:B------:R-:W-:-:S02]  /*10110*/  IMAD.MOV.U32 R25, RZ, RZ, R72 ;  /* 0x000000ffff197224 */ /* 0x000fc400078e0048 */
[----:B------:R-:W-:Y:S02]  /*10120*/  IMAD.MOV.U32 R24, RZ, RZ, R73 ;  /* 0x000000ffff187224 */ /* 0x000fe400078e0049 */
[----:B------:R-:W-:Y:S02]  /*10130*/  IMAD.MOV.U32 R22, RZ, RZ, R74 ;  /* 0x000000ffff167224 */ /* 0x000fe400078e004a */
[----:B------:R-:W-:Y:S01]  /*10140*/  IMAD.MOV.U32 R21, RZ, RZ, R75 ;  /* 0x000000ffff157224 */ /* 0x000fe200078e004b */
[----:B------:R-:W-:Y:S08]  /*10150*/  HMMA.16816.F32.BF16 R40, R16, R42, RZ ;  /* 0x0000002a1028723c */ /* 0x000ff000000418ff */
[-C--:B------:R-:W-:Y:S08]  /*10160*/  HMMA.16816.F32.BF16 R212, R8, R48.reuse, R92 ;  /* 0x0000003008d4723c */ /* 0x080ff0000004185c */
[C---:B------:R-:W-:Y:S07]  /*10170*/  HMMA.16816.F32.BF16 R156, R4.reuse, R48, R88 ;  /* 0x00000030049c723c */ /* 0x040fee0000041858 */
[----:B------:R-:W-:Y:S01]  /*10180*/  IMAD.MOV.U32 R48, RZ, RZ, R112 ;  /* 0x000000ffff307224 */ /* 0x000fe200078e0070 */
[----:B------:R-:W-:Y:S01]  /*10190*/  HMMA.16816.F32.BF16 R144, R4, R56, R96 ;  /* 0x000000380490723c */ /* 0x000fe20000041860 */
[----:B------:R-:W-:-:S07]  /*101a0*/  IMAD.MOV.U32 R49, RZ, RZ, R113 ;  /* 0x000000ffff317224 */ /* 0x000fce00078e0071 */
[----:B------:R-:W-:Y:S08]  /*101b0*/  HMMA.16816.F32.BF16 R220, R4, R68, R80 ;  /* 0x0000004404dc723c */ /* 0x000ff00000041850 */
[C---:B------:R-:W-:Y:S08]  /*101c0*/  HMMA.16816.F32.BF16 R88, R12.reuse, R52, RZ ;  /* 0x000000340c58723c */ /* 0x040ff000000418ff */
[C---:B------:R-:W-:Y:S08]  /*101d0*/  HMMA.16816.F32.BF16 R80, R12.reuse, R60, RZ ;  /* 0x0000003c0c50723c */ /* 0x040ff000000418ff */
[C---:B------:R-:W-:Y:S08]  /*101e0*/  HMMA.16816.F32.BF16 R112, R12.reuse, R46, RZ ;  /* 0x0000002e0c70723c */ /* 0x040ff000000418ff */
[C---:B------:R-:W-:Y:S08]  /*101f0*/  HMMA.16816.F32.BF16 R96, R12.reuse, R26, RZ ;  /* 0x0000001a0c60723c */ /* 0x040ff000000418ff */
[----:B------:R-:W-:Y:S08]  /*10200*/  HMMA.16816.F32.BF16 R92, R12, R30, RZ ;  /* 0x0000001e0c5c723c */ /* 0x000ff000000418ff */
[C---:B------:R-:W-:Y:S08]  /*10210*/  HMMA.16816.F32.BF16 R184, R4.reuse, R38, R84 ;  /* 0x0000002604b8723c */ /* 0x040ff00000041854 */
[C---:B------:R-:W-:Y:S01]  /*10220*/  HMMA.16816.F32.BF16 R148, R4.reuse, R50, R108 ;  /* 0x000000320494723c */ /* 0x040fe2000004186c */
[----:B------:R-:W-:Y:S07]  /*10230*/  LDSM.16.MT88.4 R108, [R188+0x1400] ;  /* 0x00140000bc6c783b */ /* 0x000fee0000004200 */
[----:B-1----:R-:W-:Y:S07]  /*10240*/  HMMA.16816.F32.BF16 R84, R4, R34, R76 ;  /* 0x000000220454723c */ /* 0x002fee000004184c */
[----:B------:R-:W-:Y:S01]  /*10250*/  IMAD.MOV.U32 R76, RZ, RZ, R25 ;  /* 0x000000ffff4c7224 */ /* 0x000fe200078e0019 */
[----:B------:R-:W-:Y:S01]  /*10260*/  HMMA.16816.F32.BF16 R40, R8, R50, R40 ;  /* 0x000000320828723c */ /* 0x000fe20000041828 */
[----:B------:R-:W-:-:S02]  /*10270*/  IMAD.MOV.U32 R77, RZ, RZ, R24 ;  /* 0x000000ffff4d7224 */ /* 0x000fc400078e0018 */
[----:B------:R-:W-:Y:S02]  /*10280*/  IMAD.MOV.U32 R79, RZ, RZ, R21 ;  /* 0x000000ffff4f7224 */ /* 0x000fe400078e0015 */
[----:B------:R-:W-:Y:S02]  /*10290*/  IMAD.MOV.U32 R78, RZ, RZ, R22 ;  /* 0x000000ffff4e7224 */ /* 0x000fe400078e0016 */
[----:B------:R-:W-:Y:S01]  /*102a0*/  IMAD.MOV.U32 R50, RZ, RZ, R29 ;  /* 0x000000ffff327224 */ /* 0x000fe200078e001d */
[----:B------:R-:W-:Y:S01]  /*102b0*/  HMMA.16816.F32.BF16 R72, R16, R52, RZ ;  /* 0x000000341048723c */ /* 0x000fe200000418ff */
[----:B------:R-:W-:-:S07]  /*102c0*/  IMAD.MOV.U32 R51, RZ, RZ, R28 ;  /* 0x000000ffff337224 */ /* 0x000fce00078e001c */
[C---:B------:R-:W-:Y:S08]  /*102d0*/  HMMA.16816.F32.BF16 R12, R16.reuse, R60, RZ ;  /* 0x0000003c100c723c */ /* 0x040ff000000418ff */
        /* <DEDUP_REMOVED lines=8> */
[C---:B------:R-:W-:Y:S08]  /*10360*/  HMMA.16816.F32.BF16 R112, R4.reuse, R58, R112 ;  /* 0x0000003a0470723c */ /* 0x040ff00000041870 */
[C---:B------:R-:W-:Y:S08]  /*10370*/  HMMA.16816.F32.BF16 R160, R4.reuse, R70, R96 ;  /* 0x0000004604a0723c */ /* 0x040ff00000041860 */
[----:B------:R-:W-:Y:S07]  /*10380*/  HMMA.16816.F32.BF16 R204, R4, R66, R92 ;  /* 0x0000004204cc723c */ /* 0x000fee000004185c */
[----:B------:R-:W-:Y:S01]  /*10390*/  FFMA.FTZ R4, R138, c[0x0][0x2d0], -R20 ;  /* 0x0000b4008a047a23 */ /* 0x000fe20000010814 */
[C---:B------:R-:W-:Y:S08]  /*103a0*/  HMMA.16816.F32.BF16 R216, R8.reuse, R32, R12 ;  /* 0x0000002008d8723c */ /* 0x040ff0000004180c */
[C---:B------:R-:W-:Y:S01]  /*103b0*/  HMMA.16816.F32.BF16 R32, R8.reuse, R34, R16 ;  /* 0x000000220820723c */ /* 0x040fe20000041810 */
[----:B------:R1:W-:Y:S06]  /*103c0*/  MUFU.EX2 R18, R4 ;  /* 0x0000000400127308 */ /* 0x0003ec0000000800 */
[----:B------:R-:W-:Y:S01]  /*103d0*/  FADD.FTZ R19, R121, R120 ;  /* 0x0000007879137221 */ /* 0x000fe20000010000 */
[----:B------:R-:W-:Y:S03]  /*103e0*/  HMMA.16816.F32.BF16 R208, R8, R36, R72 ;  /* 0x0000002408d0723c */ /* 0x000fe60000041848 */
[----:B------:R-:W-:-:S05]  /*103f0*/  FADD.FTZ R19, R178, R19 ;  /* 0x00000013b2137221 */ /* 0x000fca0000010000 */
[----:B------:R-:W-:Y:S01]  /*10400*/  HMMA.16816.F32.BF16 R44, R8, R58, R44 ;  /* 0x0000003a082c723c */ /* 0x000fe2000004182c */
[----:B-1----:R-:W-:-:S04]  /*10410*/  FFMA.FTZ R4, R137, c[0x0][0x2d0], -R20 ;  /* 0x0000b40089047a23 */ /* 0x002fc80000010814 */
[----:B------:R1:W2:Y:S03]  /*10420*/  MUFU.EX2 R17, R4 ;  /* 0x0000000400117308 */ /* 0x0002a60000000800 */
[C---:B------:R-:W-:Y:S08]  /*10430*/  HMMA.16816.F32.BF16 R24, R8.reuse, R70, R24 ;  /* 0x000000460818723c */ /* 0x040ff00000041818 */
[----:B------:R-:W-:Y:S01]  /*10440*/  HMMA.16816.F32.BF16 R28, R8, R66, R28 ;  /* 0x00000042081c723c */ /* 0x000fe2000004181c */
[----:B------:R-:W3:Y:S01]  /*10450*/  LDSM.16.MT88.4 R64, [R189+0x1400] ;  /* 0x00140000bd40783b */ /* 0x000ee20000004200 */
[----:B-1----:R-:W-:Y:S01]  /*10460*/  FFMA.FTZ R4, R136, c[0x0][0x2d0], -R20 ;  /* 0x0000b40088047a23 */ /* 0x002fe20000010814 */
[----:B--2---:R-:W-:-:S05]  /*10470*/  F2FP.BF16.PACK_AB R96, R17, R18 ;  /* 0x000000121160723e */ /* 0x004fca00000010ff */
[----:B------:R-:W-:Y:S01]  /*10480*/  HMMA.16816.F32.BF16 R36, R8, R38, R52 ;  /* 0x000000260824723c */ /* 0x000fe20000041834 */
[----:B------:R1:W-:Y:S02]  /*10490*/  MUFU.EX2 R21, R4 ;  /* 0x0000000400157308 */ /* 0x0003e40000000800 */
[----:B-1----:R-:W-:Y:S02]  /*104a0*/  FFMA.FTZ R4, R131, c[0x0][0x2d0], -R20 ;  /* 0x0000b40083047a23 */ /* 0x002fe40000010814 */
[----:B------:R-:W-:-:S04]  /*104b0*/  FADD.FTZ R20, R130, R129 ;  /* 0x0000008182147221 */ /* 0x000fc80000010000 */
[----:B------:R1:W2:Y:S01]  /*104c0*/  MUFU.EX2 R22, R4 ;  /* 0x0000000400167308 */ /* 0x0002a20000000800 */
[----:B------:R-:W-:Y:S02]  /*104d0*/  FADD.FTZ R20, R226, R20 ;  /* 0x00000014e2147221 */ /* 0x000fe40000010000 */
[----:B-1----:R-:W-:Y:S01]  /*104e0*/  FFMA.FTZ R4, R128, c[0x0][0x2d0], -R3 ;  /* 0x0000b40080047a23 */ /* 0x002fe20000010803 */
[----:B--2---:R-:W-:-:S04]  /*104f0*/  F2FP.BF16.PACK_AB R98, R22, R21 ;  /* 0x000000151662723e */ /* 0x004fc800000010ff */
[----:B------:R1:W-:Y:S02]  /*10500*/  MUFU.EX2 R16, R4 ;  /* 0x0000000400107308 */ /* 0x0003e40000000800 */
[----:B-1----:R-:W-:-:S06]  /*10510*/  FFMA.FTZ R4, R127, c[0x0][0x2d0], -R3 ;  /* 0x0000b4007f047a23 */ /* 0x002fcc0000010803 */
[----:B------:R1:W2:Y:S02]  /*10520*/  MUFU.EX2 R15, R4 ;  /* 0x00000004000f7308 */ /* 0x0002a40000000800 */
[--C-:B-1----:R-:W-:Y:S01]  /*10530*/  FFMA.FTZ R4, R126, c[0x0][0x2d0], -R3.reuse ;  /* 0x0000b4007e047a23 */ /* 0x102fe20000010803 */
[----:B--2---:R-:W-:Y:S01]  /*10540*/  F2FP.BF16.PACK_AB R97, R15, R16 ;  /* 0x000000100f61723e */ /* 0x004fe200000010ff */
[----:B------:R-:W-:-:S04]  /*10550*/  FFMA.FTZ R3, R125, c[0x0][0x2d0], -R3 ;  /* 0x0000b4007d037a23 */ /* 0x000fc80000010803 */
[----:B------:R1:W-:Y:S08]  /*10560*/  MUFU.EX2 R14, R4 ;  /* 0x00000004000e7308 */ /* 0x0003f00000000800 */
[----:B------:R2:W4:Y:S01]  /*10570*/  MUFU.EX2 R13, R3 ;  /* 0x00000003000d7308 */ /* 0x0005220000000800 */
[----:B-1----:R-:W-:Y:S01]  /*10580*/  LDSM.16.MT88.4 R4, [R189+0x2000] ;  /* 0x00200000bd04783b */ /* 0x002fe20000004200 */
[----:B--2---:R-:W-:Y:S01]  /*10590*/  FFMA.FTZ R3, R124, c[0x0][0x2d0], -R2 ;  /* 0x0000b4007c037a23 */ /* 0x004fe20000010802 */
[----:B----4-:R-:W-:-:S02]  /*105a0*/  F2FP.BF16.PACK_AB R99, R13, R14 ;  /* 0x0000000e0d63723e */ /* 0x010fc400000010ff */
[----:B------:R-:W1:Y:S03]  /*105b0*/  LDSM.16.MT88.4 R124, [R188+0x800] ;  /* 0x00080000bc7c783b */ /* 0x000e660000004200 */
[----:B------:R2:W-:Y:S02]  /*105c0*/  MUFU.EX2 R12, R3 ;  /* 0x00000003000c7308 */ /* 0x0005e40000000800 */
[C---:B---3--:R-:W-:Y:S08]  /*105d0*/  HMMA.16816.F32.BF16 R52, R96.reuse, R64, R48 ;  /* 0x000000406034723c */ /* 0x048ff00000041830 */
[----:B------:R-:W-:Y:S01]  /*105e0*/  HMMA.16816.F32.BF16 R68, R96, R80, R208 ;  /* 0x000000506044723c */ /* 0x000fe200000418d0 */
[----:B--2---:R-:W-:-:S06]  /*105f0*/  FFMA.FTZ R3, R123, c[0x0][0x2d0], -R2 ;  /* 0x0000b4007b037a23 */ /* 0x004fcc0000010802 */
[----:B------:R-:W-:Y:S01]  /*10600*/  IADD3 R209, R227, -0x2, RZ ;  /* 0xfffffffee3d17810 */ /* 0x000fe20007ffe0ff */
[----:B------:R2:W3:Y:S03]  /*10610*/  MUFU.EX2 R11, R3 ;  /* 0x00000003000b7308 */ /* 0x0004e60000000800 */
[----:B------:R-:W-:Y:S01]  /*10620*/  ISETP.GE.AND P0, PT, R209, R235, PT ;  /* 0x000000ebd100720c */ /* 0x000fe20003f06270 */
[--C-:B--2---:R-:W-:Y:S01]  /*10630*/  FFMA.FTZ R3, R122, c[0x0][0x2d0], -R2.reuse ;  /* 0x0000b4007a037a23 */ /* 0x104fe20000010802 */
[----:B---3--:R-:W-:Y:S01]  /*10640*/  F2FP.BF16.PACK_AB R92, R11, R12 ;  /* 0x0000000c0b5c723e */ /* 0x008fe200000010ff */
[----:B------:R-:W-:Y:S01]  /*10650*/  FFMA.FTZ R2, R119, c[0x0][0x2d0], -R2 ;  /* 0x0000b40077027a23 */ /* 0x000fe20000010802 */
[----:B-1----:R-:W-:Y:S01]  /*10660*/  HMMA.16816.F32.BF16 R128, R96, R124, R140 ;  /* 0x0000007c6080723c */ /* 0x002fe2000004188c */
[----:B------:R-:W-:Y:S08]  /*10670*/  MUFU.EX2 R10, R3 ;  /* 0x00000003000a7308 */ /* 0x000ff00000000800 */
[----:B------:R1:W2:Y:S02]  /*10680*/  MUFU.EX2 R9, R2 ;  /* 0x0000000200097308 */ /* 0x0002a40000000800 */
[----:B-1----:R-:W-:Y:S01]  /*10690*/  FFMA.FTZ R2, R118, c[0x0][0x2d0], -R0 ;  /* 0x0000b40076027a23 */ /* 0x002fe20000010800 */
[----:B--2---:R-:W-:-:S05]  /*106a0*/  F2FP.BF16.PACK_AB R94, R9, R10 ;  /* 0x0000000a095e723e */ /* 0x004fca00000010ff */
[----:B------:R1:W-:Y:S02]  /*106b0*/  MUFU.EX2 R8, R2 ;  /* 0x0000000200087308 */ /* 0x0003e40000000800 */
[----:B-1----:R-:W-:-:S06]  /*106c0*/  FFMA.FTZ R2, R103, c[0x0][0x2d0], -R0 ;  /* 0x0000b40067027a23 */ /* 0x002fcc0000010800 */
[----:B------:R1:W2:Y:S02]  /*106d0*/  MUFU.EX2 R3, R2 ;  /* 0x0000000200037308 */ /* 0x0002a40000000800 */
[--C-:B-1----:R-:W-:Y:S01]  /*106e0*/  FFMA.FTZ R2, R117, c[0x0][0x2d0], -R0.reuse ;  /* 0x0000b40075027a23 */ /* 0x102fe20000010800 */
[----:B--2---:R-:W-:Y:S01]  /*106f0*/  F2FP.BF16.PACK_AB R93, R3, R8 ;  /* 0x00000008035d723e */ /* 0x004fe200000010ff */
[----:B------:R-:W-:Y:S02]  /*10700*/  FFMA.FTZ R0, R116, c[0x0][0x2d0], -R0 ;  /* 0x0000b40074007a23 */ /* 0x000fe40000010800 */
[----:B------:R-:W1:Y:S02]  /*10710*/  LDSM.16.MT88.4 R116, [R189+0x800] ;  /* 0x00080000bd74783b */ /* 0x000e640000004200 */
[----:B------:R-:W-:Y:S08]  /*10720*/  MUFU.EX2 R2, R2 ;  /* 0x0000000200027308 */ /* 0x000ff00000000800 */
[----:B------:R-:W2:Y:S02]  /*10730*/  MUFU.EX2 R0, R0 ;  /* 0x0000000000007308 */ /* 0x000ea40000000800 */
[----:B--2---:R-:W-:-:S07]  /*10740*/  F2FP.BF16.PACK_AB R95, R0, R2 ;  /* 0x00000002005f723e */ /* 0x004fce00000010ff */
[C---:B------:R-:W-:Y:S08]  /*10750*/  HMMA.16816.F32.BF16 R136, R92.reuse, R124, R144 ;  /* 0x0000007c5c88723c */ /* 0x040ff00000041890 */
[C---:B-1----:R-:W-:Y:S08]  /*10760*/  HMMA.16816.F32.BF16 R144, R92.reuse, R116, R156 ;  /* 0x000000745c90723c */ /* 0x042ff0000004189c */
[C---:B------:R-:W-:Y:S08]  /*10770*/  HMMA.16816.F32.BF16 R56, R92.reuse, R64, R76 ;  /* 0x000000405c38723c */ /* 0x040ff0000004184c */
        /* <DEDUP_REMOVED lines=8> */
[----:B------:R-:W-:Y:S08]  /*10800*/  HMMA.16816.F32.BF16 R92, R92, R6, R84 ;  /* 0x000000065c5c723c */ /* 0x000ff00000041854 */
[C---:B------:R-:W-:Y:S07]  /*10810*/  HMMA.16816.F32.BF16 R84, R96.reuse, R4, R216 ;  /* 0x000000046054723c */ /* 0x040fee00000418d8 */
[----:B------:R-:W-:Y:S01]  /*10820*/  FADD.FTZ R4, R170, R167 ;  /* 0x000000a7aa047221 */ /* 0x000fe20000010000 */
[----:B------:R-:W-:Y:S01]  /*10830*/  HMMA.16816.F32.BF16 R112, R96, R108, R228 ;  /* 0x0000006c6070723c */ /* 0x000fe200000418e4 */
[----:B------:R-:W-:-:S02]  /*10840*/  FADD.FTZ R5, R173, R23 ;  /* 0x00000017ad057221 */ /* 0x000fc40000010000 */
[----:B------:R-:W-:Y:S02]  /*10850*/  FADD.FTZ R4, R169, R4 ;  /* 0x00000004a9047221 */ /* 0x000fe40000010000 */
[----:B------:R-:W-:Y:S02]  /*10860*/  FADD.FTZ R23, R179, R19 ;  /* 0x00000013b3177221 */ /* 0x000fe40000010000 */
[----:B------:R-:W-:Y:S01]  /*10870*/  FADD.FTZ R19, R171, R4 ;  /* 0x00000004ab137221 */ /* 0x000fe20000010000 */
[C---:B------:R-:W-:Y:S07]  /*10880*/  HMMA.16816.F32.BF16 R108, R96.reuse, R110, R24 ;  /* 0x0000006e606c723c */ /* 0x040fee0000041818 */
        /* <DEDUP_REMOVED lines=11> */
[----:B------:R-:W-:Y:S01]  /*10940*/  HMMA.16816.F32.BF16 R116, R96, R118, R40 ;  /* 0x000000766074723c */ /* 0x000fe20000041828 */
[----:B------:R-:W-:-:S04]  /*10950*/  FADD.FTZ R5, R183, R5 ;  /* 0x00000005b7057221 */ /* 0x000fc80000010000 */
[----:B------:R-:W-:-:S03]  /*10960*/  FADD.FTZ R5, R16, R5 ;  /* 0x0000000510057221 */ /* 0x000fc60000010000 */
[----:B------:R-:W-:Y:S01]  /*10970*/  HMMA.16816.F32.BF16 R64, R96, R66, R28 ;  /* 0x000000426040723c */ /* 0x000fe2000004181c */
[----:B------:R-:W-:-:S04]  /*10980*/  FADD.FTZ R5, R15, R5 ;  /* 0x000000050f057221 */ /* 0x000fc80000010000 */
[----:B------:R-:W-:-:S03]  /*10990*/  FADD.FTZ R5, R14, R5 ;  /* 0x000000050e057221 */ /* 0x000fc60000010000 */
[----:B------:R-:W-:Y:S01]  /*109a0*/  HMMA.16816.F32.BF16 R80, R96, R82, R36 ;  /* 0x000000526050723c */ /* 0x000fe20000041824 */
[----:B------:R-:W-:-:S07]  /*109b0*/  FADD.FTZ R217, R13, R5 ;  /* 0x000000050dd97221 */ /* 0x000fce0000010000 */
[----:B------:R-:W-:Y:S07]  /*109c0*/  HMMA.16816.F32.BF16 R96, R96, R6, R32 ;  /* 0x000000066060723c */ /* 0x000fee0000041820 */
[----:B------:R-:W-:Y:S02]  /*109d0*/  FADD.FTZ R7, R172, R20 ;  /* 0x00000014ac077221 */ /* 0x000fe40000010000 */
[----:B------:R-:W-:Y:S02]  /*109e0*/  FADD.FTZ R6, R164, R19 ;  /* 0x00000013a4067221 */ /* 0x000fe40000010000 */
[----:B------:R-:W-:-:S02]  /*109f0*/  FADD.FTZ R7, R175, R7 ;  /* 0x00000007af077221 */ /* 0x000fc40000010000 */
[----:B------:R-:W-:Y:S02]  /*10a00*/  FADD.FTZ R6, R166, R6 ;  /* 0x00000006a6067221 */ /* 0x000fe40000010000 */
[----:B------:R-:W-:Y:S02]  /*10a10*/  FADD.FTZ R7, R174, R7 ;  /* 0x00000007ae077221 */ /* 0x000fe40000010000 */
[----:B------:R-:W-:Y:S02]  /*10a20*/  FADD.FTZ R6, R165, R6 ;  /* 0x00000006a5067221 */ /* 0x000fe40000010000 */
        /* <DEDUP_REMOVED lines=13> */
[----:B------:R-:W-:Y:S01]  /*10b00*/  FADD.FTZ R237, R0, R2 ;  /* 0x0000000200ed7221 */ /* 0x000fe20000010000 */
[----:B------:R-:W-:Y:S05]  /*10b10*/  @!P0 BRA `(.L_x_262) ;  /* 0x00002db000008947 */ /* 0x000fea0003800000 */
[----:B------:R-:W1:Y:S01]  /*10b20*/  S2R R49, SR_TID.X ;  /* 0x0000000000317919 */ /* 0x000e620000002100 */
[----:B------:R-:W-:-:S02]  /*10b30*/  ISETP.GE.AND P5, PT, R240, c[0x0][0x1d4], PT ;  /* 0x00007500f0007a0c */ /* 0x000fc40003fa6270 */
[----:B------:R-:W-:Y:S02]  /*10b40*/  ISETP.GE.AND P4, PT, R252, c[0x0][0x1d4], PT ;  /* 0x00007500fc007a0c */ /* 0x000fe40003f86270 */
[----:B------:R-:W-:Y:S02]  /*10b50*/  ISETP.GE.AND P3, PT, R250, c[0x0][0x1d4], PT ;  /* 0x00007500fa007a0c */ /* 0x000fe40003f66270 */
[----:B-1----:R-:W-:Y:S02]  /*10b60*/  ISETP.GT.AND P0, PT, R49, 0x3f, PT ;  /* 0x0000003f3100780c */ /* 0x002fe40003f04270 */
.L_x_265:
[----:B------:R-:W-:Y:S04]  /*10b70*/  DEPBAR.LE SB0, 0x0 ;  /* 0x000080000000791a */ /* 0x000fe80000000000 */
[----:B------:R-:W-:Y:S01]  /*10b80*/  WARPSYNC 0xffffffff ;  /* 0xffffffff00007948 */ /* 0x000fe20003800000 */
[----:B------:R-:W-:Y:S01]  /*10b90*/  BAR.SYNC.DEFER_BLOCKING 0x0 ;  /* 0x0000000000007b1d */ /* 0x000fe20000010000 */
[----:B------:R-:W-:Y:S01]  /*10ba0*/  SHF.R.S32.HI R0, RZ, 0x1f, R209 ;  /* 0x0000001fff007819 */ /* 0x000fe200000114d1 */
[C---:B------:R-:W-:Y:S01]  /*10bb0*/  IMAD.WIDE.U32 R2, R209.reuse, c[0x0][0x208], RZ ;  /* 0x00008200d1027a25 */ /* 0x040fe200078e00ff */
        /* <DEDUP_REMOVED lines=135> */
[----:B---3--:R-:W-:Y:S09]  /*11430*/  FMUL.FTZ R2, R19, c[0x0][0x320] ;  /* 0x0000c80013027a20 */ /* 0x008ff20000410000 */
[----:B------:R-:W3:Y:S01]  /*11440*/  MUFU.TANH R172, R2 ;  /* 0x0000000200ac7308 */ /* 0x000ee20000002400 */
[----:B-1----:R-:W-:Y:S09]  /*11450*/  FMUL.FTZ R0, R6, c[0x0][0x320] ;  /* 0x0000c80006007a20 */ /* 0x002ff20000410000 */
[----:B------:R1:W1:Y:S01]  /*11460*/  MUFU.TANH R184, R0 ;  /* 0x0000000000b87308 */ /* 0x0002620000002400 */
[----:B-----5:R-:W-:Y:S09]  /*11470*/  FMUL.FTZ R3, R18, c[0x0][0x320] ;  /* 0x0000c80012037a20 */ /* 0x020ff20000410000 */
[----:B------:R-:W2:Y:S01]  /*11480*/  MUFU.TANH R166, R3 ;  /* 0x0000000300a67308 */ /* 0x000ea20000002400 */
[----:B-1----:R-:W-:Y:S02]  /*11490*/  FMUL.FTZ R0, R7, c[0x0][0x320] ;  /* 0x0000c80007007a20 */ /* 0x002fe40000410000 */
[----:B------:R-:W1:Y:S07]  /*114a0*/  LDSM.16.M88.4 R4, [R194] ;  /* 0x00000000c204783b */ /* 0x000e6e0000000200 */
[----:B------:R5:W1:Y:S02]  /*114b0*/  MUFU.TANH R185, R0 ;  /* 0x0000000000b97308 */ /* 0x000a640000002400 */
[----:B-----5:R-:W-:Y:S02]  /*114c0*/  FMUL.FTZ R0, R8, c[0x0][0x320] ;  /* 0x0000c80008007a20 */ /* 0x020fe40000410000 */
[----:B------:R-:W-:Y:S06]  /*114d0*/  FMUL.FTZ R8, R17, c[0x0][0x320] ;  /* 0x0000c80011087a20 */ /* 0x000fec0000410000 */
[----:B------:R5:W2:Y:S10]  /*114e0*/  MUFU.TANH R208, R0 ;  /* 0x0000000000d07308 */ /* 0x000ab40000002400 */
[----:B------:R2:W2:Y:S01]  /*114f0*/  MUFU.TANH R167, R8 ;  /* 0x0000000800a77308 */ /* 0x0004a20000002400 */
[-C--:B-1----:R-:W-:Y:S08]  /*11500*/  HMMA.16816.F32.BF16 R20, R168, R4.reuse, R20 ;  /* 0x00000004a814723c */ /* 0x082ff00000041814 */
[C---:B------:R-:W-:Y:S04]  /*11510*/  HMMA.16816.F32.BF16 R24, R176.reuse, R4, R24 ;  /* 0x00000004b018723c */ /* 0x040fe80000041818 */
[----:B-----5:R-:W-:Y:S03]  /*11520*/  FMUL.FTZ R0, R9, c[0x0][0x320] ;  /* 0x0000c80009007a20 */ /* 0x020fe60000410000 */
[----:B------:R-:W-:Y:S01]  /*11530*/  MOV R5, R105 ;  /* 0x0000006900057202 */ /* 0x000fe20000000f00 */
[-C--:B------:R-:W-:Y:S01]  /*11540*/  HMMA.16816.F32.BF16 R28, R176, R6.reuse, R28 ;  /* 0x00000006b01c723c */ /* 0x080fe2000004181c */
[----:B------:R1:W1:Y:S01]  /*11550*/  MUFU.TANH R206, R0 ;  /* 0x0000000000ce7308 */ /* 0x0002620000002400 */
[----:B--2---:R-:W2:Y:S06]  /*11560*/  LDSM.16.M88.4 R8, [R193] ;  /* 0x00000000c108783b */ /* 0x004eac0000000200 */
[C---:B------:R-:W-:Y:S01]  /*11570*/  HMMA.16816.F32.BF16 R32, R168.reuse, R6, R32 ;  /* 0x00000006a820723c */ /* 0x040fe20000041820 */
[----:B------:R-:W-:Y:S04]  /*11580*/  DEPBAR.LE SB0, 0x0 ;  /* 0x000080000000791a */ /* 0x000fe80000000000 */
[----:B------:R-:W-:Y:S03]  /*11590*/  BAR.SYNC.DEFER_BLOCKING 0x0 ;  /* 0x0000000000007b1d */ /* 0x000fe60000010000 */
[----:B------:R-:W-:Y:S04]  /*115a0*/  FMUL.FTZ R3, R27, c[0x0][0x320] ;  /* 0x0000c8001b037a20 */ /* 0x000fe80000410000 */
[----:B------:R-:W-:Y:S01]  /*115b0*/  FMUL.FTZ R4, R26, c[0x0][0x320] ;  /* 0x0000c8001a047a20 */ /* 0x000fe20000410000 */
[----:B------:R-:W2:Y:S03]  /*115c0*/  MUFU.TANH R212, R3 ;  /* 0x0000000300d47308 */ /* 0x000ea60000002400 */
[----:B------:R-:W-:Y:S02]  /*115d0*/  FMUL.FTZ R2, R28, c[0x0][0x320] ;  /* 0x0000c8001c027a20 */ /* 0x000fe40000410000 */
[----:B-1----:R-:W-:Y:S05]  /*115e0*/  FMUL.FTZ R0, R12, c[0x0][0x320] ;  /* 0x0000c8000c007a20 */ /* 0x002fea0000410000 */
[----:B------:R1:W1:Y:S10]  /*115f0*/  MUFU.TANH R187, R0 ;  /* 0x0000000000bb7308 */ /* 0x0002740000002400 */
[----:B------:R-:W3:Y:S01]  /*11600*/  MUFU.TANH R164, R2 ;  /* 0x0000000200a47308 */ /* 0x000ee20000002400 */
[-C--:B--2---:R-:W-:Y:S09]  /*11610*/  HMMA.16816.F32.BF16 R36, R168, R8.reuse, R36 ;  /* 0x00000008a824723c */ /* 0x084ff20000041824 */
[----:B------:R2:W2:Y:S03]  /*11620*/  MUFU.TANH R211, R4 ;  /* 0x0000000400d37308 */ /* 0x0004a60000002400 */
[----:B-1----:R-:W-:Y:S01]  /*11630*/  FMUL.FTZ R0, R13, c[0x0][0x320] ;  /* 0x0000c8000d007a20 */ /* 0x002fe20000410000 */
[C---:B------:R-:W-:Y:S06]  /*11640*/  HMMA.16816.F32.BF16 R40, R176.reuse, R8, R40 ;  /* 0x00000008b028723c */ /* 0x040fec0000041828 */
[----:B------:R1:W1:Y:S02]  /*11650*/  MUFU.TANH R202, R0 ;  /* 0x0000000000ca7308 */ /* 0x0002640000002400 */
[-C--:B------:R-:W-:Y:S08]  /*11660*/  HMMA.16816.F32.BF16 R44, R176, R10.reuse, R44 ;  /* 0x0000000ab02c723c */ /* 0x080ff0000004182c */
[----:B------:R-:W-:Y:S04]  /*11670*/  HMMA.16816.F32.BF16 R48, R168, R10, R48 ;  /* 0x0000000aa830723c */ /* 0x000fe80000041830 */
[----:B--2---:R-:W-:Y:S01]  /*11680*/  MOV R4, R106 ;  /* 0x0000006a00047202 */ /* 0x004fe20000000f00 */
[----:B-1----:R-:W-:Y:S04]  /*11690*/  FMUL.FTZ R0, R14, c[0x0][0x320] ;  /* 0x0000c8000e007a20 */ /* 0x002fe80000410000 */
[----:B------:R1:W2:Y:S11]  /*116a0*/  MUFU.TANH R204, R0 ;  /* 0x0000000000cc7308 */ /* 0x0002b60000002400 */
[----:B------:R-:W-:Y:S04]  /*116b0*/  @!UPT UIADD3 URZ, URZ, URZ, URZ ;  /* 0x0000003f3f3ff290 */ /* 0x000fe8000fffe03f */
[----:B------:R-:W-:Y:S02]  /*116c0*/  FMUL.FTZ R3, R48, c[0x0][0x320] ;  /* 0x0000c80030037a20 */ /* 0x000fe40000410000 */
[----:B------:R-:W-:Y:S04]  /*116d0*/  FMUL.FTZ R2, R49, c[0x0][0x320] ;  /* 0x0000c80031027a20 */ /* 0x000fe80000410000 */
[----:B------:R-:W2:Y:S01]  /*116e0*/  MUFU.TANH R14, R2 ;  /* 0x00000002000e7308 */ /* 0x000ea20000002400 */
[----:B-1----:R-:W-:Y:S09]  /*116f0*/  FMUL.FTZ R0, R15, c[0x0][0x320] ;  /* 0x0000c8000f007a20 */ /* 0x002ff20000410000 */
[----:B------:R-:W1:Y:S10]  /*11700*/  MUFU.TANH R15, R3 ;  /* 0x00000003000f7308 */ /* 0x000e740000002400 */
[----:B------:R5:W1:Y:S02]  /*11710*/  MUFU.TANH R205, R0 ;  /* 0x0000000000cd7308 */ /* 0x000a640000002400 */
[----:B-----5:R-:W-:Y:S08]  /*11720*/  FMUL.FTZ R0, R16, c[0x0][0x320] ;  /* 0x0000c80010007a20 */ /* 0x020ff00000410000 */
        /* <DEDUP_REMOVED lines=55> */
[----:B-----5:R-:W-:Y:S01]  /*11aa0*/  MOV R0, R107 ;  /* 0x0000006b00007202 */ /* 0x020fe20000000f00 */
[----:B------:R-:W-:-:S06]  /*11ab0*/  @!P2 BRA `(.L_x_264) ;  /* 0x000002a00000a947 */ /* 0x000fcc0003800000 */
[----:B-1234-:R-:W-:Y:S04]  /*11ac0*/  IADD3 R8, -R243, 0x30, RZ ;  /* 0x00000030f3087810 */ /* 0x01efe80007ffe1ff */
[----:B------:R-:W-:Y:S11]  /*11ad0*/  ISETP.GE.AND P1, PT, R8, 0x1, PT ;  /* 0x000000010800780c */ /* 0x000ff60003f26270 */
[----:B------:R-:W-:Y:S02]  /*11ae0*/  @!UPT UIADD3 URZ, URZ, URZ, URZ ;  /* 0x0000003f3f3ff290 */ /* 0x000fe4000fffe03f */
[----:B------:R-:W-:Y:S04]  /*11af0*/  @P1 IADD3 R2, R209, -0x1, RZ ;  /* 0xffffffffd1021810 */ /* 0x000fe80007ffe0ff */
[----:B------:R-:W-:Y:S01]  /*11b00*/  @P1 SHF.R.S32.HI R3, RZ, 0x1f, R2 ;  /* 0x0000001fff031819 */ /* 0x000fe20000011402 */
[C---:B------:R-:W-:Y:S04]  /*11b10*/  @P1 IMAD.WIDE.U32 R6, R2.reuse, c[0x0][0x1e0], RZ ;  /* 0x0000780002061a25 */ /* 0x040fe800078e00ff */
[----:B------:R-:W-:Y:S04]  /*11b20*/  @P1 IMAD R3, R3, c[0x0][0x1e0], RZ ;  /* 0x0000780003031a24 */ /* 0x000fe800078e02ff */
[----:B------:R-:W-:Y:S01]  /*11b30*/  @P1 IMAD R2, R2, c[0x0][0x1e4], R3 ;  /* 0x0000790002021a24 */ /* 0x000fe200078e0203 */
[----:B------:R-:W-:Y:S03]  /*11b40*/  @P1 MOV R3, R248 ;  /* 0x000000f800031202 */ /* 0x000fe60000000f00 */
[----:B------:R-:W-:Y:S02]  /*11b50*/  @P1 IMAD.IADD R7, R7, 0x1, R2 ;  /* 0x0000000107071824 */ /* 0x000fe400078e0202 */
[----:B------:R-:W-:Y:S02]  /*11b60*/  @P1 IMAD.MOV.U32 R2, RZ, RZ, R244 ;  /* 0x000000ffff021224 */ /* 0x000fe400078e00f4 */
[----:B------:R-:W-:Y:S02]  /*11b70*/  @P1 IMAD R7, R7, 0x30, RZ ;  /* 0x0000003007071824 */ /* 0x000fe400078e02ff */
[----:B------:R-:W-:Y:S04]  /*11b80*/  @P1 IMAD.WIDE.U32 R2, R6, 0x30, R2 ;  /* 0x0000003006021825 */ /* 0x000fe800078e0002 */
[----:B------:R-:W-:Y:S01]  /*11b90*/  @P1 IMAD.IADD R3, R3, 0x1, R7 ;  /* 0x0000000103031824 */ /* 0x000fe200078e0207 */
[C---:B------:R-:W-:Y:S04]  /*11ba0*/  @P1 LEA R6, P0, R2.reuse, c[0x0][0x1c8], 0x1 ;  /* 0x0000720002061a11 */ /* 0x040fe800078008ff */
[----:B------:R-:W-:Y:S02]  /*11bb0*/  @P1 LEA.HI.X R7, R2, c[0x0][0x1cc], R3, 0x1, P0 ;  /* 0x0000730002071a11 */ /* 0x000fe400000f0c03 */
[----:B------:R-:W-:Y:S03]  /*11bc0*/  ISETP.GE.AND P0, PT, R8, 0x21, PT ;  /* 0x000000210800780c */ /* 0x000fe60003f06270 */
[----:B------:R-:W-:Y:S01]  /*11bd0*/  @!PT LDS RZ, [RZ] ;  /* 0x00000000fffff984 */ /* 0x000fe20000000800 */
[----:B------:R-:W-:Y:S01]  /*11be0*/  @!PT LDS RZ, [RZ] ;  /* 0x00000000fffff984 */ /* 0x000fe20000000800 */
[----:B------:R-:W-:Y:S01]  /*11bf0*/  @!PT LDS RZ, [RZ] ;  /* 0x00000000fffff984 */ /* 0x000fe20000000800 */
[----:B------:R1:W-:Y:S05]  /*11c00*/  @P1 LDGSTS.E.BYPASS.LTC128B.128 [R201+0x3c80], [R6.64], !P3 ;  /* 0x03c8000006c91fae */ /* 0x0003ea000d901d46 */
[----:B------:R1:W-:Y:S05]  /*11c10*/  @P1 LDGSTS.E.BYPASS.LTC128B.128 [R201+0x4880], [R6.64+0x40], !P4 ;  /* 0x0488004006c91fae */ /* 0x0003ea000e101d46 */
[----:B------:R1:W-:Y:S01]  /*11c20*/  @P1 LDGSTS.E.BYPASS.LTC128B.128 [R201+0x5480], [R6.64+0x80], !P5 ;  /* 0x0548008006c91fae */ /* 0x0003e2000e901d46 */
[----:B------:R-:W-:Y:S01]  /*11c30*/  @P0 IADD3 R2, R209, -0x1, RZ ;  /* 0xffffffffd1020810 */ /* 0x000fe20007ffe0ff */
[----:B------:R-:W-:Y:S01]  /*11c40*/  @P0 IMAD.MOV.U32 R8, RZ, RZ, c[0x0][0x1e0] ;  /* 0x00007800ff080624 */ /* 0x000fe200078e00ff */
[----:B------:R-:W-:Y:S02]  /*11c50*/  @P0 MOV R9, 0x5 ;  /* 0x0000000500090802 */ /* 0x000fe40000000f00 */
[----:B------:R-:W-:Y:S02]  /*11c60*/  @P0 SHF.R.S32.HI R3, RZ, 0x1f, R2 ;  /* 0x0000001fff030819 */ /* 0x000fe40000011402 */
[C---:B------:R-:W-:Y:S01]  /*11c70*/  @P0 SHF.L.U64.HI R9, R8.reuse, R9, c[0x0][0x1e4] ;  /* 0x0000790008090619 */ /* 0x040fe20000010209 */
[----:B------:R-:W-:Y:S02]  /*11c80*/  @P0 IMAD.SHL.U32 R8, R8, 0x20, RZ ;  /* 0x0000002008080824 */ /* 0x000fe400078e00ff */
[----:B------:R-:W-:Y:S04]  /*11c90*/  @P0 IMAD R3, R3, c[0x0][0x1e0], RZ ;  /* 0x0000780003030a24 */ /* 0x000fe800078e02ff */
[C---:B------:R-:W-:Y:S02]  /*11ca0*/  @P0 IMAD R10, R2.reuse, c[0x0][0x1e4], R3 ;  /* 0x00007900020a0a24 */ /* 0x040fe400078e0203 */
[----:B------:R-:W-:Y:S05]  /*11cb0*/  @P0 IMAD.WIDE.U32 R2, R2, c[0x0][0x1e0], RZ ;  /* 0x0000780002020a25 */ /* 0x000fea00078e00ff */
[----:B------:R-:W-:Y:S01]  /*11cc0*/  @P0 IADD3 R10, R3, R10, RZ ;  /* 0x0000000a030a0210 */ /* 0x000fe20007ffe0ff */
[----:B------:R-:W-:Y:S04]  /*11cd0*/  @P0 IMAD.WIDE.U32 R2, R2, 0x30, R8 ;  /* 0x0000003002020825 */ /* 0x000fe800078e0008 */
[----:B------:R-:W-:Y:S01]  /*11ce0*/  @P0 IMAD R9, R10, 0x30, RZ ;  /* 0x000000300a090824 */ /* 0x000fe200078e02ff */
[----:B------:R-:W-:Y:S04]  /*11cf0*/  @P0 IADD3 R8, P6, R244, R2, RZ ;  /* 0x00000002f4080210 */ /* 0x000fe80007fde0ff */
[----:B------:R-:W-:Y:S02]  /*11d00*/  @P0 IADD3.X R3, R248, R9, R3, P6, !PT ;  /* 0x00000009f8030210 */ /* 0x000fe400037fe403 */
[C---:B------:R-:W-:Y:S04]  /*11d10*/  @P0 LEA R2, P6, R8.reuse, c[0x0][0x1c8], 0x1 ;  /* 0x0000720008020a11 */ /* 0x040fe800078c08ff */
[----:B------:R-:W-:Y:S05]  /*11d20*/  @P0 LEA.HI.X R3, R8, c[0x0][0x1cc], R3, 0x1, P6 ;  /* 0x0000730008030a11 */ /* 0x000fea00030f0c03 */
[----:B------:R1:W-:Y:S05]  /*11d30*/  @P0 LDGSTS.E.BYPASS.LTC128B.128 [R201+0x4480], [R2.64], !P3 ;  /* 0x0448000002c90fae */ /* 0x0003ea000d901d46 */
[----:B------:R1:W-:Y:S05]  /*11d40*/  @P0 LDGSTS.E.BYPASS.LTC128B.128 [R201+0x5080], [R2.64+0x40], !P4 ;  /* 0x0508004002c90fae */ /* 0x0003ea000e101d46 */
[----:B------:R1:W-:Y:S02]  /*11d50*/  @P0 LDGSTS.E.BYPASS.LTC128B.128 [R201+0x5c80], [R2.64+0x80], !P5 ;  /* 0x05c8008002c90fae */ /* 0x0003e4000e901d46 */
.L_x_264:
[----:B-1234-:R-:W-:Y:S05]  /*11d60*/  BSYNC B0 ;  /* 0x0000000000007941 */ /* 0x01efea0003800000 */
.L_x_263:
        /* <DEDUP_REMOVED lines=26> */
[----:B------:R-:W-:Y:S01]  /*11f10*/  FMNMX.FTZ R3, R174, R3, !PT ;  /* 0x00000003ae037209 */ /* 0x000fe20007810000 */
[----:B------:R-:W1:Y:S01]  /*11f20*/  SHFL.BFLY PT, R7, R2, 0x2, 0x1f ;  /* 0x0c401f0002077f89 */ /* 0x000e6200000e0000 */
        /* <DEDUP_REMOVED lines=8> */
[----:B------:R-:W-:Y:S02]  /*11fb0*/  IADD3 R209, R209, -0x1, RZ ;  /* 0xffffffffd1d17810 */ /* 0x000fe40007ffe0ff */
[----:B------:R-:W-:Y:S04]  /*11fc0*/  FMNMX.FTZ R3, R13, R3, !PT ;  /* 0x000000030d037209 */ /* 0x000fe80007810000 */
[----:B------:R-:W-:Y:S02]  /*11fd0*/  FMNMX.FTZ R3, R12, R3, !PT ;  /* 0x000000030c037209 */ /* 0x000fe40007810000 */
[----:B-1----:R-:W-:Y:S02]  /*11fe0*/  FMNMX.FTZ R2, R2, R7, !PT ;  /* 0x0000000702027209 */ /* 0x002fe40007810000 */
[----:B------:R-:W-:Y:S01]  /*11ff0*/  FMNMX.FTZ R7, R203, R104, !PT ;  /* 0x00000068cb077209 */ /* 0x000fe20007810000 */
[----:B------:R-:W1:Y:S03]  /*12000*/  SHFL.BFLY PT, R9, R3, 0x2, 0x1f ;  /* 0x0c401f0003097f89 */ /* 0x000e6600000e0000 */
[----:B------:R-:W-:Y:S04]  /*12010*/  FMNMX.FTZ R7, R207, R7, !PT ;  /* 0x00000007cf077209 */ /* 0x000fe80007810000 */
[----:B------:R-:W-:Y:S01]  /*12020*/  FMNMX.FTZ R7, R204, R7, !PT ;  /* 0x00000007cc077209 */ /* 0x000fe20007810000 */
[----:B------:R-:W2:Y:S03]  /*12030*/  SHFL.BFLY PT, R10, R2, 0x1, 0x1f ;  /* 0x0c201f00020a7f89 */ /* 0x000ea600000e0000 */
[----:B------:R-:W-:Y:S04]  /*12040*/  FMNMX.FTZ R7, R205, R7, !PT ;  /* 0x00000007cd077209 */ /* 0x000fe80007810000 */
[----:B------:R-:W-:Y:S02]  /*12050*/  FMNMX.FTZ R8, R211, R7, !PT ;  /* 0x00000007d3087209 */ /* 0x000fe40007810000 */
[----:B------:R-:W-:Y:S02]  /*12060*/  FMNMX.FTZ R7, R16, R6, !PT ;  /* 0x0000000610077209 */ /* 0x000fe40007810000 */
[----:B------:R-:W-:Y:S04]  /*12070*/  FMNMX.FTZ R6, R212, R8, !PT ;  /* 0x00000008d4067209 */ /* 0x000fe80007810000 */
[----:B------:R-:W-:Y:S02]  /*12080*/  FMNMX.FTZ R6, R214, R6, !PT ;  /* 0x00000006d6067209 */ /* 0x000fe40007810000 */
[----:B-1----:R-:W-:Y:S02]  /*12090*/  FMNMX.FTZ R3, R3, R9, !PT ;  /* 0x0000000903037209 */ /* 0x002fe40007810000 */
[----:B------:R-:W1:Y:S01]  /*120a0*/  SHFL.BFLY PT, R9, R7, 0x2, 0x1f ;  /* 0x0c401f0007097f89 */ /* 0x000e6200000e0000 */
[----:B--2---:R-:W-:Y:S02]  /*120b0*/  FMNMX.FTZ R107, R2, R10, !PT ;  /* 0x0000000a026b7209 */ /* 0x004fe40007810000 */
[----:B------:R-:W-:Y:S05]  /*120c0*/  FMNMX.FTZ R2, R213, R6, !PT ;  /* 0x00000006d5027209 */ /* 0x000fea0007810000 */
[----:B------:R-:W2:Y:S01]  /*120d0*/  SHFL.BFLY PT, R8, R3, 0x1, 0x1f ;  /* 0x0c201f0003087f89 */ /* 0x000ea200000e0000 */
[C---:B------:R-:W-:Y:S01]  /*120e0*/  FADD.FTZ R0, -R107.reuse, R0 ;  /* 0x000000006b007221 */ /* 0x040fe20000010100 */
[----:B------:R-:W-:Y:S01]  /*120f0*/  FMNMX.FTZ R6, R210, R2, !PT ;  /* 0x00000002d2067209 */ /* 0x000fe20007810000 */
[----:B------:R-:W-:Y:S02]  /*12100*/  FMUL.FTZ R10, R107, c[0x0][0x2d0] ;  /* 0x0000b4006b0a7a20 */ /* 0x000fe40000410000 */
[----:B------:R-:W-:Y:S01]  /*12110*/  FMUL.FTZ R2, R0, c[0x0][0x2d0] ;  /* 0x0000b40000027a20 */ /* 0x000fe20000410000 */
[----:B------:R-:W-:Y:S01]  /*12120*/  FMNMX.FTZ R0, R179, R6, !PT ;  /* 0x00000006b3007209 */ /* 0x000fe20007810000 */
[--C-:B------:R-:W-:Y:S02]  /*12130*/  FFMA.FTZ R176, R27, c[0x0][0x2d0], -R10.reuse ;  /* 0x0000b4001bb07a23 */ /* 0x100fe4000001080a */
[----:B------:R3:W4:Y:S01]  /*12140*/  MUFU.EX2 R6, R2 ;  /* 0x0000000200067308 */ /* 0x0007220000000800 */
[----:B------:R-:W-:Y:S01]  /*12150*/  FMNMX.FTZ R0, R103, R0, !PT ;  /* 0x0000000067007209 */ /* 0x000fe20007810000 */
[--C-:B------:R-:W-:Y:S02]  /*12160*/  FFMA.FTZ R11, R186, c[0x0][0x2d0], -R10.reuse ;  /* 0x0000b400ba0b7a23 */ /* 0x100fe4000001080a */
[--C-:B------:R-:W-:Y:S01]  /*12170*/  FFMA.FTZ R178, R182, c[0x0][0x2d0], -R10.reuse ;  /* 0x0000b400b6b27a23 */ /* 0x100fe2000001080a */
[----:B------:R-:W-:Y:S01]  /*12180*/  FMNMX.FTZ R0, R102, R0, !PT ;  /* 0x0000000066007209 */ /* 0x000fe20007810000 */
[--C-:B------:R-:W-:Y:S01]  /*12190*/  FFMA.FTZ R177, R180, c[0x0][0x2d0], -R10.reuse ;  /* 0x0000b400b4b17a23 */ /* 0x100fe2000001080a */
[----:B-1----:R-:W-:Y:S01]  /*121a0*/  FMNMX.FTZ R7, R7, R9, !PT ;  /* 0x0000000907077209 */ /* 0x002fe20007810000 */
[--C-:B------:R-:W-:Y:S02]  /*121b0*/  FFMA.FTZ R186, R15, c[0x0][0x2d0], -R10.reuse ;  /* 0x0000b4000fba7a23 */ /* 0x100fe4000001080a */
[----:B------:R-:W-:Y:S01]  /*121c0*/  MUFU.EX2 R223, R11 ;  /* 0x0000000b00df7308 */ /* 0x000fe20000000800 */
[----:B--2---:R-:W-:Y:S02]  /*121d0*/  FMNMX.FTZ R106, R3, R8, !PT ;  /* 0x00000008036a7209 */ /* 0x004fe40007810000 */
[----:B------:R-:W1:Y:S03]  /*121e0*/  SHFL.BFLY PT, R3, R0, 0x2, 0x1f ;  /* 0x0c401f0000037f89 */ /* 0x000e6600000e0000 */
[----:B------:R-:W-:Y:S04]  /*121f0*/  FMUL.FTZ R9, R106, c[0x0][0x2d0] ;  /* 0x0000b4006a097a20 */ /* 0x000fe80000410000 */
[----:B------:R-:W-:Y:S01]  /*12200*/  MUFU.EX2 R226, R177 ;  /* 0x000000b100e27308 */ /* 0x000fe20000000800 */
[--C-:B------:R-:W-:Y:S02]  /*12210*/  FFMA.FTZ R168, R25, c[0x0][0x2d0], -R9.reuse ;  /* 0x0000b40019a87a23 */ /* 0x100fe40000010809 */
[----:B---3--:R-:W-:Y:S02]  /*12220*/  FFMA.FTZ R2, R183, c[0x0][0x2d0], -R10 ;  /* 0x0000b400b7027a23 */ /* 0x008fe4000001080a */
[--C-:B------:R-:W-:Y:S02]  /*12230*/  FFMA.FTZ R183, R21, c[0x0][0x2d0], -R9.reuse ;  /* 0x0000b40015b77a23 */ /* 0x100fe40000010809 */
[--C-:B------:R-:W-:Y:S03]  /*12240*/  FFMA.FTZ R170, R175, c[0x0][0x2d0], -R9.reuse ;  /* 0x0000b400afaa7a23 */ /* 0x100fe60000010809 */
[----:B------:R2:W3:Y:S01]  /*12250*/  MUFU.EX2 R30, R2 ;  /* 0x00000002001e7308 */ /* 0x0004e20000000800 */
[--C-:B------:R-:W-:Y:S02]  /*12260*/  FFMA.FTZ R169, R174, c[0x0][0x2d0], -R9.reuse ;  /* 0x0000b400aea97a23 */ /* 0x100fe40000010809 */
[--C-:B------:R-:W-:Y:S02]  /*12270*/  FFMA.FTZ R180, R12, c[0x0][0x2d0], -R9.reuse ;  /* 0x0000b4000cb47a23 */ /* 0x100fe40000010809 */
[--C-:B------:R-:W-:Y:S02]  /*12280*/  FFMA.FTZ R182, R20, c[0x0][0x2d0], -R9.reuse ;  /* 0x0000b40014b67a23 */ /* 0x100fe40000010809 */
[C---:B----4-:R-:W-:Y:S02]  /*12290*/  FMUL.FTZ R21, R6.reuse, R121 ;  /* 0x0000007906157220 */ /* 0x050fe40000410000 */
[----:B------:R-:W-:Y:S01]  /*122a0*/  FMUL.FTZ R32, R6, R116 ;  /* 0x0000007406207220 */ /* 0x000fe20000410000 */
[----:B-1----:R-:W-:Y:S01]  /*122b0*/  FMNMX.FTZ R0, R0, R3, !PT ;  /* 0x0000000300007209 */ /* 0x002fe20007810000 */
[C---:B------:R-:W-:Y:S01]  /*122c0*/  FMUL.FTZ R33, R6.reuse, R117 ;  /* 0x0000007506217220 */ /* 0x040fe20000410000 */
[----:B------:R-:W-:Y:S01]  /*122d0*/  MUFU.EX2 R222, R170 ;  /* 0x000000aa00de7308 */ /* 0x000fe20000000800 */
[C---:B------:R-:W-:Y:S02]  /*122e0*/  FMUL.FTZ R36, R6.reuse, R112 ;  /* 0x0000007006247220 */ /* 0x040fe40000410000 */
[----:B------:R-:W1:Y:S01]  /*122f0*/  SHFL.BFLY PT, R3, R0, 0x1, 0x1f ;  /* 0x0c201f0000037f89 */ /* 0x000e6200000e0000 */
[C---:B------:R-:W-:Y:S02]  /*12300*/  FMUL.FTZ R37, R6.reuse, R113 ;  /* 0x0000007106257220 */ /* 0x040fe40000410000 */
[C---:B------:R-:W-:Y:S02]  /*12310*/  FMUL.FTZ R48, R6.reuse, R108 ;  /* 0x0000006c06307220 */ /* 0x040fe40000410000 */
[C---:B------:R-:W-:Y:S02]  /*12320*/  FMUL.FTZ R49, R6.reuse, R109 ;  /* 0x0000006d06317220 */ /* 0x040fe40000410000 */
[----:B------:R-:W-:Y:S01]  /*12330*/  FMUL.FTZ R52, R6, R52 ;  /* 0x0000003406347220 */ /* 0x000fe20000410000 */
[----:B------:R-:W-:Y:S01]  /*12340*/  MUFU.EX2 R224, R169 ;  /* 0x000000a900e07308 */ /* 0x000fe20000000800 */
[----:B--2---:R-:W-:Y:S01]  /*12350*/  FADD.FTZ R2, -R106, R4 ;  /* 0x000000046a027221 */ /* 0x004fe20000010100 */
[----:B---3--:R-:W-:Y:S01]  /*12360*/  F2FP.BF16.PACK_AB R108, R223, R30 ;  /* 0x0000001edf6c723e */ /* 0x008fe200000010ff */
[----:B------:R-:W2:Y:S01]  /*12370*/  SHFL.BFLY PT, R4, R7, 0x1, 0x1f ;  /* 0x0c201f0007047f89 */ /* 0x000ea200000e0000 */
[----:B------:R-:W-:Y:S02]  /*12380*/  FMUL.FTZ R53, R6, R53 ;  /* 0x0000003506357220 */ /* 0x000fe40000410000 */
[----:B------:R-:W-:Y:S02]  /*12390*/  FMUL.FTZ R2, R2, c[0x0][0x2d0] ;  /* 0x0000b40002027a20 */ /* 0x000fe40000410000 */
[C---:B------:R-:W-:Y:S02]  /*123a0*/  FMUL.FTZ R64, R6.reuse, R64 ;  /* 0x0000004006407220 */ /* 0x040fe40000410000 */
[----:B------:R3:W4:Y:S01]  /*123b0*/  MUFU.EX2 R8, R2 ;  /* 0x0000000200087308 */ /* 0x0007220000000800 */
[C---:B------:R-:W-:Y:S02]  /*123c0*/  FMUL.FTZ R65, R6.reuse, R65 ;  /* 0x0000004106417220 */ /* 0x040fe40000410000 */
[C---:B------:R-:W-:Y:S02]  /*123d0*/  FMUL.FTZ R68, R6.reuse, R68 ;  /* 0x0000004406447220 */ /* 0x040fe40000410000 */
[----:B------:R-:W-:Y:S01]  /*123e0*/  FMUL.FTZ R69, R6, R69 ;  /* 0x0000004506457220 */ /* 0x000fe20000410000 */
[----:B-1----:R-:W-:Y:S01]  /*123f0*/  FMNMX.FTZ R3, R0, R3, !PT ;  /* 0x0000000300037209 */ /* 0x002fe20007810000 */
[--C-:B------:R-:W-:Y:S02]  /*12400*/  FFMA.FTZ R0, R172, c[0x0][0x2d0], -R9.reuse ;  /* 0x0000b400ac007a23 */ /* 0x100fe40000010809 */
[--C-:B------:R-:W-:Y:S01]  /*12410*/  FFMA.FTZ R172, R26, c[0x0][0x2d0], -R10.reuse ;  /* 0x0000b4001aac7a23 */ /* 0x100fe2000001080a */
[----:B------:R-:W-:Y:S01]  /*12420*/  MUFU.EX2 R227, R176 ;  /* 0x000000b000e37308 */ /* 0x000fe20000000800 */
[C---:B------:R-:W-:Y:S02]  /*12430*/  FMUL.FTZ R80, R6.reuse, R80 ;  /* 0x0000005006507220 */ /* 0x040fe40000410000 */
[C---:B------:R-:W-:Y:S02]  /*12440*/  FMUL.FTZ R81, R6.reuse, R81 ;  /* 0x0000005106517220 */ /* 0x040fe40000410000 */
[C---:B------:R-:W-:Y:S01]  /*12450*/  FMUL.FTZ R20, R6.reuse, R120 ;  /* 0x0000007806147220 */ /* 0x040fe20000410000 */
[----:B--2---:R-:W-:Y:S01]  /*12460*/  FMNMX.FTZ R105, R7, R4, !PT ;  /* 0x0000000407697209 */ /* 0x004fe20007810000 */
[----:B------:R-:W-:Y:S03]  /*12470*/  FFMA.FTZ R4, R181, c[0x0][0x2d0], -R10 ;  /* 0x0000b400b5047a23 */ /* 0x000fe6000001080a */
[----:B------:R1:W-:Y:S01]  /*12480*/  MUFU.EX2 R238, R0 ;  /* 0x0000000000ee7308 */ /* 0x0003e20000000800 */
[--C-:B------:R-:W-:Y:S02]  /*12490*/  FFMA.FTZ R181, R13, c[0x0][0x2d0], -R9.reuse ;  /* 0x0000b4000db57a23 */ /* 0x100fe40000010809 */
[----:B------:R-:W-:Y:S02]  /*124a0*/  FMUL.FTZ R84, R6, R84 ;  /* 0x0000005406547220 */ /* 0x000fe40000410000 */
[--C-:B---3--:R-:W-:Y:S02]  /*124b0*/  FFMA.FTZ R2, R184, c[0x0][0x2d0], -R9.reuse ;  /* 0x0000b400b8027a23 */ /* 0x108fe40000010809 */
[C---:B----4-:R-:W-:Y:S02]  /*124c0*/  FMUL.FTZ R50, R8.reuse, R110 ;  /* 0x0000006e08327220 */ /* 0x050fe40000410000 */
[----:B------:R-:W-:Y:S01]  /*124d0*/  FMUL.FTZ R51, R8, R111 ;  /* 0x0000006f08337220 */ /* 0x000fe20000410000 */
[----:B------:R2:W-:Y:S01]  /*124e0*/  MUFU.EX2 R220, R4 ;  /* 0x0000000400dc7308 */ /* 0x0005e20000000800 */
[C---:B------:R-:W-:Y:S02]  /*124f0*/  FMUL.FTZ R85, R6.reuse, R85 ;  /* 0x0000005506557220 */ /* 0x040fe40000410000 */
[C---:B------:R-:W-:Y:S02]  /*12500*/  FMUL.FTZ R96, R6.reuse, R96 ;  /* 0x0000006006607220 */ /* 0x040fe40000410000 */
[----:B------:R-:W-:Y:S02]  /*12510*/  FMUL.FTZ R97, R6, R97 ;  /* 0x0000006106617220 */ /* 0x000fe40000410000 */
[C---:B------:R-:W-:Y:S02]  /*12520*/  FMUL.FTZ R34, R8.reuse, R118 ;  /* 0x0000007608227220 */ /* 0x040fe40000410000 */
[C---:B------:R-:W-:Y:S01]  /*12530*/  FMUL.FTZ R35, R8.reuse, R119 ;  /* 0x0000007708237220 */ /* 0x040fe20000410000 */
[----:B------:R3:W-:Y:S01]  /*12540*/  MUFU.EX2 R29, R2 ;  /* 0x00000002001d7308 */ /* 0x0007e20000000800 */
[C---:B------:R-:W-:Y:S01]  /*12550*/  FMUL.FTZ R38, R8.reuse, R114 ;  /* 0x0000007208267220 */ /* 0x040fe20000410000 */
[----:B------:R-:W-:Y:S01]  /*12560*/  LDSM.16.MT88.4 R116, [R188+0xc00] ;  /* 0x000c0000bc74783b */ /* 0x000fe20000004200 */
[----:B------:R-:W-:Y:S02]  /*12570*/  FMUL.FTZ R39, R8, R115 ;  /* 0x0000007308277220 */ /* 0x000fe40000410000 */
[C---:B-1----:R-:W-:Y:S02]  /*12580*/  FADD.FTZ R0, -R3.reuse, R104 ;  /* 0x0000006803007221 */ /* 0x042fe40000010100 */
[----:B------:R-:W-:Y:S02]  /*12590*/  FMUL.FTZ R104, R3, c[0x0][0x2d0] ;  /* 0x0000b40003687a20 */ /* 0x000fe40000410000 */
[----:B------:R-:W-:Y:S01]  /*125a0*/  FMUL.FTZ R0, R0, c[0x0][0x2d0] ;  /* 0x0000b40000007a20 */ /* 0x000fe20000410000 */
[----:B------:R-:W-:Y:S01]  /*125b0*/  MUFU.EX2 R229, R172 ;  /* 0x000000ac00e57308 */ /* 0x000fe20000000800 */
[----:B------:R-:W-:Y:S02]  /*125c0*/  FFMA.FTZ R7, R203, c[0x0][0x2d0], -R104 ;  /* 0x0000b400cb077a23 */ /* 0x000fe40000010868 */
[----:B------:R-:W-:Y:S02]  /*125d0*/  FMUL.FTZ R54, R8, R54 ;  /* 0x0000003608367220 */ /* 0x000fe40000410000 */
[--C-:B--2---:R-:W-:Y:S02]  /*125e0*/  FFMA.FTZ R4, R167, c[0x0][0x2d0], -R10.reuse ;  /* 0x0000b400a7047a23 */ /* 0x104fe4000001080a */
[--C-:B------:R-:W-:Y:S02]  /*125f0*/  FFMA.FTZ R167, R24, c[0x0][0x2d0], -R9.reuse ;  /* 0x0000b40018a77a23 */ /* 0x100fe40000010809 */
[----:B------:R-:W1:Y:S01]  /*12600*/  LDSM.16.MT88.4 R24, [R188] ;  /* 0x00000000bc18783b */ /* 0x000e620000004200 */
[----:B------:R-:W2:Y:S01]  /*12610*/  MUFU.EX2 R240, R4 ;  /* 0x0000000400f07308 */ /* 0x000ea20000000800 */
[C---:B------:R-:W-:Y:S02]  /*12620*/  FMUL.FTZ R55, R8.reuse, R55 ;  /* 0x0000003708377220 */ /* 0x040fe40000410000 */
[C---:B------:R-:W-:Y:S02]  /*12630*/  FMUL.FTZ R66, R8.reuse, R66 ;  /* 0x0000004208427220 */ /* 0x040fe40000410000 */
[--C-:B---3--:R-:W-:Y:S02]  /*12640*/  FFMA.FTZ R2, R185, c[0x0][0x2d0], -R9.reuse ;  /* 0x0000b400b9027a23 */ /* 0x108fe40000010809 */
[C---:B------:R-:W-:Y:S02]  /*12650*/  FMUL.FTZ R67, R8.reuse, R67 ;  /* 0x0000004308437220 */ /* 0x040fe40000410000 */
[C---:B------:R-:W-:Y:S01]  /*12660*/  FMUL.FTZ R70, R8.reuse, R70 ;  /* 0x0000004608467220 */ /* 0x040fe20000410000 */
[----:B------:R-:W3:Y:S01]  /*12670*/  MUFU.EX2 R218, R2 ;  /* 0x0000000200da7308 */ /* 0x000ee20000000800 */
[C---:B------:R-:W-:Y:S02]  /*12680*/  FMUL.FTZ R71, R8.reuse, R71 ;  /* 0x0000004708477220 */ /* 0x040fe40000410000 */
[C---:B------:R-:W-:Y:S02]  /*12690*/  FMUL.FTZ R82, R8.reuse, R82 ;  /* 0x0000005208527220 */ /* 0x040fe40000410000 */
[----:B------:R-:W-:Y:S02]  /*126a0*/  FMUL.FTZ R83, R8, R83 ;  /* 0x0000005308537220 */ /* 0x000fe40000410000 */
[----:B------:R-:W-:Y:S02]  /*126b0*/  FFMA.FTZ R185, R14, c[0x0][0x2d0], -R10 ;  /* 0x0000b4000eb97a23 */ /* 0x000fe4000001080a */
[C---:B------:R-:W-:Y:S01]  /*126c0*/  FMUL.FTZ R86, R8.reuse, R86 ;  /* 0x0000005608567220 */ /* 0x040fe20000410000 */
[----:B------:R-:W4:Y:S01]  /*126d0*/  MUFU.EX2 R0, R0 ;  /* 0x0000000000007308 */ /* 0x000f220000000800 */
[C---:B------:R-:W-:Y:S02]  /*126e0*/  FMUL.FTZ R87, R8.reuse, R87 ;  /* 0x0000005708577220 */ /* 0x040fe40000410000 */
[----:B------:R-:W-:Y:S01]  /*126f0*/  FMUL.FTZ R98, R8, R98 ;  /* 0x0000006208627220 */ /* 0x000fe20000410000 */
[----:B--2---:R-:W-:Y:S01]  /*12700*/  F2FP.BF16.PACK_AB R110, R240, R220 ;  /* 0x000000dcf06e723e */ /* 0x004fe200000010ff */
[----:B------:R-:W-:Y:S02]  /*12710*/  FFMA.FTZ R4, R166, c[0x0][0x2d0], -R9 ;  /* 0x0000b400a6047a23 */ /* 0x000fe40000010809 */
[--C-:B------:R-:W-:Y:S02]  /*12720*/  FFMA.FTZ R9, R205, c[0x0][0x2d0], -R104.reuse ;  /* 0x0000b400cd097a23 */ /* 0x100fe40000010868 */
[----:B------:R-:W-:Y:S01]  /*12730*/  FMUL.FTZ R99, R8, R99 ;  /* 0x0000006308637220 */ /* 0x000fe20000410000 */
[----:B------:R-:W2:Y:S01]  /*12740*/  MUFU.EX2 R239, R4 ;  /* 0x0000000400ef7308 */ /* 0x000ea20000000800 */
[--C-:B------:R-:W-:Y:S02]  /*12750*/  FFMA.FTZ R120, R211, c[0x0][0x2d0], -R104.reuse ;  /* 0x0000b400d3787a23 */ /* 0x100fe40000010868 */
[----:B------:R-:W-:Y:S01]  /*12760*/  FFMA.FTZ R103, R103, c[0x0][0x2d0], -R104 ;  /* 0x0000b40067677a23 */ /* 0x000fe20000010868 */
[----:B---3--:R-:W-:Y:S01]  /*12770*/  F2FP.BF16.PACK_AB R109, R218, R29 ;  /* 0x0000001dda6d723e */ /* 0x008fe200000010ff */
[C---:B------:R-:W-:Y:S04]  /*12780*/  FADD.FTZ R2, -R105.reuse, R5 ;  /* 0x0000000569027221 */ /* 0x040fe80000010100 */
[----:B------:R-:W-:Y:S01]  /*12790*/  FMUL.FTZ R2, R2, c[0x0][0x2d0] ;  /* 0x0000b40002027a20 */ /* 0x000fe20000410000 */
[----:B------:R-:W-:Y:S01]  /*127a0*/  MUFU.EX2 R230, R9 ;  /* 0x0000000900e67308 */ /* 0x000fe20000000800 */
[C---:B----4-:R-:W-:Y:S02]  /*127b0*/  FMUL.FTZ R11, R0.reuse, R139 ;  /* 0x0000008b000b7220 */ /* 0x050fe40000410000 */
[C---:B------:R-:W-:Y:S02]  /*127c0*/  FMUL.FTZ R14, R0.reuse, R142 ;  /* 0x0000008e000e7220 */ /* 0x040fe40000410000 */
[C---:B------:R-:W-:Y:S05]  /*127d0*/  FMUL.FTZ R15, R0.reuse, R143 ;  /* 0x0000008f000f7220 */ /* 0x040fea0000410000 */
[----:B------:R-:W3:Y:S01]  /*127e0*/  MUFU.EX2 R2, R2 ;  /* 0x0000000200027308 */ /* 0x000ee20000000800 */
[C---:B------:R-:W-:Y:S02]  /*127f0*/  FMUL.FTZ R31, R0.reuse, R151 ;  /* 0x00000097001f7220 */ /* 0x040fe40000410000 */
[----:B------:R-:W-:Y:S01]  /*12800*/  FMUL.FTZ R46, R0, R162 ;  /* 0x000000a2002e7220 */ /* 0x000fe20000410000 */
[----:B--2---:R-:W-:Y:S01]  /*12810*/  F2FP.BF16.PACK_AB R111, R238, R239 ;  /* 0x000000efee6f723e */ /* 0x004fe200000010ff */
[----:B------:R-:W-:Y:S02]  /*12820*/  FMUL.FTZ R4, R105, c[0x0][0x2d0] ;  /* 0x0000b40069047a20 */ /* 0x000fe40000410000 */
[----:B------:R-:W-:Y:S02]  /*12830*/  FMUL.FTZ R47, R0, R163 ;  /* 0x000000a3002f7220 */ /* 0x000fe40000410000 */
[--C-:B------:R-:W-:Y:S01]  /*12840*/  FFMA.FTZ R5, R208, c[0x0][0x2d0], -R4.reuse ;  /* 0x0000b400d0057a23 */ /* 0x100fe20000010804 */
[----:B------:R-:W-:Y:S01]  /*12850*/  MUFU.EX2 R225, R168 ;  /* 0x000000a800e17308 */ /* 0x000fe20000000800 */
[--C-:B------:R-:W-:Y:S02]  /*12860*/  FFMA.FTZ R175, R19, c[0x0][0x2d0], -R4.reuse ;  /* 0x0000b40013af7a23 */ /* 0x100fe40000010804 */
[--C-:B------:R-:W-:Y:S02]  /*12870*/  FFMA.FTZ R174, R18, c[0x0][0x2d0], -R4.reuse ;  /* 0x0000b40012ae7a23 */ /* 0x100fe40000010804 */
[--C-:B------:R-:W-:Y:S02]  /*12880*/  FFMA.FTZ R184, R17, c[0x0][0x2d0], -R4.reuse ;  /* 0x0000b40011b87a23 */ /* 0x100fe40000010804 */
[----:B------:R-:W-:Y:S02]  /*12890*/  FMUL.FTZ R17, R6, R125 ;  /* 0x0000007d06117220 */ /* 0x000fe40000410000 */
[--C-:B------:R-:W-:Y:S01]  /*128a0*/  FFMA.FTZ R203, R16, c[0x0][0x2d0], -R4.reuse ;  /* 0x0000b40010cb7a23 */ /* 0x100fe20000010804 */
[----:B------:R2:W-:Y:S01]  /*128b0*/  MUFU.EX2 R208, R5 ;  /* 0x0000000500d07308 */ /* 0x0005e20000000800 */
[----:B------:R-:W-:Y:S02]  /*128c0*/  FMUL.FTZ R16, R6, R124 ;  /* 0x0000007c06107220 */ /* 0x000fe40000410000 */
[--C-:B------:R-:W-:Y:S02]  /*128d0*/  FFMA.FTZ R166, R173, c[0x0][0x2d0], -R4.reuse ;  /* 0x0000b400ada67a23 */ /* 0x100fe40000010804 */
[--C-:B------:R-:W-:Y:S02]  /*128e0*/  FFMA.FTZ R165, R165, c[0x0][0x2d0], -R4.reuse ;  /* 0x0000b400a5a57a23 */ /* 0x100fe40000010804 */
[--C-:B------:R-:W-:Y:S02]  /*128f0*/  FFMA.FTZ R171, R164, c[0x0][0x2d0], -R4.reuse ;  /* 0x0000b400a4ab7a23 */ /* 0x100fe40000010804 */
[----:B------:R-:W-:Y:S01]  /*12900*/  FFMA.FTZ R173, R28, c[0x0][0x2d0], -R4 ;  /* 0x0000b4001cad7a23 */ /* 0x000fe20000010804 */
[----:B------:R-:W-:Y:S01]  /*12910*/  MUFU.EX2 R228, R167 ;  /* 0x000000a700e47308 */ /* 0x000fe20000000800 */
[----:B------:R-:W-:Y:S02]  /*12920*/  FFMA.FTZ R164, R6, R216, R30 ;  /* 0x000000d806a47223 */ /* 0x000fe4000001001e */
[C---:B------:R-:W-:Y:S02]  /*12930*/  FMUL.FTZ R18, R8.reuse, R126 ;  /* 0x0000007e08127220 */ /* 0x040fe40000410000 */
[----:B------:R-:W-:Y:S02]  /*12940*/  FMUL.FTZ R19, R8, R127 ;  /* 0x0000007f08137220 */ /* 0x000fe40000410000 */
[C---:B---3--:R-:W-:Y:S01]  /*12950*/  FMUL.FTZ R9, R2.reuse, R137 ;  /* 0x0000008902097220 */ /* 0x048fe20000410000 */
[----:B------:R-:W-:Y:S01]  /*12960*/  LDSM.16.MT88.4 R124, [R188+0x1000] ;  /* 0x00100000bc7c783b */ /* 0x000fe20000004200 */
[C---:B------:R-:W-:Y:S01]  /*12970*/  FMUL.FTZ R12, R2.reuse, R140 ;  /* 0x0000008c020c7220 */ /* 0x040fe20000410000 */
[----:B------:R-:W-:Y:S01]  /*12980*/  MUFU.EX2 R219, R166 ;  /* 0x000000a600db7308 */ /* 0x000fe20000000800 */
[C---:B------:R-:W-:Y:S02]  /*12990*/  FMUL.FTZ R13, R2.reuse, R141 ;  /* 0x0000008d020d7220 */ /* 0x040fe40000410000 */
[----:B------:R-:W-:Y:S02]  /*129a0*/  FMUL.FTZ R28, R2, R148 ;  /* 0x00000094021c7220 */ /* 0x000fe40000410000 */
[--C-:B--2---:R-:W-:Y:S02]  /*129b0*/  FFMA.FTZ R5, R206, c[0x0][0x2d0], -R4.reuse ;  /* 0x0000b400ce057a23 */ /* 0x104fe40000010804 */
[----:B------:R-:W-:Y:S02]  /*129c0*/  FMUL.FTZ R30, R0, R150 ;  /* 0x00000096001e7220 */ /* 0x000fe40000410000 */
[C---:B------:R-:W-:Y:S01]  /*129d0*/  FMUL.FTZ R44, R2.reuse, R160 ;  /* 0x000000a0022c7220 */ /* 0x040fe20000410000 */
[----:B------:R-:W2:Y:S01]  /*129e0*/  MUFU.EX2 R215, R5 ;  /* 0x0000000500d77308 */ /* 0x000ea20000000800 */
[C---:B------:R-:W-:Y:S02]  /*129f0*/  FMUL.FTZ R45, R2.reuse, R161 ;  /* 0x000000a1022d7220 */ /* 0x040fe40000410000 */
[C---:B------:R-:W-:Y:S02]  /*12a00*/  FMUL.FTZ R56, R2.reuse, R56 ;  /* 0x0000003802387220 */ /* 0x040fe40000410000 */
[----:B------:R-:W-:Y:S02]  /*12a10*/  FMUL.FTZ R57, R2, R57 ;  /* 0x0000003902397220 */ /* 0x000fe40000410000 */
[C---:B------:R-:W-:Y:S02]  /*12a20*/  FMUL.FTZ R58, R0.reuse, R58 ;  /* 0x0000003a003a7220 */ /* 0x040fe40000410000 */
[----:B------:R-:W-:Y:S01]  /*12a30*/  FMUL.FTZ R59, R0, R59 ;  /* 0x0000003b003b7220 */ /* 0x000fe20000410000 */
[----:B------:R3:W-:Y:S01]  /*12a40*/  MUFU.EX2 R206, R7 ;  /* 0x0000000700ce7308 */ /* 0x0007e20000000800 */
[C---:B------:R-:W-:Y:S02]  /*12a50*/  FMUL.FTZ R60, R2.reuse, R60 ;  /* 0x0000003c023c7220 */ /* 0x040fe40000410000 */
[----:B------:R-:W-:Y:S02]  /*12a60*/  FMUL.FTZ R61, R2, R61 ;  /* 0x0000003d023d7220 */ /* 0x000fe40000410000 */
[C---:B------:R-:W-:Y:S02]  /*12a70*/  FMUL.FTZ R62, R0.reuse, R62 ;  /* 0x0000003e003e7220 */ /* 0x040fe40000410000 */
[----:B------:R-:W-:Y:S02]  /*12a80*/  FMUL.FTZ R63, R0, R63 ;  /* 0x0000003f003f7220 */ /* 0x000fe40000410000 */
[C---:B------:R-:W-:Y:S01]  /*12a90*/  FMUL.FTZ R72, R2.reuse, R72 ;  /* 0x0000004802487220 */ /* 0x040fe20000410000 */
[----:B------:R-:W-:Y:S01]  /*12aa0*/  MUFU.EX2 R221, R165 ;  /* 0x000000a500dd7308 */ /* 0x000fe20000000800 */
[----:B------:R-:W-:Y:S02]  /*12ab0*/  FMUL.FTZ R73, R2, R73 ;  /* 0x0000004902497220 */ /* 0x000fe40000410000 */
[----:B------:R-:W-:Y:S01]  /*12ac0*/  FMUL.FTZ R74, R0, R74 ;  /* 0x0000004a004a7220 */ /* 0x000fe20000410000 */
[----:B--2---:R-:W-:Y:S01]  /*12ad0*/  F2FP.BF16.PACK_AB R112, R215, R208 ;  /* 0x000000d0d770723e */ /* 0x004fe200000010ff */
[----:B------:R-:W-:Y:S02]  /*12ae0*/  FFMA.FTZ R5, R187, c[0x0][0x2d0], -R4 ;  /* 0x0000b400bb057a23 */ /* 0x000fe40000010804 */
[----:B------:R-:W-:Y:S02]  /*12af0*/  FFMA.FTZ R187, R22, c[0x0][0x2d0], -R10 ;  /* 0x0000b40016bb7a23 */ /* 0x000fe4000001080a */
[----:B------:R-:W-:Y:S01]  /*12b00*/  FMUL.FTZ R22, R8, R122 ;  /* 0x0000007a08167220 */ /* 0x000fe20000410000 */
[----:B------:R2:W-:Y:S01]  /*12b10*/  MUFU.EX2 R234, R5 ;  /* 0x0000000500ea7308 */ /* 0x0005e20000000800 */
[----:B------:R-:W-:Y:S02]  /*12b20*/  FMUL.FTZ R75, R0, R75 ;  /* 0x0000004b004b7220 */ /* 0x000fe40000410000 */
[----:B------:R-:W-:Y:S02]  /*12b30*/  FMUL.FTZ R76, R2, R76 ;  /* 0x0000004c024c7220 */ /* 0x000fe40000410000 */
[----:B---3--:R-:W-:Y:S02]  /*12b40*/  FFMA.FTZ R7, R204, c[0x0][0x2d0], -R104 ;  /* 0x0000b400cc077a23 */ /* 0x008fe40000010868 */
[----:B------:R-:W-:Y:S02]  /*12b50*/  FMUL.FTZ R77, R2, R77 ;  /* 0x0000004d024d7220 */ /* 0x000fe40000410000 */
[C---:B------:R-:W-:Y:S01]  /*12b60*/  FMUL.FTZ R78, R0.reuse, R78 ;  /* 0x0000004e004e7220 */ /* 0x040fe20000410000 */
[----:B------:R-:W3:Y:S01]  /*12b70*/  MUFU.EX2 R231, R7 ;  /* 0x0000000700e77308 */ /* 0x000ee20000000800 */
[----:B------:R-:W-:Y:S02]  /*12b80*/  FMUL.FTZ R79, R0, R79 ;  /* 0x0000004f004f7220 */ /* 0x000fe40000410000 */
[C---:B------:R-:W-:Y:S02]  /*12b90*/  FMUL.FTZ R88, R2.reuse, R88 ;  /* 0x0000005802587220 */ /* 0x040fe40000410000 */
[----:B------:R-:W-:Y:S02]  /*12ba0*/  FMUL.FTZ R89, R2, R89 ;  /* 0x0000005902597220 */ /* 0x000fe40000410000 */
[C---:B------:R-:W-:Y:S02]  /*12bb0*/  FMUL.FTZ R90, R0.reuse, R90 ;  /* 0x0000005a005a7220 */ /* 0x040fe40000410000 */
[----:B------:R-:W-:Y:S01]  /*12bc0*/  FMUL.FTZ R91, R0, R91 ;  /* 0x0000005b005b7220 */ /* 0x000fe20000410000 */
[----:B------:R-:W-:Y:S01]  /*12bd0*/  MUFU.EX2 R216, R171 ;  /* 0x000000ab00d87308 */ /* 0x000fe20000000800 */
[C---:B------:R-:W-:Y:S02]  /*12be0*/  FMUL.FTZ R92, R2.reuse, R92 ;  /* 0x0000005c025c7220 */ /* 0x040fe40000410000 */
[----:B------:R-:W-:Y:S02]  /*12bf0*/  FMUL.FTZ R93, R2, R93 ;  /* 0x0000005d025d7220 */ /* 0x000fe40000410000 */
[----:B--2---:R-:W-:Y:S02]  /*12c00*/  FFMA.FTZ R5, R202, c[0x0][0x2d0], -R4 ;  /* 0x0000b400ca057a23 */ /* 0x004fe40000010804 */
[----:B------:R-:W-:Y:S02]  /*12c10*/  FMUL.FTZ R4, R6, R128 ;  /* 0x0000008006047220 */ /* 0x000fe40000410000 */
[----:B------:R-:W-:Y:S01]  /*12c20*/  FFMA.FTZ R202, R23, c[0x0][0x2d0], -R10 ;  /* 0x0000b40017ca7a23 */ /* 0x000fe2000001080a */
[----:B------:R2:W4:Y:S01]  /*12c30*/  MUFU.EX2 R236, R5 ;  /* 0x0000000500ec7308 */ /* 0x0005220000000800 */
[----:B------:R-:W-:Y:S02]  /*12c40*/  FMUL.FTZ R23, R8, R123 ;  /* 0x0000007b08177220 */ /* 0x000fe40000410000 */
[----:B------:R-:W-:Y:S01]  /*12c50*/  FMUL.FTZ R10, R0, R138 ;  /* 0x0000008a000a7220 */ /* 0x000fe20000410000 */
[----:B---3--:R-:W-:Y:S01]  /*12c60*/  F2FP.BF16.PACK_AB R115, R230, R231 ;  /* 0x000000e7e673723e */ /* 0x008fe200000010ff */
[----:B------:R-:W-:Y:S02]  /*12c70*/  FMUL.FTZ R7, R8, R131 ;  /* 0x0000008308077220 */ /* 0x000fe40000410000 */
[C---:B------:R-:W-:Y:S02]  /*12c80*/  FMUL.FTZ R94, R0.reuse, R94 ;  /* 0x0000005e005e7220 */ /* 0x040fe40000410000 */
[----:B------:R-:W-:Y:S01]  /*12c90*/  FMUL.FTZ R95, R0, R95 ;  /* 0x0000005f005f7220 */ /* 0x000fe20000410000 */
[----:B------:R-:W-:Y:S01]  /*12ca0*/  MUFU.EX2 R211, R173 ;  /* 0x000000ad00d37308 */ /* 0x000fe20000000800 */
[--C-:B------:R-:W-:Y:S09]  /*12cb0*/  FFMA.FTZ R128, R210, c[0x0][0x2d0], -R104.reuse ;  /* 0x0000b400d2807a23 */ /* 0x100ff20000010868 */
[----:B------:R-:W-:Y:S01]  /*12cc0*/  MUFU.EX2 R177, R128 ;  /* 0x0000008000b17308 */ /* 0x000fe20000000800 */
[--C-:B--2---:R-:W-:Y:S01]  /*12cd0*/  FFMA.FTZ R5, R207, c[0x0][0x2d0], -R104.reuse ;  /* 0x0000b400cf057a23 */ /* 0x104fe20000010868 */
[----:B----4-:R-:W-:Y:S08]  /*12ce0*/  F2FP.BF16.PACK_AB R114, R236, R234 ;  /* 0x000000eaec72723e */ /* 0x010ff000000010ff */
[----:B------:R2:W3:Y:S10]  /*12cf0*/  MUFU.EX2 R204, R5 ;  /* 0x0000000500cc7308 */ /* 0x0004f40000000800 */
[----:B------:R-:W-:Y:S10]  /*12d00*/  MUFU.EX2 R187, R187 ;  /* 0x000000bb00bb7308 */ /* 0x000ff40000000800 */
[----:B------:R-:W-:Y:S01]  /*12d10*/  MUFU.EX2 R183, R183 ;  /* 0x000000b700b77308 */ /* 0x000fe20000000800 */
[----:B--2---:R-:W-:Y:S01]  /*12d20*/  FMUL.FTZ R5, R6, R129 ;  /* 0x0000008106057220 */ /* 0x004fe20000410000 */
[----:B---3--:R-:W-:Y:S01]  /*12d30*/  F2FP.BF16.PACK_AB R113, R204, R206 ;  /* 0x000000cecc71723e */ /* 0x008fe200000010ff */
[C---:B------:R-:W-:Y:S02]  /*12d40*/  FMUL.FTZ R6, R8.reuse, R130 ;  /* 0x0000008208067220 */ /* 0x040fe40000410000 */
[----:B------:R-:W-:Y:S02]  /*12d50*/  FFMA.FTZ R129, R179, c[0x0][0x2d0], -R104 ;  /* 0x0000b400b3817a23 */ /* 0x000fe40000010868 */
[----:B------:R-:W-:Y:S03]  /*12d60*/  FFMA.FTZ R130, R8, R217, R29 ;  /* 0x000000d908827223 */ /* 0x000fe6000001001d */
[----:B------:R-:W-:Y:S01]  /*12d70*/  MUFU.EX2 R179, R202 ;  /* 0x000000ca00b37308 */ /* 0x000fe20000000800 */
[C---:B------:R-:W-:Y:S01]  /*12d80*/  FMUL.FTZ R8, R2.reuse, R136 ;  /* 0x0000008802087220 */ /* 0x040fe20000410000 */
[-C--:B-1----:R-:W-:Y:S05]  /*12d90*/  HMMA.16816.F32.BF16 R4, R108, R24.reuse, R4 ;  /* 0x000000186c04723c */ /* 0x082fea0000041804 */
[----:B------:R-:W-:Y:S02]  /*12da0*/  FMUL.FTZ R29, R2, R149 ;  /* 0x00000095021d7220 */ /* 0x000fe40000410000 */
[----:B------:R-:W-:Y:S01]  /*12db0*/  FADD.FTZ R131, R218, R130 ;  /* 0x00000082da837221 */ /* 0x000fe20000010000 */
[C---:B------:R-:W-:Y:S01]  /*12dc0*/  HMMA.16816.F32.BF16 R8, R112.reuse, R24, R8 ;  /* 0x000000187008723c */ /* 0x040fe20000041808 */
[----:B------:R1:W-:Y:S06]  /*12dd0*/  MUFU.EX2 R217, R120 ;  /* 0x0000007800d97308 */ /* 0x0003ec0000000800 */
[C---:B------:R-:W-:Y:S01]  /*12de0*/  FMUL.FTZ R24, R2.reuse, R144 ;  /* 0x0000009002187220 */ /* 0x040fe20000410000 */
[-C--:B------:R-:W-:Y:S03]  /*12df0*/  HMMA.16816.F32.BF16 R12, R112, R26.reuse, R12 ;  /* 0x0000001a700c723c */ /* 0x080fe6000004180c */
[----:B------:R-:W-:Y:S01]  /*12e00*/  MUFU.EX2 R136, R178 ;  /* 0x000000b200887308 */ /* 0x000fe20000000800 */
[----:B------:R-:W-:Y:S04]  /*12e10*/  FMUL.FTZ R25, R2, R145 ;  /* 0x0000009102197220 */ /* 0x000fe80000410000 */
[C---:B------:R-:W-:Y:S05]  /*12e20*/  HMMA.16816.F32.BF16 R16, R108.reuse, R26, R16 ;  /* 0x0000001a6c10723c */ /* 0x040fea0000041810 */
[----:B------:R-:W2:Y:S02]  /*12e30*/  MUFU.EX2 R176, R129 ;  /* 0x0000008100b07308 */ /* 0x000ea40000000800 */
[C---:B------:R-:W-:Y:S01]  /*12e40*/  FMUL.FTZ R26, R0.reuse, R146 ;  /* 0x00000092001a7220 */ /* 0x040fe20000410000 */
[-C--:B------:R-:W-:Y:S04]  /*12e50*/  HMMA.16816.F32.BF16 R20, R108, R40.reuse, R20 ;  /* 0x000000286c14723c */ /* 0x080fe80000041814 */
[----:B------:R-:W-:Y:S02]  /*12e60*/  FMUL.FTZ R27, R0, R147 ;  /* 0x00000093001b7220 */ /* 0x000fe40000410000 */
[----:B-1----:R-:W-:Y:S01]  /*12e70*/  FFMA.FTZ R120, R212, c[0x0][0x2d0], -R104 ;  /* 0x0000b400d4787a23 */ /* 0x002fe20000010868 */
[----:B------:R-:W1:Y:S04]  /*12e80*/  MUFU.EX2 R182, R182 ;  /* 0x000000b600b67308 */ /* 0x000e680000000800 */
[C---:B------:R-:W-:Y:S06]  /*12e90*/  HMMA.16816.F32.BF16 R24, R112.reuse, R40, R24 ;  /* 0x000000287018723c */ /* 0x040fec0000041818 */
[----:B------:R3:W-:Y:S01]  /*12ea0*/  MUFU.EX2 R212, R120 ;  /* 0x0000007800d47308 */ /* 0x0007e20000000800 */
[C---:B------:R-:W-:Y:S01]  /*12eb0*/  FMUL.FTZ R40, R2.reuse, R156 ;  /* 0x0000009c02287220 */ /* 0x040fe20000410000 */
[-C--:B------:R-:W-:Y:S04]  /*12ec0*/  HMMA.16816.F32.BF16 R28, R112, R42.reuse, R28 ;  /* 0x0000002a701c723c */ /* 0x080fe8000004181c */
[----:B------:R-:W-:Y:S01]  /*12ed0*/  FMUL.FTZ R41, R2, R157 ;  /* 0x0000009d02297220 */ /* 0x000fe20000410000 */
[----:B--2---:R-:W-:Y:S01]  /*12ee0*/  F2FP.BF16.PACK_AB R169, R176, R177 ;  /* 0x000000b1b0a9723e */ /* 0x004fe200000010ff */
[----:B------:R-:W-:Y:S02]  /*12ef0*/  FFMA.FTZ R2, R2, R235, R208 ;  /* 0x000000eb02027223 */ /* 0x000fe400000100d0 */
[C---:B------:R-:W-:Y:S01]  /*12f00*/  HMMA.16816.F32.BF16 R32, R108.reuse, R42, R32 ;  /* 0x0000002a6c20723c */ /* 0x040fe20000041820 */
[----:B------:R-:W-:Y:S03]  /*12f10*/  MUFU.EX2 R186, R186 ;  /* 0x000000ba00ba7308 */ /* 0x000fe60000000800 */
[----:B-1----:R-:W-:Y:S01]  /*12f20*/  F2FP.BF16.PACK_AB R165, R182, R183 ;  /* 0x000000b7b6a5723e */ /* 0x002fe200000010ff */
[----:B------:R-:W-:Y:S02]  /*12f30*/  FADD.FTZ R130, R215, R2 ;  /* 0x00000002d7827221 */ /* 0x000fe40000010000 */
[C---:B------:R-:W-:Y:S01]  /*12f40*/  FMUL.FTZ R42, R0.reuse, R158 ;  /* 0x0000009e002a7220 */ /* 0x040fe20000410000 */
[-C--:B------:R-:W-:Y:S03]  /*12f50*/  HMMA.16816.F32.BF16 R36, R108, R116.reuse, R36 ;  /* 0x000000746c24723c */ /* 0x080fe60000041824 */
[----:B------:R-:W1:Y:S01]  /*12f60*/  MUFU.EX2 R202, R185 ;  /* 0x000000b900ca7308 */ /* 0x000e620000000800 */
[C---:B------:R-:W-:Y:S01]  /*12f70*/  FMUL.FTZ R43, R0.reuse, R159 ;  /* 0x0000009f002b7220 */ /* 0x040fe20000410000 */
[----:B---3--:R-:W-:Y:S01]  /*12f80*/  LDSM.16.MT88.4 R120, [R189+0x400] ;  /* 0x00040000bd78783b */ /* 0x008fe20000004200 */
[----:B------:R-:W-:Y:S05]  /*12f90*/  FFMA.FTZ R0, R0, R237, R206 ;  /* 0x000000ed00007223 */ /* 0x000fea00000100ce */
[C---:B------:R-:W-:Y:S02]  /*12fa0*/  HMMA.16816.F32.BF16 R40, R112.reuse, R116, R40 ;  /* 0x000000747028723c */ /* 0x040fe40000041828 */
[----:B------:R-:W-:Y:S02]  /*12fb0*/  MUFU.EX2 R181, R181 ;  /* 0x000000b500b57308 */ /* 0x000fe40000000800 */
[----:B------:R-:W-:Y:S04]  /*12fc0*/  FADD.FTZ R0, R204, R0 ;  /* 0x00000000cc007221 */ /* 0x000fe80000010000 */
[-C--:B------:R-:W-:Y:S04]  /*12fd0*/  HMMA.16816.F32.BF16 R44, R112, R118.reuse, R44 ;  /* 0x00000076702c723c */ /* 0x080fe8000004182c */
[----:B------:R-:W2:Y:S01]  /*12fe0*/  MUFU.EX2 R185, R180 ;  /* 0x000000b400b97308 */ /* 0x000ea20000000800 */
[----:B------:R-:W-:Y:S03]  /*12ff0*/  FADD.FTZ R0, R231, R0 ;  /* 0x00000000e7007221 */ /* 0x000fe60000010000 */
[C---:B------:R-:W-:Y:S01]  /*13000*/  HMMA.16816.F32.BF16 R48, R108.reuse, R118, R48 ;  /* 0x000000766c30723c */ /* 0x040fe20000041830 */
[----:B------:R-:W3:Y:S03]  /*13010*/  LDSM.16.MT88.4 R116, [R189+0xc00] ;  /* 0x000c0000bd74783b */ /* 0x000ee60000004200 */
[----:B-1----:R-:W-:Y:S02]  /*13020*/  F2FP.BF16.PACK_AB R166, R202, R186 ;  /* 0x000000bacaa6723e */ /* 0x002fe400000010ff */
[----:B------:R1:W-:Y:S10]  /*13030*/  MUFU.EX2 R173, R103 ;  /* 0x0000006700ad7308 */ /* 0x0003f40000000800 */
[----:B------:R-:W-:Y:S01]  /*13040*/  MUFU.EX2 R178, R175 ;  /* 0x000000af00b27308 */ /* 0x000fe20000000800 */
[----:B--2---:R-:W-:Y:S09]  /*13050*/  F2FP.BF16.PACK_AB R167, R185, R181 ;  /* 0x000000b5b9a7723e */ /* 0x004ff200000010ff */
[----:B------:R-:W2:Y:S01]  /*13060*/  MUFU.EX2 R180, R174 ;  /* 0x000000ae00b47308 */ /* 0x000ea20000000800 */
[----:B-1----:R-:W-:Y:S04]  /*13070*/  FADD.FTZ R103, R234, R130 ;  /* 0x00000082ea677221 */ /* 0x002fe80000010000 */
[----:B------:R-:W-:Y:S05]  /*13080*/  FADD.FTZ R103, R236, R103 ;  /* 0x00000067ec677221 */ /* 0x000fea0000010000 */
[----:B------:R-:W-:Y:S01]  /*13090*/  MUFU.EX2 R175, R184 ;  /* 0x000000b800af7308 */ /* 0x000fe20000000800 */
[-C--:B---3--:R-:W-:Y:S09]  /*130a0*/  HMMA.16816.F32.BF16 R52, R108, R116.reuse, R52 ;  /* 0x000000746c34723c */ /* 0x088ff20000041834 */
[----:B------:R-:W1:Y:S01]  /*130b0*/  MUFU.EX2 R174, R203 ;  /* 0x000000cb00ae7308 */ /* 0x000e620000000800 */
[C---:B------:R-:W-:Y:S04]  /*130c0*/  HMMA.16816.F32.BF16 R56, R112.reuse, R116, R56 ;  /* 0x000000747038723c */ /* 0x040fe80000041838 */
[----:B--2---:R-:W-:Y:S04]  /*130d0*/  F2FP.BF16.PACK_AB R168, R180, R178 ;  /* 0x000000b2b4a8723e */ /* 0x004fe800000010ff */
[-C--:B------:R-:W-:Y:S08]  /*130e0*/  HMMA.16816.F32.BF16 R60, R112, R118.reuse, R60 ;  /* 0x00000076703c723c */ /* 0x080ff0000004183c */
[C---:B------:R-:W-:Y:S01]  /*130f0*/  HMMA.16816.F32.BF16 R64, R108.reuse, R118, R64 ;  /* 0x000000766c40723c */ /* 0x040fe20000041840 */
[----:B------:R-:W2:Y:S03]  /*13100*/  LDSM.16.MT88.4 R116, [R188+0x1800] ;  /* 0x00180000bc74783b */ /* 0x000ea60000004200 */
[----:B-1----:R-:W-:Y:S04]  /*13110*/  F2FP.BF16.PACK_AB R170, R174, R175 ;  /* 0x000000afaeaa723e */ /* 0x002fe800000010ff */
[-C--:B--2---:R-:W-:Y:S08]  /*13120*/  HMMA.16816.F32.BF16 R68, R108, R116.reuse, R68 ;  /* 0x000000746c44723c */ /* 0x084ff00000041844 */
[C---:B------:R-:W-:Y:S08]  /*13130*/  HMMA.16816.F32.BF16 R72, R112.reuse, R116, R72 ;  /* 0x000000747048723c */ /* 0x040ff00000041848 */
[-C--:B------:R-:W-:Y:S08]  /*13140*/  HMMA.16816.F32.BF16 R76, R112, R118.reuse, R76 ;  /* 0x00000076704c723c */ /* 0x080ff0000004184c */
[C---:B------:R-:W-:Y:S01]  /*13150*/  HMMA.16816.F32.BF16 R80, R108.reuse, R118, R80 ;  /* 0x000000766c50723c */ /* 0x040fe20000041850 */
[----:B------:R-:W1:Y:S07]  /*13160*/  LDSM.16.MT88.4 R116, [R189+0x1800] ;  /* 0x00180000bd74783b */ /* 0x000e6e0000004200 */
[-C--:B-1----:R-:W-:Y:S08]  /*13170*/  HMMA.16816.F32.BF16 R84, R108, R116.reuse, R84 ;  /* 0x000000746c54723c */ /* 0x082ff00000041854 */
[C---:B------:R-:W-:Y:S07]  /*13180*/  HMMA.16816.F32.BF16 R88, R112.reuse, R116, R88 ;  /* 0x000000747058723c */ /* 0x040fee0000041858 */
[--C-:B------:R-:W-:Y:S01]  /*13190*/  FFMA.FTZ R116, R214, c[0x0][0x2d0], -R104.reuse ;  /* 0x0000b400d6747a23 */ /* 0x100fe20000010868 */
[-C--:B------:R-:W-:Y:S01]  /*131a0*/  HMMA.16816.F32.BF16 R92, R112, R118.reuse, R92 ;  /* 0x00000076705c723c */ /* 0x080fe2000004185c */
[----:B------:R-:W1:Y:S02]  /*131b0*/  LDSM.16.MT88.4 R112, [R188+0x400] ;  /* 0x00040000bc70783b */ /* 0x000e640000004200 */
[----:B------:R2:W-:Y:S01]  /*131c0*/  MUFU.EX2 R207, R116 ;  /* 0x0000007400cf7308 */ /* 0x0005e20000000800 */
[----:B------:R-:W-:Y:S04]  /*131d0*/  F2FP.BF16.PACK_AB R117, R212, R217 ;  /* 0x000000d9d475723e */ /* 0x000fe800000010ff */
[----:B------:R-:W-:Y:S07]  /*131e0*/  HMMA.16816.F32.BF16 R96, R108, R118, R96 ;  /* 0x000000766c60723c */ /* 0x000fee0000041860 */
[----:B------:R-:W-:Y:S02]  /*131f0*/  F2FP.BF16.PACK_AB R108, R226, R136 ;  /* 0x00000088e26c723e */ /* 0x000fe400000010ff */
[----:B------:R-:W-:Y:S03]  /*13200*/  F2FP.BF16.PACK_AB R109, R224, R222 ;  /* 0x000000dee06d723e */ /* 0x000fe600000010ff */
[----:B------:R-:W-:Y:S02]  /*13210*/  F2FP.BF16.PACK_AB R110, R229, R227 ;  /* 0x000000e3e56e723e */ /* 0x000fe400000010ff */
[----:B------:R-:W-:Y:S02]  /*13220*/  F2FP.BF16.PACK_AB R111, R228, R225 ;  /* 0x000000e1e46f723e */ /* 0x000fe400000010ff */
[----:B------:R-:W-:Y:S01]  /*13230*/  F2FP.BF16.PACK_AB R118, R211, R216 ;  /* 0x000000d8d376723e */ /* 0x000fe200000010ff */
[--C-:B--2---:R-:W-:Y:S02]  /*13240*/  FFMA.FTZ R116, R213, c[0x0][0x2d0], -R104.reuse ;  /* 0x0000b400d5747a23 */ /* 0x104fe40000010868 */
[----:B------:R-:W-:Y:S02]  /*13250*/  FFMA.FTZ R104, R102, c[0x0][0x2d0], -R104 ;  /* 0x0000b40066687a23 */ /* 0x000fe40000010868 */
[----:B------:R2:W3:Y:S01]  /*13260*/  MUFU.EX2 R205, R116 ;  /* 0x0000007400cd7308 */ /* 0x0004e20000000800 */
[----:B------:R-:W-:Y:S01]  /*13270*/  FADD.FTZ R102, R223, R164 ;  /* 0x000000a4df667221 */ /* 0x000fe20000010000 */
[----:B------:R-:W-:Y:S03]  /*13280*/  F2FP.BF16.PACK_AB R164, R187, R179 ;  /* 0x000000b3bba4723e */ /* 0x000fe600000010ff */
[----:B------:R-:W-:Y:S02]  /*13290*/  FADD.FTZ R2, R220, R102 ;  /* 0x00000066dc027221 */ /* 0x000fe40000010000 */
[----:B------:R-:W-:Y:S02]  /*132a0*/  FADD.FTZ R102, R239, R131 ;  /* 0x00000083ef667221 */ /* 0x000fe40000010000 */
[----:B------:R-:W-:Y:S01]  /*132b0*/  FADD.FTZ R2, R240, R2 ;  /* 0x00000002f0027221 */ /* 0x000fe20000010000 */
[-C--:B-1----:R-:W-:Y:S01]  /*132c0*/  HMMA.16816.F32.BF16 R4, R108, R112.reuse, R4 ;  /* 0x000000706c04723c */ /* 0x082fe20000041804 */
[----:B------:R-:W1:Y:S02]  /*132d0*/  MUFU.EX2 R172, R104 ;  /* 0x0000006800ac7308 */ /* 0x000e640000000800 */
[----:B------:R-:W-:Y:S04]  /*132e0*/  FADD.FTZ R2, R136, R2 ;  /* 0x0000000288027221 */ /* 0x000fe80000010000 */
[----:B------:R-:W-:Y:S01]  /*132f0*/  FADD.FTZ R2, R226, R2 ;  /* 0x00000002e2027221 */ /* 0x000fe20000010000 */
[----:B--2---:R-:W-:Y:S04]  /*13300*/  F2FP.BF16.PACK_AB R116, R221, R219 ;  /* 0x000000dbdd74723e */ /* 0x004fe800000010ff */
[----:B---3--:R-:W-:Y:S07]  /*13310*/  F2FP.BF16.PACK_AB R119, R205, R207 ;  /* 0x000000cfcd77723e */ /* 0x008fee00000010ff */
[C---:B------:R-:W-:Y:S04]  /*13320*/  HMMA.16816.F32.BF16 R8, R116.reuse, R112, R8 ;  /* 0x000000707408723c */ /* 0x040fe80000041808 */
[----:B-1----:R-:W-:Y:S01]  /*13330*/  F2FP.BF16.PACK_AB R171, R172, R173 ;  /* 0x000000adacab723e */ /* 0x002fe200000010ff */
[----:B------:R-:W-:Y:S02]  /*13340*/  FADD.FTZ R104, R238, R102 ;  /* 0x00000066ee687221 */ /* 0x000fe40000010000 */
[----:B------:R-:W-:Y:S01]  /*13350*/  FADD.FTZ R102, R230, R0 ;  /* 0x00000000e6667221 */ /* 0x000fe20000010000 */
[-C--:B------:R-:W-:Y:S04]  /*13360*/  HMMA.16816.F32.BF16 R12, R116, R114.reuse, R12 ;  /* 0x00000072740c723c */ /* 0x080fe8000004180c */
[----:B------:R-:W-:Y:S01]  /*13370*/  FADD.FTZ R0, R222, R104 ;  /* 0x00000068de007221 */ /* 0x000fe20000010000 */
[----:B------:R-:W-:Y:S03]  /*13380*/  MOV R104, R3 ;  /* 0x0000000300687202 */ /* 0x000fe60000000f00 */
[C---:B------:R-:W-:Y:S01]  /*13390*/  HMMA.16816.F32.BF16 R16, R108.reuse, R114, R16 ;  /* 0x000000726c10723c */ /* 0x040fe20000041810 */
[----:B------:R-:W1:Y:S03]  /*133a0*/  LDSM.16.MT88.4 R112, [R189+0x1000] ;  /* 0x00100000bd70783b */ /* 0x000e660000004200 */
[----:B------:R-:W-:Y:S04]  /*133b0*/  FADD.FTZ R0, R224, R0 ;  /* 0x00000000e0007221 */ /* 0x000fe80000010000 */
[-C--:B------:R-:W-:Y:S08]  /*133c0*/  HMMA.16816.F32.BF16 R20, R108, R120.reuse, R20 ;  /* 0x000000786c14723c */ /* 0x080ff00000041814 */
[C---:B------:R-:W-:Y:S08]  /*133d0*/  HMMA.16816.F32.BF16 R24, R116.reuse, R120, R24 ;  /* 0x000000787418723c */ /* 0x040ff00000041818 */
[-C--:B------:R-:W-:Y:S08]  /*133e0*/  HMMA.16816.F32.BF16 R28, R116, R122.reuse, R28 ;  /* 0x0000007a741c723c */ /* 0x080ff0000004181c */
[C---:B------:R-:W-:Y:S01]  /*133f0*/  HMMA.16816.F32.BF16 R32, R108.reuse, R122, R32 ;  /* 0x0000007a6c20723c */ /* 0x040fe20000041820 */
[----:B------:R-:W2:Y:S07]  /*13400*/  LDSM.16.MT88.4 R120, [R188+0x1c00] ;  /* 0x001c0000bc78783b */ /* 0x000eae0000004200 */
[-C--:B------:R-:W-:Y:S08]  /*13410*/  HMMA.16816.F32.BF16 R36, R108, R124.reuse, R36 ;  /* 0x0000007c6c24723c */ /* 0x080ff00000041824 */
[C---:B------:R-:W-:Y:S08]  /*13420*/  HMMA.16816.F32.BF16 R40, R116.reuse, R124, R40 ;  /* 0x0000007c7428723c */ /* 0x040ff00000041828 */
[-C--:B------:R-:W-:Y:S08]  /*13430*/  HMMA.16816.F32.BF16 R44, R116, R126.reuse, R44 ;  /* 0x0000007e742c723c */ /* 0x080ff0000004182c */
[C---:B------:R-:W-:Y:S01]  /*13440*/  HMMA.16816.F32.BF16 R48, R108.reuse, R126, R48 ;  /* 0x0000007e6c30723c */ /* 0x040fe20000041830 */
[----:B------:R-:W3:Y:S07]  /*13450*/  LDSM.16.MT88.4 R124, [R189+0x1c00] ;  /* 0x001c0000bd7c783b */ /* 0x000eee0000004200 */
        /* <DEDUP_REMOVED lines=8> */
[C---:B------:R-:W-:Y:S08]  /*134e0*/  HMMA.16816.F32.BF16 R80, R108.reuse, R122, R80 ;  /* 0x0000007a6c50723c */ /* 0x040ff00000041850 */
[-C--:B---3--:R-:W-:Y:S08]  /*134f0*/  HMMA.16816.F32.BF16 R84, R108, R124.reuse, R84 ;  /* 0x0000007c6c54723c */ /* 0x088ff00000041854 */
[C---:B------:R-:W-:Y:S08]  /*13500*/  HMMA.16816.F32.BF16 R88, R116.reuse, R124, R88 ;  /* 0x0000007c7458723c */ /* 0x040ff00000041858 */
[-C--:B------:R-:W-:Y:S01]  /*13510*/  HMMA.16816.F32.BF16 R92, R116, R126.reuse, R92 ;  /* 0x0000007e745c723c */ /* 0x080fe2000004185c */
[----:B------:R-:W2:Y:S07]  /*13520*/  LDSM.16.MT88.4 R116, [R189+0x800] ;  /* 0x00080000bd74783b */ /* 0x000eae0000004200 */
[----:B------:R-:W-:Y:S01]  /*13530*/  HMMA.16816.F32.BF16 R96, R108, R126, R96 ;  /* 0x0000007e6c60723c */ /* 0x000fe20000041860 */
[----:B------:R-:W3:Y:S07]  /*13540*/  LDSM.16.MT88.4 R108, [R188+0x1400] ;  /* 0x00140000bc6c783b */ /* 0x000eee0000004200 */
[-C--:B-1----:R-:W-:Y:S01]  /*13550*/  HMMA.16816.F32.BF16 R128, R164, R112.reuse, R4 ;  /* 0x00000070a480723c */ /* 0x082fe20000041804 */
[----:B------:R-:W1:Y:S07]  /*13560*/  LDSM.16.MT88.4 R4, [R189+0x1400] ;  /* 0x00140000bd04783b */ /* 0x000e6e0000004200 */
[C---:B------:R-:W-:Y:S01]  /*13570*/  HMMA.16816.F32.BF16 R136, R168.reuse, R112, R8 ;  /* 0x00000070a888723c */ /* 0x040fe20000041808 */
[----:B------:R-:W4:Y:S07]  /*13580*/  LDSM.16.MT88.4 R8, [R188+0x2000] ;  /* 0x00200000bc08783b */ /* 0x000f2e0000004200 */
[-C--:B------:R-:W-:Y:S01]  /*13590*/  HMMA.16816.F32.BF16 R140, R168, R114.reuse, R12 ;  /* 0x00000072a88c723c */ /* 0x080fe2000004180c */
[----:B------:R-:W5:Y:S07]  /*135a0*/  LDSM.16.MT88.4 R12, [R189+0x2000] ;  /* 0x00200000bd0c783b */ /* 0x000f6e0000004200 */
[C---:B------:R-:W-:Y:S08]  /*135b0*/  HMMA.16816.F32.BF16 R124, R164.reuse, R114, R16 ;  /* 0x00000072a47c723c */ /* 0x040ff00000041810 */
[-C--:B--2---:R-:W-:Y:S08]  /*135c0*/  HMMA.16816.F32.BF16 R120, R164, R116.reuse, R20 ;  /* 0x00000074a478723c */ /* 0x084ff00000041814 */
[C---:B------:R-:W-:Y:S08]  /*135d0*/  HMMA.16816.F32.BF16 R144, R168.reuse, R116, R24 ;  /* 0x00000074a890723c */ /* 0x040ff00000041818 */
[-C--:B------:R-:W-:Y:S08]  /*135e0*/  HMMA.16816.F32.BF16 R148, R168, R118.reuse, R28 ;  /* 0x00000076a894723c */ /* 0x080ff0000004181c */
[C---:B------:R-:W-:Y:S08]  /*135f0*/  HMMA.16816.F32.BF16 R116, R164.reuse, R118, R32 ;  /* 0x00000076a474723c */ /* 0x040ff00000041820 */
[-C--:B---3--:R-:W-:Y:S08]  /*13600*/  HMMA.16816.F32.BF16 R112, R164, R108.reuse, R36 ;  /* 0x0000006ca470723c */ /* 0x088ff00000041824 */
[C---:B------:R-:W-:Y:S08]  /*13610*/  HMMA.16816.F32.BF16 R156, R168.reuse, R108, R40 ;  /* 0x0000006ca89c723c */ /* 0x040ff00000041828 */
[-C--:B------:R-:W-:Y:S08]  /*13620*/  HMMA.16816.F32.BF16 R160, R168, R110.reuse, R44 ;  /* 0x0000006ea8a0723c */ /* 0x080ff0000004182c */
[C---:B------:R-:W-:Y:S08]  /*13630*/  HMMA.16816.F32.BF16 R108, R164.reuse, R110, R48 ;  /* 0x0000006ea46c723c */ /* 0x040ff00000041830 */
[-C--:B-1----:R-:W-:Y:S08]  /*13640*/  HMMA.16816.F32.BF16 R52, R164, R4.reuse, R52 ;  /* 0x00000004a434723c */ /* 0x082ff00000041834 */
[C---:B------:R-:W-:Y:S07]  /*13650*/  HMMA.16816.F32.BF16 R56, R168.reuse, R4, R56 ;  /* 0x00000004a838723c */ /* 0x040fee0000041838 */
[----:B------:R-:W-:Y:S01]  /*13660*/  FADD.FTZ R5, R219, R103 ;  /* 0x00000067db057221 */ /* 0x000fe20000010000 */
[-C--:B------:R-:W-:Y:S04]  /*13670*/  HMMA.16816.F32.BF16 R60, R168, R6.reuse, R60 ;  /* 0x00000006a83c723c */ /* 0x080fe8000004183c */
[----:B------:R-:W-:Y:S04]  /*13680*/  FADD.FTZ R4, R217, R102 ;  /* 0x00000066d9047221 */ /* 0x000fe80000010000 */
[C---:B------:R-:W-:Y:S07]  /*13690*/  HMMA.16816.F32.BF16 R64, R164.reuse, R6, R64 ;  /* 0x00000006a440723c */ /* 0x040fee0000041840 */
[----:B------:R-:W-:Y:S01]  /*136a0*/  FADD.FTZ R7, R212, R4 ;  /* 0x00000004d4077221 */ /* 0x000fe20000010000 */
[-C--:B----4-:R-:W-:Y:S04]  /*136b0*/  HMMA.16816.F32.BF16 R68, R164, R8.reuse, R68 ;  /* 0x00000008a444723c */ /* 0x090fe80000041844 */
[----:B------:R-:W-:Y:S04]  /*136c0*/  FADD.FTZ R6, R225, R0 ;  /* 0x00000000e1067221 */ /* 0x000fe80000010000 */
[C---:B------:R-:W-:Y:S04]  /*136d0*/  HMMA.16816.F32.BF16 R72, R168.reuse, R8, R72 ;  /* 0x00000008a848723c */ /* 0x040fe80000041848 */
[----:B------:R-:W-:Y:S03]  /*136e0*/  FADD.FTZ R6, R228, R6 ;  /* 0x00000006e4067221 */ /* 0x000fe60000010000 */
[----:B------:R-:W-:Y:S01]  /*136f0*/  FADD.FTZ R8, R221, R5 ;  /* 0x00000005dd087221 */ /* 0x000fe20000010000 */
[-C--:B------:R-:W-:Y:S04]  /*13700*/  HMMA.16816.F32.BF16 R76, R168, R10.reuse, R76 ;  /* 0x0000000aa84c723c */ /* 0x080fe8000004184c */
[----:B------:R-:W-:Y:S02]  /*13710*/  FADD.FTZ R5, R227, R2 ;  /* 0x00000002e3057221 */ /* 0x000fe40000010000 */
[----:B------:R-:W-:Y:S02]  /*13720*/  FADD.FTZ R4, R216, R8 ;  /* 0x00000008d8047221 */ /* 0x000fe40000010000 */
[C---:B------:R-:W-:Y:S04]  /*13730*/  HMMA.16816.F32.BF16 R80, R164.reuse, R10, R80 ;  /* 0x0000000aa450723c */ /* 0x040fe80000041850 */
[----:B------:R-:W-:Y:S02]  /*13740*/  FADD.FTZ R2, R207, R7 ;  /* 0x00000007cf027221 */ /* 0x000fe40000010000 */
[----:B------:R-:W-:Y:S02]  /*13750*/  FADD.FTZ R0, R229, R5 ;  /* 0x00000005e5007221 */ /* 0x000fe40000010000 */
[----:B------:R-:W-:Y:S01]  /*13760*/  FADD.FTZ R4, R211, R4 ;  /* 0x00000004d3047221 */ /* 0x000fe20000010000 */
[-C--:B-----5:R-:W-:Y:S03]  /*13770*/  HMMA.16816.F32.BF16 R84, R164, R12.reuse, R84 ;  /* 0x0000000ca454723c */ /* 0x0a0fe60000041854 */
        /* <DEDUP_REMOVED lines=19> */
[----:B------:R-:W-:Y:S01]  /*138b0*/  FADD.FTZ R237, R172, R0 ;  /* 0x00000000aced7221 */ /* 0x000fe20000010000 */
[----:B------:R-:W-:-:S05]  /*138c0*/  @P2 BRA `(.L_x_265) ;  /* 0xffffd2a000002947 */ /* 0x000fca000383ffff */
.L_x_262:
        /* <DEDUP_REMOVED lines=16> */
.L_x_342:
        /* <DEDUP_REMOVED lines=51> */
[----:B---3--:R-:W-:Y:S01]  /*13d00*/  @P1 FMUL.FTZ R6, R0, 0.69314718246459960938 ;  /* 0x3f31721800061820 */ /* 0x008fe20000410000 */
[----:B------:R-:W-:Y:S01]  /*13d10*/  MOV R0, RZ ;  /* 0x000000ff00007202 */ /* 0x000fe20000000f00 */
[C---:B------:R-:W-:Y:S02]  /*13d20*/  FMUL.FTZ R127, R3.reuse, R55 ;  /* 0x00000037037f7220 */ /* 0x040fe40000410000 */
[C---:B------:R-:W-:Y:S02]  /*13d30*/  FMUL.FTZ R170, R3.reuse, R130 ;  /* 0x0000008203aa7220 */ /* 0x040fe40000410000 */
[C---:B------:R-:W-:Y:S01]  /*13d40*/  FMUL.FTZ R171, R3.reuse, R131 ;  /* 0x0000008303ab7220 */ /* 0x040fe20000410000 */
[----:B------:R-:W1:Y:S01]  /*13d50*/  @P0 MUFU.RCP R0, R4 ;  /* 0x0000000400000308 */ /* 0x000e620000001000 */
[----:B------:R-:W-:-:S02]  /*13d60*/  FMUL.FTZ R110, R3, R86 ;  /* 0x00000056036e7220 */ /* 0x000fc40000410000 */
[C---:B------:R-:W-:Y:S02]  /*13d70*/  FMUL.FTZ R111, R3.reuse, R87 ;  /* 0x00000057036f7220 */ /* 0x040fe40000410000 */
[C---:B------:R-:W-:Y:S02]  /*13d80*/  FMUL.FTZ R52, R2.reuse, R56 ;  /* 0x0000003802347220 */ /* 0x040fe40000410000 */
[C---:B------:R-:W-:Y:S02]  /*13d90*/  FMUL.FTZ R53, R2.reuse, R57 ;  /* 0x0000003902357220 */ /* 0x040fe40000410000 */
[C---:B------:R-:W-:Y:S02]  /*13da0*/  FMUL.FTZ R54, R2.reuse, R60 ;  /* 0x0000003c02367220 */ /* 0x040fe40000410000 */
[----:B------:R-:W-:Y:S02]  /*13db0*/  FMUL.FTZ R55, R2, R61 ;  /* 0x0000003d02377220 */ /* 0x000fe40000410000 */
        /* <DEDUP_REMOVED lines=11> */
[----:B------:R-:W-:Y:S01]  /*13e70*/  FMUL.FTZ R87, R3, R99 ;  /* 0x0000006303577220 */ /* 0x000fe20000410000 */
[----:B------:R-:W-:Y:S01]  /*13e80*/  @P3 MOV R3, 0x3f317218 ;  /* 0x3f31721800033802 */ /* 0x000fe20000000f00 */
        /* <DEDUP_REMOVED lines=19> */
[----:B------:R-:W-:Y:S02]  /*13fc0*/  FMUL.FTZ R37, R2, R93 ;  /* 0x0000005d02257220 */ /* 0x000fe40000410000 */
[----:B------:R2:W3:Y:S01]  /*13fd0*/  @P0 MUFU.LG2 R2, R4 ;  /* 0x0000000400020308 */ /* 0x0004e20000000c00 */
[----:B------:R-:W-:Y:S02]  /*13fe0*/  @P3 FMUL.FTZ R9, R7, 0.69314718246459960938 ;  /* 0x3f31721807093820 */ /* 0x000fe40000410000 */
[----:B------:R-:W-:Y:S02]  /*13ff0*/  @P3 FMUL.FTZ R7, R3, c[0x0][0x2d0] ;  /* 0x0000b40003073a20 */ /* 0x000fe40000410000 */
[----:B------:R-:W-:Y:S02]  /*14000*/  @P1 FMUL.FTZ R3, R10, c[0x0][0x2d0] ;  /* 0x0000b4000a031a20 */ /* 0x000fe40000410000 */
[----:B------:R-:W-:Y:S02]  /*14010*/  @P2 FMUL.FTZ R5, R5, c[0x0][0x2d0] ;  /* 0x0000b40005052a20 */ /* 0x000fe40000410000 */
[----:B------:R-:W-:Y:S01]  /*14020*/  @P1 FFMA.FTZ R23, R3, R105, R6 ;  /* 0x0000006903171223 */ /* 0x000fe20000010006 */
[----:B------:R-:W-:Y:S01]  /*14030*/  @P0 MOV R3, 0x3f317218 ;  /* 0x3f31721800030802 */ /* 0x000fe20000000f00 */
[----:B-1----:R-:W-:-:S02]  /*14040*/  FMUL.FTZ R82, R0, R58 ;  /* 0x0000003a00527220 */ /* 0x002fc40000410000 */
[----:B------:R-:W-:Y:S02]  /*14050*/  FMUL.FTZ R83, R0, R59 ;  /* 0x0000003b00537220 */ /* 0x000fe40000410000 */
[----:B------:R-:W-:Y:S01]  /*14060*/  @P0 FMUL.FTZ R3, R3, c[0x0][0x2d0] ;  /* 0x0000b40003030a20 */ /* 0x000fe20000410000 */
[----:B--2---:R-:W-:Y:S01]  /*14070*/  MOV R4, 0x1 ;  /* 0x0000000100047802 */ /* 0x004fe20000000f00 */
[----:B---3--:R-:W-:Y:S02]  /*14080*/  @P0 FMUL.FTZ R2, R2, 0.69314718246459960938 ;  /* 0x3f31721802020820 */ /* 0x008fe40000410000 */
        /* <DEDUP_REMOVED lines=25> */
[----:B------:R-:W-:Y:S02]  /*14220*/  @P0 FFMA.FTZ R20, R3, R104, R2 ;  /* 0x0000006803140223 */ /* 0x000fe40000010002 */
.L_x_207:
[----:B------:R2:W5:Y:S04]  /*14230*/  LDL R6, [R1+0x10] ;  /* 0x0000100001067983 */ /* 0x0005680000100800 */
[----:B------:R-:W3:Y:S01]  /*14240*/  S2R R2, SR_TID.X ;  /* 0x0000000000027919 */ /* 0x000ee20000002100 */
[----:B------:R-:W-:Y:S01]  /*14250*/  BSSY B0, `(.L_x_267) ;  /* 0x0000011000007945 */ /* 0x000fe20003800000 */
[----:B---3--:R-:W-:-:S13]  /*14260*/  LOP3.LUT P0, RZ, R2, 0x7f, RZ, 0xc0, !PT ;  /* 0x0000007f02ff7812 */ /* 0x008fda000780c0ff */
[----:B------:R-:W-:Y:S05]  /*14270*/  @P0 BRA `(.L_x_268) ;  /* 0x000000e000000947 */ /* 0x000fea0003800000 */
[----:B--2---:R-:W2:Y:S01]  /*14280*/  S2R R4, SR_LANEID ;  /* 0x0000000000047919 */ /* 0x004ea20000000000 */
[----:B------:R-:W-:Y:S01]  /*14290*/  VOTEU.ANY UR4, UPT, PT ;  /* 0x0000000000047886 */ /* 0x000fe200038e0100 */
[----:B------:R-:W-:Y:S01]  /*142a0*/  IMAD.MOV.U32 R5, RZ, RZ, c[0x0][0x564] ;  /* 0x00015900ff057624 */ /* 0x000fe200078e00ff */
[----:B-1----:R-:W2:Y:S08]  /*142b0*/  FLO.U32 R3, UR4 ;  /* 0x0000000400037d00 */ /* 0x002eb000080e0000 */
        /* <DEDUP_REMOVED lines=10> */
.L_x_268:
[----:B--2---:R-:W-:Y:S05]  /*14360*/  BSYNC B0 ;  /* 0x0000000000007941 */ /* 0x004fea0003800000 */
.L_x_267:
        /* <DEDUP_REMOVED lines=16> */
[----:B------:R-:W-:Y:S01]  /*14470*/  F2FP.BF16.PACK_AB R4, R81, R80 ;  /* 0x000000505104723e */ /* 0x000fe200000010ff */
[----:B------:R-:W4:Y:S01]  /*14480*/  LDL.LU R11, [R1+0x18] ;  /* 0x00001800010b7983 */ /* 0x000f220000300800 */
[----:B------:R-:W-:Y:S02]  /*14490*/  F2FP.BF16.PACK_AB R5, R77, R76 ;  /* 0x0000004c4d05723e */ /* 0x000fe400000010ff */
[----:B------:R-:W-:-:S04]  /*144a0*/  ISETP.NE.U32.AND P0, PT, RZ, c[0x0][0x508], PT ;  /* 0x00014200ff007a0c */ /* 0x000fc80003f05070 */
[----:B------:R-:W-:Y:S02]  /*144b0*/  ISETP.NE.AND.EX P1, PT, RZ, c[0x0][0x50c], PT, P0 ;  /* 0x00014300ff007a0c */ /* 0x000fe40003f25300 */
[----:B------:R-:W-:-:S04]  /*144c0*/  ISETP.NE.U32.AND P2, PT, RZ, c[0x0][0x500], PT ;  /* 0x00014000ff007a0c */ /* 0x000fc80003f45070 */
[----:B------:R-:W-:Y:S01]  /*144d0*/  ISETP.NE.AND.EX P2, PT, RZ, c[0x0][0x504], PT, P2 ;  /* 0x00014100ff007a0c */ /* 0x000fe20003f45320 */
        /* <DEDUP_REMOVED lines=75> */
[----:B-1----:R-:W-:Y:S02]  /*14990*/  F2FP.BF16.PACK_AB R3, R169, R168 ;  /* 0x000000a8a903723e */ /* 0x002fe400000010ff */
        /* <DEDUP_REMOVED lines=9> */
[----:B------:R-:W-:Y:S04]  /*14a30*/  STS [R6+0x5080], R2 ;  /* 0x0050800206007388 */ /* 0x000fe80000000800 */
[----:B------:R2:W-:Y:S01]  /*14a40*/  STS [R6+0x5280], R0 ;  /* 0x0052800006007388 */ /* 0x0005e20000000800 */
[----:B-1----:R-:W-:Y:S02]  /*14a50*/  F2FP.BF16.PACK_AB R3, R37, R36 ;  /* 0x000000242503723e */ /* 0x002fe400000010ff */
[----:B--2---:R-:W-:-:S03]  /*14a60*/  F2FP.BF16.PACK_AB R0, R39, R38 ;  /* 0x000000262700723e */ /* 0x004fc600000010ff */
[----:B------:R-:W-:Y:S04]  /*14a70*/  STS [R12+0x5000], R3 ;  /* 0x005000030c007388 */ /* 0x000fe80000000800 */
[----:B------:R1:W-:Y:S04]  /*14a80*/  STS [R12+0x5200], R0 ;  /* 0x005200000c007388 */ /* 0x0003e80000000800 */
[----:B------:R-:W-:Y:S01]  /*14a90*/  BAR.SYNC.DEFER_BLOCKING 0x1, 0x80 ;  /* 0x0042000000007b1d */ /* 0x000fe20000010000 */
[----:B------:R-:W-:Y:S01]  /*14aa0*/  @P1 LEA R4, P0, R9, c[0x0][0x508], 0x2 ;  /* 0x0001420009041a11 */ /* 0x000fe200078010ff */
[----:B------:R-:W-:-:S02]  /*14ab0*/  IMAD.MOV.U32 R6, RZ, RZ, 0x4 ;  /* 0x00000004ff067424 */ /* 0x000fc400078e00ff */
[----:B------:R-:W-:Y:S01]  /*14ac0*/  IMAD.MOV.U32 R10, RZ, RZ, c[0x0][0x388] ;  /* 0x0000e200ff0a7624 */ /* 0x000fe200078e00ff */
[C---:B------:R-:W-:Y:S01]  /*14ad0*/  @P1 LEA.HI.X R5, R9.reuse, c[0x0][0x50c], R8, 0x2, P0 ;  /* 0x0001430009051a11 */ /* 0x040fe200000f1408 */
[----:B------:R-:W-:Y:S02]  /*14ae0*/  IMAD.MOV.U32 R2, RZ, RZ, RZ ;  /* 0x000000ffff027224 */ /* 0x000fe400078e00ff */
[----:B------:R-:W-:Y:S02]  /*14af0*/  IMAD.WIDE R6, R9, R6, c[0x0][0x500] ;  /* 0x0001400009067625 */ /* 0x000fe400078e0206 */
[----:B------:R2:W5:Y:S04]  /*14b00*/  @P1 LDG.E R10, [R4.64] ;  /* 0x00000006040a1981 */ /* 0x000568000c1e1900 */
[----:B------:R2:W5:Y:S01]  /*14b10*/  @P2 LDG.E R2, [R6.64] ;  /* 0x0000000606022981 */ /* 0x000562000c1e1900 */
[----:B------:R-:W-:-:S04]  /*14b20*/  ISETP.NE.AND P0, PT, R11, RZ, PT ;  /* 0x000000ff0b00720c */ /* 0x000fc80003f05270 */
[----:B-1----:R-:W-:Y:S01]  /*14b30*/  SEL R0, R11, c[0x0][0x3d4], P0 ;  /* 0x0000f5000b007a07 */ /* 0x002fe20000000000 */
[----:B------:R-:W-:Y:S05]  /*14b40*/  @P1 BRA `(.L_x_271) ;  /* 0x0000004000001947 */ /* 0x000fea0003800000 */
[----:B------:R-:W-:Y:S05]  /*14b50*/  @!P2 BRA `(.L_x_271) ;  /* 0x000000300000a947 */ /* 0x000fea0003800000 */
[----:B-----5:R1:W3:Y:S04]  /*14b60*/  LDG.E R10, [R6.64] ;  /* 0x00000006060a7981 */ /* 0x0202e8000c1e1900 */
[----:B-12---:R-:W3:Y:S02]  /*14b70*/  LDG.E R6, [R6.64+0x4] ;  /* 0x0000040606067981 */ /* 0x006ee4000c1e1900 */
[----:B---3--:R-:W-:Y:S02]  /*14b80*/  IADD3 R10, -R10, R6, RZ ;  /* 0x000000060a0a7210 */ /* 0x008fe40007ffe1ff */
.L_x_271:
[----:B------:R-:W3:Y:S04]  /*14b90*/  LDL R3, [R1+0x98] ;  /* 0x0000980001037983 */ /* 0x000ee80000100800 */
[----:B------:R-:W3:Y:S04]  /*14ba0*/  LDL R75, [R1+0x14] ;  /* 0x00001400014b7983 */ /* 0x000ee80000100800 */
[----:B------:R-:W4:Y:S04]  /*14bb0*/  LDL R24, [R1+0xc] ;  /* 0x00000c0001187983 */ /* 0x000f280000100800 */
[----:B--2---:R-:W2:Y:S04]  /*14bc0*/  LDL R13, [R1+0x50] ;  /* 0x00005000010d7983 */ /* 0x004ea80000100800 */
[----:B------:R-:W2:Y:S04]  /*14bd0*/  LDL R26, [R1+0x94] ;  /* 0x00009400011a7983 */ /* 0x000ea80000100800 */
[----:B------:R-:W2:Y:S01]  /*14be0*/  LDL.LU R25, [R1+0x40] ;  /* 0x0000400001197983 */ /* 0x000ea20000300800 */
[----:B------:R-:W-:Y:S01]  /*14bf0*/  IMAD.MOV.U32 R11, RZ, RZ, 0x368 ;  /* 0x00000368ff0b7424 */ /* 0x000fe200078e00ff */
[----:B------:R-:W-:-:S04]  /*14c00*/  ISETP.GT.AND P2, PT, R0, 0x1, PT ;  /* 0x000000010000780c */ /* 0x000fc80003f44270 */
[----:B------:R-:W-:-:S04]  /*14c10*/  SEL R11, R11, 0x328, P2 ;  /* 0x000003280b0b7807 */ /* 0x000fc80001000000 */
[----:B------:R-:W1:Y:S08]  /*14c20*/  LDC.64 R6, c[0x0][R11+0x170] ;  /* 0x00005c000b067b82 */ /* 0x000e700000000a00 */
[----:B------:R-:W4:Y:S08]  /*14c30*/  LDC.64 R14, c[0x0][R11+0x168] ;  /* 0x00005a000b0e7b82 */ /* 0x000f300000000a00 */
[----:B------:R1:W2:Y:S08]  /*14c40*/  LDC.64 R18, c[0x0][R11+0x178] ;  /* 0x00005e000b127b82 */ /* 0x0002b00000000a00 */
[----:B------:R1:W2:Y:S01]  /*14c50*/  LDC.64 R16, c[0x0][R11+0x160] ;  /* 0x000058000b107b82 */ /* 0x0002a20000000a00 */
[----:B------:R-:W-:Y:S01]  /*14c60*/  ISETP.NE.U32.AND P0, PT, RZ, c[0x0][0x500], PT ;  /* 0x00014000ff007a0c */ /* 0x000fe20003f05070 */
[----:B------:R-:W-:-:S03]  /*14c70*/  IMAD.MOV.U32 R0, RZ, RZ, c[0x0][0x4e8] ;  /* 0x00013a00ff007624 */ /* 0x000fc600078e00ff */
[----:B------:R-:W-:Y:S02]  /*14c80*/  ISETP.NE.AND.EX P0, PT, RZ, c[0x0][0x504], PT, P0 ;  /* 0x00014100ff007a0c */ /* 0x000fe40003f05300 */
[----:B------:R-:W-:Y:S02]  /*14c90*/  ISETP.NE.AND P5, PT, R0, 0x1, PT ;  /* 0x000000010000780c */ /* 0x000fe40003fa5270 */
[----:B------:R-:W-:Y:S02]  /*14ca0*/  SEL R0, R9, RZ, !P0 ;  /* 0x000000ff09007207 */ /* 0x000fe40004000000 */
[----:B------:R-:W-:Y:S01]  /*14cb0*/  SEL R5, R8, RZ, !P0 ;  /* 0x000000ff08057207 */ /* 0x000fe20004000000 */
[----:B------:R-:W2:Y:S02]  /*14cc0*/  S2R R27, SR_TID.X ;  /* 0x00000000001b7919 */ /* 0x000ea40000002100 */
[----:B-1----:R-:W-:-:S04]  /*14cd0*/  IMAD R4, R7, R0, RZ ;  /* 0x0000000007047224 */ /* 0x002fc800078e02ff */
[C---:B------:R-:W-:Y:S02]  /*14ce0*/  IMAD R12, R6.reuse, R5, R4 ;  /* 0x00000005060c7224 */ /* 0x040fe400078e0204 */
[----:B------:R-:W-:-:S04]  /*14cf0*/  IMAD.WIDE.U32 R6, R6, R0, RZ ;  /* 0x0000000006067225 */ /* 0x000fc800078e00ff */
[----:B------:R-:W-:Y:S02]  /*14d00*/  IMAD.IADD R12, R7, 0x1, R12 ;  /* 0x00000001070c7824 */ /* 0x000fe400078e020c */
[----:B---3--:R-:W-:-:S04]  /*14d10*/  IMAD R3, R75, 0x80, R3 ;  /* 0x000000804b037824 */ /* 0x008fc800078e0203 */
[----:B------:R-:W-:-:S04]  /*14d20*/  @P5 IMAD.HI.U32 R5, R3, c[0x0][0x4ec], RZ ;  /* 0x00013b0003055a27 */ /* 0x000fc800078e00ff */
[----:B----4-:R-:W-:-:S04]  /*14d30*/  IMAD.WIDE.U32 R8, R14, R24, RZ ;  /* 0x000000180e087225 */ /* 0x010fc800078e00ff */
[----:B------:R-:W-:Y:S01]  /*14d40*/  IMAD.MOV.U32 R4, RZ, RZ, R3 ;  /* 0x000000ffff047224 */ /* 0x000fe200078e0003 */
[----:B------:R-:W-:Y:S01]  /*14d50*/  @P5 SHF.R.U32.HI R4, RZ, c[0x0][0x4f0], R5 ;  /* 0x00013c00ff045a19 */ /* 0x000fe20000011605 */
[----:B------:R-:W-:Y:S01]  /*14d60*/  IMAD R11, R15, R24, RZ ;  /* 0x000000180f0b7224 */ /* 0x000fe200078e02ff */
[----:B--2---:R-:W-:Y:S02]  /*14d70*/  SEL R5, R13, RZ, P2 ;  /* 0x000000ff0d057207 */ /* 0x004fe40001000000 */
[--C-:B-----5:R-:W-:Y:S01]  /*14d80*/  IADD3 R13, P1, P0, R6, R8, R2.reuse ;  /* 0x00000008060d7210 */ /* 0x120fe2000783e002 */
[----:B------:R-:W-:Y:S01]  /*14d90*/  IMAD.IADD R8, R9, 0x1, R11 ;  /* 0x0000000109087824 */ /* 0x000fe200078e020b */
[----:B------:R-:W-:Y:S01]  /*14da0*/  SHF.R.S32.HI R14, RZ, 0x1f, R2 ;  /* 0x0000001fff0e7819 */ /* 0x000fe20000011402 */
[----:B------:R-:W-:Y:S02]  /*14db0*/  IMAD.MOV R9, RZ, RZ, -R4 ;  /* 0x000000ffff097224 */ /* 0x000fe400078e0a04 */
[----:B------:R-:W-:-:S02]  /*14dc0*/  IMAD R11, R19, R5, RZ ;  /* 0x00000005130b7224 */ /* 0x000fc400078e02ff */
        /* <DEDUP_REMOVED lines=13> */
[----:B------:R-:W-:Y:S01]  /*14ea0*/  IMAD.MOV.U32 R7, RZ, RZ, c[0x0][0x4ac] ;  /* 0x00012b00ff077624 */ /* 0x000fe200078e00ff */
[----:B------:R-:W-:Y:S01]  /*14eb0*/  SHF.R.S32.HI R15, RZ, 0x1f, R27 ;  /* 0x0000001fff0f7819 */ /* 0x000fe2000001141b */
[----:B------:R-:W-:Y:S01]  /*14ec0*/  IMAD.IADD R5, R5, 0x1, R8 ;  /* 0x0000000105057824 */ /* 0x000fe200078e0208 */
[C---:B------:R-:W-:Y:S02]  /*14ed0*/  LEA R6, P0, R4.reuse, R6, 0x2 ;  /* 0x0000000604067211 */ /* 0x040fe400078010ff */
[----:B------:R-:W-:Y:S02]  /*14ee0*/  SEL R7, R7, c[0x0][0x454], P2 ;  /* 0x0001150007077a07 */ /* 0x000fe40001000000 */
[----:B------:R-:W-:Y:S02]  /*14ef0*/  LEA.HI R15, R15, R27, RZ, 0x5 ;  /* 0x0000001b0f0f7211 */ /* 0x000fe400078f28ff */
[----:B------:R-:W-:Y:S02]  /*14f00*/  LEA.HI.X R5, R4, R7, R5, 0x2, P0 ;  /* 0x0000000704057211 */ /* 0x000fe400000f1405 */
[----:B------:R-:W-:Y:S01]  /*14f10*/  LOP3.LUT R15, R15, 0xffffffe0, RZ, 0xc0, !PT ;  /* 0xffffffe00f0f7812 */ /* 0x000fe200078ec0ff */
[----:B------:R-:W-:Y:S01]  /*14f20*/  IMAD R4, R10, c[0x0][0x4e8], RZ ;  /* 0x00013a000a047a24 */ /* 0x000fe200078e02ff */
[----:B------:R-:W-:Y:S04]  /*14f30*/  SHFL.IDX PT, R12, R6, RZ, 0x1c1f ;  /* 0x001c1fff060c7589 */ /* 0x000fe800000e0000 */
[----:B------:R-:W1:Y:S01]  /*14f40*/  SHFL.IDX PT, R13, R5, RZ, 0x1c1f ;  /* 0x001c1fff050d7589 */ /* 0x000e6200000e0000 */
[----:B------:R-:W-:-:S03]  /*14f50*/  IMAD.IADD R15, R27, 0x1, -R15 ;  /* 0x000000011b0f7824 */ /* 0x000fc600078e0a0f */
[----:B------:R-:W-:Y:S04]  /*14f60*/  SHFL.IDX PT, R10, R6, 0x1, 0x1c1f ;  /* 0x003c1f00060a7f89 */ /* 0x000fe800000e0000 */
[----:B------:R-:W2:Y:S04]  /*14f70*/  SHFL.IDX PT, R11, R5, 0x1, 0x1c1f ;  /* 0x003c1f00050b7f89 */ /* 0x000ea800000e0000 */
[----:B------:R-:W-:Y:S04]  /*14f80*/  SHFL.IDX PT, R9, R5, 0x2, 0x1c1f ;  /* 0x005c1f0005097f89 */ /* 0x000fe800000e0000 */
[----:B------:R3:W-:Y:S01]  /*14f90*/  SHFL.IDX PT, R7, R5, 0x3, 0x1c1f ;  /* 0x007c1f0005077f89 */ /* 0x0007e200000e0000 */
[----:B------:R-:W-:-:S03]  /*14fa0*/  LOP3.LUT P0, RZ, R15, 0x3, RZ, 0xc0, !PT ;  /* 0x000000030fff7812 */ /* 0x000fc6000780c0ff */
[----:B------:R-:W4:Y:S01]  /*14fb0*/  SHFL.IDX PT, R8, R6, 0x2, 0x1c1f ;  /* 0x005c1f0006087f89 */ /* 0x000f2200000e0000 */
[----:B---3--:R-:W-:-:S05]  /*14fc0*/  IMAD R5, R75, 0x80, R26 ;  /* 0x000000804b057824 */ /* 0x008fca00078e021a */
[C---:B------:R-:W-:Y:S02]  /*14fd0*/  IADD3 R17, R5.reuse, 0x8, RZ ;  /* 0x0000000805117810 */ /* 0x040fe40007ffe0ff */
[CC--:B------:R-:W-:Y:S02]  /*14fe0*/  ISETP.GE.OR P4, PT, R5.reuse, R4.reuse, P0 ;  /* 0x000000040500720c */ /* 0x0c0fe40000786670 */
[----:B------:R-:W-:Y:S02]  /*14ff0*/  IADD3 R16, R5, 0x40, RZ ;  /* 0x0000004005107810 */ /* 0x000fe40007ffe0ff */
[-C--:B------:R-:W-:Y:S02]  /*15000*/  ISETP.GE.OR P3, PT, R17, R4.reuse, P0 ;  /* 0x000000041100720c */ /* 0x080fe40000766670 */
[----:B------:R-:W-:Y:S02]  /*15010*/  ISETP.GE.OR P1, PT, R16, R4, P0 ;  /* 0x000000041000720c */ /* 0x000fe40000726670 */
[----:B------:R-:W-:-:S05]  /*15020*/  IADD3 R15, R5, 0x48, RZ ;  /* 0x00000048050f7810 */ /* 0x000fca0007ffe0ff */
[----:B-1----:R-:W-:Y:S04]  /*15030*/  @!P4 ST.E [R12.64], R21 ;  /* 0x000000150c00c985 */ /* 0x002fe8000c101906 */
[----:B--2---:R-:W-:Y:S01]  /*15040*/  @!P3 ST.E [R10.64], R22 ;  /* 0x000000160a00b985 */ /* 0x004fe2000c101906 */
[----:B------:R-:W-:-:S03]  /*15050*/  ISETP.GE.AND P3, PT, R16, R4, PT ;  /* 0x000000041000720c */ /* 0x000fc60003f66270 */
[----:B----4-:R-:W-:Y:S01]  /*15060*/  @!P1 ST.E [R8.64], R23 ;  /* 0x0000001708009985 */ /* 0x010fe2000c101906 */
[----:B------:R-:W-:Y:S02]  /*15070*/  ISETP.GE.AND P1, PT, R15, R4, PT ;  /* 0x000000040f00720c */ /* 0x000fe40003f26270 */
[----:B------:R-:W-:-:S04]  /*15080*/  LOP3.LUT R25, R25, 0xfffffffd, RZ, 0xc0, !PT ;  /* 0xfffffffd19197812 */ /* 0x000fc800078ec0ff */
[----:B------:R-:W-:-:S04]  /*15090*/  LOP3.LUT R25, R25, 0xfffffffe, RZ, 0xc0, !PT ;  /* 0xfffffffe19197812 */ /* 0x000fc800078ec0ff */
[----:B------:R-:W-:Y:S01]  /*150a0*/  @P3 LOP3.LUT R25, R25, 0x1, RZ, 0xfc, !PT ;  /* 0x0000000119193812 */ /* 0x000fe200078efcff */
[----:B------:R-:W1:Y:S03]  /*150b0*/  SHFL.IDX PT, R6, R6, 0x3, 0x1c1f ;  /* 0x007c1f0006067f89 */ /* 0x000e6600000e0000 */
[----:B------:R-:W-:-:S05]  /*150c0*/  @P1 LOP3.LUT R25, R25, 0x2, RZ, 0xfc, !PT ;  /* 0x0000000219191812 */ /* 0x000fca00078efcff */
[----:B------:R2:W-:Y:S01]  /*150d0*/  STL [R1+0x40], R25 ;  /* 0x0000401901007387 */ /* 0x0005e20000100800 */
[-C--:B------:R-:W-:Y:S02]  /*150e0*/  ISETP.GE.OR P0, PT, R15, R4.reuse, P0 ;  /* 0x000000040f00720c */ /* 0x080fe40000706670 */
[----:B------:R-:W-:-:S11]  /*150f0*/  ISETP.GE.AND P6, PT, R17, R4, PT ;  /* 0x000000041100720c */ /* 0x000fd60003fc6270 */
[----:B-1----:R2:W-:Y:S01]  /*15100*/  @!P0 ST.E [R6.64], R20 ;  /* 0x0000001406008985 */ /* 0x0025e2000c101906 */
[----:B------:R-:W-:Y:S01]  /*15110*/  ISETP.GE.AND P0, PT, R5, R4, PT ;  /* 0x000000040500720c */ /* 0x000fe20003f06270 */
[----:B------:R-:W-:Y:S05]  /*15120*/  @P2 BRA `(.L_x_272) ;  /* 0x000008f000002947 */ /* 0x000fea0003800000 */
[----:B------:R-:W1:Y:S01]  /*15130*/  S2R R26, SR_TID.X ;  /* 0x00000000001a7919 */ /* 0x000e620000002100 */
[----:B------:R-:W-:Y:S01]  /*15140*/  IMAD R14, R14, c[0x0][0x3a0], RZ ;  /* 0x0000e8000e0e7a24 */ /* 0x000fe200078e02ff */
[----:B------:R-:W-:Y:S01]  /*15150*/  LEA R11, R75, R243, 0x7 ;  /* 0x000000f34b0b7211 */ /* 0x000fe200078e38ff */
[----:B--2---:R-:W-:-:S04]  /*15160*/  IMAD.WIDE.U32 R6, R2, c[0x0][0x3a0], RZ ;  /* 0x0000e80002067a25 */ /* 0x004fc800078e00ff */
[----:B------:R-:W-:-:S05]  /*15170*/  IMAD R2, R2, c[0x0][0x3a4], R14 ;  /* 0x0000e90002027a24 */ /* 0x000fca00078e020e */
[----:B------:R-:W-:Y:S02]  /*15180*/  IADD3 R3, R7, R2, RZ ;  /* 0x0000000207037210 */ /* 0x000fe40007ffe0ff */
[----:B------:R-:W-:-:S05]  /*15190*/  MOV R2, R6 ;  /* 0x0000000600027202 */ /* 0x000fca0000000f00 */
[----:B------:R-:W-:Y:S01]  /*151a0*/  IMAD.WIDE.U32 R6, R24, c[0x0][0x3e8], R2 ;  /* 0x0000fa0018067a25 */ /* 0x000fe200078e0002 */
[----:B------:R-:W-:-:S03]  /*151b0*/  SHF.R.S32.HI R3, RZ, 0x1f, R0 ;  /* 0x0000001fff037819 */ /* 0x000fc60000011400 */
[----:B------:R-:W-:Y:S01]  /*151c0*/  IMAD R7, R24, c[0x0][0x3ec], R7 ;  /* 0x0000fb0018077a24 */ /* 0x000fe200078e0207 */
[----:B-1----:R-:W-:Y:S01]  /*151d0*/  SHF.R.S32.HI R25, RZ, 0x1f, R26 ;  /* 0x0000001fff197819 */ /* 0x002fe2000001141a */
[----:B------:R-:W-:Y:S01]  /*151e0*/  IMAD R8, R3, c[0x0][0x3f0], RZ ;  /* 0x0000fc0003087a24 */ /* 0x000fe200078e02ff */
[----:B------:R-:W-:Y:S01]  /*151f0*/  SHF.L.U32 R3, R241, 0x1, RZ ;  /* 0x00000001f1037819 */ /* 0x000fe200000006ff */
[----:B------:R-:W-:Y:S01]  /*15200*/  IMAD.WIDE.U32 R6, R0, c[0x0][0x3f0], R6 ;  /* 0x0000fc0000067a25 */ /* 0x000fe200078e0006 */
[----:B------:R-:W-:-:S03]  /*15210*/  LEA.HI R25, R25, R26, RZ, 0x2 ;  /* 0x0000001a19197211 */ /* 0x000fc600078f10ff */
[----:B------:R-:W1:Y:S01]  /*15220*/  LDS.128 R36, [R3+0x880] ;  /* 0x0008800003247984 */ /* 0x000e620000000c00 */
[----:B------:R-:W-:-:S03]  /*15230*/  LOP3.LUT R25, R25, 0xfffffffc, RZ, 0xc0, !PT ;  /* 0xfffffffc19197812 */ /* 0x000fc600078ec0ff */
[----:B------:R-:W2:Y:S01]  /*15240*/  LDS.128 R48, [R3+0x1080] ;  /* 0x0010800003307984 */ /* 0x000ea20000000c00 */
[----:B------:R-:W-:-:S03]  /*15250*/  IADD3 R25, -R25, R26, RZ ;  /* 0x0000001a19197210 */ /* 0x000fc60007ffe1ff */
[----:B------:R-:W3:Y:S01]  /*15260*/  LDS.128 R60, [R3+0x1880] ;  /* 0x00188000033c7984 */ /* 0x000ee20000000c00 */
[----:B------:R-:W-:-:S03]  /*15270*/  LEA R5, R25, R243, 0x5 ;  /* 0x000000f319057211 */ /* 0x000fc600078e28ff */
[----:B------:R-:W4:Y:S01]  /*15280*/  LDS.128 R24, [R3+0x80] ;  /* 0x0000800003187984 */ /* 0x000f220000000c00 */
[----:B------:R-:W-:-:S03]  /*15290*/  LEA R5, R75, R5, 0x7 ;  /* 0x000000054b057211 */ /* 0x000fc600078e38ff */
[----:B------:R-:W1:Y:S02]  /*152a0*/  LDS.128 R20, [R3+0x2080] ;  /* 0x0020800003147984 */ /* 0x000e640000000c00 */
[----:B------:R-:W-:Y:S02]  /*152b0*/  @P5 IMAD.HI.U32 R9, R5, c[0x0][0x4ec], RZ ;  /* 0x00013b0005095a27 */ /* 0x000fe400078e00ff */
[----:B------:R-:W1:Y:S02]  /*152c0*/  LDS.128 R32, [R3+0x2880] ;  /* 0x0028800003207984 */ /* 0x000e640000000c00 */
[----:B------:R-:W-:Y:S01]  /*152d0*/  IMAD.MOV.U32 R2, RZ, RZ, R5 ;  /* 0x000000ffff027224 */ /* 0x000fe200078e0005 */
[----:B------:R-:W-:Y:S01]  /*152e0*/  @P5 SHF.R.U32.HI R2, RZ, c[0x0][0x4f0], R9 ;  /* 0x00013c00ff025a19 */ /* 0x000fe20000011609 */
[----:B------:R-:W-:Y:S01]  /*152f0*/  IMAD R9, R0, c[0x0][0x3f4], R8 ;  /* 0x0000fd0000097a24 */ /* 0x000fe200078e0208 */
[----:B------:R-:W1:Y:S02]  /*15300*/  LDS.128 R44, [R3+0x3080] ;  /* 0x00308000032c7984 */ /* 0x000e640000000c00 */
[----:B------:R-:W-:Y:S01]  /*15310*/  SHF.R.S32.HI R8, RZ, 0x1f, R2 ;  /* 0x0000001fff087819 */ /* 0x000fe20000011402 */
[----:B------:R-:W-:Y:S01]  /*15320*/  IMAD.IADD R7, R7, 0x1, R9 ;  /* 0x0000000107077824 */ /* 0x000fe200078e0209 */
[----:B------:R-:W-:Y:S01]  /*15330*/  IADD3 R0, -R2, RZ, RZ ;  /* 0x000000ff02007210 */ /* 0x000fe20007ffe1ff */
[----:B------:R-:W1:Y:S04]  /*15340*/  LDS.128 R56, [R3+0x3880] ;  /* 0x0038800003387984 */ /* 0x000e680000000c00 */
[----:B------:R-:W1:Y:S01]  /*15350*/  LDS.128 R16, [R3+0x4080] ;  /* 0x0040800003107984 */ /* 0x000e620000000c00 */
[----:B------:R-:W-:-:S03]  /*15360*/  IMAD R0, R0, c[0x0][0x4e8], R5 ;  /* 0x00013a0000007a24 */ /* 0x000fc600078e0205 */
[----:B------:R-:W1:Y:S02]  /*15370*/  LDS.128 R28, [R3+0x4880] ;  /* 0x00488000031c7984 */ /* 0x000e640000000c00 */
[----:B------:R-:W-:Y:S02]  /*15380*/  SHF.R.S32.HI R5, RZ, 0x1f, R0 ;  /* 0x0000001fff057819 */ /* 0x000fe40000011400 */
[----:B------:R-:W1:Y:S03]  /*15390*/  LDS.128 R40, [R3+0x5080] ;  /* 0x0050800003287984 */ /* 0x000e660000000c00 */
[----:B------:R-:W-:Y:S01]  /*153a0*/  IMAD R5, R5, c[0x0][0x3d8], RZ ;  /* 0x0000f60005057a24 */ /* 0x000fe200078e02ff */
[----:B------:R5:W1:Y:S02]  /*153b0*/  LDS.128 R52, [R3+0x5880] ;  /* 0x0058800003347984 */ /* 0x000a640000000c00 */
[----:B-----5:R-:W-:-:S04]  /*153c0*/  IMAD R3, R8, c[0x0][0x3e0], RZ ;  /* 0x0000f80008037a24 */ /* 0x020fc800078e02ff */
[C---:B------:R-:W-:Y:S02]  /*153d0*/  IMAD R8, R2.reuse, c[0x0][0x3e4], R3 ;  /* 0x0000f90002087a24 */ /* 0x040fe400078e0203 */
[----:B------:R-:W-:-:S05]  /*153e0*/  IMAD.WIDE.U32 R2, R2, c[0x0][0x3e0], R6 ;  /* 0x0000f80002027a25 */ /* 0x000fca00078e0006 */
[----:B------:R-:W-:-:S05]  /*153f0*/  IADD3 R3, R3, R8, RZ ;  /* 0x0000000803037210 */ /* 0x000fca0007ffe0ff */
[----:B------:R-:W-:-:S04]  /*15400*/  IMAD.WIDE.U32 R2, R0, c[0x0][0x3d8], R2 ;  /* 0x0000f60000027a25 */ /* 0x000fc800078e0002 */
[----:B------:R-:W-:Y:S01]  /*15410*/  IMAD R0, R0, c[0x0][0x3dc], R5 ;  /* 0x0000f70000007a24 */ /* 0x000fe200078e0205 */
[----:B------:R-:W-:-:S04]  /*15420*/  LEA R13, P0, R2, c[0x0][0x380], 0x1 ;  /* 0x0000e000020d7a11 */ /* 0x000fc800078008ff */
[----:B------:R-:W-:-:S04]  /*15430*/  IADD3 R0, R3, R0, RZ ;  /* 0x0000000003007210 */ /* 0x000fc80007ffe0ff */
[----:B------:R-:W-:Y:S01]  /*15440*/  LEA.HI.X R12, R2, c[0x0][0x384], R0, 0x1, P0 ;  /* 0x0000e100020c7a11 */ /* 0x000fe200000f0c00 */
[----:B------:R-:W-:Y:S05]  /*15450*/  BRA.DIV ~URZ, `(.L_x_273) ;  /* 0x00003ae27f007947 */ /* 0x000fea000b800000 */
[----:B-1234-:R1:W2:Y:S02]  /*15460*/  SHFL.IDX PT, R10, R12, RZ, 0x1c1f ;  /* 0x001c1fff0c0a7589 */ /* 0x01e2a400000e0000 */
.L_x_343:
[----:B------:R-:W-:Y:S05]  /*15470*/  BRA.DIV ~URZ, `(.L_x_274) ;  /* 0x00003b327f007947 */ /* 0x000fea000b800000 */
[----:B------:R3:W4:Y:S02]  /*15480*/  SHFL.IDX PT, R0, R13, RZ, 0x1c1f ;  /* 0x001c1fff0d007589 */ /* 0x00072400000e0000 */
.L_x_344:
        /* <DEDUP_REMOVED lines=18> */
.L_x_276:
[----:B------:R-:W-:Y:S05]  /*155b0*/  BSYNC B0 ;  /* 0x0000000000007941 */ /* 0x000fea0003800000 */
.L_x_275:
[----:B------:R-:W-:Y:S05]  /*155c0*/  BRA.DIV ~URZ, `(.L_x_277) ;  /* 0x00003a427f007947 */ /* 0x000fea000b800000 */
[----:B--2---:R2:W1:Y:S04]  /*155d0*/  SHFL.IDX PT, R10, R12, 0x1, 0x1c1f ;  /* 0x003c1f000c0a7f89 */ /* 0x00446800000e0000 */
[----:B----4-:R2:W4:Y:S02]  /*155e0*/  SHFL.IDX PT, R0, R13, 0x1, 0x1c1f ;  /* 0x003c1f000d007f89 */ /* 0x01052400000e0000 */
.L_x_345:
        /* <DEDUP_REMOVED lines=19> */
.L_x_279:
[----:B------:R-:W-:Y:S05]  /*15720*/  BSYNC B0 ;  /* 0x0000000000007941 */ /* 0x000fea0003800000 */
.L_x_278:
[----:B------:R-:W-:Y:S05]  /*15730*/  BRA.DIV ~URZ, `(.L_x_280) ;  /* 0x000039927f007947 */ /* 0x000fea000b800000 */
[----:B-1----:R1:W2:Y:S02]  /*15740*/  SHFL.IDX PT, R10, R12, 0x2, 0x1c1f ;  /* 0x005c1f000c0a7f89 */ /* 0x0022a400000e0000 */
.L_x_346:
[----:B------:R-:W-:Y:S05]  /*15750*/  BRA.DIV ~URZ, `(.L_x_281) ;  /* 0x000039e27f007947 */ /* 0x000fea000b800000 */
[----:B----4-:R4:W1:Y:S02]  /*15760*/  SHFL.IDX PT, R0, R13, 0x2, 0x1c1f ;  /* 0x005c1f000d007f89 */ /* 0x01086400000e0000 */
.L_x_347:
        /* <DEDUP_REMOVED lines=19> */
.L_x_283:
[----:B------:R-:W-:Y:S05]  /*158a0*/  BSYNC B0 ;  /* 0x0000000000007941 */ /* 0x000fea0003800000 */
.L_x_282:
[----:B------:R-:W-:Y:S05]  /*158b0*/  BRA.DIV ~URZ, `(.L_x_284) ;  /* 0x000038e27f007947 */ /* 0x000fea000b800000 */
[----:B-1----:R1:W3:Y:S04]  /*158c0*/  SHFL.IDX PT, R6, R12, 0x3, 0x1c1f ;  /* 0x007c1f000c067f89 */ /* 0x0022e800000e0000 */
[----:B------:R1:W4:Y:S02]  /*158d0*/  SHFL.IDX PT, R0, R13, 0x3, 0x1c1f ;  /* 0x007c1f000d007f89 */ /* 0x00032400000e0000 */
.L_x_348:
        /* <DEDUP_REMOVED lines=20> */
.L_x_272:
[----:B--2---:R-:W2:Y:S04]  /*15a20*/  LDL.LU R6, [R1+0xc] ;  /* 0x00000c0001067983 */ /* 0x004ea80000300800 */
[----:B------:R-:W3:Y:S01]  /*15a30*/  LDL.LU R7, [R1+0x50] ;  /* 0x0000500001077983 */ /* 0x000ee20000300800 */
[----:B------:R-:W-:Y:S02]  /*15a40*/  IMAD R14, R14, c[0x0][0x408], RZ ;  /* 0x000102000e0e7a24 */ /* 0x000fe400078e02ff */
[----:B------:R-:W-:-:S04]  /*15a50*/  IMAD.WIDE.U32 R4, R2, c[0x0][0x408], RZ ;  /* 0x0001020002047a25 */ /* 0x000fc800078e00ff */
[----:B------:R-:W-:-:S05]  /*15a60*/  IMAD R2, R2, c[0x0][0x40c], R14 ;  /* 0x0001030002027a24 */ /* 0x000fca00078e020e */
[----:B------:R-:W-:Y:S02]  /*15a70*/  IADD3 R5, R5, R2, RZ ;  /* 0x0000000205057210 */ /* 0x000fe40007ffe0ff */
[----:B------:R-:W-:-:S05]  /*15a80*/  SHF.R.S32.HI R2, RZ, 0x1f, R0 ;  /* 0x0000001fff027819 */ /* 0x000fca0000011400 */
[----:B------:R-:W-:-:S04]  /*15a90*/  IMAD R2, R2, c[0x0][0x440], RZ ;  /* 0x0001100002027a24 */ /* 0x000fc800078e02ff */
[----:B------:R-:W-:Y:S02]  /*15aa0*/  IMAD R2, R0, c[0x0][0x444], R2 ;  /* 0x0001110000027a24 */ /* 0x000fe400078e0202 */
[----:B--2---:R-:W-:-:S04]  /*15ab0*/  IMAD.WIDE.U32 R4, R6, c[0x0][0x438], R4 ;  /* 0x00010e0006047a25 */ /* 0x004fc800078e0004 */
[----:B------:R-:W-:Y:S02]  /*15ac0*/  IMAD R5, R6, c[0x0][0x43c], R5 ;  /* 0x00010f0006057a24 */ /* 0x000fe400078e0205 */
[----:B------:R-:W-:-:S04]  /*15ad0*/  @P5 IMAD.HI.U32 R6, R3, c[0x0][0x4ec], RZ ;  /* 0x00013b0003065a27 */ /* 0x000fc800078e00ff */
        /* <DEDUP_REMOVED lines=22> */
.L_x_349:
[----:B------:R-:W-:Y:S05]  /*15c40*/  BRA.DIV ~URZ, `(.L_x_287) ;  /* 0x000036827f007947 */ /* 0x000fea000b800000 */
[----:B------:R3:W4:Y:S02]  /*15c50*/  SHFL.IDX PT, R0, R24, RZ, 0x1c1f ;  /* 0x001c1fff18007589 */ /* 0x00072400000e0000 */
.L_x_350:
[----:B------:R-:W5:Y:S01]  /*15c60*/  LDL R5, [R1+0x20] ;  /* 0x0000200001057983 */ /* 0x000f620000100800 */
[----:B------:R-:W-:Y:S01]  /*15c70*/  BSSY B0, `(.L_x_288) ;  /* 0x0000049000007945 */ /* 0x000fe20003800000 */
[C---:B-----5:R-:W-:Y:S02]  /*15c80*/  IADD3 R16, R5.reuse, 0x20, RZ ;  /* 0x0000002005107810 */ /* 0x060fe40007ffe0ff */
[C---:B------:R-:W-:Y:S02]  /*15c90*/  IADD3 R15, R5.reuse, 0x28, RZ ;  /* 0x00000028050f7810 */ /* 0x040fe40007ffe0ff */
[C---:B------:R-:W-:Y:S02]  /*15ca0*/  IADD3 R14, R5.reuse, 0x30, RZ ;  /* 0x00000030050e7810 */ /* 0x040fe40007ffe0ff */
[C---:B------:R-:W-:Y:S02]  /*15cb0*/  IADD3 R13, R5.reuse, 0x38, RZ ;  /* 0x00000038050d7810 */ /* 0x040fe40007ffe0ff */
[----:B------:R-:W-:-:S02]  /*15cc0*/  IADD3 R12, R5, 0x40, RZ ;  /* 0x00000040050c7810 */ /* 0x000fc40007ffe0ff */
[C---:B------:R-:W-:Y:S02]  /*15cd0*/  IADD3 R11, R5.reuse, 0x48, RZ ;  /* 0x00000048050b7810 */ /* 0x040fe40007ffe0ff */
[C---:B------:R-:W-:Y:S02]  /*15ce0*/  IADD3 R10, R5.reuse, 0x50, RZ ;  /* 0x00000050050a7810 */ /* 0x040fe40007ffe0ff */
[C---:B------:R-:W-:Y:S02]  /*15cf0*/  IADD3 R9, R5.reuse, 0x58, RZ ;  /* 0x0000005805097810 */ /* 0x040fe40007ffe0ff */
[C---:B------:R-:W-:Y:S02]  /*15d00*/  IADD3 R8, R5.reuse, 0x8, RZ ;  /* 0x0000000805087810 */ /* 0x040fe40007ffe0ff */
[C---:B------:R-:W-:Y:S02]  /*15d10*/  IADD3 R7, R5.reuse, 0x10, RZ ;  /* 0x0000001005077810 */ /* 0x040fe40007ffe0ff */
[----:B------:R-:W-:-:S02]  /*15d20*/  IADD3 R6, R5, 0x18, RZ ;  /* 0x0000001805067810 */ /* 0x000fc40007ffe0ff */
[----:B------:R-:W-:Y:S02]  /*15d30*/  SHF.R.S32.HI R28, RZ, 0x1f, R16 ;  /* 0x0000001fff1c7819 */ /* 0x000fe40000011410 */
[----:B------:R-:W-:Y:S02]  /*15d40*/  SHF.R.S32.HI R29, RZ, 0x1f, R15 ;  /* 0x0000001fff1d7819 */ /* 0x000fe4000001140f */
[----:B------:R-:W-:Y:S02]  /*15d50*/  SHF.R.S32.HI R31, RZ, 0x1f, R14 ;  /* 0x0000001fff1f7819 */ /* 0x000fe4000001140e */
[----:B------:R-:W-:Y:S02]  /*15d60*/  SHF.R.S32.HI R30, RZ, 0x1f, R13 ;  /* 0x0000001fff1e7819 */ /* 0x000fe4000001140d */
[----:B------:R-:W-:Y:S02]  /*15d70*/  SHF.R.S32.HI R32, RZ, 0x1f, R12 ;  /* 0x0000001fff207819 */ /* 0x000fe4000001140c */
[----:B------:R-:W-:-:S02]  /*15d80*/  SHF.R.S32.HI R33, RZ, 0x1f, R11 ;  /* 0x0000001fff217819 */ /* 0x000fc4000001140b */
[----:B------:R-:W-:Y:S02]  /*15d90*/  SHF.R.S32.HI R34, RZ, 0x1f, R10 ;  /* 0x0000001fff227819 */ /* 0x000fe4000001140a */
[----:B------:R-:W-:Y:S02]  /*15da0*/  SHF.R.S32.HI R35, RZ, 0x1f, R9 ;  /* 0x0000001fff237819 */ /* 0x000fe40000011409 */
[----:B------:R-:W-:Y:S02]  /*15db0*/  SHF.R.S32.HI R26, RZ, 0x1f, R8 ;  /* 0x0000001fff1a7819 */ /* 0x000fe40000011408 */
[----:B------:R-:W-:Y:S02]  /*15dc0*/  SHF.R.S32.HI R25, RZ, 0x1f, R7 ;  /* 0x0000001fff197819 */ /* 0x000fe40000011407 */
[----:B------:R-:W-:Y:S01]  /*15dd0*/  SHF.R.S32.HI R27, RZ, 0x1f, R6 ;  /* 0x0000001fff1b7819 */ /* 0x000fe20000011406 */
[----:B------:R-:W-:Y:S05]  /*15de0*/  @P0 BRA `(.L_x_289) ;  /* 0x0000031000000947 */ /* 0x000fea0003800000 */
[----:B------:R-:W-:Y:S02]  /*15df0*/  ISETP.GE.AND P0, PT, R5, c[0x0][0x3c8], PT ;  /* 0x0000f20005007a0c */ /* 0x000fe40003f06270 */
[----:B------:R-:W-:-:S02]  /*15e00*/  ISETP.GE.AND P1, PT, R8, c[0x0][0x3c8], PT ;  /* 0x0000f20008007a0c */ /* 0x000fc40003f26270 */
[----:B------:R-:W-:Y:S02]  /*15e10*/  ISETP.GE.AND P3, PT, R7, c[0x0][0x3c8], PT ;  /* 0x0000f20007007a0c */ /* 0x000fe40003f66270 */
[----:B------:R-:W-:-:S07]  /*15e20*/  ISETP.GE.AND P4, PT, R6, c[0x0][0x3c8], PT ;  /* 0x0000f20006007a0c */ /* 0x000fce0003f86270 */
[----:B----4-:R-:W-:Y:S02]  /*15e30*/  @!P0 IMAD.MOV.U32 R2, RZ, RZ, R0 ;  /* 0x000000ffff028224 */ /* 0x010fe400078e0000 */
[----:B--2---:R-:W-:-:S04]  /*15e40*/  @!P0 IMAD.MOV.U32 R3, RZ, RZ, R4 ;  /* 0x000000ffff038224 */ /* 0x004fc800078e0004 */
[----:B------:R-:W-:Y:S01]  /*15e50*/  @!P0 IMAD.WIDE R18, R5, 0x4, R2 ;  /* 0x0000000405128825 */ /* 0x000fe200078e0202 */
[----:B------:R-:W-:-:S04]  /*15e60*/  @!P1 LEA R2, P2, R8, R0, 0x2 ;  /* 0x0000000008029211 */ /* 0x000fc800078410ff */
[----:B------:R-:W-:Y:S01]  /*15e70*/  @!P1 LEA.HI.X R3, R8, R4, R26, 0x2, P2 ;  /* 0x0000000408039211 */ /* 0x000fe200010f141a */
[----:B------:R2:W-:Y:S01]  /*15e80*/  @!P0 ST.E.64 [R18.64], R128 ;  /* 0x0000008012008985 */ /* 0x0005e2000c101b06 */
[----:B------:R-:W-:-:S03]  /*15e90*/  ISETP.GE.AND P2, PT, R15, c[0x0][0x3c8], PT ;  /* 0x0000f2000f007a0c */ /* 0x000fc60003f46270 */
[----:B------:R4:W-:Y:S01]  /*15ea0*/  @!P1 ST.E.64 [R2.64], R124 ;  /* 0x0000007c02009985 */ /* 0x0009e2000c101b06 */
[----:B------:R-:W-:Y:S02]  /*15eb0*/  ISETP.GE.AND P1, PT, R16, c[0x0][0x3c8], PT ;  /* 0x0000f20010007a0c */ /* 0x000fe40003f26270 */
[----:B--2---:R-:W-:-:S04]  /*15ec0*/  @!P3 LEA R18, P0, R7, R0, 0x2 ;  /* 0x000000000712b211 */ /* 0x004fc800078010ff */
[----:B------:R-:W-:Y:S02]  /*15ed0*/  @!P3 LEA.HI.X R19, R7, R4, R25, 0x2, P0 ;  /* 0x000000040713b211 */ /* 0x000fe400000f1419 */
[----:B----4-:R-:W-:-:S03]  /*15ee0*/  @!P4 LEA R2, P0, R6, R0, 0x2 ;  /* 0x000000000602c211 */ /* 0x010fc600078010ff */
[----:B------:R2:W-:Y:S01]  /*15ef0*/  @!P3 ST.E.64 [R18.64], R120 ;  /* 0x000000781200b985 */ /* 0x0005e2000c101b06 */
[----:B------:R-:W-:Y:S02]  /*15f00*/  @!P4 LEA.HI.X R3, R6, R4, R27, 0x2, P0 ;  /* 0x000000040603c211 */ /* 0x000fe400000f141b */
[----:B------:R-:W-:-:S03]  /*15f10*/  ISETP.GE.AND P3, PT, R12, c[0x0][0x3c8], PT ;  /* 0x0000f2000c007a0c */ /* 0x000fc60003f66270 */
[----:B------:R4:W-:Y:S01]  /*15f20*/  @!P4 ST.E.64 [R2.64], R116 ;  /* 0x000000740200c985 */ /* 0x0009e2000c101b06 */
[----:B------:R-:W-:Y:S02]  /*15f30*/  ISETP.GE.AND P4, PT, R14, c[0x0][0x3c8], PT ;  /* 0x0000f2000e007a0c */ /* 0x000fe40003f86270 */
[----:B--2---:R-:W-:-:S04]  /*15f40*/  @!P1 LEA R18, P0, R16, R0, 0x2 ;  /* 0x0000000010129211 */ /* 0x004fc800078010ff */
[----:B------:R-:W-:Y:S02]  /*15f50*/  @!P1 LEA.HI.X R19, R16, R4, R28, 0x2, P0 ;  /* 0x0000000410139211 */ /* 0x000fe400000f141c */
[----:B----4-:R-:W-:-:S03]  /*15f60*/  @!P2 LEA R2, P0, R15, R0, 0x2 ;  /* 0x000000000f02a211 */ /* 0x010fc600078010ff */
[----:B------:R2:W-:Y:S01]  /*15f70*/  @!P1 ST.E.64 [R18.64], R112 ;  /* 0x0000007012009985 */ /* 0x0005e2000c101b06 */
[----:B------:R-:W-:Y:S02]  /*15f80*/  ISETP.GE.AND P1, PT, R13, c[0x0][0x3c8], PT ;  /* 0x0000f2000d007a0c */ /* 0x000fe40003f26270 */
[----:B------:R-:W-:Y:S02]  /*15f90*/  @!P2 LEA.HI.X R3, R15, R4, R29, 0x2, P0 ;  /* 0x000000040f03a211 */ /* 0x000fe400000f141d */
[----:B------:R-:W-:-:S03]  /*15fa0*/  @!P4 LEA R20, P0, R14, R0, 0x2 ;  /* 0x000000000e14c211 */ /* 0x000fc600078010ff */
        /* <DEDUP_REMOVED lines=11> */
[----:B-----5:R-:W-:-:S03]  /*16060*/  @!P4 LEA R20, P0, R11, R0, 0x2 ;  /* 0x000000000b14c211 */ /* 0x020fc600078010ff */
[----:B------:R4:W-:Y:S01]  /*16070*/  @!P3 ST.E.64 [R2.64], R102 ;  /* 0x000000660200b985 */ /* 0x0009e2000c101b06 */
[----:B------:R-:W-:-:S05]  /*16080*/  @!P4 LEA.HI.X R21, R11, R4, R33, 0x2, P0 ;  /* 0x000000040b15c211 */ /* 0x000fca00000f1421 */
[----:B------:R1:W-:Y:S01]  /*16090*/  @!P4 ST.E.64 [R20.64], R176 ;  /* 0x000000b01400c985 */ /* 0x0003e2000c101b06 */
[----:B--2---:R-:W-:-:S04]  /*160a0*/  @!P2 LEA R18, P0, R10, R0, 0x2 ;  /* 0x000000000a12a211 */ /* 0x004fc800078010ff */
[----:B------:R-:W-:Y:S02]  /*160b0*/  @!P2 LEA.HI.X R19, R10, R4, R34, 0x2, P0 ;  /* 0x000000040a13a211 */ /* 0x000fe400000f1422 */
[----:B----4-:R-:W-:-:S03]  /*160c0*/  @!P1 LEA R2, P0, R9, R0, 0x2 ;  /* 0x0000000009029211 */ /* 0x010fc600078010ff */
[----:B------:R1:W-:Y:S01]  /*160d0*/  @!P2 ST.E.64 [R18.64], R168 ;  /* 0x000000a81200a985 */ /* 0x0003e2000c101b06 */
[----:B------:R-:W-:-:S05]  /*160e0*/  @!P1 LEA.HI.X R3, R9, R4, R35, 0x2, P0 ;  /* 0x0000000409039211 */ /* 0x000fca00000f1423 */
[----:B------:R1:W-:Y:S04]  /*160f0*/  @!P1 ST.E.64 [R2.64], R96 ;  /* 0x0000006002009985 */ /* 0x0003e8000c101b06 */
.L_x_289:
[----:B------:R-:W-:Y:S05]  /*16100*/  BSYNC B0 ;  /* 0x0000000000007941 */ /* 0x000fea0003800000 */
.L_x_288:
[----:B------:R-:W-:Y:S05]  /*16110*/  BRA.DIV ~URZ, `(.L_x_290) ;  /* 0x000032127f007947 */ /* 0x000fea000b800000 */
[----:B--2---:R2:W1:Y:S04]  /*16120*/  SHFL.IDX PT, R4, R17, 0x1, 0x1c1f ;  /* 0x003c1f0011047f89 */ /* 0x00446800000e0000 */
[----:B----4-:R2:W4:Y:S02]  /*16130*/  SHFL.IDX PT, R0, R24, 0x1, 0x1c1f ;  /* 0x003c1f0018007f89 */ /* 0x01052400000e0000 */
.L_x_351:
[----:B------:R-:W-:Y:S01]  /*16140*/  BSSY B0, `(.L_x_291) ;  /* 0x0000034000007945 */ /* 0x000fe20003800000 */
[----:B------:R-:W-:Y:S05]  /*16150*/  @P6 BRA `(.L_x_292) ;  /* 0x0000032000006947 */ /* 0x000fea0003800000 */
[----:B------:R-:W5:Y:S01]  /*16160*/  LDL R5, [R1+0x20] ;  /* 0x0000200001057983 */ /* 0x000f620000100800 */
[----:B------:R-:W-:Y:S02]  /*16170*/  ISETP.GE.AND P0, PT, R8, c[0x0][0x3c8], PT ;  /* 0x0000f20008007a0c */ /* 0x000fe40003f06270 */
[----:B------:R-:W-:Y:S02]  /*16180*/  ISETP.GE.AND P3, PT, R7, c[0x0][0x3c8], PT ;  /* 0x0000f20007007a0c */ /* 0x000fe40003f66270 */
[----:B------:R-:W-:-:S09]  /*16190*/  ISETP.GE.AND P4, PT, R6, c[0x0][0x3c8], PT ;  /* 0x0000f20006007a0c */ /* 0x000fd20003f86270 */
[----:B-1--4-:R-:W-:-:S04]  /*161a0*/  @!P0 LEA R2, P2, R8, R0, 0x2 ;  /* 0x0000000008028211 */ /* 0x012fc800078410ff */
[----:B------:R-:W-:Y:S02]  /*161b0*/  @!P0 LEA.HI.X R3, R8, R4, R26, 0x2, P2 ;  /* 0x0000000408038211 */ /* 0x000fe400010f141a */
[----:B------:R-:W-:Y:S02]  /*161c0*/  ISETP.GE.AND P2, PT, R16, c[0x0][0x3c8], PT ;  /* 0x0000f20010007a0c */ /* 0x000fe40003f46270 */
[----:B-----5:R-:W-:-:S13]  /*161d0*/  ISETP.GE.AND P1, PT, R5, c[0x0][0x3c8], PT ;  /* 0x0000f20005007a0c */ /* 0x020fda0003f26270 */
[----:B------:R-:W-:Y:S02]  /*161e0*/  @!P1 IMAD.MOV.U32 R18, RZ, RZ, R0 ;  /* 0x000000ffff129224 */ /* 0x000fe400078e0000 */
[----:B------:R-:W-:-:S04]  /*161f0*/  @!P1 IMAD.MOV.U32 R19, RZ, RZ, R4 ;  /* 0x000000ffff139224 */ /* 0x000fc800078e0004 */
[----:B------:R-:W-:-:S05]  /*16200*/  @!P1 IMAD.WIDE R18, R5, 0x4, R18 ;  /* 0x0000000405129825 */ /* 0x000fca00078e0212 */
[----:B------:R1:W-:Y:S01]  /*16210*/  @!P1 ST.E.64 [R18.64], R170 ;  /* 0x000000aa12009985 */ /* 0x0003e2000c101b06 */
[----:B------:R-:W-:-:S03]  /*16220*/  ISETP.GE.AND P1, PT, R15, c[0x0][0x3c8], PT ;  /* 0x0000f2000f007a0c */ /* 0x000fc60003f26270 */
[----:B------:R4:W-:Y:S01]  /*16230*/  @!P0 ST.E.64 [R2.64], R172 ;  /* 0x000000ac02008985 */ /* 0x0009e2000c101b06 */
[CC--:B-1----:R-:W-:Y:S02]  /*16240*/  @!P3 LEA R18, P5, R7.reuse, R0.reuse, 0x2 ;  /* 0x000000000712b211 */ /* 0x0c2fe400078a10ff */
[C---:B----4-:R-:W-:Y:S02]  /*16250*/  @!P4 LEA R2, P0, R6.reuse, R0, 0x2 ;  /* 0x000000000602c211 */ /* 0x050fe400078010ff */
[-C--:B------:R-:W-:Y:S02]  /*16260*/  @!P3 LEA.HI.X R19, R7, R4.reuse, R25, 0x2, P5 ;  /* 0x000000040713b211 */ /* 0x080fe400028f1419 */
[----:B------:R-:W-:Y:S02]  /*16270*/  @!P4 LEA.HI.X R3, R6, R4, R27, 0x2, P0 ;  /* 0x000000040603c211 */ /* 0x000fe400000f141b */
[----:B------:R-:W-:Y:S01]  /*16280*/  ISETP.GE.AND P0, PT, R14, c[0x0][0x3c8], PT ;  /* 0x0000f2000e007a0c */ /* 0x000fe20003f06270 */
[----:B------:R1:W-:Y:S01]  /*16290*/  @!P3 ST.E.64 [R18.64], R174 ;  /* 0x000000ae1200b985 */ /* 0x0003e2000c101b06 */
[----:B------:R-:W-:-:S03]  /*162a0*/  ISETP.GE.AND P5, PT, R12, c[0x0][0x3c8], PT ;  /* 0x0000f2000c007a0c */ /* 0x000fc60003fa6270 */
[----:B------:R4:W-:Y:S01]  /*162b0*/  @!P4 ST.E.64 [R2.64], R118 ;  /* 0x000000760200c985 */ /* 0x0009e2000c101b06 */
        /* <DEDUP_REMOVED lines=10> */
[CC--:B----4-:R-:W-:Y:S02]  /*16360*/  @!P4 LEA R2, P1, R13.reuse, R0.reuse, 0x2 ;  /* 0x000000000d02c211 */ /* 0x0d0fe400078210ff */
[----:B------:R-:W-:Y:S01]  /*16370*/  ISETP.GE.AND P2, PT, R10, c[0x0][0x3c8], PT ;  /* 0x0000f2000a007a0c */ /* 0x000fe20003f46270 */
[----:B------:R1:W-:Y:S01]  /*16380*/  @!P0 ST.E.64 [R18.64], R126 ;  /* 0x0000007e12008985 */ /* 0x0003e2000c101b06 */
[----:B------:R-:W-:Y:S02]  /*16390*/  @!P5 LEA R22, P0, R12, R0, 0x2 ;  /* 0x000000000c16d211 */ /* 0x000fe400078010ff */
[----:B------:R-:W-:Y:S02]  /*163a0*/  @!P4 LEA.HI.X R3, R13, R4, R30, 0x2, P1 ;  /* 0x000000040d03c211 */ /* 0x000fe400008f141e */
[----:B------:R-:W-:-:S02]  /*163b0*/  ISETP.GE.AND P1, PT, R9, c[0x0][0x3c8], PT ;  /* 0x0000f20009007a0c */ /* 0x000fc40003f26270 */
[----:B------:R-:W-:Y:S01]  /*163c0*/  @!P5 LEA.HI.X R23, R12, R4, R32, 0x2, P0 ;  /* 0x000000040c17d211 */ /* 0x000fe200000f1420 */
[----:B------:R4:W-:Y:S01]  /*163d0*/  @!P4 ST.E.64 [R2.64], R130 ;  /* 0x000000820200c985 */ /* 0x0009e2000c101b06 */
[----:B------:R-:W-:-:S03]  /*163e0*/  @!P3 LEA R20, P0, R11, R0, 0x2 ;  /* 0x000000000b14b211 */ /* 0x000fc600078010ff */
[----:B------:R2:W-:Y:S01]  /*163f0*/  @!P5 ST.E.64 [R22.64], R180 ;  /* 0x000000b41600d985 */ /* 0x0005e2000c101b06 */
[----:B------:R-:W-:-:S05]  /*16400*/  @!P3 LEA.HI.X R21, R11, R4, R33, 0x2, P0 ;  /* 0x000000040b15b211 */ /* 0x000fca00000f1421 */
[----:B------:R2:W-:Y:S01]  /*16410*/  @!P3 ST.E.64 [R20.64], R178 ;  /* 0x000000b21400b985 */ /* 0x0005e2000c101b06 */
[----:B-1----:R-:W-:-:S04]  /*16420*/  @!P2 LEA R18, P0, R10, R0, 0x2 ;  /* 0x000000000a12a211 */ /* 0x002fc800078010ff */
[----:B------:R-:W-:Y:S02]  /*16430*/  @!P2 LEA.HI.X R19, R10, R4, R34, 0x2, P0 ;  /* 0x000000040a13a211 */ /* 0x000fe400000f1422 */
[----:B----4-:R-:W-:-:S03]  /*16440*/  @!P1 LEA R2, P0, R9, R0, 0x2 ;  /* 0x0000000009029211 */ /* 0x010fc600078010ff */
[----:B------:R2:W-:Y:S01]  /*16450*/  @!P2 ST.E.64 [R18.64], R110 ;  /* 0x0000006e1200a985 */ /* 0x0005e2000c101b06 */
[----:B------:R-:W-:-:S05]  /*16460*/  @!P1 LEA.HI.X R3, R9, R4, R35, 0x2, P0 ;  /* 0x0000000409039211 */ /* 0x000fca00000f1423 */
[----:B------:R2:W-:Y:S04]  /*16470*/  @!P1 ST.E.64 [R2.64], R86 ;  /* 0x0000005602009985 */ /* 0x0005e8000c101b06 */
.L_x_292:
[----:B------:R-:W-:Y:S05]  /*16480*/  BSYNC B0 ;  /* 0x0000000000007941 */ /* 0x000fea0003800000 */
.L_x_291:
[----:B------:R-:W-:Y:S05]  /*16490*/  BRA.DIV ~URZ, `(.L_x_293) ;  /* 0x00002f527f007947 */ /* 0x000fea000b800000 */
[----:B-1----:R1:W2:Y:S02]  /*164a0*/  SHFL.IDX PT, R4, R17, 0x2, 0x1c1f ;  /* 0x005c1f0011047f89 */ /* 0x0022a400000e0000 */
.L_x_352:
[----:B------:R-:W-:Y:S05]  /*164b0*/  BRA.DIV ~URZ, `(.L_x_294) ;  /* 0x00002fa27f007947 */ /* 0x000fea000b800000 */
[----:B----4-:R4:W1:Y:S02]  /*164c0*/  SHFL.IDX PT, R0, R24, 0x2, 0x1c1f ;  /* 0x005c1f0018007f89 */ /* 0x01086400000e0000 */
.L_x_353:
[----:B--2---:R-:W2:Y:S01]  /*164d0*/  LDL R2, [R1+0x40] ;  /* 0x0000400001027983 */ /* 0x004ea20000100800 */
[----:B------:R-:W-:Y:S01]  /*164e0*/  BSSY B0, `(.L_x_295) ;  /* 0x0000035000007945 */ /* 0x000fe20003800000 */
[----:B--2---:R-:W-:-:S13]  /*164f0*/  LOP3.LUT P0, RZ, R2, 0x1, RZ, 0xc0, !PT ;  /* 0x0000000102ff7812 */ /* 0x004fda000780c0ff */
[----:B------:R-:W-:Y:S05]  /*16500*/  @P0 BRA `(.L_x_296) ;  /* 0x0000032000000947 */ /* 0x000fea0003800000 */
[----:B------:R-:W2:Y:S01]  /*16510*/  LDL R5, [R1+0x20] ;  /* 0x0000200001057983 */ /* 0x000ea20000100800 */
[----:B------:R-:W-:Y:S02]  /*16520*/  ISETP.GE.AND P2, PT, R8, c[0x0][0x3c8], PT ;  /* 0x0000f20008007a0c */ /* 0x000fe40003f46270 */
[----:B------:R-:W-:Y:S02]  /*16530*/  ISETP.GE.AND P4, PT, R7, c[0x0][0x3c8], PT ;  /* 0x0000f20007007a0c */ /* 0x000fe40003f86270 */
[----:B------:R-:W-:Y:S02]  /*16540*/  ISETP.GE.AND P3, PT, R6, c[0x0][0x3c8], PT ;  /* 0x0000f20006007a0c */ /* 0x000fe40003f66270 */
[----:B------:R-:W-:-:S07]  /*16550*/  ISETP.GE.AND P6, PT, R14, c[0x0][0x3c8], PT ;  /* 0x0000f2000e007a0c */ /* 0x000fce0003fc6270 */
[----:B-1----:R-:W-:-:S04]  /*16560*/  @!P2 LEA R2, P1, R8, R0, 0x2 ;  /* 0x000000000802a211 */ /* 0x002fc800078210ff */
[----:B------:R-:W-:Y:S02]  /*16570*/  @!P2 LEA.HI.X R3, R8, R4, R26, 0x2, P1 ;  /* 0x000000040803a211 */ /* 0x000fe400008f141a */
[----:B------:R-:W-:Y:S02]  /*16580*/  ISETP.GE.AND P1, PT, R16, c[0x0][0x3c8], PT ;  /* 0x0000f20010007a0c */ /* 0x000fe40003f26270 */
[----:B--2---:R-:W-:-:S13]  /*16590*/  ISETP.GE.AND P0, PT, R5, c[0x0][0x3c8], PT ;  /* 0x0000f20005007a0c */ /* 0x004fda0003f06270 */
[----:B------:R-:W-:Y:S02]  /*165a0*/  @!P0 IMAD.MOV.U32 R18, RZ, RZ, R0 ;  /* 0x000000ffff128224 */ /* 0x000fe400078e0000 */
[----:B------:R-:W-:-:S04]  /*165b0*/  @!P0 IMAD.MOV.U32 R19, RZ, RZ, R4 ;  /* 0x000000ffff138224 */ /* 0x000fc800078e0004 */
[----:B------:R-:W-:-:S05]  /*165c0*/  @!P0 IMAD.WIDE R18, R5, 0x4, R18 ;  /* 0x0000000405128825 */ /* 0x000fca00078e0212 */
[----:B------:R1:W-:Y:S01]  /*165d0*/  @!P0 ST.E.64 [R18.64], R40 ;  /* 0x0000002812008985 */ /* 0x0003e2000c101b06 */
[----:B------:R-:W-:-:S03]  /*165e0*/  ISETP.GE.AND P0, PT, R15, c[0x0][0x3c8], PT ;  /* 0x0000f2000f007a0c */ /* 0x000fc60003f06270 */
[----:B------:R2:W-:Y:S01]  /*165f0*/  @!P2 ST.E.64 [R2.64], R42 ;  /* 0x0000002a0200a985 */ /* 0x0005e2000c101b06 */
[CC--:B-1----:R-:W-:Y:S02]  /*16600*/  @!P4 LEA R18, P5, R7.reuse, R0.reuse, 0x2 ;  /* 0x000000000712c211 */ /* 0x0c2fe400078a10ff */
[C---:B--2---:R-:W-:Y:S02]  /*16610*/  @!P3 LEA R2, P2, R6.reuse, R0, 0x2 ;  /* 0x000000000602b211 */ /* 0x044fe400078410ff */
[-C--:B------:R-:W-:Y:S02]  /*16620*/  @!P4 LEA.HI.X R19, R7, R4.reuse, R25, 0x2, P5 ;  /* 0x000000040713c211 */ /* 0x080fe400028f1419 */
[----:B------:R-:W-:Y:S02]  /*16630*/  @!P3 LEA.HI.X R3, R6, R4, R27, 0x2, P2 ;  /* 0x000000040603b211 */ /* 0x000fe400010f141b */
[----:B------:R-:W-:Y:S01]  /*16640*/  @!P1 LEA R20, P5, R16, R0, 0x2 ;  /* 0x0000000010149211 */ /* 0x000fe200078a10ff */
[----:B------:R1:W-:Y:S01]  /*16650*/  @!P4 ST.E.64 [R18.64], R44 ;  /* 0x0000002c1200c985 */ /* 0x0003e2000c101b06 */
[----:B------:R-:W-:-:S02]  /*16660*/  ISETP.GE.AND P4, PT, R13, c[0x0][0x3c8], PT ;  /* 0x0000f2000d007a0c */ /* 0x000fc40003f86270 */
[----:B------:R-:W-:Y:S01]  /*16670*/  @!P1 LEA.HI.X R21, R16, R4, R28, 0x2, P5 ;  /* 0x0000000410159211 */ /* 0x000fe200028f141c */
[----:B------:R2:W-:Y:S01]  /*16680*/  @!P3 ST.E.64 [R2.64], R46 ;  /* 0x0000002e0200b985 */ /* 0x0005e2000c101b06 */
[----:B------:R-:W-:-:S03]  /*16690*/  ISETP.GE.AND P3, PT, R12, c[0x0][0x3c8], PT ;  /* 0x0000f2000c007a0c */ /* 0x000fc60003f66270 */
[----:B------:R-:W-:Y:S01]  /*166a0*/  @!P1 ST.E.64 [R20.64], R64 ;  /* 0x0000004014009985 */ /* 0x000fe2000c101b06 */
[----:B------:R-:W-:Y:S02]  /*166b0*/  ISETP.GE.AND P1, PT, R10, c[0x0][0x3c8], PT ;  /* 0x0000f2000a007a0c */ /* 0x000fe40003f26270 */
[CC--:B-1----:R-:W-:Y:S02]  /*166c0*/  @!P6 LEA R18, P5, R14.reuse, R0.reuse, 0x2 ;  /* 0x000000000e12e211 */ /* 0x0c2fe400078a10ff */
[C---:B--2---:R-:W-:Y:S02]  /*166d0*/  @!P0 LEA R2, P2, R15.reuse, R0, 0x2 ;  /* 0x000000000f028211 */ /* 0x044fe400078410ff */
[-C--:B------:R-:W-:Y:S02]  /*166e0*/  @!P6 LEA.HI.X R19, R14, R4.reuse, R31, 0x2, P5 ;  /* 0x000000040e13e211 */ /* 0x080fe400028f141f */
[----:B------:R-:W-:Y:S02]  /*166f0*/  @!P0 LEA.HI.X R3, R15, R4, R29, 0x2, P2 ;  /* 0x000000040f038211 */ /* 0x000fe400010f141d */
[----:B------:R-:W-:-:S03]  /*16700*/  ISETP.GE.AND P2, PT, R11, c[0x0][0x3c8], PT ;  /* 0x0000f2000b007a0c */ /* 0x000fc60003f46270 */
[----:B------:R1:W-:Y:S01]  /*16710*/  @!P0 ST.E.64 [R2.64], R50 ;  /* 0x0000003202008985 */ /* 0x0003e2000c101b06 */
[----:B------:R-:W-:-:S03]  /*16720*/  ISETP.GE.AND P0, PT, R9, c[0x0][0x3c8], PT ;  /* 0x0000f20009007a0c */ /* 0x000fc60003f06270 */
[----:B------:R2:W-:Y:S01]  /*16730*/  @!P6 ST.E.64 [R18.64], R52 ;  /* 0x000000341200e985 */ /* 0x0005e2000c101b06 */
[----:B-1----:R-:W-:-:S04]  /*16740*/  @!P4 LEA R2, P5, R13, R0, 0x2 ;  /* 0x000000000d02c211 */ /* 0x002fc800078a10ff */
[----:B------:R-:W-:Y:S02]  /*16750*/  @!P4 LEA.HI.X R3, R13, R4, R30, 0x2, P5 ;  /* 0x000000040d03c211 */ /* 0x000fe400028f141e */
[----:B------:R-:W-:-:S03]  /*16760*/  @!P3 LEA R22, P5, R12, R0, 0x2 ;  /* 0x000000000c16b211 */ /* 0x000fc600078a10ff */
[----:B------:R1:W-:Y:S01]  /*16770*/  @!P4 ST.E.64 [R2.64], R54 ;  /* 0x000000360200c985 */ /* 0x0003e2000c101b06 */
[C---:B------:R-:W-:Y:S02]  /*16780*/  @!P2 LEA R20, P4, R11.reuse, R0, 0x2 ;  /* 0x000000000b14a211 */ /* 0x040fe400078810ff */
[----:B------:R-:W-:Y:S02]  /*16790*/  @!P3 LEA.HI.X R23, R12, R4, R32, 0x2, P5 ;  /* 0x000000040c17b211 */ /* 0x000fe400028f1420 */
[C---:B--2---:R-:W-:Y:S02]  /*167a0*/  @!P1 LEA R18, P5, R10.reuse, R0, 0x2 ;  /* 0x000000000a129211 */ /* 0x044fe400078a10ff */
[-C--:B------:R-:W-:Y:S01]  /*167b0*/  @!P2 LEA.HI.X R21, R11, R4.reuse, R33, 0x2, P4 ;  /* 0x000000040b15a211 */ /* 0x080fe200020f1421 */
[----:B------:R2:W-:Y:S01]  /*167c0*/  @!P3 ST.E.64 [R22.64], R68 ;  /* 0x000000441600b985 */ /* 0x0005e2000c101b06 */
[----:B------:R-:W-:-:S03]  /*167d0*/  @!P1 LEA.HI.X R19, R10, R4, R34, 0x2, P5 ;  /* 0x000000040a139211 */ /* 0x000fc600028f1422 */
[----:B------:R2:W-:Y:S04]  /*167e0*/  @!P2 ST.E.64 [R20.64], R60 ;  /* 0x0000003c1400a985 */ /* 0x0005e8000c101b06 */
[----:B------:R2:W-:Y:S01]  /*167f0*/  @!P1 ST.E.64 [R18.64], R56 ;  /* 0x0000003812009985 */ /* 0x0005e2000c101b06 */
[----:B-1----:R-:W-:-:S04]  /*16800*/  @!P0 LEA R2, P4, R9, R0, 0x2 ;  /* 0x0000000009028211 */ /* 0x002fc800078810ff */
[----:B------:R-:W-:-:S05]  /*16810*/  @!P0 LEA.HI.X R3, R9, R4, R35, 0x2, P4 ;  /* 0x0000000409038211 */ /* 0x000fca00020f1423 */
[----:B------:R2:W-:Y:S04]  /*16820*/  @!P0 ST.E.64 [R2.64], R36 ;  /* 0x0000002402008985 */ /* 0x0005e8000c101b06 */
.L_x_296:
[----:B------:R-:W-:Y:S05]  /*16830*/  BSYNC B0 ;  /* 0x0000000000007941 */ /* 0x000fea0003800000 */
.L_x_295:
[----:B------:R-:W-:Y:S05]  /*16840*/  BRA.DIV ~URZ, `(.L_x_297) ;  /* 0x00002c727f007947 */ /* 0x000fea000b800000 */
[----:B------:R2:W3:Y:S04]  /*16850*/  SHFL.IDX PT, R4, R17, 0x3, 0x1c1f ;  /* 0x007c1f0011047f89 */ /* 0x0004e800000e0000 */
[----:B-1----:R2:W1:Y:S02]  /*16860*/  SHFL.IDX PT, R0, R24, 0x3, 0x1c1f ;  /* 0x007c1f0018007f89 */ /* 0x00246400000e0000 */
.L_x_354:
[----:B--2---:R-:W2:Y:S02]  /*16870*/  LDL R2, [R1+0x40] ;  /* 0x0000400001027983 */ /* 0x004ea40000100800 */
[----:B--2---:R-:W-:-:S13]  /*16880*/  LOP3.LUT P0, RZ, R2, 0x2, RZ, 0xc0, !PT ;  /* 0x0000000202ff7812 */ /* 0x004fda000780c0ff */
[----:B------:R-:W-:Y:S05]  /*16890*/  @P0 BRA `(.L_x_285) ;  /* 0x000010a000000947 */ /* 0x000fea0003800000 */
[----:B------:R-:W2:Y:S01]  /*168a0*/  LDL R5, [R1+0x20] ;  /* 0x0000200001057983 */ /* 0x000ea20000100800 */
[----:B------:R-:W-:Y:S02]  /*168b0*/  ISETP.GE.AND P3, PT, R8, c[0x0][0x3c8], PT ;  /* 0x0000f20008007a0c */ /* 0x000fe40003f66270 */
[----:B------:R-:W-:Y:S02]  /*168c0*/  ISETP.GE.AND P2, PT, R7, c[0x0][0x3c8], PT ;  /* 0x0000f20007007a0c */ /* 0x000fe40003f46270 */
[----:B------:R-:W-:Y:S02]  /*168d0*/  ISETP.GE.AND P1, PT, R6, c[0x0][0x3c8], PT ;  /* 0x0000f20006007a0c */ /* 0x000fe40003f26270 */
[----:B------:R-:W-:-:S07]  /*168e0*/  ISETP.GE.AND P0, PT, R16, c[0x0][0x3c8], PT ;  /* 0x0000f20010007a0c */ /* 0x000fce0003f06270 */
[CC--:B-1----:R-:W-:Y:S02]  /*168f0*/  @!P3 LEA R22, P6, R8.reuse, R0.reuse, 0x2 ;  /* 0x000000000816b211 */ /* 0x0c2fe400078c10ff */
[C---:B------:R-:W-:Y:S02]  /*16900*/  @!P2 LEA R20, P5, R7.reuse, R0, 0x2 ;  /* 0x000000000714a211 */ /* 0x040fe400078a10ff */
[-C--:B---3--:R-:W-:Y:S02]  /*16910*/  @!P3 LEA.HI.X R23, R8, R4.reuse, R26, 0x2, P6 ;  /* 0x000000040817b211 */ /* 0x088fe400030f141a */
[----:B------:R-:W-:Y:S02]  /*16920*/  @!P2 LEA.HI.X R21, R7, R4, R25, 0x2, P5 ;  /* 0x000000040715a211 */ /* 0x000fe400028f1419 */
[-C--:B------:R-:W-:Y:S02]  /*16930*/  @!P1 LEA R18, P6, R6, R0.reuse, 0x2 ;  /* 0x0000000006129211 */ /* 0x080fe400078c10ff */
[----:B------:R-:W-:-:S02]  /*16940*/  @!P0 LEA R2, P5, R16, R0, 0x2 ;  /* 0x0000000010028211 */ /* 0x000fc400078a10ff */
[-C--:B------:R-:W-:Y:S02]  /*16950*/  @!P1 LEA.HI.X R19, R6, R4.reuse, R27, 0x2, P6 ;  /* 0x0000000406139211 */ /* 0x080fe400030f141b */
[----:B------:R-:W-:Y:S02]  /*16960*/  ISETP.GE.AND P6, PT, R15, c[0x0][0x3c8], PT ;  /* 0x0000f2000f007a0c */ /* 0x000fe40003fc6270 */
[----:B------:R-:W-:Y:S02]  /*16970*/  @!P0 LEA.HI.X R3, R16, R4, R28, 0x2, P5 ;  /* 0x0000000410038211 */ /* 0x000fe400028f141c */
[----:B------:R-:W-:Y:S02]  /*16980*/  ISETP.GE.AND P5, PT, R14, c[0x0][0x3c8], PT ;  /* 0x0000f2000e007a0c */ /* 0x000fe40003fa6270 */
[----:B--2---:R-:W-:-:S13]  /*16990*/  ISETP.GE.AND P4, PT, R5, c[0x0][0x3c8], PT ;  /* 0x0000f20005007a0c */ /* 0x004fda0003f86270 */
[----:B----4-:R-:W-:Y:S02]  /*169a0*/  @!P4 IMAD.MOV.U32 R24, RZ, RZ, R0 ;  /* 0x000000ffff18c224 */ /* 0x010fe400078e0000 */
[----:B------:R-:W-:-:S04]  /*169b0*/  @!P4 IMAD.MOV.U32 R25, RZ, RZ, R4 ;  /* 0x000000ffff19c224 */ /* 0x000fc800078e0004 */
[----:B------:R-:W-:-:S05]  /*169c0*/  @!P4 IMAD.WIDE R24, R5, 0x4, R24 ;  /* 0x000000040518c825 */ /* 0x000fca00078e0218 */
[----:B------:R-:W-:Y:S01]  /*169d0*/  @!P4 ST.E.64 [R24.64], R84 ;  /* 0x000000541800c985 */ /* 0x000fe2000c101b06 */
[----:B------:R-:W-:-:S03]  /*169e0*/  ISETP.GE.AND P4, PT, R13, c[0x0][0x3c8], PT ;  /* 0x0000f2000d007a0c */ /* 0x000fc60003f86270 */
[----:B------:R-:W-:Y:S01]  /*169f0*/  @!P3 ST.E.64 [R22.64], R80 ;  /* 0x000000501600b985 */ /* 0x000fe2000c101b06 */
[----:B------:R-:W-:-:S03]  /*16a00*/  ISETP.GE.AND P3, PT, R12, c[0x0][0x3c8], PT ;  /* 0x0000f2000c007a0c */ /* 0x000fc60003f66270 */
[----:B------:R1:W-:Y:S01]  /*16a10*/  @!P2 ST.E.64 [R20.64], R72 ;  /* 0x000000481400a985 */ /* 0x0003e2000c101b06 */
[----:B------:R-:W-:-:S03]  /*16a20*/  ISETP.GE.AND P2, PT, R11, c[0x0][0x3c8], PT ;  /* 0x0000f2000b007a0c */ /* 0x000fc60003f46270 */
[----:B------:R2:W-:Y:S04]  /*16a30*/  @!P1 ST.E.64 [R18.64], R66 ;  /* 0x0000004212009985 */ /* 0x0005e8000c101b06 */
[----:B------:R3:W-:Y:S01]  /*16a40*/  @!P0 ST.E.64 [R2.64], R48 ;  /* 0x0000003002008985 */ /* 0x0007e2000c101b06 */
[CC--:B-1----:R-:W-:Y:S02]  /*16a50*/  @!P6 LEA R20, P0, R15.reuse, R0.reuse, 0x2 ;  /* 0x000000000f14e211 */ /* 0x0c2fe400078010ff */
[----:B--2---:R-:W-:Y:S02]  /*16a60*/  @!P5 LEA R18, P1, R14, R0, 0x2 ;  /* 0x000000000e12d211 */ /* 0x004fe400078210ff */
[----:B------:R-:W-:Y:S02]  /*16a70*/  @!P6 LEA.HI.X R21, R15, R4, R29, 0x2, P0 ;  /* 0x000000040f15e211 */ /* 0x000fe400000f141d */
[----:B------:R-:W-:-:S02]  /*16a80*/  @!P4 LEA R16, P0, R13, R0, 0x2 ;  /* 0x000000000d10c211 */ /* 0x000fc400078010ff */
[-C--:B------:R-:W-:Y:S01]  /*16a90*/  @!P5 LEA.HI.X R19, R14, R4.reuse, R31, 0x2, P1 ;  /* 0x000000040e13d211 */ /* 0x080fe200008f141f */
[----:B------:R1:W-:Y:S01]  /*16aa0*/  @!P6 ST.E.64 [R20.64], R88 ;  /* 0x000000581400e985 */ /* 0x0003e2000c101b06 */
[----:B------:R-:W-:Y:S02]  /*16ab0*/  ISETP.GE.AND P1, PT, R10, c[0x0][0x3c8], PT ;  /* 0x0000f2000a007a0c */ /* 0x000fe40003f26270 */
[----:B------:R-:W-:Y:S01]  /*16ac0*/  @!P4 LEA.HI.X R17, R13, R4, R30, 0x2, P0 ;  /* 0x000000040d11c211 */ /* 0x000fe200000f141e */
[----:B------:R1:W-:Y:S01]  /*16ad0*/  @!P5 ST.E.64 [R18.64], R82 ;  /* 0x000000521200d985 */ /* 0x0003e2000c101b06 */
[----:B------:R-:W-:-:S03]  /*16ae0*/  @!P3 LEA R14, P0, R12, R0, 0x2 ;  /* 0x000000000c0eb211 */ /* 0x000fc600078010ff */
[----:B------:R1:W-:Y:S01]  /*16af0*/  @!P4 ST.E.64 [R16.64], R76 ;  /* 0x0000004c1000c985 */ /* 0x0003e2000c101b06 */
[----:B------:R-:W-:Y:S02]  /*16b00*/  @!P3 LEA.HI.X R15, R12, R4, R32, 0x2, P0 ;  /* 0x000000040c0fb211 */ /* 0x000fe400000f1420 */
[----:B------:R-:W-:-:S03]  /*16b10*/  @!P2 LEA R6, P0, R11, R0, 0x2 ;  /* 0x000000000b06a211 */ /* 0x000fc600078010ff */
[----:B------:R1:W-:Y:S01]  /*16b20*/  @!P3 ST.E.64 [R14.64], R70 ;  /* 0x000000460e00b985 */ /* 0x0003e2000c101b06 */
[----:B------:R-:W-:Y:S02]  /*16b30*/  @!P2 LEA.HI.X R7, R11, R4, R33, 0x2, P0 ;  /* 0x000000040b07a211 */ /* 0x000fe400000f1421 */
[----:B---3--:R-:W-:-:S03]  /*16b40*/  @!P1 LEA R2, P0, R10, R0, 0x2 ;  /* 0x000000000a029211 */ /* 0x008fc600078010ff */
[----:B------:R1:W-:Y:S01]  /*16b50*/  @!P2 ST.E.64 [R6.64], R62 ;  /* 0x0000003e0600a985 */ /* 0x0003e2000c101b06 */
[----:B------:R-:W-:Y:S02]  /*16b60*/  @!P1 LEA.HI.X R3, R10, R4, R34, 0x2, P0 ;  /* 0x000000040a039211 */ /* 0x000fe400000f1422 */
[----:B------:R-:W-:-:S03]  /*16b70*/  ISETP.GE.AND P0, PT, R9, c[0x0][0x3c8], PT ;  /* 0x0000f20009007a0c */ /* 0x000fc60003f06270 */
[----:B------:R1:W-:Y:S10]  /*16b80*/  @!P1 ST.E.64 [R2.64], R58 ;  /* 0x0000003a02009985 */ /* 0x0003f4000c101b06 */
[----:B------:R-:W-:Y:S05]  /*16b90*/  @P0 BRA `(.L_x_285) ;  /* 0x00000da000000947 */ /* 0x000fea0003800000 */
[----:B-1----:R-:W-:-:S04]  /*16ba0*/  LEA R2, P0, R9, R0, 0x2 ;  /* 0x0000000009027211 */ /* 0x002fc800078010ff */
[----:B------:R-:W-:-:S05]  /*16bb0*/  LEA.HI.X R3, R9, R4, R35, 0x2, P0 ;  /* 0x0000000409037211 */ /* 0x000fca00000f1423 */
[----:B------:R1:W-:Y:S01]  /*16bc0*/  ST.E.64 [R2.64], R38 ;  /* 0x0000002602007985 */ /* 0x0003e2000c101b06 */
[----:B------:R-:W-:Y:S05]  /*16bd0*/  BRA `(.L_x_285) ;  /* 0x00000d6000007947 */ /* 0x000fea0003800000 */
.L_x_270:
        /* <DEDUP_REMOVED lines=22> */
.L_x_298:
        /* <DEDUP_REMOVED lines=57> */
.L_x_300:
[----:B------:R-:W-:Y:S05]  /*170d0*/  BSYNC B0 ;  /* 0x0000000000007941 */ /* 0x000fea0003800000 */
.L_x_299:
[----:B------:R-:W-:-:S13]  /*170e0*/  ISETP.GT.AND P0, PT, R17, 0x1, PT ;  /* 0x000000011100780c */ /* 0x000fda0003f04270 */
[----:B------:R-:W-:Y:S05]  /*170f0*/  @P0 BRA `(.L_x_285) ;  /* 0x0000084000000947 */ /* 0x000fea0003800000 */
[----:B-1----:R-:W2:Y:S04]  /*17100*/  LDL.LU R2, [R1+0x14] ;  /* 0x0000140001027983 */ /* 0x002ea80000300800 */
[----:B------:R-:W3:Y:S01]  /*17110*/  LDL.LU R7, [R1+0xc] ;  /* 0x00000c0001077983 */ /* 0x000ee20000300800 */
[----:B------:R-:W-:-:S03]  /*17120*/  IMAD R4, R16, c[0x0][0x3a0], RZ ;  /* 0x0000e80010047a24 */ /* 0x000fc600078e02ff */
[----:B------:R-:W1:Y:S02]  /*17130*/  S2R R3, SR_TID.X ;  /* 0x0000000000037919 */ /* 0x000e640000002100 */
[----:B-1----:R-:W-:-:S04]  /*17140*/  SHF.R.S32.HI R5, RZ, 0x1f, R3 ;  /* 0x0000001fff057819 */ /* 0x002fc80000011403 */
[----:B------:R-:W-:-:S04]  /*17150*/  LEA.HI R5, R5, R3, RZ, 0x2 ;  /* 0x0000000305057211 */ /* 0x000fc800078f10ff */
[----:B------:R-:W-:-:S04]  /*17160*/  LOP3.LUT R5, R5, 0xfffffffc, RZ, 0xc0, !PT ;  /* 0xfffffffc05057812 */ /* 0x000fc800078ec0ff */
[----:B------:R-:W-:Y:S02]  /*17170*/  IADD3 R5, -R5, R3, RZ ;  /* 0x0000000305057210 */ /* 0x000fe40007ffe1ff */
[----:B--2---:R-:W-:Y:S02]  /*17180*/  MOV R8, R2 ;  /* 0x0000000200087202 */ /* 0x004fe40000000f00 */
[----:B------:R-:W-:Y:S02]  /*17190*/  MOV R2, c[0x0][0x4e8] ;  /* 0x00013a0000027a02 */ /* 0x000fe40000000f00 */
[----:B------:R-:W-:Y:S02]  /*171a0*/  LEA R11, R8, R243, 0x7 ;  /* 0x000000f3080b7211 */ /* 0x000fe400078e38ff */
[----:B------:R-:W-:Y:S01]  /*171b0*/  ISETP.NE.AND P0, PT, R2, 0x1, PT ;  /* 0x000000010200780c */ /* 0x000fe20003f05270 */
[----:B------:R-:W-:-:S04]  /*171c0*/  IMAD.WIDE.U32 R2, R0, c[0x0][0x3a0], RZ ;  /* 0x0000e80000027a25 */ /* 0x000fc800078e00ff */
[----:B------:R-:W-:Y:S01]  /*171d0*/  IMAD R0, R0, c[0x0][0x3a4], R4 ;  /* 0x0000e90000007a24 */ /* 0x000fe200078e0204 */
[----:B------:R-:W-:Y:S01]  /*171e0*/  LEA R4, R5, R243, 0x5 ;  /* 0x000000f305047211 */ /* 0x000fe200078e28ff */
[----:B------:R-:W-:Y:S02]  /*171f0*/  IMAD R5, R20, c[0x0][0x3f0], RZ ;  /* 0x0000fc0014057a24 */ /* 0x000fe400078e02ff */
[----:B------:R-:W-:Y:S01]  /*17200*/  IMAD.IADD R3, R3, 0x1, R0 ;  /* 0x0000000103037824 */ /* 0x000fe200078e0200 */
[----:B------:R-:W-:-:S03]  /*17210*/  LEA R4, R8, R4, 0x7 ;  /* 0x0000000408047211 */ /* 0x000fc600078e38ff */
[----:B---3--:R-:W-:Y:S01]  /*17220*/  IMAD.WIDE.U32 R2, R7, c[0x0][0x3e8], R2 ;  /* 0x0000fa0007027a25 */ /* 0x008fe200078e0002 */
[----:B------:R-:W-:-:S03]  /*17230*/  MOV R0, R4 ;  /* 0x0000000400007202 */ /* 0x000fc60000000f00 */
[----:B------:R-:W-:-:S04]  /*17240*/  @P0 IMAD.HI.U32 R6, R4, c[0x0][0x4ec], RZ ;  /* 0x00013b0004060a27 */ /* 0x000fc800078e00ff */
[----:B------:R-:W-:Y:S01]  /*17250*/  IMAD R3, R7, c[0x0][0x3ec], R3 ;  /* 0x0000fb0007037a24 */ /* 0x000fe200078e0203 */
[----:B------:R-:W-:Y:S01]  /*17260*/  @P0 SHF.R.U32.HI R0, RZ, c[0x0][0x4f0], R6 ;  /* 0x00013c00ff000a19 */ /* 0x000fe20000011606 */
[C---:B------:R-:W-:Y:S02]  /*17270*/  IMAD R7, R10.reuse, c[0x0][0x3f4], R5 ;  /* 0x0000fd000a077a24 */ /* 0x040fe400078e0205 */
[----:B------:R-:W-:Y:S01]  /*17280*/  IMAD.WIDE.U32 R2, R10, c[0x0][0x3f0], R2 ;  /* 0x0000fc000a027a25 */ /* 0x000fe200078e0002 */
[----:B------:R-:W-:Y:S02]  /*17290*/  SHF.R.S32.HI R6, RZ, 0x1f, R0 ;  /* 0x0000001fff067819 */ /* 0x000fe40000011400 */
[----:B------:R-:W-:Y:S01]  /*172a0*/  IADD3 R5, -R0, RZ, RZ ;  /* 0x000000ff00057210 */ /* 0x000fe20007ffe1ff */
[----:B------:R-:W-:Y:S02]  /*172b0*/  IMAD.IADD R3, R3, 0x1, R7 ;  /* 0x0000000103037824 */ /* 0x000fe400078e0207 */
[----:B------:R-:W-:-:S02]  /*172c0*/  IMAD R6, R6, c[0x0][0x3e0], RZ ;  /* 0x0000f80006067a24 */ /* 0x000fc400078e02ff */
        /* <DEDUP_REMOVED lines=13> */
.L_x_355:
[----:B------:R-:W-:Y:S05]  /*173a0*/  BRA.DIV ~URZ, `(.L_x_302) ;  /* 0x000022427f007947 */ /* 0x000fea000b800000 */
[----:B------:R3:W4:Y:S02]  /*173b0*/  SHFL.IDX PT, R0, R12, RZ, 0x1c1f ;  /* 0x001c1fff0c007589 */ /* 0x00072400000e0000 */
.L_x_356:
        /* <DEDUP_REMOVED lines=19> */
.L_x_304:
[----:B------:R-:W-:Y:S05]  /*174f0*/  BSYNC B0 ;  /* 0x0000000000007941 */ /* 0x000fea0003800000 */
.L_x_303:
[----:B------:R-:W-:Y:S05]  /*17500*/  BRA.DIV ~URZ, `(.L_x_305) ;  /* 0x000021427f007947 */ /* 0x000fea000b800000 */
[----:B--2---:R2:W1:Y:S04]  /*17510*/  SHFL.IDX PT, R8, R9, 0x1, 0x1c1f ;  /* 0x003c1f0009087f89 */ /* 0x00446800000e0000 */
[----:B----4-:R2:W4:Y:S02]  /*17520*/  SHFL.IDX PT, R0, R12, 0x1, 0x1c1f ;  /* 0x003c1f000c007f89 */ /* 0x01052400000e0000 */
.L_x_357:
        /* <DEDUP_REMOVED lines=19> */
.L_x_307:
[----:B------:R-:W-:Y:S05]  /*17660*/  BSYNC B0 ;  /* 0x0000000000007941 */ /* 0x000fea0003800000 */
.L_x_306:
[----:B------:R-:W-:Y:S05]  /*17670*/  BRA.DIV ~URZ, `(.L_x_308) ;  /* 0x000020927f007947 */ /* 0x000fea000b800000 */
[----:B-1----:R1:W2:Y:S02]  /*17680*/  SHFL.IDX PT, R8, R9, 0x2, 0x1c1f ;  /* 0x005c1f0009087f89 */ /* 0x0022a400000e0000 */
.L_x_358:
[----:B------:R-:W-:Y:S05]  /*17690*/  BRA.DIV ~URZ, `(.L_x_309) ;  /* 0x000020e27f007947 */ /* 0x000fea000b800000 */
[----:B----4-:R4:W1:Y:S02]  /*176a0*/  SHFL.IDX PT, R0, R12, 0x2, 0x1c1f ;  /* 0x005c1f000c007f89 */ /* 0x01086400000e0000 */
.L_x_359:
        /* <DEDUP_REMOVED lines=19> */
.L_x_311:
[----:B------:R-:W-:Y:S05]  /*177e0*/  BSYNC B0 ;  /* 0x0000000000007941 */ /* 0x000fea0003800000 */
.L_x_310:
[----:B------:R-:W-:Y:S05]  /*177f0*/  BRA.DIV ~URZ, `(.L_x_312) ;  /* 0x00001fe27f007947 */ /* 0x000fea000b800000 */
[----:B--2---:R2:W3:Y:S04]  /*17800*/  SHFL.IDX PT, R8, R9, 0x3, 0x1c1f ;  /* 0x007c1f0009087f89 */ /* 0x0044e800000e0000 */
[----:B-1----:R2:W1:Y:S02]  /*17810*/  SHFL.IDX PT, R0, R12, 0x3, 0x1c1f ;  /* 0x007c1f000c007f89 */ /* 0x00246400000e0000 */
.L_x_360:
        /* <DEDUP_REMOVED lines=18> */
.L_x_285:
[----:B------:R-:W-:Y:S05]  /*17940*/  BSYNC B1 ;  /* 0x0000000000017941 */ /* 0x000fea0003800000 */
.L_x_269:
        /* <DEDUP_REMOVED lines=15> */
.L_x_361:
[----:B------:R-:W-:Y:S05]  /*17a40*/  BRA.DIV ~URZ, `(.L_x_315) ;  /* 0x00001ec27f007947 */ /* 0x000fea000b800000 */
[----:B------:R3:W4:Y:S02]  /*17a50*/  SHFL.IDX PT, R8, R74, 0x1, 0x1f ;  /* 0x00201f004a087f89 */ /* 0x00072400000e0000 */
.L_x_362:
[----:B------:R-:W5:Y:S01]  /*17a60*/  LDL R0, [R1+0x1c] ;  /* 0x00001c0001007983 */ /* 0x000f620000100800 */
[----:B------:R-:W-:Y:S02]  /*17a70*/  IMAD.MOV.U32 R6, RZ, RZ, RZ ;  /* 0x000000ffff067224 */ /* 0x000fe400078e00ff */
[----:B-----5:R-:W-:-:S05]  /*17a80*/  IMAD.IADD R0, R0, 0x1, R14 ;  /* 0x0000000100007824 */ /* 0x020fca00078e020e */
[----:B------:R-:W-:-:S13]  /*17a90*/  ISETP.GE.OR P0, PT, R0, c[0x0][0x53c], !P6 ;  /* 0x00014f0000007a0c */ /* 0x000fda0007706670 */
[----:B------:R-:W-:Y:S01]  /*17aa0*/  @!P0 MOV R2, 0x4 ;  /* 0x0000000400028802 */ /* 0x000fe20000000f00 */
[----:B------:R-:W-:-:S04]  /*17ab0*/  @!P0 IMAD.MOV.U32 R4, RZ, RZ, 0x4 ;  /* 0x00000004ff048424 */ /* 0x000fc800078e00ff */
        /* <DEDUP_REMOVED lines=13> */
.L_x_363:
        /* <DEDUP_REMOVED lines=16> */
.L_x_364:
[----:B---3--:R-:W-:Y:S01]  /*17c90*/  IMAD R0, R0, c[0x0][0x538], RZ ;  /* 0x00014e0000007a24 */ /* 0x008fe200078e02ff */
[----:B------:R-:W-:Y:S04]  /*17ca0*/  BSSY B1, `(.L_x_318) ;  /* 0x0000084000017945 */ /* 0x000fe80003800000 */
[----:B----4-:R-:W-:-:S04]  /*17cb0*/  IADD3 R8, R0, R8, RZ ;  /* 0x0000000800087210 */ /* 0x010fc80007ffe0ff */
[----:B--2---:R-:W-:-:S13]  /*17cc0*/  ISETP.GT.AND P0, PT, R8, R9, PT ;  /* 0x000000090800720c */ /* 0x004fda0003f04270 */
[----:B------:R-:W-:Y:S05]  /*17cd0*/  @P0 BRA `(.L_x_319) ;  /* 0x0000025000000947 */ /* 0x000fea0003800000 */
.L_x_323:
        /* <DEDUP_REMOVED lines=8> */
[----:B-1----:R-:W-:Y:S02]  /*17d60*/  @!P0 MOV R4, 0x4 ;  /* 0x0000000400048802 */ /* 0x002fe40000000f00 */
[----:B------:R-:W-:-:S03]  /*17d70*/  @!P0 MOV R2, 0x4 ;  /* 0x0000000400028802 */ /* 0x000fc60000000f00 */
[----:B------:R-:W-:-:S04]  /*17d80*/  @!P0 IMAD.WIDE R4, R0, R4, c[0x0][0x580] ;  /* 0x0001600000048625 */ /* 0x000fc800078e0204 */
[----:B------:R-:W-:Y:S01]  /*17d90*/  @!P0 IMAD.WIDE R2, R0, R2, c[0x0][0x578] ;  /* 0x00015e0000028625 */ /* 0x000fe200078e0202 */
[----:B------:R-:W2:Y:S04]  /*17da0*/  @!P0 LDG.E R6, [R4.64] ;  /* 0x0000000604068981 */ /* 0x000ea8000c1e1900 */
[----:B------:R-:W2:Y:S02]  /*17db0*/  @!P0 LDG.E R7, [R2.64] ;  /* 0x0000000602078981 */ /* 0x000ea4000c1e1900 */
[----:B--2---:R-:W-:Y:S01]  /*17dc0*/  IMAD R0, R7, R6, RZ ;  /* 0x0000000607007224 */ /* 0x004fe200078e02ff */
[----:B------:R-:W-:Y:S05]  /*17dd0*/  BRA.DIV ~URZ, `(.L_x_321) ;  /* 0x00001d827f007947 */ /* 0x000fea000b800000 */
[----:B------:R1:W2:Y:S02]  /*17de0*/  SHFL.UP PT, R2, R0, 0x1, RZ ;  /* 0x0420000000027989 */ /* 0x0002a400000e00ff */
.L_x_365:
        /* <DEDUP_REMOVED lines=16> */
.L_x_366:
[----:B--2---:R-:W-:-:S05]  /*17ef0*/  IMAD R0, R0, c[0x0][0x538], RZ ;  /* 0x00014e0000007a24 */ /* 0x004fca00078e02ff */
[----:B------:R-:W-:-:S04]  /*17f00*/  IADD3 R8, R0, R8, RZ ;  /* 0x0000000800087210 */ /* 0x000fc80007ffe0ff */
[----:B------:R-:W-:-:S13]  /*17f10*/  ISETP.GT.AND P0, PT, R8, R9, PT ;  /* 0x000000090800720c */ /* 0x000fda0003f04270 */
[----:B-1----:R-:W-:Y:S05]  /*17f20*/  @!P0 BRA `(.L_x_323) ;  /* 0xfffffdb000008947 */ /* 0x002fea000383ffff */
.L_x_319:
[----:B------:R-:W-:-:S05]  /*17f30*/  IADD3 R12, -R0, R8, RZ ;  /* 0x00000008000c7210 */ /* 0x000fca0007ffe1ff */
[----:B------:R-:W-:-:S05]  /*17f40*/  IMAD R0, R4, c[0x0][0x538], R12 ;  /* 0x00014e0004007a24 */ /* 0x000fca00078e020c */
[----:B------:R-:W-:Y:S01]  /*17f50*/  ISETP.GT.AND P0, PT, R0, R9, PT ;  /* 0x000000090000720c */ /* 0x000fe20003f04270 */
[----:B------:R-:W-:-:S12]  /*17f60*/  BRA.DIV ~URZ, `(.L_x_324) ;  /* 0x00001de27f007947 */ /* 0x000fd8000b800000 */
[----:B------:R-:W-:-:S04]  /*17f70*/  VOTE.ANY R11, PT, !P0 ;  /* 0x00000000000b7806 */ /* 0x000fc800040e0100 */
.L_x_367:
[----:B------:R2:W3:Y:S01]  /*17f80*/  POPC R10, R11 ;  /* 0x0000000b000a7309 */ /* 0x0004e20000000000 */
[----:B------:R-:W-:Y:S05]  /*17f90*/  BRA.DIV ~URZ, `(.L_x_325) ;  /* 0x00001e027f007947 */ /* 0x000fea000b800000 */
[----:B---3--:R3:W4:Y:S04]  /*17fa0*/  SHFL.IDX PT, R8, R6, R10, 0x1f ;  /* 0x00001f0a06087589 */ /* 0x00872800000e0000 */
[----:B------:R3:W1:Y:S02]  /*17fb0*/  SHFL.IDX PT, R7, R7, R10, 0x1f ;  /* 0x00001f0a07077589 */ /* 0x00066400000e0000 */
.L_x_368:
[----:B------:R-:W-:Y:S01]  /*17fc0*/  ISETP.NE.AND P0, PT, R11, RZ, PT ;  /* 0x000000ff0b00720c */ /* 0x000fe20003f05270 */
[----:B------:R-:W-:-:S12]  /*17fd0*/  BSSY B0, `(.L_x_326) ;  /* 0x0000005000007945 */ /* 0x000fd80003800000 */
[----:B------:R-:W-:Y:S05]  /*17fe0*/  @!P0 BRA `(.L_x_327) ;  /* 0x0000003000008947 */ /* 0x000fea0003800000 */
[----:B------:R-:W-:Y:S01]  /*17ff0*/  IADD3 R3, R10, -0x1, RZ ;  /* 0xffffffff0a037810 */ /* 0x000fe20007ffe0ff */
[----:B------:R-:W-:Y:S05]  /*18000*/  BRA.DIV ~URZ, `(.L_x_328) ;  /* 0x00001e627f007947 */ /* 0x000fea000b800000 */
[----:B------:R2:W3:Y:S02]  /*18010*/  SHFL.IDX PT, R13, R4, R3, 0x1f ;  /* 0x00001f03040d7589 */ /* 0x0004e400000e0000 */
.L_x_327:
[----:B------:R-:W-:Y:S05]  /*18020*/  BSYNC B0 ;  /* 0x0000000000007941 */ /* 0x000fea0003800000 */
.L_x_326:
[----:B---3--:R-:W-:Y:S01]  /*18030*/  IMAD R6, R13, c[0x0][0x538], R12 ;  /* 0x00014e000d067a24 */ /* 0x008fe200078e020c */
[----:B----4-:R-:W-:Y:S02]  /*18040*/  IABS R2, R8 ;  /* 0x0000000800027213 */ /* 0x010fe40000000000 */
[----:B-12---:R-:W-:Y:S01]  /*18050*/  IABS R3, R7 ;  /* 0x0000000700037213 */ /* 0x006fe20000000000 */
[----:B------:R-:W-:Y:S01]  /*18060*/  IMAD.IADD R9, R9, 0x1, -R6 ;  /* 0x0000000109097824 */ /* 0x000fe200078e0a06 */
[----:B------:R1:W-:Y:S01]  /*18070*/  STL [R1+0x10], R6 ;  /* 0x0000100601007387 */ /* 0x0003e20000100800 */
[----:B------:R-:W2:Y:S03]  /*18080*/  I2F.RP R4, R2 ;  /* 0x0000000200047306 */ /* 0x000ea60000209400 */
[----:B------:R-:W3:Y:S05]  /*18090*/  LDL.LU R13, [R1+0x1c] ;  /* 0x00001c00010d7983 */ /* 0x000eea0000300800 */
[----:B--2---:R-:W2:Y:S02]  /*180a0*/  MUFU.RCP R4, R4 ;  /* 0x0000000400047308 */ /* 0x004ea40000001000 */
[----:B--2---:R-:W-:-:S06]  /*180b0*/  IADD3 R4, R4, 0xffffffe, RZ ;  /* 0x0ffffffe04047810 */ /* 0x004fcc0007ffe0ff */
[----:B------:R-:W2:Y:S01]  /*180c0*/  F2I.FTZ.U32.TRUNC.NTZ R5, R4 ;  /* 0x0000000400057305 */ /* 0x000ea2000021f000 */
[----:B-1----:R-:W-:Y:S02]  /*180d0*/  MOV R6, R3 ;  /* 0x0000000300067202 */ /* 0x002fe40000000f00 */
[----:B------:R-:W-:Y:S01]  /*180e0*/  IABS R11, R9 ;  /* 0x00000009000b7213 */ /* 0x000fe20000000000 */
[----:B--2---:R-:W-:-:S04]  /*180f0*/  IMAD.MOV R0, RZ, RZ, -R5 ;  /* 0x000000ffff007224 */ /* 0x004fc800078e0a05 */
[----:B------:R-:W-:Y:S01]  /*18100*/  IMAD.MOV.U32 R4, RZ, RZ, R0 ;  /* 0x000000ffff047224 */ /* 0x000fe200078e0000 */
[----:B------:R-:W-:-:S03]  /*18110*/  IABS R0, R8 ;  /* 0x0000000800007213 */ /* 0x000fc60000000000 */
[----:B------:R-:W-:Y:S02]  /*18120*/  IMAD R3, R4, R2, RZ ;  /* 0x0000000204037224 */ /* 0x000fe400078e02ff */
[----:B------:R-:W-:Y:S01]  /*18130*/  IMAD.MOV.U32 R4, RZ, RZ, RZ ;  /* 0x000000ffff047224 */ /* 0x000fe200078e00ff */
[----:B------:R-:W1:Y:S01]  /*18140*/  I2F.RP R12, R6 ;  /* 0x00000006000c7306 */ /* 0x000e620000209400 */
[----:B------:R-:W-:Y:S02]  /*18150*/  IMAD.MOV R0, RZ, RZ, -R0 ;  /* 0x000000ffff007224 */ /* 0x000fe400078e0a00 */
[----:B------:R-:W-:-:S04]  /*18160*/  IMAD.HI.U32 R5, R5, R3, R4 ;  /* 0x0000000305057227 */ /* 0x000fc800078e0004 */
[----:B------:R-:W-:Y:S01]  /*18170*/  IMAD.MOV.U32 R3, RZ, RZ, R11 ;  /* 0x000000ffff037224 */ /* 0x000fe200078e000b */
[----:B------:R-:W-:-:S03]  /*18180*/  MOV R4, R0 ;  /* 0x0000000000047202 */ /* 0x000fc60000000f00 */
[----:B------:R-:W-:-:S04]  /*18190*/  IMAD.HI.U32 R0, R5, R3, RZ ;  /* 0x0000000305007227 */ /* 0x000fc800078e00ff */
[----:B------:R-:W-:Y:S02]  /*181a0*/  IMAD R3, R0, R4, R3 ;  /* 0x0000000400037224 */ /* 0x000fe400078e0203 */
[----:B-1----:R-:W1:Y:S03]  /*181b0*/  MUFU.RCP R4, R12 ;  /* 0x0000000c00047308 */ /* 0x002e660000001000 */
[----:B------:R-:W-:-:S13]  /*181c0*/  ISETP.GT.U32.AND P0, PT, R2, R3, PT ;  /* 0x000000030200720c */ /* 0x000fda0003f04070 */
[----:B------:R-:W-:Y:S01]  /*181d0*/  @!P0 IMAD.IADD R3, R3, 0x1, -R2 ;  /* 0x0000000103038824 */ /* 0x000fe200078e0a02 */
[----:B-1----:R-:W-:-:S04]  /*181e0*/  IADD3 R4, R4, 0xffffffe, RZ ;  /* 0x0ffffffe04047810 */ /* 0x002fc80007ffe0ff */
[----:B------:R-:W-:Y:S02]  /*181f0*/  ISETP.GE.U32.AND P2, PT, R3, R2, PT ;  /* 0x000000020300720c */ /* 0x000fe40003f46070 */
[----:B------:R-:W1:Y:S01]  /*18200*/  F2I.FTZ.U32.TRUNC.NTZ R3, R4 ;  /* 0x0000000400037305 */ /* 0x000e62000021f000 */
[----:B------:R-:W-:Y:S02]  /*18210*/  LOP3.LUT R2, R9, R8, RZ, 0x3c, !PT ;  /* 0x0000000809027212 */ /* 0x000fe400078e3cff */
[----:B------:R-:W-:Y:S02]  /*18220*/  @!P0 IADD3 R0, R0, 0x1, RZ ;  /* 0x0000000100008810 */ /* 0x000fe40007ffe0ff */
[----:B------:R-:W-:Y:S02]  /*18230*/  ISETP.GE.AND P1, PT, R2, RZ, PT ;  /* 0x000000ff0200720c */ /* 0x000fe40003f26270 */
[----:B------:R-:W-:-:S04]  /*18240*/  ISETP.NE.AND P0, PT, R8, RZ, PT ;  /* 0x000000ff0800720c */ /* 0x000fc80003f05270 */
[----:B------:R-:W-:Y:S01]  /*18250*/  @P2 IADD3 R0, R0, 0x1, RZ ;  /* 0x0000000100002810 */ /* 0x000fe20007ffe0ff */
[----:B-1----:R-:W-:-:S06]  /*18260*/  IMAD.MOV R2, RZ, RZ, -R3 ;  /* 0x000000ffff027224 */ /* 0x002fcc00078e0a03 */
[----:B------:R-:W-:Y:S01]  /*18270*/  @!P1 IMAD.MOV R0, RZ, RZ, -R0 ;  /* 0x000000ffff009224 */ /* 0x000fe200078e0a00 */
[----:B------:R-:W-:Y:S02]  /*18280*/  MOV R4, R2 ;  /* 0x0000000200047202 */ /* 0x000fe40000000f00 */
[----:B------:R-:W-:Y:S02]  /*18290*/  IABS R2, R7 ;  /* 0x0000000700027213 */ /* 0x000fe40000000000 */
[----:B------:R-:W-:Y:S01]  /*182a0*/  @!P0 LOP3.LUT R0, RZ, R8, RZ, 0x33, !PT ;  /* 0x00000008ff008212 */ /* 0x000fe200078e33ff */
[----:B------:R-:W-:Y:S02]  /*182b0*/  IMAD R4, R4, R6, RZ ;  /* 0x0000000604047224 */ /* 0x000fe400078e02ff */
[----:B------:R-:W-:Y:S01]  /*182c0*/  IMAD.MOV R5, RZ, RZ, -R2 ;  /* 0x000000ffff057224 */ /* 0x000fe200078e0a02 */
[----:B------:R-:W-:Y:S01]  /*182d0*/  IABS R11, R0 ;  /* 0x00000000000b7213 */ /* 0x000fe20000000000 */
[----:B------:R-:W-:-:S04]  /*182e0*/  IMAD.MOV.U32 R2, RZ, RZ, RZ ;  /* 0x000000ffff027224 */ /* 0x000fc800078e00ff */
        /* <DEDUP_REMOVED lines=26> */
.L_x_320:
[----:B------:R-:W-:Y:S01]  /*18490*/  MOV R0, c[0x0][0x53c] ;  /* 0x00014f0000007a02 */ /* 0x000fe20000000f00 */
[----:B------:R2:W-:Y:S04]  /*184a0*/  STL [R1+0x10], R9 ;  /* 0x0000100901007387 */ /* 0x0005e80000100800 */
[----:B------:R2:W-:Y:S04]  /*184b0*/  STL [R1+0x14], RZ ;  /* 0x000014ff01007387 */ /* 0x0005e80000100800 */
[----:B------:R2:W-:Y:S04]  /*184c0*/  STL [R1+0x18], RZ ;  /* 0x000018ff01007387 */ /* 0x0005e80000100800 */
[----:B------:R2:W-:Y:S02]  /*184d0*/  STL [R1+0x1c], R0 ;  /* 0x00001c0001007387 */ /* 0x0005e40000100800 */
.L_x_329:
[----:B------:R-:W-:Y:S05]  /*184e0*/  BSYNC B1 ;  /* 0x0000000000017941 */ /* 0x000fea0003800000 */
.L_x_318:
        /* <DEDUP_REMOVED lines=9> */
.L_x_313:
[----:B--2---:R-:W2:Y:S02]  /*18580*/  LDL R0, [R1+0x1c] ;  /* 0x00001c0001007983 */ /* 0x004ea40000100800 */
[----:B--2---:R-:W-:-:S13]  /*18590*/  ISETP.GE.AND P0, PT, R0, c[0x0][0x53c], PT ;  /* 0x00014f0000007a0c */ /* 0x004fda0003f06270 */
[----:B-1----:R-:W-:Y:S01]  /*185a0*/  @P0 CALL.REL.NOINC `(.L_x_330) ;  /* 0x0000001000000944 */ /* 0x002fe20003c00000 */
[----:B------:R-:W-:Y:S05]  /*185b0*/  BRA `(.L_x_331) ;  /* 0xfffe95f000007947 */ /* 0x000fea000383ffff */
.L_x_330:
[----:B------:R-:W-:Y:S05]  /*185c0*/  EXIT ;  /* 0x000000000000794d */ /* 0x000fea0003800000 */
.L_x_163:
[----:B------:R-:W-:Y:S01]  /*185d0*/  IMAD.MOV.U32 R0, RZ, RZ, R5 ;  /* 0x000000ffff007224 */ /* 0x000fe200078e0005 */
[----:B------:R-:W-:Y:S02]  /*185e0*/  MOV R2, 0x1 ;  /* 0x0000000100027802 */ /* 0x000fe40000000f00 */
[----:B------:R-:W-:Y:S02]  /*185f0*/  MOV R3, 0x18610 ;  /* 0x0001861000037802 */ /* 0x000fe40000000f00 */
[----:B------:R-:W-:Y:S05]  /*18600*/  CALL.REL.NOINC `($__internal_6_$__cuda_sm70_shflsync_up_p) ;  /* 0x0000195000007944 */ /* 0x000fea0003c00000 */
[----:B------:R-:W-:Y:S01]  /*18610*/  MOV R0, R4 ;  /* 0x0000000400007202 */ /* 0x000fe20000000f00 */
[----:B------:R-:W-:Y:S05]  /*18620*/  BRA `(.L_x_332) ;  /* 0xfffe7e4000007947 */ /* 0x000fea000383ffff */
.L_x_164:
[----:B------:R-:W-:Y:S01]  /*18630*/  IMAD.MOV.U32 R0, RZ, RZ, R5 ;  /* 0x000000ffff007224 */ /* 0x000fe200078e0005 */
[----:B------:R-:W-:Y:S02]  /*18640*/  MOV R2, 0x2 ;  /* 0x0000000200027802 */ /* 0x000fe40000000f00 */
[----:B------:R-:W-:Y:S02]  /*18650*/  MOV R3, 0x18670 ;  /* 0x0001867000037802 */ /* 0x000fe40000000f00 */
[----:B------:R-:W-:Y:S05]  /*18660*/  CALL.REL.NOINC `($__internal_6_$__cuda_sm70_shflsync_up_p) ;  /* 0x000018f000007944 */ /* 0x000fea0003c00000 */
[----:B------:R-:W-:Y:S01]  /*18670*/  SEL R0, R4, RZ, P4 ;  /* 0x000000ff04007207 */ /* 0x000fe20002000000 */
[----:B------:R-:W-:Y:S01]  /*18680*/  IMAD.MOV.U32 R2, RZ, RZ, 0x4 ;  /* 0x00000004ff027424 */ /* 0x000fe200078e00ff */
[----:B------:R-:W-:-:S03]  /*18690*/  MOV R3, 0x186c0 ;  /* 0x000186c000037802 */ /* 0x000fc60000000f00 */
[----:B------:R-:W-:Y:S02]  /*186a0*/  IMAD.IADD R0, R5, 0x1, R0 ;  /* 0x0000000105007824 */ /* 0x000fe400078e0200 */
        /* <DEDUP_REMOVED lines=14> */
[----:B------:R-:W-:Y:S01]  /*18790*/  IMAD.IADD R4, R0, 0x1, R4 ;  /* 0x0000000100047824 */ /* 0x000fe200078e0204 */
[----:B------:R-:W-:-:S03]  /*187a0*/  MOV R0, 0x1f ;  /* 0x0000001f00007802 */ /* 0x000fc60000000f00 */
[----:B------:R-:W-:Y:S02]  /*187b0*/  IMAD.MOV.U32 R5, RZ, RZ, R4 ;  /* 0x000000ffff057224 */ /* 0x000fe400078e0004 */
[----:B------:R-:W-:Y:S05]  /*187c0*/  CALL.REL.NOINC `($__internal_5_$__cuda_sm70_shflsync_idx_p) ;  /* 0x0000174000007944 */ /* 0x000fea0003c00000 */
[----:B------:R-:W-:Y:S05]  /*187d0*/  BRA `(.L_x_333) ;  /* 0xfffe7d9000007947 */ /* 0x000fea000383ffff */
.L_x_166:
[----:B------:R-:W-:Y:S02]  /*187e0*/  SEL R0, RZ, 0x1, P0 ;  /* 0x00000001ff007807 */ /* 0x000fe40000000000 */
[----:B------:R-:W-:Y:S02]  /*187f0*/  MOV R2, 0x18810 ;  /* 0x0001881000027802 */ /* 0x000fe40000000f00 */
[----:B------:R-:W-:Y:S05]  /*18800*/  CALL.REL.NOINC `($__internal_7_$__cuda_sm70_votesync_ballot) ;  /* 0x000017c000007944 */ /* 0x000fea0003c00000 */
[----:B------:R-:W-:Y:S01]  /*18810*/  MOV R6, R0 ;  /* 0x0000000000067202 */ /* 0x000fe20000000f00 */
[----:B------:R-:W-:Y:S05]  /*18820*/  BRA `(.L_x_334) ;  /* 0xfffe7dd000007947 */ /* 0x000fea000383ffff */
.L_x_167:
[----:B------:R-:W-:Y:S01]  /*18830*/  IMAD.MOV.U32 R5, RZ, RZ, R8 ;  /* 0x000000ffff057224 */ /* 0x000fe200078e0008 */
[----:B--2---:R-:W-:Y:S01]  /*18840*/  MOV R3, R13 ;  /* 0x0000000d00037202 */ /* 0x004fe20000000f00 */
[----:B------:R-:W-:Y:S01]  /*18850*/  IMAD.MOV.U32 R0, RZ, RZ, 0x1f ;  /* 0x0000001fff007424 */ /* 0x000fe200078e00ff */
[----:B------:R-:W-:Y:S02]  /*18860*/  MOV R2, 0x18880 ;  /* 0x0001888000027802 */ /* 0x000fe40000000f00 */
[----:B-1----:R-:W-:Y:S05]  /*18870*/  CALL.REL.NOINC `($__internal_5_$__cuda_sm70_shflsync_idx_p) ;  /* 0x0000169000007944 */ /* 0x002fea0003c00000 */
[----:B------:R-:W-:Y:S01]  /*18880*/  IMAD.MOV.U32 R11, RZ, RZ, R0 ;  /* 0x000000ffff0b7224 */ /* 0x000fe200078e0000 */
[----:B------:R-:W-:Y:S01]  /*18890*/  MOV R5, R7 ;  /* 0x0000000700057202 */ /* 0x000fe20000000f00 */
[----:B------:R-:W-:Y:S01]  /*188a0*/  IMAD.MOV.U32 R7, RZ, RZ, RZ ;  /* 0x000000ffff077224 */ /* 0x000fe200078e00ff */
[----:B------:R-:W-:Y:S01]  /*188b0*/  MOV R3, R13 ;  /* 0x0000000d00037202 */ /* 0x000fe20000000f00 */
[----:B------:R-:W-:Y:S01]  /*188c0*/  IMAD.MOV.U32 R0, RZ, RZ, 0x1f ;  /* 0x0000001fff007424 */ /* 0x000fe200078e00ff */
[----:B------:R-:W-:-:S02]  /*188d0*/  MOV R2, 0x188f0 ;  /* 0x000188f000027802 */ /* 0x000fc40000000f00 */
[----:B------:R-:W-:Y:S05]  /*188e0*/  CALL.REL.NOINC `($__internal_5_$__cuda_sm70_shflsync_idx_p) ;  /* 0x0000162000007944 */ /* 0x000fea0003c00000 */
[----:B------:R-:W-:Y:S01]  /*188f0*/  MOV R10, R0 ;  /* 0x00000000000a7202 */ /* 0x000fe20000000f00 */
[----:B------:R-:W-:Y:S05]  /*18900*/  BRA `(.L_x_335) ;  /* 0xfffe7d4000007947 */ /* 0x000fea000383ffff */
.L_x_170:
[----:B------:R-:W-:Y:S01]  /*18910*/  IMAD.MOV.U32 R5, RZ, RZ, R4 ;  /* 0x000000ffff057224 */ /* 0x000fe200078e0004 */
[----:B------:R-:W-:-:S02]  /*18920*/  MOV R0, 0x1f ;  /* 0x0000001f00007802 */ /* 0x000fc40000000f00 */
[----:B------:R-:W-:Y:S02]  /*18930*/  MOV R2, 0x18950 ;  /* 0x0001895000027802 */ /* 0x000fe40000000f00 */
[----:B-1----:R-:W-:Y:S05]  /*18940*/  CALL.REL.NOINC `($__internal_5_$__cuda_sm70_shflsync_idx_p) ;  /* 0x000015c000007944 */ /* 0x002fea0003c00000 */
[----:B------:R-:W-:Y:S01]  /*18950*/  MOV R7, R0 ;  /* 0x0000000000077202 */ /* 0x000fe20000000f00 */
[----:B------:R-:W-:Y:S05]  /*18960*/  BRA `(.L_x_169) ;  /* 0xfffe7d4000007947 */ /* 0x000fea000383ffff */
.L_x_208:
[----:B------:R-:W-:Y:S01]  /*18970*/  IMAD.MOV.U32 R5, RZ, RZ, R10 ;  /* 0x000000ffff057224 */ /* 0x000fe200078e000a */
[----:B------:R-:W-:Y:S01]  /*18980*/  MOV R3, RZ ;  /* 0x000000ff00037202 */ /* 0x000fe20000000f00 */
[----:B------:R-:W-:Y:S01]  /*18990*/  IMAD.MOV.U32 R0, RZ, RZ, 0x1c1f ;  /* 0x00001c1fff007424 */ /* 0x000fe200078e00ff */
[----:B------:R-:W-:Y:S02]  /*189a0*/  MOV R2, 0x189c0 ;  /* 0x000189c000027802 */ /* 0x000fe40000000f00 */
[----:B-----5:R-:W-:Y:S05]  /*189b0*/  CALL.REL.NOINC `($__internal_5_$__cuda_sm70_shflsync_idx_p) ;  /* 0x0000155000007944 */ /* 0x020fea0003c00000 */
[----:B------:R-:W-:Y:S01]  /*189c0*/  MOV R8, R0 ;  /* 0x0000000000087202 */ /* 0x000fe20000000f00 */
[----:B------:R-:W-:Y:S05]  /*189d0*/  BRA `(.L_x_336) ;  /* 0xfffef65000007947 */ /* 0x000fea000383ffff */
.L_x_209:
[----:B------:R-:W-:Y:S01]  /*189e0*/  IMAD.MOV.U32 R5, RZ, RZ, R11 ;  /* 0x000000ffff057224 */ /* 0x000fe200078e000b */
[----:B------:R-:W-:Y:S01]  /*189f0*/  MOV R3, RZ ;  /* 0x000000ff00037202 */ /* 0x000fe20000000f00 */
[----:B------:R-:W-:Y:S01]  /*18a00*/  IMAD.MOV.U32 R0, RZ, RZ, 0x1c1f ;  /* 0x00001c1fff007424 */ /* 0x000fe200078e00ff */
[----:B------:R-:W-:Y:S02]  /*18a10*/  MOV R2, 0x18a30 ;  /* 0x00018a3000027802 */ /* 0x000fe40000000f00 */
[----:B-12--5:R-:W-:Y:S05]  /*18a20*/  CALL.REL.NOINC `($__internal_5_$__cuda_sm70_shflsync_idx_p) ;  /* 0x000014e000007944 */ /* 0x026fea0003c00000 */
[----:B------:R-:W-:Y:S05]  /*18a30*/  BRA `(.L_x_337) ;  /* 0xfffef61000007947 */ /* 0x000fea000383ffff */
.L_x_212:
[----:B--2---:R-:W-:Y:S01]  /*18a40*/  IMAD.MOV.U32 R5, RZ, RZ, R10 ;  /* 0x000000ffff057224 */ /* 0x004fe200078e000a */
[----:B------:R-:W-:Y:S01]  /*18a50*/  MOV R3, 0x1 ;  /* 0x0000000100037802 */ /* 0x000fe20000000f00 */
[----:B----4-:R-:W-:Y:S01]  /*18a60*/  IMAD.MOV.U32 R0, RZ, RZ, 0x1c1f ;  /* 0x00001c1fff007424 */ /* 0x010fe200078e00ff */
[----:B------:R-:W-:-:S02]  /*18a70*/  MOV R2, 0x18a90 ;  /* 0x00018a9000027802 */ /* 0x000fc40000000f00 */
[----:B-1-3-5:R-:W-:Y:S05]  /*18a80*/  CALL.REL.NOINC `($__internal_5_$__cuda_sm70_shflsync_idx_p) ;  /* 0x0000148000007944 */ /* 0x02afea0003c00000 */
[----:B------:R-:W-:Y:S01]  /*18a90*/  IMAD.MOV.U32 R8, RZ, RZ, R0 ;  /* 0x000000ffff087224 */ /* 0x000fe200078e0000 */
[----:B------:R-:W-:Y:S01]  /*18aa0*/  MOV R3, 0x1 ;  /* 0x0000000100037802 */ /* 0x000fe20000000f00 */
[----:B------:R-:W-:Y:S01]  /*18ab0*/  IMAD.MOV.U32 R5, RZ, RZ, R11 ;  /* 0x000000ffff057224 */ /* 0x000fe200078e000b */
[----:B------:R-:W-:-:S02]  /*18ac0*/  MOV R0, 0x1c1f ;  /* 0x00001c1f00007802 */ /* 0x000fc40000000f00 */
[----:B------:R-:W-:Y:S02]  /*18ad0*/  MOV R2, 0x18af0 ;  /* 0x00018af000027802 */ /* 0x000fe40000000f00 */
[----:B------:R-:W-:Y:S05]  /*18ae0*/  CALL.REL.NOINC `($__internal_5_$__cuda_sm70_shflsync_idx_p) ;  /* 0x0000142000007944 */ /* 0x000fea0003c00000 */
[----:B------:R-:W-:Y:S05]  /*18af0*/  BRA `(.L_x_338) ;  /* 0xfffef6d000007947 */ /* 0x000fea000383ffff */
.L_x_215:
[----:B-1----:R-:W-:Y:S01]  /*18b00*/  IMAD.MOV.U32 R5, RZ, RZ, R10 ;  /* 0x000000ffff057224 */ /* 0x002fe200078e000a */
[----:B------:R-:W-:Y:S01]  /*18b10*/  MOV R3, 0x2 ;  /* 0x0000000200037802 */ /* 0x000fe20000000f00 */
[----:B----4-:R-:W-:Y:S01]  /*18b20*/  IMAD.MOV.U32 R0, RZ, RZ, 0x1c1f ;  /* 0x00001c1fff007424 */ /* 0x010fe200078e00ff */
[----:B------:R-:W-:Y:S02]  /*18b30*/  MOV R2, 0x18b50 ;  /* 0x00018b5000027802 */ /* 0x000fe40000000f00 */
[----:B--23-5:R-:W-:Y:S05]  /*18b40*/  CALL.REL.NOINC `($__internal_5_$__cuda_sm70_shflsync_idx_p) ;  /* 0x000013c000007944 */ /* 0x02cfea0003c00000 */
[----:B------:R-:W-:Y:S01]  /*18b50*/  MOV R8, R0 ;  /* 0x0000000000087202 */ /* 0x000fe20000000f00 */
[----:B------:R-:W-:Y:S05]  /*18b60*/  BRA `(.L_x_339) ;  /* 0xfffef7d000007947 */ /* 0x000fea000383ffff */
.L_x_216:
[----:B------:R-:W-:Y:S01]  /*18b70*/  IMAD.MOV.U32 R5, RZ, RZ, R11 ;  /* 0x000000ffff057224 */ /* 0x000fe200078e000b */
[----:B------:R-:W-:Y:S01]  /*18b80*/  MOV R3, 0x2 ;  /* 0x0000000200037802 */ /* 0x000fe20000000f00 */
[----:B----4-:R-:W-:Y:S01]  /*18b90*/  IMAD.MOV.U32 R0, RZ, RZ, 0x1c1f ;  /* 0x00001c1fff007424 */ /* 0x010fe200078e00ff */
[----:B------:R-:W-:Y:S02]  /*18ba0*/  MOV R2, 0x18bc0 ;  /* 0x00018bc000027802 */ /* 0x000fe40000000f00 */
[----:B-123-5:R-:W-:Y:S05]  /*18bb0*/  CALL.REL.NOINC `($__internal_5_$__cuda_sm70_shflsync_idx_p) ;  /* 0x0000135000007944 */ /* 0x02efea0003c00000 */
[----:B------:R-:W-:Y:S05]  /*18bc0*/  BRA `(.L_x_340) ;  /* 0xfffef79000007947 */ /* 0x000fea000383ffff */
.L_x_219:
[----:B-1----:R-:W-:Y:S01]  /*18bd0*/  IMAD.MOV.U32 R5, RZ, RZ, R10 ;  /* 0x000000ffff057224 */ /* 0x002fe200078e000a */
[----:B------:R-:W-:Y:S01]  /*18be0*/  MOV R3, 0x3 ;  /* 0x0000000300037802 */ /* 0x000fe20000000f00 */
[----:B------:R-:W-:Y:S01]  /*18bf0*/  IMAD.MOV.U32 R0, RZ, RZ, 0x1c1f ;  /* 0x00001c1fff007424 */ /* 0x000fe200078e00ff */
[----:B------:R-:W-:-:S02]  /*18c00*/  MOV R2, 0x18c20 ;  /* 0x00018c2000027802 */ /* 0x000fc40000000f00 */
[----:B--2345:R-:W-:Y:S05]  /*18c10*/  CALL.REL.NOINC `($__internal_5_$__cuda_sm70_shflsync_idx_p) ;  /* 0x000012f000007944 */ /* 0x03cfea0003c00000 */
[----:B------:R-:W-:Y:S01]  /*18c20*/  IMAD.MOV.U32 R8, RZ, RZ, R0 ;  /* 0x000000ffff087224 */ /* 0x000fe200078e0000 */
[----:B------:R-:W-:Y:S01]  /*18c30*/  MOV R3, 0x3 ;  /* 0x0000000300037802 */ /* 0x000fe20000000f00 */
[----:B------:R-:W-:Y:S01]  /*18c40*/  IMAD.MOV.U32 R5, RZ, RZ, R11 ;  /* 0x000000ffff057224 */ /* 0x000fe200078e000b */
[----:B------:R-:W-:-:S02]  /*18c50*/  MOV R0, 0x1c1f ;  /* 0x00001c1f00007802 */ /* 0x000fc40000000f00 */
[----:B------:R-:W-:Y:S02]  /*18c60*/  MOV R2, 0x18c80 ;  /* 0x00018c8000027802 */ /* 0x000fe40000000f00 */
[----:B------:R-:W-:Y:S05]  /*18c70*/  CALL.REL.NOINC `($__internal_5_$__cuda_sm70_shflsync_idx_p) ;  /* 0x0000129000007944 */ /* 0x000fea0003c00000 */
[----:B------:R-:W-:Y:S05]  /*18c80*/  BRA `(.L_x_341) ;  /* 0xfffef85000007947 */ /* 0x000fea000383ffff */
.L_x_266:
[----:B------:R-:W-:Y:S01]  /*18c90*/  IMAD.MOV.U32 R0, RZ, RZ, R216 ;  /* 0x000000ffff007224 */ /* 0x000fe200078e00d8 */
[----:B------:R-:W-:Y:S01]  /*18ca0*/  MOV R9, 0x1f ;  /* 0x0000001f00097802 */ /* 0x000fe20000000f00 */
[----:B------:R-:W-:Y:S01]  /*18cb0*/  IMAD.MOV.U32 R3, RZ, RZ, 0x2 ;  /* 0x00000002ff037424 */ /* 0x000fe200078e00ff */
[----:B------:R-:W-:Y:S02]  /*18cc0*/  MOV R8, 0xffffffff ;  /* 0xffffffff00087802 */ /* 0x000fe40000000f00 */
[----:B------:R-:W-:Y:S02]  /*18cd0*/  MOV R2, 0x18cf0 ;  /* 0x00018cf000027802 */ /* 0x000fe40000000f00 */
[----:B------:R-:W-:Y:S05]  /*18ce0*/  CALL.REL.NOINC `($__internal_4_$__cuda_sm70_shflsync_bfly_p) ;  /* 0x000011e000007944 */ /* 0x000fea0003c00000 */
[----:B------:R-:W-:Y:S01]  /*18cf0*/  FADD.FTZ R7, R216, R0 ;  /* 0x00000000d8077221 */ /* 0x000fe20000010000 */
[----:B------:R-:W-:Y:S02]  /*18d00*/  MOV R3, 0x1 ;  /* 0x0000000100037802 */ /* 0x000fe40000000f00 */
[----:B------:R-:W-:Y:S02]  /*18d10*/  MOV R2, 0x18d40 ;  /* 0x00018d4000027802 */ /* 0x000fe40000000f00 */
[----:B------:R-:W-:-:S02]  /*18d20*/  MOV R0, R7 ;  /* 0x0000000700007202 */ /* 0x000fc40000000f00 */
[----:B------:R-:W-:Y:S05]  /*18d30*/  CALL.REL.NOINC `($__internal_4_$__cuda_sm70_shflsync_bfly_p) ;  /* 0x0000119000007944 */ /* 0x000fea0003c00000 */
[----:B------:R-:W-:Y:S01]  /*18d40*/  FADD.FTZ R7, R7, R0 ;  /* 0x0000000007077221 */ /* 0x000fe20000010000 */
[----:B------:R-:W-:-:S02]  /*18d50*/  MOV R0, R217 ;  /* 0x000000d900007202 */ /* 0x000fc40000000f00 */
[----:B------:R-:W-:Y:S02]  /*18d60*/  MOV R3, 0x2 ;  /* 0x0000000200037802 */ /* 0x000fe40000000f00 */
[----:B------:R-:W-:Y:S02]  /*18d70*/  MOV R2, 0x18d90 ;  /* 0x00018d9000027802 */ /* 0x000fe40000000f00 */
[----:B------:R-:W-:Y:S05]  /*18d80*/  CALL.REL.NOINC `($__internal_4_$__cuda_sm70_shflsync_bfly_p) ;  /* 0x0000114000007944 */ /* 0x000fea0003c00000 */
[----:B------:R-:W-:Y:S01]  /*18d90*/  FADD.FTZ R6, R217, R0 ;  /* 0x00000000d9067221 */ /* 0x000fe20000010000 */
[----:B------:R-:W-:Y:S02]  /*18da0*/  MOV R3, 0x1 ;  /* 0x0000000100037802 */ /* 0x000fe40000000f00 */
[----:B------:R-:W-:Y:S02]  /*18db0*/  MOV R2, 0x18de0 ;  /* 0x00018de000027802 */ /* 0x000fe40000000f00 */
[----:B------:R-:W-:Y:S02]  /*18dc0*/  MOV R0, R6 ;  /* 0x0000000600007202 */ /* 0x000fe40000000f00 */
[----:B------:R-:W-:Y:S05]  /*18dd0*/  CALL.REL.NOINC `($__internal_4_$__cuda_sm70_shflsync_bfly_p) ;  /* 0x000010f000007944 */ /* 0x000fea0003c00000 */
[----:B------:R-:W-:Y:S01]  /*18de0*/  FADD.FTZ R6, R6, R0 ;  /* 0x0000000006067221 */ /* 0x000fe20000010000 */
[----:B------:R-:W-:Y:S02]  /*18df0*/  MOV R0, R235 ;  /* 0x000000eb00007202 */ /* 0x000fe40000000f00 */
[----:B------:R-:W-:-:S02]  /*18e00*/  MOV R3, 0x2 ;  /* 0x0000000200037802 */ /* 0x000fc40000000f00 */
        /* <DEDUP_REMOVED lines=9> */
[----:B------:R-:W-:Y:S02]  /*18ea0*/  MOV R3, 0x2 ;  /* 0x0000000200037802 */ /* 0x000fe40000000f00 */
[----:B------:R-:W-:-:S02]  /*18eb0*/  MOV R2, 0x18ed0 ;  /* 0x00018ed000027802 */ /* 0x000fc40000000f00 */
[----:B------:R-:W-:Y:S05]  /*18ec0*/  CALL.REL.NOINC `($__internal_4_$__cuda_sm70_shflsync_bfly_p) ;  /* 0x0000100000007944 */ /* 0x000fea0003c00000 */
[----:B------:R-:W-:Y:S01]  /*18ed0*/  FADD.FTZ R4, R237, R0 ;  /* 0x00000000ed047221 */ /* 0x000fe20000010000 */
[----:B------:R-:W-:-:S02]  /*18ee0*/  MOV R3, 0x1 ;  /* 0x0000000100037802 */ /* 0x000fc40000000f00 */
[----:B------:R-:W-:Y:S02]  /*18ef0*/  MOV R2, 0x18f20 ;  /* 0x00018f2000027802 */ /* 0x000fe40000000f00 */
[----:B------:R-:W-:Y:S02]  /*18f00*/  MOV R0, R4 ;  /* 0x0000000400007202 */ /* 0x000fe40000000f00 */
[----:B------:R-:W-:Y:S05]  /*18f10*/  CALL.REL.NOINC `($__internal_4_$__cuda_sm70_shflsync_bfly_p) ;  /* 0x00000fb000007944 */ /* 0x000fea0003c00000 */
[----:B------:R-:W-:Y:S01]  /*18f20*/  MOV R8, R0 ;  /* 0x0000000000087202 */ /* 0x000fe20000000f00 */
[----:B------:R-:W-:Y:S05]  /*18f30*/  BRA `(.L_x_342) ;  /* 0xffffaa9000007947 */ /* 0x000fea000383ffff */
.L_x_273:
[----:B-1234-:R-:W-:Y:S01]  /*18f40*/  IMAD.MOV.U32 R5, RZ, RZ, R12 ;  /* 0x000000ffff057224 */ /* 0x01efe200078e000c */
[----:B------:R-:W-:Y:S01]  /*18f50*/  MOV R3, RZ ;  /* 0x000000ff00037202 */ /* 0x000fe20000000f00 */
[----:B------:R-:W-:Y:S01]  /*18f60*/  IMAD.MOV.U32 R0, RZ, RZ, 0x1c1f ;  /* 0x00001c1fff007424 */ /* 0x000fe200078e00ff */
[----:B------:R-:W-:Y:S02]  /*18f70*/  MOV R2, 0x18f90 ;  /* 0x00018f9000027802 */ /* 0x000fe40000000f00 */
[----:B------:R-:W-:Y:S05]  /*18f80*/  CALL.REL.NOINC `($__internal_5_$__cuda_sm70_shflsync_idx_p) ;  /* 0x00000f8000007944 */ /* 0x000fea0003c00000 */
[----:B------:R-:W-:Y:S01]  /*18f90*/  MOV R10, R0 ;  /* 0x00000000000a7202 */ /* 0x000fe20000000f00 */
[----:B------:R-:W-:Y:S05]  /*18fa0*/  BRA `(.L_x_343) ;  /* 0xffffc4c000007947 */ /* 0x000fea000383ffff */
.L_x_274:
[----:B------:R-:W-:Y:S01]  /*18fb0*/  IMAD.MOV.U32 R5, RZ, RZ, R13 ;  /* 0x000000ffff057224 */ /* 0x000fe200078e000d */
[----:B------:R-:W-:Y:S01]  /*18fc0*/  MOV R3, RZ ;  /* 0x000000ff00037202 */ /* 0x000fe20000000f00 */
[----:B------:R-:W-:Y:S01]  /*18fd0*/  IMAD.MOV.U32 R0, RZ, RZ, 0x1c1f ;  /* 0x00001c1fff007424 */ /* 0x000fe200078e00ff */
[----:B------:R-:W-:-:S02]  /*18fe0*/  MOV R2, 0x19000 ;  /* 0x0001900000027802 */ /* 0x000fc40000000f00 */
[----:B-12---:R-:W-:Y:S05]  /*18ff0*/  CALL.REL.NOINC `($__internal_5_$__cuda_sm70_shflsync_idx_p) ;  /* 0x00000f1000007944 */ /* 0x006fea0003c00000 */
[----:B------:R-:W-:Y:S05]  /*19000*/  BRA `(.L_x_344) ;  /* 0xffffc48000007947 */ /* 0x000fea000383ffff */
.L_x_277:
[----:B------:R-:W-:Y:S01]  /*19010*/  IMAD.MOV.U32 R5, RZ, RZ, R12 ;  /* 0x000000ffff057224 */ /* 0x000fe200078e000c */
[----:B--2---:R-:W-:Y:S01]  /*19020*/  MOV R3, 0x1 ;  /* 0x0000000100037802 */ /* 0x004fe20000000f00 */
[----:B----4-:R-:W-:Y:S01]  /*19030*/  IMAD.MOV.U32 R0, RZ, RZ, 0x1c1f ;  /* 0x00001c1fff007424 */ /* 0x010fe200078e00ff */
[----:B------:R-:W-:-:S02]  /*19040*/  MOV R2, 0x19060 ;  /* 0x0001906000027802 */ /* 0x000fc40000000f00 */
[----:B-1-3--:R-:W-:Y:S05]  /*19050*/  CALL.REL.NOINC `($__internal_5_$__cuda_sm70_shflsync_idx_p) ;  /* 0x00000eb000007944 */ /* 0x00afea0003c00000 */
[----:B------:R-:W-:Y:S01]  /*19060*/  IMAD.MOV.U32 R10, RZ, RZ, R0 ;  /* 0x000000ffff0a7224 */ /* 0x000fe200078e0000 */
[----:B------:R-:W-:Y:S01]  /*19070*/  MOV R3, 0x1 ;  /* 0x0000000100037802 */ /* 0x000fe20000000f00 */
[----:B------:R-:W-:Y:S01]  /*19080*/  IMAD.MOV.U32 R5, RZ, RZ, R13 ;  /* 0x000000ffff057224 */ /* 0x000fe200078e000d */
[----:B------:R-:W-:-:S02]  /*19090*/  MOV R0, 0x1c1f ;  /* 0x00001c1f00007802 */ /* 0x000fc40000000f00 */
[----:B------:R-:W-:Y:S02]  /*190a0*/  MOV R2, 0x190c0 ;  /* 0x000190c000027802 */ /* 0x000fe40000000f00 */
[----:B------:R-:W-:Y:S05]  /*190b0*/  CALL.REL.NOINC `($__internal_5_$__cuda_sm70_shflsync_idx_p) ;  /* 0x00000e5000007944 */ /* 0x000fea0003c00000 */
[----:B------:R-:W-:Y:S05]  /*190c0*/  BRA `(.L_x_345) ;  /* 0xffffc52000007947 */ /* 0x000fea000383ffff */
.L_x_280:
[----:B------:R-:W-:Y:S01]  /*190d0*/  IMAD.MOV.U32 R5, RZ, RZ, R12 ;  /* 0x000000ffff057224 */ /* 0x000fe200078e000c */
[----:B-1----:R-:W-:Y:S01]  /*190e0*/  MOV R3, 0x2 ;  /* 0x0000000200037802 */ /* 0x002fe20000000f00 */
[----:B----4-:R-:W-:Y:S01]  /*190f0*/  IMAD.MOV.U32 R0, RZ, RZ, 0x1c1f ;  /* 0x00001c1fff007424 */ /* 0x010fe200078e00ff */
[----:B------:R-:W-:Y:S02]  /*19100*/  MOV R2, 0x19120 ;  /* 0x0001912000027802 */ /* 0x000fe40000000f00 */
[----:B--23--:R-:W-:Y:S05]  /*19110*/  CALL.REL.NOINC `($__internal_5_$__cuda_sm70_shflsync_idx_p) ;  /* 0x00000df000007944 */ /* 0x00cfea0003c00000 */
[----:B------:R-:W-:Y:S01]  /*19120*/  MOV R10, R0 ;  /* 0x00000000000a7202 */ /* 0x000fe20000000f00 */
[----:B------:R-:W-:Y:S05]  /*19130*/  BRA `(.L_x_346) ;  /* 0xffffc61000007947 */ /* 0x000fea000383ffff */
.L_x_281:
[----:B------:R-:W-:Y:S01]  /*19140*/  IMAD.MOV.U32 R5, RZ, RZ, R13 ;  /* 0x000000ffff057224 */ /* 0x000fe200078e000d */
[----:B------:R-:W-:Y:S01]  /*19150*/  MOV R3, 0x2 ;  /* 0x0000000200037802 */ /* 0x000fe20000000f00 */
[----:B----4-:R-:W-:Y:S01]  /*19160*/  IMAD.MOV.U32 R0, RZ, RZ, 0x1c1f ;  /* 0x00001c1fff007424 */ /* 0x010fe200078e00ff */
[----:B------:R-:W-:Y:S02]  /*19170*/  MOV R2, 0x19190 ;  /* 0x0001919000027802 */ /* 0x000fe40000000f00 */
[----:B-123--:R-:W-:Y:S05]  /*19180*/  CALL.REL.NOINC `($__internal_5_$__cuda_sm70_shflsync_idx_p) ;  /* 0x00000d8000007944 */ /* 0x00efea0003c00000 */
[----:B------:R-:W-:Y:S05]  /*19190*/  BRA `(.L_x_347) ;  /* 0xffffc5d000007947 */ /* 0x000fea000383ffff */
.L_x_284:
[----:B------:R-:W-:Y:S01]  /*191a0*/  IMAD.MOV.U32 R5, RZ, RZ, R12 ;  /* 0x000000ffff057224 */ /* 0x000fe200078e000c */
[----:B-1----:R-:W-:Y:S01]  /*191b0*/  MOV R3, 0x3 ;  /* 0x0000000300037802 */ /* 0x002fe20000000f00 */
[----:B------:R-:W-:Y:S01]  /*191c0*/  IMAD.MOV.U32 R0, RZ, RZ, 0x1c1f ;  /* 0x00001c1fff007424 */ /* 0x000fe200078e00ff */
[----:B------:R-:W-:-:S02]  /*191d0*/  MOV R2, 0x191f0 ;  /* 0x000191f000027802 */ /* 0x000fc40000000f00 */
[----:B--234-:R-:W-:Y:S05]  /*191e0*/  CALL.REL.NOINC `($__internal_5_$__cuda_sm70_shflsync_idx_p) ;  /* 0x00000d2000007944 */ /* 0x01cfea0003c00000 */
[----:B------:R-:W-:Y:S01]  /*191f0*/  IMAD.MOV.U32 R6, RZ, RZ, R0 ;  /* 0x000000ffff067224 */ /* 0x000fe200078e0000 */
[----:B------:R-:W-:Y:S01]  /*19200*/  MOV R3, 0x3 ;  /* 0x0000000300037802 */ /* 0x000fe20000000f00 */
[----:B------:R-:W-:Y:S01]  /*19210*/  IMAD.MOV.U32 R5, RZ, RZ, R13 ;  /* 0x000000ffff057224 */ /* 0x000fe200078e000d */
[----:B------:R-:W-:-:S02]  /*19220*/  MOV R0, 0x1c1f ;  /* 0x00001c1f00007802 */ /* 0x000fc40000000f00 */
[----:B------:R-:W-:Y:S02]  /*19230*/  MOV R2, 0x19250 ;  /* 0x0001925000027802 */ /* 0x000fe40000000f00 */
[----:B------:R-:W-:Y:S05]  /*19240*/  CALL.REL.NOINC `($__internal_5_$__cuda_sm70_shflsync_idx_p) ;  /* 0x00000cc000007944 */ /* 0x000fea0003c00000 */
[----:B------:R-:W-:Y:S05]  /*19250*/  BRA `(.L_x_348) ;  /* 0xffffc68000007947 */ /* 0x000fea000383ffff */
.L_x_286:
[----:B------:R-:W-:Y:S01]  /*19260*/  IMAD.MOV.U32 R5, RZ, RZ, R17 ;  /* 0x000000ffff057224 */ /* 0x000fe200078e0011 */
[----:B------:R-:W-:Y:S01]  /*19270*/  MOV R3, RZ ;  /* 0x000000ff00037202 */ /* 0x000fe20000000f00 */
[----:B------:R-:W-:Y:S01]  /*19280*/  IMAD.MOV.U32 R0, RZ, RZ, 0x1c1f ;  /* 0x00001c1fff007424 */ /* 0x000fe200078e00ff */
[----:B------:R-:W-:Y:S02]  /*19290*/  MOV R2, 0x192b0 ;  /* 0x000192b000027802 */ /* 0x000fe40000000f00 */
[----:B------:R-:W-:Y:S05]  /*192a0*/  CALL.REL.NOINC `($__internal_5_$__cuda_sm70_shflsync_idx_p) ;  /* 0x00000c6000007944 */ /* 0x000fea0003c00000 */
[----:B------:R-:W-:Y:S01]  /*192b0*/  MOV R4, R0 ;  /* 0x0000000000047202 */ /* 0x000fe20000000f00 */
[----:B------:R-:W-:Y:S05]  /*192c0*/  BRA `(.L_x_349) ;  /* 0xffffc97000007947 */ /* 0x000fea000383ffff */
.L_x_287:
[----:B------:R-:W-:Y:S01]  /*192d0*/  IMAD.MOV.U32 R5, RZ, RZ, R24 ;  /* 0x000000ffff057224 */ /* 0x000fe200078e0018 */
[----:B------:R-:W-:Y:S01]  /*192e0*/  MOV R3, RZ ;  /* 0x000000ff00037202 */ /* 0x000fe20000000f00 */
[----:B------:R-:W-:Y:S01]  /*192f0*/  IMAD.MOV.U32 R0, RZ, RZ, 0x1c1f ;  /* 0x00001c1fff007424 */ /* 0x000fe200078e00ff */
[----:B------:R-:W-:Y:S02]  /*19300*/  MOV R2, 0x19320 ;  /* 0x0001932000027802 */ /* 0x000fe40000000f00 */
[----:B-12---:R-:W-:Y:S05]  /*19310*/  CALL.REL.NOINC `($__internal_5_$__cuda_sm70_shflsync_idx_p) ;  /* 0x00000bf000007944 */ /* 0x006fea0003c00000 */
[----:B------:R-:W-:Y:S05]  /*19320*/  BRA `(.L_x_350) ;  /* 0xffffc93000007947 */ /* 0x000fea000383ffff */
.L_x_290:
[----:B------:R-:W-:Y:S01]  /*19330*/  IMAD.MOV.U32 R5, RZ, RZ, R17 ;  /* 0x000000ffff057224 */ /* 0x000fe200078e0011 */
[----:B-1----:R-:W-:Y:S01]  /*19340*/  MOV R3, 0x1 ;  /* 0x0000000100037802 */ /* 0x002fe20000000f00 */
[----:B----4-:R-:W-:Y:S01]  /*19350*/  IMAD.MOV.U32 R0, RZ, RZ, 0x1c1f ;  /* 0x00001c1fff007424 */ /* 0x010fe200078e00ff */
[----:B------:R-:W-:-:S02]  /*19360*/  MOV R2, 0x19380 ;  /* 0x0001938000027802 */ /* 0x000fc40000000f00 */
[----:B--23--:R-:W-:Y:S05]  /*19370*/  CALL.REL.NOINC `($__internal_5_$__cuda_sm70_shflsync_idx_p) ;  /* 0x00000b9000007944 */ /* 0x00cfea0003c00000 */
[----:B------:R-:W-:Y:S01]  /*19380*/  IMAD.MOV.U32 R4, RZ, RZ, R0 ;  /* 0x000000ffff047224 */ /* 0x000fe200078e0000 */
[----:B------:R-:W-:Y:S01]  /*19390*/  MOV R3, 0x1 ;  /* 0x0000000100037802 */ /* 0x000fe20000000f00 */
[----:B------:R-:W-:Y:S01]  /*193a0*/  IMAD.MOV.U32 R5, RZ, RZ, R24 ;  /* 0x000000ffff057224 */ /* 0x000fe200078e0018 */
[----:B------:R-:W-:-:S02]  /*193b0*/  MOV R0, 0x1c1f ;  /* 0x00001c1f00007802 */ /* 0x000fc40000000f00 */
[----:B------:R-:W-:Y:S02]  /*193c0*/  MOV R2, 0x193e0 ;  /* 0x000193e000027802 */ /* 0x000fe40000000f00 */
[----:B------:R-:W-:Y:S05]  /*193d0*/  CALL.REL.NOINC `($__internal_5_$__cuda_sm70_shflsync_idx_p) ;  /* 0x00000b3000007944 */ /* 0x000fea0003c00000 */
[----:B------:R-:W-:Y:S05]  /*193e0*/  BRA `(.L_x_351) ;  /* 0xffffcd5000007947 */ /* 0x000fea000383ffff */
.L_x_293:
[----:B------:R-:W-:Y:S01]  /*193f0*/  IMAD.MOV.U32 R5, RZ, RZ, R17 ;  /* 0x000000ffff057224 */ /* 0x000fe200078e0011 */
[----:B-12---:R-:W-:Y:S01]  /*19400*/  MOV R3, 0x2 ;  /* 0x0000000200037802 */ /* 0x006fe20000000f00 */
[----:B----4-:R-:W-:Y:S01]  /*19410*/  IMAD.MOV.U32 R0, RZ, RZ, 0x1c1f ;  /* 0x00001c1fff007424 */ /* 0x010fe200078e00ff */
[----:B------:R-:W-:Y:S02]  /*19420*/  MOV R2, 0x19440 ;  /* 0x0001944000027802 */ /* 0x000fe40000000f00 */
[----:B---3--:R-:W-:Y:S05]  /*19430*/  CALL.REL.NOINC `($__internal_5_$__cuda_sm70_shflsync_idx_p) ;  /* 0x00000ad000007944 */ /* 0x008fea0003c00000 */
[----:B------:R-:W-:Y:S01]  /*19440*/  MOV R4, R0 ;  /* 0x0000000000047202 */ /* 0x000fe20000000f00 */
[----:B------:R-:W-:Y:S05]  /*19450*/  BRA `(.L_x_352) ;  /* 0xffffd05000007947 */ /* 0x000fea000383ffff */
.L_x_294:
[----:B------:R-:W-:Y:S01]  /*19460*/  IMAD.MOV.U32 R5, RZ, RZ, R24 ;  /* 0x000000ffff057224 */ /* 0x000fe200078e0018 */
[----:B--2---:R-:W-:Y:S01]  /*19470*/  MOV R3, 0x2 ;  /* 0x0000000200037802 */ /* 0x004fe20000000f00 */
[----:B----4-:R-:W-:Y:S01]  /*19480*/  IMAD.MOV.U32 R0, RZ, RZ, 0x1c1f ;  /* 0x00001c1fff007424 */ /* 0x010fe200078e00ff */
[----:B------:R-:W-:Y:S02]  /*19490*/  MOV R2, 0x194b0 ;  /* 0x000194b000027802 */ /* 0x000fe40000000f00 */
[----:B-1-3--:R-:W-:Y:S05]  /*194a0*/  CALL.REL.NOINC `($__internal_5_$__cuda_sm70_shflsync_idx_p) ;  /* 0x00000a6000007944 */ /* 0x00afea0003c00000 */
[----:B------:R-:W-:Y:S05]  /*194b0*/  BRA `(.L_x_353) ;  /* 0xffffd01000007947 */ /* 0x000fea000383ffff */
.L_x_297:
[----:B------:R-:W-:Y:S01]  /*194c0*/  IMAD.MOV.U32 R5, RZ, RZ, R17 ;  /* 0x000000ffff057224 */ /* 0x000fe200078e0011 */
[----:B--2---:R-:W-:Y:S01]  /*194d0*/  MOV R3, 0x3 ;  /* 0x0000000300037802 */ /* 0x004fe20000000f00 */
[----:B-1----:R-:W-:Y:S01]  /*194e0*/  IMAD.MOV.U32 R0, RZ, RZ, 0x1c1f ;  /* 0x00001c1fff007424 */ /* 0x002fe200078e00ff */
[----:B------:R-:W-:-:S02]  /*194f0*/  MOV R2, 0x19510 ;  /* 0x0001951000027802 */ /* 0x000fc40000000f00 */
[----:B---34-:R-:W-:Y:S05]  /*19500*/  CALL.REL.NOINC `($__internal_5_$__cuda_sm70_shflsync_idx_p) ;  /* 0x00000a0000007944 */ /* 0x018fea0003c00000 */
[----:B------:R-:W-:Y:S01]  /*19510*/  IMAD.MOV.U32 R4, RZ, RZ, R0 ;  /* 0x000000ffff047224 */ /* 0x000fe200078e0000 */
[----:B------:R-:W-:Y:S01]  /*19520*/  MOV R3, 0x3 ;  /* 0x0000000300037802 */ /* 0x000fe20000000f00 */
[----:B------:R-:W-:Y:S01]  /*19530*/  IMAD.MOV.U32 R5, RZ, RZ, R24 ;  /* 0x000000ffff057224 */ /* 0x000fe200078e0018 */
[----:B------:R-:W-:-:S02]  /*19540*/  MOV R0, 0x1c1f ;  /* 0x00001c1f00007802 */ /* 0x000fc40000000f00 */
[----:B------:R-:W-:Y:S02]  /*19550*/  MOV R2, 0x19570 ;  /* 0x0001957000027802 */ /* 0x000fe40000000f00 */
[----:B------:R-:W-:Y:S05]  /*19560*/  CALL.REL.NOINC `($__internal_5_$__cuda_sm70_shflsync_idx_p) ;  /* 0x000009a000007944 */ /* 0x000fea0003c00000 */
[----:B------:R-:W-:Y:S05]  /*19570*/  BRA `(.L_x_354) ;  /* 0xffffd2f000007947 */ /* 0x000fea000383ffff */
.L_x_301:
[----:B------:R-:W-:Y:S01]  /*19580*/  IMAD.MOV.U32 R5, RZ, RZ, R9 ;  /* 0x000000ffff057224 */ /* 0x000fe200078e0009 */
[----:B------:R-:W-:Y:S01]  /*19590*/  MOV R3, RZ ;  /* 0x000000ff00037202 */ /* 0x000fe20000000f00 */
[----:B------:R-:W-:Y:S01]  /*195a0*/  IMAD.MOV.U32 R0, RZ, RZ, 0x1c1f ;  /* 0x00001c1fff007424 */ /* 0x000fe200078e00ff */
[----:B------:R-:W-:Y:S02]  /*195b0*/  MOV R2, 0x195d0 ;  /* 0x000195d000027802 */ /* 0x000fe40000000f00 */
[----:B------:R-:W-:Y:S05]  /*195c0*/  CALL.REL.NOINC `($__internal_5_$__cuda_sm70_shflsync_idx_p) ;  /* 0x0000094000007944 */ /* 0x000fea0003c00000 */
[----:B------:R-:W-:Y:S01]  /*195d0*/  MOV R8, R0 ;  /* 0x0000000000087202 */ /* 0x000fe20000000f00 */
[----:B------:R-:W-:Y:S05]  /*195e0*/  BRA `(.L_x_355) ;  /* 0xffffddb000007947 */ /* 0x000fea000383ffff */
.L_x_302:
[----:B------:R-:W-:Y:S01]  /*195f0*/  IMAD.MOV.U32 R5, RZ, RZ, R12 ;  /* 0x000000ffff057224 */ /* 0x000fe200078e000c */
[----:B------:R-:W-:Y:S01]  /*19600*/  MOV R3, RZ ;  /* 0x000000ff00037202 */ /* 0x000fe20000000f00 */
[----:B------:R-:W-:Y:S01]  /*19610*/  IMAD.MOV.U32 R0, RZ, RZ, 0x1c1f ;  /* 0x00001c1fff007424 */ /* 0x000fe200078e00ff */
[----:B------:R-:W-:Y:S02]  /*19620*/  MOV R2, 0x19640 ;  /* 0x0001964000027802 */ /* 0x000fe40000000f00 */
[----:B-12---:R-:W-:Y:S05]  /*19630*/  CALL.REL.NOINC `($__internal_5_$__cuda_sm70_shflsync_idx_p) ;  /* 0x000008d000007944 */ /* 0x006fea0003c00000 */
[----:B------:R-:W-:Y:S05]  /*19640*/  BRA `(.L_x_356) ;  /* 0xffffdd7000007947 */ /* 0x000fea000383ffff */
.L_x_305:
[----:B--2---:R-:W-:Y:S01]  /*19650*/  IMAD.MOV.U32 R5, RZ, RZ, R9 ;  /* 0x000000ffff057224 */ /* 0x004fe200078e0009 */
[----:B------:R-:W-:Y:S01]  /*19660*/  MOV R3, 0x1 ;  /* 0x0000000100037802 */ /* 0x000fe20000000f00 */
        /* <DEDUP_REMOVED lines=10> */
.L_x_308:
[----:B-1----:R-:W-:Y:S01]  /*19710*/  IMAD.MOV.U32 R5, RZ, RZ, R9 ;  /* 0x000000ffff057224 */ /* 0x002fe200078e0009 */
[----:B------:R-:W-:Y:S01]  /*19720*/  MOV R3, 0x2 ;  /* 0x0000000200037802 */ /* 0x000fe20000000f00 */
[----:B----4-:R-:W-:Y:S01]  /*19730*/  IMAD.MOV.U32 R0, RZ, RZ, 0x1c1f ;  /* 0x00001c1fff007424 */ /* 0x010fe200078e00ff */
[----:B------:R-:W-:Y:S02]  /*19740*/  MOV R2, 0x19760 ;  /* 0x0001976000027802 */ /* 0x000fe40000000f00 */
[----:B--23--:R-:W-:Y:S05]  /*19750*/  CALL.REL.NOINC `($__internal_5_$__cuda_sm70_shflsync_idx_p) ;  /* 0x000007b000007944 */ /* 0x00cfea0003c00000 */
[----:B------:R-:W-:Y:S01]  /*19760*/  MOV R8, R0 ;  /* 0x0000000000087202 */ /* 0x000fe20000000f00 */
[----:B------:R-:W-:Y:S05]  /*19770*/  BRA `(.L_x_358) ;  /* 0xffffdf1000007947 */ /* 0x000fea000383ffff */
.L_x_309:
[----:B------:R-:W-:Y:S01]  /*19780*/  IMAD.MOV.U32 R5, RZ, RZ, R12 ;  /* 0x000000ffff057224 */ /* 0x000fe200078e000c */
[----:B------:R-:W-:Y:S01]  /*19790*/  MOV R3, 0x2 ;  /* 0x0000000200037802 */ /* 0x000fe20000000f00 */
[----:B----4-:R-:W-:Y:S01]  /*197a0*/  IMAD.MOV.U32 R0, RZ, RZ, 0x1c1f ;  /* 0x00001c1fff007424 */ /* 0x010fe200078e00ff */
[----:B------:R-:W-:Y:S02]  /*197b0*/  MOV R2, 0x197d0 ;  /* 0x000197d000027802 */ /* 0x000fe40000000f00 */
[----:B-123--:R-:W-:Y:S05]  /*197c0*/  CALL.REL.NOINC `($__internal_5_$__cuda_sm70_shflsync_idx_p) ;  /* 0x0000074000007944 */ /* 0x00efea0003c00000 */
[----:B------:R-:W-:Y:S05]  /*197d0*/  BRA `(.L_x_359) ;  /* 0xffffded000007947 */ /* 0x000fea000383ffff */
.L_x_312:
[----:B-1----:R-:W-:Y:S01]  /*197e0*/  IMAD.MOV.U32 R5, RZ, RZ, R9 ;  /* 0x000000ffff057224 */ /* 0x002fe200078e0009 */
[----:B------:R-:W-:Y:S01]  /*197f0*/  MOV R3, 0x3 ;  /* 0x0000000300037802 */ /* 0x000fe20000000f00 */
        /* <DEDUP_REMOVED lines=10> */
.L_x_314:
[----:B------:R-:W-:Y:S01]  /*198a0*/  IMAD.MOV.U32 R5, RZ, RZ, R74 ;  /* 0x000000ffff057224 */ /* 0x000fe200078e004a */
[----:B------:R-:W-:Y:S01]  /*198b0*/  MOV R3, RZ ;  /* 0x000000ff00037202 */ /* 0x000fe20000000f00 */
[----:B------:R-:W-:Y:S01]  /*198c0*/  IMAD.MOV.U32 R0, RZ, RZ, 0x1f ;  /* 0x0000001fff007424 */ /* 0x000fe200078e00ff */
[----:B------:R-:W-:Y:S02]  /*198d0*/  MOV R2, 0x198f0 ;  /* 0x000198f000027802 */ /* 0x000fe40000000f00 */
[----:B--2---:R-:W-:Y:S05]  /*198e0*/  CALL.REL.NOINC `($__internal_5_$__cuda_sm70_shflsync_idx_p) ;  /* 0x0000062000007944 */ /* 0x004fea0003c00000 */
[----:B------:R-:W-:Y:S01]  /*198f0*/  MOV R9, R0 ;  /* 0x0000000000097202 */ /* 0x000fe20000000f00 */
[----:B------:R-:W-:Y:S05]  /*19900*/  BRA `(.L_x_361) ;  /* 0xffffe13000007947 */ /* 0x000fea000383ffff */
.L_x_315:
[----:B------:R-:W-:Y:S01]  /*19910*/  IMAD.MOV.U32 R5, RZ, RZ, R74 ;  /* 0x000000ffff057224 */ /* 0x000fe200078e004a */
[----:B------:R-:W-:Y:S01]  /*19920*/  MOV R3, 0x1 ;  /* 0x0000000100037802 */ /* 0x000fe20000000f00 */
[----:B------:R-:W-:Y:S01]  /*19930*/  IMAD.MOV.U32 R0, RZ, RZ, 0x1f ;  /* 0x0000001fff007424 */ /* 0x000fe200078e00ff */
[----:B------:R-:W-:Y:S02]  /*19940*/  MOV R2, 0x19960 ;  /* 0x0001996000027802 */ /* 0x000fe40000000f00 */
[----:B-12---:R-:W-:Y:S05]  /*19950*/  CALL.REL.NOINC `($__internal_5_$__cuda_sm70_shflsync_idx_p) ;  /* 0x000005b000007944 */ /* 0x006fea0003c00000 */
[----:B------:R-:W-:Y:S01]  /*19960*/  MOV R8, R0 ;  /* 0x0000000000087202 */ /* 0x000fe20000000f00 */
[----:B------:R-:W-:Y:S05]  /*19970*/  BRA `(.L_x_362) ;  /* 0xffffe0e000007947 */ /* 0x000fea000383ffff */
.L_x_316:
[----:B------:R-:W-:Y:S02]  /*19980*/  MOV R2, 0x1 ;  /* 0x0000000100027802 */ /* 0x000fe40000000f00 */
[----:B------:R-:W-:-:S02]  /*19990*/  MOV R3, 0x199b0 ;  /* 0x000199b000037802 */ /* 0x000fc40000000f00 */
[----:B-1234-:R-:W-:Y:S05]  /*199a0*/  CALL.REL.NOINC `($__internal_6_$__cuda_sm70_shflsync_up_p) ;  /* 0x000005b000007944 */ /* 0x01efea0003c00000 */
[----:B------:R-:W-:Y:S05]  /*199b0*/  BRA `(.L_x_363) ;  /* 0xffffe1d000007947 */ /* 0x000fea000383ffff */
.L_x_317:
[----:B------:R-:W-:Y:S02]  /*199c0*/  MOV R2, 0x2 ;  /* 0x0000000200027802 */ /* 0x000fe40000000f00 */
[----:B------:R-:W-:-:S02]  /*199d0*/  MOV R3, 0x199f0 ;  /* 0x000199f000037802 */ /* 0x000fc40000000f00 */
[----:B--2-4-:R-:W-:Y:S05]  /*199e0*/  CALL.REL.NOINC `($__internal_6_$__cuda_sm70_shflsync_up_p) ;  /* 0x0000057000007944 */ /* 0x014fea0003c00000 */
        /* <DEDUP_REMOVED lines=23> */
.L_x_321:
[----:B------:R-:W-:Y:S02]  /*19b60*/  MOV R2, 0x1 ;  /* 0x0000000100027802 */ /* 0x000fe40000000f00 */
[----:B------:R-:W-:Y:S02]  /*19b70*/  MOV R3, 0x19b90 ;  /* 0x00019b9000037802 */ /* 0x000fe40000000f00 */
[----:B------:R-:W-:Y:S05]  /*19b80*/  CALL.REL.NOINC `($__internal_6_$__cuda_sm70_shflsync_up_p) ;  /* 0x000003d000007944 */ /* 0x000fea0003c00000 */
[----:B------:R-:W-:Y:S01]  /*19b90*/  MOV R2, R4 ;  /* 0x0000000400027202 */ /* 0x000fe20000000f00 */
[----:B------:R-:W-:Y:S05]  /*19ba0*/  BRA `(.L_x_365) ;  /* 0xffffe24000007947 */ /* 0x000fea000383ffff */
.L_x_322:
        /* <DEDUP_REMOVED lines=26> */
.L_x_324:
[----:B------:R-:W-:Y:S02]  /*19d50*/  SEL R0, RZ, 0x1, P0 ;  /* 0x00000001ff007807 */ /* 0x000fe40000000000 */
[----:B------:R-:W-:Y:S02]  /*19d60*/  MOV R2, 0x19d80 ;  /* 0x00019d8000027802 */ /* 0x000fe40000000f00 */
[----:B-1----:R-:W-:Y:S05]  /*19d70*/  CALL.REL.NOINC `($__internal_7_$__cuda_sm70_votesync_ballot) ;  /* 0x0000025000007944 */ /* 0x002fea0003c00000 */
[----:B------:R-:W-:Y:S01]  /*19d80*/  MOV R11, R0 ;  /* 0x00000000000b7202 */ /* 0x000fe20000000f00 */
[----:B------:R-:W-:Y:S05]  /*19d90*/  BRA `(.L_x_367) ;  /* 0xffffe1e000007947 */ /* 0x000fea000383ffff */
.L_x_325:
[----:B------:R-:W-:Y:S01]  /*19da0*/  IMAD.MOV.U32 R5, RZ, RZ, R6 ;  /* 0x000000ffff057224 */ /* 0x000fe200078e0006 */
[----:B---3--:R-:W-:Y:S01]  /*19db0*/  MOV R3, R10 ;  /* 0x0000000a00037202 */ /* 0x008fe20000000f00 */
[----:B------:R-:W-:Y:S01]  /*19dc0*/  IMAD.MOV.U32 R0, RZ, RZ, 0x1f ;  /* 0x0000001fff007424 */ /* 0x000fe200078e00ff */
[----:B------:R-:W-:Y:S02]  /*19dd0*/  MOV R2, 0x19df0 ;  /* 0x00019df000027802 */ /* 0x000fe40000000f00 */
[----:B-12---:R-:W-:Y:S05]  /*19de0*/  CALL.REL.NOINC `($__internal_5_$__cuda_sm70_shflsync_idx_p) ;  /* 0x0000012000007944 */ /* 0x006fea0003c00000 */
[----:B------:R-:W-:Y:S01]  /*19df0*/  IMAD.MOV.U32 R8, RZ, RZ, R0 ;  /* 0x000000ffff087224 */ /* 0x000fe200078e0000 */
[----:B------:R-:W-:Y:S01]  /*19e00*/  MOV R3, R10 ;  /* 0x0000000a00037202 */ /* 0x000fe20000000f00 */
[----:B------:R-:W-:Y:S01]  /*19e10*/  IMAD.MOV.U32 R5, RZ, RZ, R7 ;  /* 0x000000ffff057224 */ /* 0x000fe200078e0007 */
[----:B------:R-:W-:Y:S02]  /*19e20*/  MOV R0, 0x1f ;  /* 0x0000001f00007802 */ /* 0x000fe40000000f00 */
[----:B------:R-:W-:-:S02]  /*19e30*/  MOV R2, 0x19e50 ;  /* 0x00019e5000027802 */ /* 0x000fc40000000f00 */
[----:B------:R-:W-:Y:S05]  /*19e40*/  CALL.REL.NOINC `($__internal_5_$__cuda_sm70_shflsync_idx_p) ;  /* 0x000000c000007944 */ /* 0x000fea0003c00000 */
[----:B------:R-:W-:Y:S01]  /*19e50*/  MOV R7, R0 ;  /* 0x0000000000077202 */ /* 0x000fe20000000f00 */
[----:B------:R-:W-:Y:S05]  /*19e60*/  BRA `(.L_x_368) ;  /* 0xffffe15000007947 */ /* 0x000fea000383ffff */
.L_x_328:
[----:B------:R-:W-:Y:S01]  /*19e70*/  IMAD.MOV.U32 R5, RZ, RZ, R4 ;  /* 0x000000ffff057224 */ /* 0x000fe200078e0004 */
[----:B------:R-:W-:-:S02]  /*19e80*/  MOV R0, 0x1f ;  /* 0x0000001f00007802 */ /* 0x000fc40000000f00 */
[----:B------:R-:W-:Y:S02]  /*19e90*/  MOV R2, 0x19eb0 ;  /* 0x00019eb000027802 */ /* 0x000fe40000000f00 */
[----:B-1234-:R-:W-:Y:S05]  /*19ea0*/  CALL.REL.NOINC `($__internal_5_$__cuda_sm70_shflsync_idx_p) ;  /* 0x0000006000007944 */ /* 0x01efea0003c00000 */
[----:B------:R-:W-:Y:S01]  /*19eb0*/  MOV R13, R0 ;  /* 0x00000000000d7202 */ /* 0x000fe20000000f00 */
[----:B------:R-:W-:Y:S05]  /*19ec0*/  BRA `(.L_x_327) ;  /* 0xffffe15000007947 */ /* 0x000fea000383ffff */
        .weak           $__internal_4_$__cuda_sm70_shflsync_bfly_p
        .type           $__internal_4_$__cuda_sm70_shflsync_bfly_p,@function
        .size           $__internal_4_$__cuda_sm70_shflsync_bfly_p,($__internal_5_$__cuda_sm70_shflsync_idx_p - $__internal_4_$__cuda_sm70_shflsync_bfly_p)
$__internal_4_$__cuda_sm70_shflsync_bfly_p:
[----:B------:R-:W-:Y:S04]  /*19ed0*/  WARPSYNC R8 ;  /* 0x0000000800007348 */ /* 0x000fe80003800000 */
[----:B------:R1:W2:Y:S02]  /*19ee0*/  SHFL.BFLY PT, R0, R0, R3, R9 ;  /* 0x0c00000300007389 */ /* 0x0002a400000e0009 */
[----:B-1----:R-:W-:-:S04]  /*19ef0*/  MOV R3, 0x0 ;  /* 0x0000000000037802 */ /* 0x002fc80000000f00 */
[----:B--2---:R-:W-:Y:S05]  /*19f00*/  RET.REL.NODEC R2 `(_ZN7cutlass13device_kernelIN5flash19enable_sm80_to_sm89INS1_16FlashAttnFwdSm80INS1_25CollectiveMainloopFwdSm80ILi4ELi1ELb0EN4cute5tupleIJNS5_1CILi128EEENS7_ILi48EEENS7_ILi96EEEEEELi96ENS_10bfloat16_tEfNS_4arch4Sm80ELb0ELb0ELb1ELb1ELb0ELb1ELb1ELb1EEENS1_21CollectiveEpilogueFwdINS6_IJS8_SA_S9_EEENS6_IJNS7_ILi1EEESI_SI_EEESC_SE_Li128ELb1ELb1ELb1ELb0EEENS1_36VarlenDynamicPersistentTileSchedulerILi128ELi48ELi128ELi128ELb1ELb1ELb0ELb0ELb1ELb1EEEEEEEEEvNT_6ParamsE) ;  /* 0xfffe60f002007950 */ /* 0x004fea0003c3ffff */
        .weak           $__internal_5_$__cuda_sm70_shflsync_idx_p
        .type           $__internal_5_$__cuda_sm70_shflsync_idx_p,@function
        .size           $__internal_5_$__cuda_sm70_shflsync_idx_p,($__internal_6_$__cuda_sm70_shflsync_up_p - $__internal_5_$__cuda_sm70_shflsync_idx_p)
$__internal_5_$__cuda_sm70_shflsync_idx_p:
[----:B------:R-:W-:-:S04]  /*19f10*/  MOV R75, 0xffffffff ;  /* 0xffffffff004b7802 */ /* 0x000fc80000000f00 */
[----:B------:R-:W-:Y:S04]  /*19f20*/  WARPSYNC R75 ;  /* 0x0000004b00007348 */ /* 0x000fe80003800000 */
[----:B------:R1:W2:Y:S02]  /*19f30*/  SHFL.IDX PT, R0, R5, R3, R0 ;  /* 0x0000000305007389 */ /* 0x0002a400000e0000 */
[----:B-1----:R-:W-:-:S04]  /*19f40*/  MOV R3, 0x0 ;  /* 0x0000000000037802 */ /* 0x002fc80000000f00 */
[----:B--2---:R-:W-:Y:S05]  /*19f50*/  RET.REL.NODEC R2 `(_ZN7cutlass13device_kernelIN5flash19enable_sm80_to_sm89INS1_16FlashAttnFwdSm80INS1_25CollectiveMainloopFwdSm80ILi4ELi1ELb0EN4cute5tupleIJNS5_1CILi128EEENS7_ILi48EEENS7_ILi96EEEEEELi96ENS_10bfloat16_tEfNS_4arch4Sm80ELb0ELb0ELb1ELb1ELb0ELb1ELb1ELb1EEENS1_21CollectiveEpilogueFwdINS6_IJS8_SA_S9_EEENS6_IJNS7_ILi1EEESI_SI_EEESC_SE_Li128ELb1ELb1ELb1ELb0EEENS1_36VarlenDynamicPersistentTileSchedulerILi128ELi48ELi128ELi128ELb1ELb1ELb0ELb0ELb1ELb1EEEEEEEEEvNT_6ParamsE) ;  /* 0xfffe60a002007950 */ /* 0x004fea0003c3ffff */
        .weak           $__internal_6_$__cuda_sm70_shflsync_up_p
        .type           $__internal_6_$__cuda_sm70_shflsync_up_p,@function
        .size           $__internal_6_$__cuda_sm70_shflsync_up_p,($__internal_7_$__cuda_sm70_votesync_ballot - $__internal_6_$__cuda_sm70_shflsync_up_p)
$__internal_6_$__cuda_sm70_shflsync_up_p:
[----:B------:R-:W-:Y:S02]  /*19f60*/  IMAD.MOV.U32 R4, RZ, RZ, RZ ;  /* 0x000000ffff047224 */ /* 0x000fe400078e00ff */
[----:B------:R-:W-:-:S04]  /*19f70*/  IMAD.MOV.U32 R10, RZ, RZ, -0x1 ;  /* 0xffffffffff0a7424 */ /* 0x000fc800078e00ff */
[----:B------:R-:W-:Y:S04]  /*19f80*/  WARPSYNC R10 ;  /* 0x0000000a00007348 */ /* 0x000fe80003800000 */
[----:B------:R1:W2:Y:S02]  /*19f90*/  SHFL.UP PT, R4, R0, R2, R4 ;  /* 0x0400000200047389 */ /* 0x0002a400000e0004 */
[----:B-1----:R-:W-:Y:S02]  /*19fa0*/  MOV R2, R3 ;  /* 0x0000000300027202 */ /* 0x002fe40000000f00 */
[----:B------:R-:W-:-:S04]  /*19fb0*/  MOV R3, 0x0 ;  /* 0x0000000000037802 */ /* 0x000fc80000000f00 */
[----:B--2---:R-:W-:Y:S05]  /*19fc0*/  RET.REL.NODEC R2 `(_ZN7cutlass13device_kernelIN5flash19enable_sm80_to_sm89INS1_16FlashAttnFwdSm80INS1_25CollectiveMainloopFwdSm80ILi4ELi1ELb0EN4cute5tupleIJNS5_1CILi128EEENS7_ILi48EEENS7_ILi96EEEEEELi96ENS_10bfloat16_tEfNS_4arch4Sm80ELb0ELb0ELb1ELb1ELb0ELb1ELb1ELb1EEENS1_21CollectiveEpilogueFwdINS6_IJS8_SA_S9_EEENS6_IJNS7_ILi1EEESI_SI_EEESC_SE_Li128ELb1ELb1ELb1ELb0EEENS1_36VarlenDynamicPersistentTileSchedulerILi128ELi48ELi128ELi128ELb1ELb1ELb0ELb0ELb1ELb1EEEEEEEEEvNT_6ParamsE) ;  /* 0xfffe603002007950 */ /* 0x004fea0003c3ffff */
        .weak           $__internal_7_$__cuda_sm70_votesync_ballot
        .type           $__internal_7_$__cuda_sm70_votesync_ballot,@function
        .size           $__internal_7_$__cuda_sm70_votesync_ballot,(.L_x_1430 - $__internal_7_$__cuda_sm70_votesync_ballot)
$__internal_7_$__cuda_sm70_votesync_ballot:
[----:B------:R-:W-:Y:S01]  /*19fd0*/  ISETP.NE.U32.AND P0, PT, R0, 0x1, PT ;  /* 0x000000010000780c */ /* 0x000fe20003f05070 */
[----:B------:R-:W-:-:S04]  /*19fe0*/  IMAD.MOV.U32 R3, RZ, RZ, -0x1 ;  /* 0xffffffffff037424 */ /* 0x000fc800078e00ff */
[----:B------:R-:W-:Y:S08]  /*19ff0*/  WARPSYNC R3 ;  /* 0x0000000300007348 */ /* 0x000ff00003800000 */
[----:B------:R-:W-:-:S04]  /*1a000*/  VOTE.ANY R0, PT, !P0 ;  /* 0x0000000000007806 */ /* 0x000fc800040e0100 */
[----:B------:R-:W-:Y:S01]  /*1a010*/  LOP3.LUT R0, R0, R3, RZ, 0xc0, !PT ;  /* 0x0000000300007212 */ /* 0x000fe200078ec0ff */
[----:B------:R-:W-:-:S04]  /*1a020*/  IMAD.MOV.U32 R3, RZ, RZ, 0x0 ;  /* 0x00000000ff037424 */ /* 0x000fc800078e00ff */
[----:B------:R-:W-:Y:S05]  /*1a030*/  RET.REL.NODEC R2 `(_ZN7cutlass13device_kernelIN5flash19enable_sm80_to_sm89INS1_16FlashAttnFwdSm80INS1_25CollectiveMainloopFwdSm80ILi4ELi1ELb0EN4cute5tupleIJNS5_1CILi128EEENS7_ILi48EEENS7_ILi96EEEEEELi96ENS_10bfloat16_tEfNS_4arch4Sm80ELb0ELb0ELb1ELb1ELb0ELb1ELb1ELb1EEENS1_21CollectiveEpilogueFwdINS6_IJS8_SA_S9_EEENS6_IJNS7_ILi1EEESI_SI_EEESC_SE_Li128ELb1ELb1ELb1ELb0EEENS1_36VarlenDynamicPersistentTileSchedulerILi128ELi48ELi128ELi128ELb1ELb1ELb0ELb0ELb1ELb1EEEEEEEEEvNT_6ParamsE) ;  /* 0xfffe5fc002007950 */ /* 0x000fea0003c3ffff */
.L_x_369:
        /* <DEDUP_REMOVED lines=12> */
.L_x_1430:


//--------------------- .text._ZN7cutlass13device_kernelIN5flash19enable_sm80_to_sm89INS1_16FlashAttnFwdSm80INS1_25CollectiveMainloopFwdSm80ILi4ELi1ELb0EN4cute5tupleIJNS5_1CILi128EEENS7_ILi48EEENS7_ILi96EEEEEELi96ENS_10bfloat16_tEfNS_4arch4Sm80ELb0ELb1ELb1ELb0ELb0ELb0ELb1ELb1EEENS1_21CollectiveEpilogueFwdINS6_IJS8_SA_S9_EEENS6_IJNS7_ILi1EEESI_SI_EEESC_SE_Li128ELb0ELb1ELb1ELb0EEENS1_19SingleTileSchedulerILb0ELb1ELb1ELi128EEEEEEEEEvNT_6ParamsE --------------------------
	.section	.text._ZN7cutlass13device_kernelIN5flash19enable_sm80_to_sm89INS1_16FlashAttnFwdSm80INS1_25CollectiveMainloopFwdSm80ILi4ELi1ELb0EN4cute5tupleIJNS5_1CILi128EEENS7_ILi48EEENS7_ILi96EEEEEELi96ENS_10bfloat16_tEfNS_4arch4Sm80ELb0ELb1ELb1ELb0ELb0ELb0ELb1ELb1EEENS1_21CollectiveEpilogueFwdINS6_IJS8_SA_S9_EEENS6_IJNS7_ILi1EEESI_SI_EEESC_SE_Li128ELb0ELb1ELb1ELb0EEENS1_19SingleTileSchedulerILb0ELb1ELb1ELi128EEEEEEEEEvNT_6ParamsE,"ax",@progbits
	.sectioninfo	@"SHI_REGISTERS=255"
	.align	128
.text._ZN7cutlass13device_kernelIN5flash19enable_sm80_to_sm89INS1_16FlashAttnFwdSm80INS1_25CollectiveMainloopFwdSm80ILi4ELi1ELb0EN4cute5tupleIJNS5_1CILi128EEENS7_ILi48EEENS7_ILi96EEEEEELi96ENS_10bfloat16_tEfNS_4arch4Sm80ELb0ELb1ELb1ELb0ELb0ELb0ELb1ELb1EEENS1_21CollectiveEpilogueFwdINS6_IJS8_SA_S9_EEENS6_IJNS7_ILi1EEESI_SI_EEESC_SE_Li128ELb0ELb1ELb1ELb0EEENS1_19SingleTileSchedulerILb0ELb1ELb1ELi128EEEEEEEEEvNT_6ParamsE:
        .type           _ZN7cutlass13device_kernelIN5flash19enable_sm80_to_sm89INS1_16FlashAttnFwdSm80INS1_25CollectiveMainloopFwdSm80ILi4ELi1ELb0EN4cute5tupleIJNS5_1CILi128EEENS7_ILi48EEENS7_ILi96EEEEEELi96ENS_10bfloat16_tEfNS_4arch4Sm80ELb0ELb1ELb1ELb0ELb0ELb0ELb1ELb1EEENS1_21CollectiveEpilogueFwdINS6_IJS8_SA_S9_EEENS6_IJNS7_ILi1EEESI_SI_EEESC_SE_Li128ELb0ELb1ELb1ELb0EEENS1_19SingleTileSchedulerILb0ELb1ELb1ELi128EEEEEEEEEvNT_6ParamsE,@function
        .size           _ZN7cutlass13device_kernelIN5flash19enable_sm80_to_sm89INS1_16FlashAttnFwdSm80INS1_25CollectiveMainloopFwdSm80ILi4ELi1ELb0EN4cute5tupleIJNS5_1CILi128EEENS7_ILi48EEENS7_ILi96EEEEEELi96ENS_10bfloat16_tEfNS_4arch4Sm80ELb0ELb1ELb1ELb0ELb0ELb0ELb1ELb1EEENS1_21CollectiveEpilogueFwdINS6_IJS8_SA_S9_EEENS6_IJNS7_ILi1EEESI_SI_EEESC_SE_Li128ELb0ELb1ELb1ELb0EEENS1_19SingleTileSchedulerILb0ELb1ELb1ELi128EEEEEEEEEvNT_6ParamsE,(.L_x_1435 - _ZN7cutlass13device_kernelIN5flash19enable_sm80_to_sm89INS1_16FlashAttnFwdSm80INS1_25CollectiveMainloopFwdSm80ILi4ELi1ELb0EN4cute5tupleIJNS5_1CILi128EEENS7_ILi48EEENS7_ILi96EEEEEELi96ENS_10bfloat16_tEfNS_4arch4Sm80ELb0ELb1ELb1ELb0ELb0ELb0ELb1ELb1EEENS1_21CollectiveEpilogueFwdINS6_IJS8_SA_S9_EEENS6_IJNS7_ILi1EEESI_SI_EEESC_SE_Li128ELb0ELb1ELb1ELb0EEENS1_19SingleTileSchedulerILb0ELb1ELb1ELi128EEEEEEEEEvNT_6ParamsE)
        .other          _ZN7cutlass13device_kernelIN5flash19enable_sm80_to_sm89INS1_16FlashAttnFwdSm80INS1_25CollectiveMainloopFwdSm80ILi4ELi1ELb0EN4cute5tupleIJNS5_1CILi128EEENS7_ILi48EEENS7_ILi96EEEEEELi96ENS_10bfloat16_tEfNS_4arch4Sm80ELb0ELb1ELb1ELb0ELb0ELb0ELb1ELb1EEENS1_21CollectiveEpilogueFwdINS6_IJS8_SA_S9_EEENS6_IJNS7_ILi1EEESI_SI_EEESC_SE_Li128ELb0ELb1ELb1ELb0EEENS1_19SingleTileSchedulerILb0ELb1ELb1ELi128EEEEEEEEEvNT_6ParamsE,@"STO_CUDA_ENTRY STV_DEFAULT"
_ZN7cutlass13device_kernelIN5flash19enable_sm80_to_sm89INS1_16FlashAttnFwdSm80INS1_25CollectiveMainloopFwdSm80ILi4ELi1ELb0EN4cute5tupleIJNS5_1CILi128EEENS7_ILi48EEENS7_ILi96EEEEEELi96ENS_10bfloat16_tEfNS_4arch4Sm80ELb0ELb1ELb1ELb0ELb0ELb0ELb1ELb1EEENS1_21CollectiveEpilogueFwdINS6_IJS8_SA_S9_EEENS6_IJNS7_ILi1EEESI_SI_EEESC_SE_Li128ELb0ELb1ELb1ELb0EEENS1_19SingleTileSchedulerILb0ELb1ELb1ELi128EEEEEEEEEvNT_6ParamsE:
[----:B------:R-:W-:Y:S02]  /*0000*/  MOV R1, c[0x0][0x28] ;  /* 0x00000a0000017a02 */ /* 0x000fe40000000f00 */
[----:B------:R-:W1:Y:S01]  /*0010*/  S2R R93, SR_TID.X ;  /* 0x00000000005d7919 */ /* 0x000e620000002100 */
[----:B------:R-:W2:Y:S03]  /*0020*/  S2UR UR6, SR_CTAID.Y ;  /* 0x00000000000679c3 */ /* 0x000ea60000002600 */
[----:B------:R-:W3:Y:S01]  /*0030*/  S2R R0, SR_CTAID.Z ;  /* 0x0000000000007919 */ /* 0x000ee20000002700 */
[----:B-1----:R-:W-:-:S06]  /*0040*/  SHF.R.U32.HI R2, RZ, 0x5, R93 ;  /* 0x00000005ff027819 */ /* 0x002fcc000001165d */
[----:B------:R-:W1:Y:S02]  /*0050*/  SHFL.IDX PT, R2, R2, RZ, 0x1f ;  /* 0x00001fff02027589 */ /* 0x000e6400000e0000 */
[----:B-1----:R-:W-:-:S13]  /*0060*/  ISETP.NE.AND P0, PT, R2, RZ, PT ;  /* 0x000000ff0200720c */ /* 0x002fda0003f05270 */
[----:B--2---:R-:W-:Y:S05]  /*0070*/  @!P0 BRA `(.L_x_370) ;  /* 0x0000009000008947 */ /* 0x004fea0003800000 */
[----:B---3--:R-:W-:Y:S01]  /*0080*/  MOV R2, c[0x0][0x550] ;  /* 0x0001540000027a02 */ /* 0x008fe20000000f00 */
[----:B------:R-:W-:-:S03]  /*0090*/  UMOV UR10, UR6 ;  /* 0x00000006000a7c82 */ /* 0x000fc60008000000 */
[----:B------:R-:W-:-:S13]  /*00a0*/  ISETP.NE.AND P0, PT, R2, 0x1, PT ;  /* 0x000000010200780c */ /* 0x000fda0003f05270 */
[----:B------:R-:W-:Y:S05]  /*00b0*/  @!P0 BRA `(.L_x_371) ;  /* 0x000000b000008947 */ /* 0x000fea0003800000 */
[----:B------:R-:W-:Y:S02]  /*00c0*/  ULDC UR4, c[0x0][0x554] ;  /* 0x0001550000047ab9 */ /* 0x000fe40000000800 */
[----:B------:R-:W-:Y:S02]  /*00d0*/  UIMAD.WIDE.U32 UR4, UR6, UR4, URZ ;  /* 0x00000004060472a5 */ /* 0x000fe4000f8e003f */
[----:B------:R-:W-:Y:S02]  /*00e0*/  ULDC UR10, c[0x0][0x558] ;  /* 0x00015600000a7ab9 */ /* 0x000fe40000000800 */
[----:B------:R-:W-:Y:S01]  /*00f0*/  USHF.R.U32.HI UR10, URZ, UR10, UR5 ;  /* 0x0000000a3f0a7299 */ /* 0x000fe20008011605 */
[----:B------:R-:W-:Y:S05]  /*0100*/  BRA `(.L_x_371) ;  /* 0x0000006000007947 */ /* 0x000fea0003800000 */
.L_x_370:
[----:B---3--:R-:W-:Y:S02]  /*0110*/  ULDC.64 UR4, c[0x0][0x550] ;  /* 0x0001540000047ab9 */ /* 0x008fe40000000a00 */
[----:B------:R-:W-:Y:S02]  /*0120*/  UISETP.NE.AND UP0, UPT, UR4, 0x1, UPT ;  /* 0x000000010400788c */ /* 0x000fe4000bf05270 */
[----:B------:R-:W-:-:S02]  /*0130*/  UIMAD.WIDE.U32 UR8, UR6, UR5, URZ ;  /* 0x00000005060872a5 */ /* 0x000fc4000f8e003f */
[----:B------:R-:W-:Y:S02]  /*0140*/  ULDC UR4, c[0x0][0x558] ;  /* 0x0001560000047ab9 */ /* 0x000fe40000000800 */
[----:B------:R-:W-:-:S05]  /*0150*/  UMOV UR10, UR6 ;  /* 0x00000006000a7c82 */ /* 0x000fca0008000000 */
[----:B------:R-:W-:-:S03]  /*0160*/  @UP0 USHF.R.U32.HI UR10, URZ, UR4, UR9 ;  /* 0x000000043f0a0299 */ /* 0x000fc60008011609 */
.L_x_371:
[----:B------:R-:W-:Y:S01]  /*0170*/  ISETP.GE.AND P0, PT, R0, RZ, PT ;  /* 0x000000ff0000720c */ /* 0x000fe20003f06270 */
[----:B------:R-:W-:Y:S02]  /*0180*/  UIADD3 UR4, -UR10, URZ, URZ ;  /* 0x0000003f0a047290 */ /* 0x000fe4000fffe13f */
[----:B------:R-:W-:Y:S02]  /*0190*/  ULDC UR11, c[0x0][0x550] ;  /* 0x00015400000b7ab9 */ /* 0x000fe40000000800 */
[----:B------:R-:W-:-:S08]  /*01a0*/  UIMAD UR11, UR4, UR11, UR6 ;  /* 0x0000000b040b72a4 */ /* 0x000fd0000f8e0206 */
[----:B------:R-:W-:Y:S05]  /*01b0*/  @!P0 EXIT ;  /* 0x000000000000894d */ /* 0x000fea0003800000 */
[----:B------:R-:W1:Y:S01]  /*01c0*/  S2UR UR9, SR_CTAID.X ;  /* 0x00000000000979c3 */ /* 0x000e620000002500 */
[----:B------:R-:W-:Y:S02]  /*01d0*/  ULDC UR4, c[0x0][0x2c4] ;  /* 0x0000b10000047ab9 */ /* 0x000fe40000000800 */
[----:B------:R-:W-:Y:S02]  /*01e0*/  UISETP.NE.AND UP2, UPT, UR4, 0x1, UPT ;  /* 0x000000010400788c */ /* 0x000fe4000bf45270 */
[----:B------:R-:W-:Y:S02]  /*01f0*/  UMOV UR8, 0x1 ;  /* 0x0000000100087882 */ /* 0x000fe40000000000 */
[----:B------:R-:W-:Y:S02]  /*0200*/  ULDC.64 UR4, c[0x0][0x328] ;  /* 0x0000ca0000047ab9 */ /* 0x000fe40000000a00 */
[----:B------:R-:W-:Y:S02]  /*0210*/  UISETP.LE.AND UP1, UPT, UR8, UR5, UPT ;  /* 0x000000050800728c */ /* 0x000fe4000bf23270 */
[----:B------:R-:W-:-:S02]  /*0220*/  ULDC.64 UR6, c[0x0][0x2c8] ;  /* 0x0000b20000067ab9 */ /* 0x000fc40000000a00 */
[----:B------:R-:W-:Y:S02]  /*0230*/  ULDC UR12, c[0x0][0x168] ;  /* 0x00005a00000c7ab9 */ /* 0x000fe40000000800 */
[----:B------:R-:W-:Y:S01]  /*0240*/  PLOP3.LUT P0, PT, PT, PT, UP1, 0x40, 0x0 ;  /* 0x000000000000781c */ /* 0x000fe20003f0e818 */
[----:B------:R-:W-:Y:S02]  /*0250*/  UIADD3 UR12, UR8, -UR12, URZ ;  /* 0x8000000c080c7290 */ /* 0x000fe4000fffe03f */
[----:B------:R-:W-:Y:S02]  /*0260*/  ULDC UR5, c[0x0][0x1d0] ;  /* 0x0000740000057ab9 */ /* 0x000fe40000000800 */
[----:B-1----:R-:W-:-:S04]  /*0270*/  USHF.L.U32 UR9, UR9, 0x7, URZ ;  /* 0x0000000709097899 */ /* 0x002fc8000800063f */
[----:B------:R-:W-:-:S04]  /*0280*/  @UP2 UIADD3 UR14, UR9, 0x7f, URZ ;  /* 0x0000007f090e2890 */ /* 0x000fc8000fffe03f */
[----:B------:R-:W-:Y:S02]  /*0290*/  UIMAD.WIDE.U32 UR14, UR14, UR6, URZ ;  /* 0x000000060e0e72a5 */ /* 0x000fe4000f8e003f */
[----:B------:R-:W-:Y:S02]  /*02a0*/  UIADD3 UR6, UR9, 0x7f, URZ ;  /* 0x0000007f09067890 */ /* 0x000fe4000fffe03f */
[----:B------:R-:W-:-:S04]  /*02b0*/  @UP2 USHF.R.U32.HI UR6, URZ, UR7, UR15 ;  /* 0x000000073f062299 */ /* 0x000fc8000801160f */
[----:B------:R-:W-:-:S04]  /*02c0*/  UIADD3 UR5, UR6, UR5, UR12 ;  /* 0x0000000506057290 */ /* 0x000fc8000fffe00c */
[----:B------:R-:W-:Y:S01]  /*02d0*/  UIADD3 UR6, UR5, UR4, URZ ;  /* 0x0000000405067290 */ /* 0x000fe2000fffe03f */
[----:B------:R-:W-:Y:S05]  /*02e0*/  @P0 BRA `(.L_x_372) ;  /* 0x0000014000000947 */ /* 0x000fea0003800000 */
[----:B------:R-:W-:Y:S01]  /*02f0*/  ISETP.LT.AND P0, PT, RZ, UR5, PT ;  /* 0x00000005ff007c0c */ /* 0x000fe2000bf01270 */
[----:B------:R-:W-:-:S12]  /*0300*/  UIADD3 UR7, UR5, -0x1, URZ ;  /* 0xffffffff05077890 */ /* 0x000fd8000fffe03f */
[----:B------:R-:W-:Y:S05]  /*0310*/  @P0 BRA `(.L_x_373) ;  /* 0x0000008000000947 */ /* 0x000fea0003800000 */
[----:B------:R-:W-:Y:S02]  /*0320*/  ULDC UR4, c[0x0][0x32c] ;  /* 0x0000cb0000047ab9 */ /* 0x000fe40000000800 */
[----:B------:R-:W-:Y:S02]  /*0330*/  UISETP.NE.AND UP0, UPT, UR8, UR4, UPT ;  /* 0x000000040800728c */ /* 0x000fe4000bf05270 */
[----:B------:R-:W-:-:S03]  /*0340*/  UIADD3 UR7, -UR5, URZ, URZ ;  /* 0x0000003f05077290 */ /* 0x000fc6000fffe13f */
[----:B------:R-:W-:Y:S02]  /*0350*/  ULDC.64 UR4, c[0x0][0x330] ;  /* 0x0000cc0000047ab9 */ /* 0x000fe40000000a00 */
[----:B------:R-:W-:-:S04]  /*0360*/  UIMAD.WIDE.U32 UR12, UR7, UR4, URZ ;  /* 0x00000004070c72a5 */ /* 0x000fc8000f8e003f */
[----:B------:R-:W-:-:S04]  /*0370*/  @UP0 USHF.R.U32.HI UR7, URZ, UR5, UR13 ;  /* 0x000000053f070299 */ /* 0x000fc8000801160d */
[----:B------:R-:W-:Y:S01]  /*0380*/  ULOP3.LUT UR7, URZ, UR7, URZ, 0x33, !UPT ;  /* 0x000000073f077292 */ /* 0x000fe2000f8e333f */
[----:B------:R-:W-:Y:S05]  /*0390*/  BRA `(.L_x_374) ;  /* 0x0000005000007947 */ /* 0x000fea0003800000 */
.L_x_373:
[----:B------:R-:W-:Y:S02]  /*03a0*/  ULDC UR4, c[0x0][0x32c] ;  /* 0x0000cb0000047ab9 */ /* 0x000fe40000000800 */
[----:B------:R-:W-:-:S03]  /*03b0*/  UISETP.NE.AND UP0, UPT, UR8, UR4, UPT ;  /* 0x000000040800728c */ /* 0x000fc6000bf05270 */
[----:B------:R-:W-:Y:S02]  /*03c0*/  ULDC.64 UR4, c[0x0][0x330] ;  /* 0x0000cc0000047ab9 */ /* 0x000fe40000000a00 */
[----:B------:R-:W-:-:S06]  /*03d0*/  UIMAD.WIDE.U32 UR12, UR7, UR4, URZ ;  /* 0x00000004070c72a5 */ /* 0x000fcc000f8e003f */
[----:B------:R-:W-:Y:S02]  /*03e0*/  @UP0 USHF.R.U32.HI UR7, URZ, UR5, UR13 ;  /* 0x000000053f070299 */ /* 0x000fe4000801160d */
.L_x_374:
[----:B------:R-:W-:Y:S02]  /*03f0*/  ULDC UR4, c[0x0][0x32c] ;  /* 0x0000cb0000047ab9 */ /* 0x000fe40000000800 */
[----:B------:R-:W-:-:S04]  /*0400*/  UIMAD UR4, UR7, UR4, UR4 ;  /* 0x00000004070472a4 */ /* 0x000fc8000f8e0204 */
[----:B------:R-:W-:-:S04]  /*0410*/  UISETP.LT.AND UP0, UPT, UR6, UR4, UPT ;  /* 0x000000040600728c */ /* 0x000fc8000bf01270 */
[----:B------:R-:W-:-:S03]  /*0420*/  USEL UR6, UR6, UR4, UP0 ;  /* 0x0000000406067287 */ /* 0x000fc60008000000 */
.L_x_372:
[----:B------:R-:W-:Y:S01]  /*0430*/  ULDC.64 UR4, c[0x0][0x2c8] ;  /* 0x0000b20000047ab9 */ /* 0x000fe20000000a00 */
[----:B------:R-:W-:Y:S01]  /*0440*/  PLOP3.LUT P0, PT, PT, PT, UP1, 0x40, 0x0 ;  /* 0x000000000000781c */ /* 0x000fe20003f0e818 */
[----:B------:R-:W-:Y:S02]  /*0450*/  UIMAD.WIDE.U32 UR14, UR9, UR4, URZ ;  /* 0x00000004090e72a5 */ /* 0x000fe4000f8e003f */
[----:B------:R-:W-:Y:S02]  /*0460*/  UMOV UR12, 0x2f ;  /* 0x0000002f000c7882 */ /* 0x000fe40000000000 */
[----:B------:R-:W-:Y:S02]  /*0470*/  ULDC UR8, c[0x0][0x1d0] ;  /* 0x0000740000087ab9 */ /* 0x000fe40000000800 */
[----:B------:R-:W-:Y:S02]  /*0480*/  UIADD3 UR6, UR6, 0x2f, URZ ;  /* 0x0000002f06067890 */ /* 0x000fe4000fffe03f */
[----:B------:R-:W-:-:S02]  /*0490*/  UIADD3 UR12, UR12, UR8, URZ ;  /* 0x000000080c0c7290 */ /* 0x000fc4000fffe03f */
[----:B------:R-:W-:Y:S02]  /*04a0*/  UIMAD.WIDE UR6, UR6, 0x2aaaaaab, URZ ;  /* 0x2aaaaaab060678a5 */ /* 0x000fe4000f8e023f */
[----:B------:R-:W-:Y:S02]  /*04b0*/  UIMAD.WIDE UR12, UR12, 0x2aaaaaab, URZ ;  /* 0x2aaaaaab0c0c78a5 */ /* 0x000fe4000f8e023f */
[----:B------:R-:W-:Y:S02]  /*04c0*/  ULDC UR14, c[0x0][0x168] ;  /* 0x00005a00000e7ab9 */ /* 0x000fe40000000800 */
[----:B------:R-:W-:Y:S02]  /*04d0*/  UMOV UR4, UR9 ;  /* 0x0000000900047c82 */ /* 0x000fe40008000000 */
[----:B------:R-:W-:Y:S02]  /*04e0*/  @UP2 USHF.R.U32.HI UR4, URZ, UR5, UR15 ;  /* 0x000000053f042299 */ /* 0x000fe4000801160f */
[----:B------:R-:W-:-:S02]  /*04f0*/  UIADD3 UR8, UR8, -UR14, URZ ;  /* 0x8000000e08087290 */ /* 0x000fc4000fffe03f */
[----:B------:R-:W-:Y:S02]  /*0500*/  USHF.R.U32.HI UR6, URZ, 0x1f, UR7 ;  /* 0x0000001f3f067899 */ /* 0x000fe40008011607 */
[----:B------:R-:W-:Y:S02]  /*0510*/  USHF.R.U32.HI UR12, URZ, 0x1f, UR13 ;  /* 0x0000001f3f0c7899 */ /* 0x000fe4000801160d */
[----:B------:R-:W-:Y:S02]  /*0520*/  UIADD3 UR4, UR8, UR4, URZ ;  /* 0x0000000408047290 */ /* 0x000fe4000fffe03f */
[----:B------:R-:W-:Y:S02]  /*0530*/  ULDC UR5, c[0x0][0x324] ;  /* 0x0000c90000057ab9 */ /* 0x000fe40000000800 */
[----:B------:R-:W-:Y:S02]  /*0540*/  ULEA.HI.SX32 UR6, UR7, UR6, 0x1d ;  /* 0x0000000607067291 */ /* 0x000fe4000f8fea3f */
[----:B------:R-:W-:-:S02]  /*0550*/  ULEA.HI.SX32 UR12, UR13, UR12, 0x1d ;  /* 0x0000000c0d0c7291 */ /* 0x000fc4000f8fea3f */
[----:B------:R-:W-:Y:S02]  /*0560*/  UIADD3 UR5, UR4, -UR5, URZ ;  /* 0x8000000504057290 */ /* 0x000fe4000fffe03f */
[----:B------:R-:W-:-:S04]  /*0570*/  UISETP.LT.AND UP0, UPT, UR12, UR6, UPT ;  /* 0x000000060c00728c */ /* 0x000fc8000bf01270 */
[----:B------:R-:W-:Y:S01]  /*0580*/  USEL UR6, UR12, UR6, UP0 ;  /* 0x000000060c067287 */ /* 0x000fe20008000000 */
[----:B------:R-:W-:Y:S01]  /*0590*/  MOV R3, UR5 ;  /* 0x0000000500037c02 */ /* 0x000fe20008000f00 */
[----:B------:R-:W-:Y:S05]  /*05a0*/  @P0 BRA `(.L_x_375) ;  /* 0x0000010000000947 */ /* 0x000fea0003800000 */
[----:B------:R-:W-:-:S04]  /*05b0*/  MOV R4, UR4 ;  /* 0x0000000400047c02 */ /* 0x000fc80008000f00 */
[----:B------:R-:W-:-:S13]  /*05c0*/  ISETP.GT.AND P0, PT, R4, -0x1, PT ;  /* 0xffffffff0400780c */ /* 0x000fda0003f04270 */
[----:B------:R-:W-:Y:S05]  /*05d0*/  @P0 BRA `(.L_x_376) ;  /* 0x0000007000000947 */ /* 0x000fea0003800000 */
[----:B------:R-:W-:Y:S01]  /*05e0*/  IMAD.MOV.U32 R2, RZ, RZ, c[0x0][0x32c] ;  /* 0x0000cb00ff027624 */ /* 0x000fe200078e00ff */
[----:B------:R-:W-:-:S04]  /*05f0*/  LOP3.LUT R4, RZ, R4, RZ, 0x33, !PT ;  /* 0x00000004ff047212 */ /* 0x000fc800078e33ff */
[----:B------:R-:W-:-:S13]  /*0600*/  ISETP.NE.AND P0, PT, R2, 0x1, PT ;  /* 0x000000010200780c */ /* 0x000fda0003f05270 */
[----:B------:R-:W-:-:S05]  /*0610*/  @P0 IMAD.HI.U32 R2, R4, c[0x0][0x330], RZ ;  /* 0x0000cc0004020a27 */ /* 0x000fca00078e00ff */
[----:B------:R-:W-:-:S04]  /*0620*/  @P0 SHF.R.U32.HI R4, RZ, c[0x0][0x334], R2 ;  /* 0x0000cd00ff040a19 */ /* 0x000fc80000011602 */
[----:B------:R-:W-:Y:S01]  /*0630*/  LOP3.LUT R4, RZ, R4, RZ, 0x33, !PT ;  /* 0x00000004ff047212 */ /* 0x000fe200078e33ff */
[----:B------:R-:W-:Y:S05]  /*0640*/  BRA `(.L_x_377) ;  /* 0x0000004000007947 */ /* 0x000fea0003800000 */
.L_x_376:
[----:B------:R-:W-:-:S04]  /*0650*/  MOV R2, c[0x0][0x32c] ;  /* 0x0000cb0000027a02 */ /* 0x000fc80000000f00 */
[----:B------:R-:W-:-:S13]  /*0660*/  ISETP.NE.AND P0, PT, R2, 0x1, PT ;  /* 0x000000010200780c */ /* 0x000fda0003f05270 */
[----:B------:R-:W-:-:S05]  /*0670*/  @P0 IMAD.HI.U32 R2, R4, c[0x0][0x330], RZ ;  /* 0x0000cc0004020a27 */ /* 0x000fca00078e00ff */
[----:B------:R-:W-:-:S05]  /*0680*/  @P0 SHF.R.U32.HI R4, RZ, c[0x0][0x334], R2 ;  /* 0x0000cd00ff040a19 */ /* 0x000fca0000011602 */
.L_x_377:
[----:B------:R-:W-:-:S05]  /*0690*/  IMAD R4, R4, c[0x0][0x32c], RZ ;  /* 0x0000cb0004047a24 */ /* 0x000fca00078e02ff */
[----:B------:R-:W-:-:S05]  /*06a0*/  IMNMX R3, R3, R4, !PT ;  /* 0x0000000403037217 */ /* 0x000fca0007800200 */
.L_x_375:
[----:B------:R-:W-:Y:S01]  /*06b0*/  IMAD.HI R3, R3, 0x2aaaaaab, RZ ;  /* 0x2aaaaaab03037827 */ /* 0x000fe200078e02ff */
[----:B------:R-:W-:Y:S02]  /*06c0*/  USHF.R.U32.HI UR5, URZ, 0x10, UR11 ;  /* 0x000000103f057899 */ /* 0x000fe4000801160b */
[----:B------:R-:W-:Y:S01]  /*06d0*/  ULDC UR4, c[0x0][0x338] ;  /* 0x0000ce0000047ab9 */ /* 0x000fe20000000800 */
[----:B------:R-:W-:Y:S01]  /*06e0*/  IMAD.MOV.U32 R154, RZ, RZ, RZ ;  /* 0x000000ffff9a7224 */ /* 0x000fe200078e00ff */
[----:B------:R-:W-:Y:S01]  /*06f0*/  SHF.R.U32.HI R2, RZ, 0x1f, R3 ;  /* 0x0000001fff027819 */ /* 0x000fe20000011603 */
[----:B------:R-:W-:-:S03]  /*0700*/  UISETP.NE.AND UP0, UPT, UR5, URZ, UPT ;  /* 0x0000003f0500728c */ /* 0x000fc6000bf05270 */
[----:B------:R-:W-:Y:S01]  /*0710*/  LEA.HI.SX32 R2, R3, R2, 0x1d ;  /* 0x0000000203027211 */ /* 0x000fe200078feaff */
[----:B------:R-:W-:-:S03]  /*0720*/  USEL UR4, UR5, UR4, UP0 ;  /* 0x0000000405047287 */ /* 0x000fc60008000000 */
[----:B------:R-:W-:-:S04]  /*0730*/  IMNMX R219, RZ, R2, !PT ;  /* 0x00000002ffdb7217 */ /* 0x000fc80007800200 */
[----:B------:R-:W-:-:S13]  /*0740*/  ISETP.LT.AND P0, PT, R219, UR6, PT ;  /* 0x00000006db007c0c */ /* 0x000fda000bf01270 */
[----:B------:R-:W-:Y:S05]  /*0750*/  @!P0 BRA `(.L_x_378) ;  /* 0x000001c000008947 */ /* 0x000fea0003800000 */
[----:B------:R-:W-:Y:S01]  /*0760*/  IMAD.U32 R2, RZ, RZ, UR4 ;  /* 0x00000004ff027e24 */ /* 0x000fe2000f8e00ff */
[----:B------:R-:W-:-:S04]  /*0770*/  UIADD3 UR5, UR4, -0x1, UR6 ;  /* 0xffffffff04057890 */ /* 0x000fc8000fffe006 */
[-C--:B------:R-:W-:Y:S02]  /*0780*/  IABS R5, R2.reuse ;  /* 0x0000000200057213 */ /* 0x080fe40000000000 */
[----:B------:R-:W-:Y:S02]  /*0790*/  IADD3 R6, -R219, UR5, RZ ;  /* 0x00000005db067c10 */ /* 0x000fe4000fffe1ff */
[----:B------:R-:W1:Y:S01]  /*07a0*/  I2F.RP R7, R5 ;  /* 0x0000000500077306 */ /* 0x000e620000209400 */
[----:B------:R-:W-:Y:S02]  /*07b0*/  IABS R2, R2 ;  /* 0x0000000200027213 */ /* 0x000fe40000000000 */
[----:B------:R-:W-:Y:S02]  /*07c0*/  IABS R3, R6 ;  /* 0x0000000600037213 */ /* 0x000fe40000000000 */
[----:B------:R-:W-:Y:S01]  /*07d0*/  LOP3.LUT R6, R6, UR4, RZ, 0x3c, !PT ;  /* 0x0000000406067c12 */ /* 0x000fe2000f8e3cff */
[----:B------:R-:W-:-:S03]  /*07e0*/  IMAD.MOV R2, RZ, RZ, -R2 ;  /* 0x000000ffff027224 */ /* 0x000fc600078e0a02 */
[----:B------:R-:W-:Y:S01]  /*07f0*/  ISETP.GE.AND P0, PT, R6, RZ, PT ;  /* 0x000000ff0600720c */ /* 0x000fe20003f06270 */
[----:B-1----:R-:W1:Y:S02]  /*0800*/  MUFU.RCP R8, R7 ;  /* 0x0000000700087308 */ /* 0x002e640000001000 */
[----:B-1----:R-:W-:-:S06]  /*0810*/  IADD3 R8, R8, 0xffffffe, RZ ;  /* 0x0ffffffe08087810 */ /* 0x002fcc0007ffe0ff */
[----:B------:R-:W1:Y:S02]  /*0820*/  F2I.FTZ.U32.TRUNC.NTZ R9, R8 ;  /* 0x0000000800097305 */ /* 0x000e64000021f000 */
[----:B-1----:R-:W-:Y:S02]  /*0830*/  IMAD.MOV R4, RZ, RZ, -R9 ;  /* 0x000000ffff047224 */ /* 0x002fe400078e0a09 */
[----:B------:R-:W-:Y:S02]  /*0840*/  IMAD.MOV.U32 R8, RZ, RZ, RZ ;  /* 0x000000ffff087224 */ /* 0x000fe400078e00ff */
[----:B------:R-:W-:-:S04]  /*0850*/  IMAD R4, R4, R5, RZ ;  /* 0x0000000504047224 */ /* 0x000fc800078e02ff */
[----:B------:R-:W-:-:S06]  /*0860*/  IMAD.HI.U32 R4, R9, R4, R8 ;  /* 0x0000000409047227 */ /* 0x000fcc00078e0008 */
[----:B------:R-:W-:-:S04]  /*0870*/  IMAD.HI.U32 R4, R4, R3, RZ ;  /* 0x0000000304047227 */ /* 0x000fc800078e00ff */
[----:B------:R-:W-:-:S05]  /*0880*/  IMAD R2, R4, R2, R3 ;  /* 0x0000000204027224 */ /* 0x000fca00078e0203 */
[----:B------:R-:W-:-:S13]  /*0890*/  ISETP.GT.U32.AND P1, PT, R5, R2, PT ;  /* 0x000000020500720c */ /* 0x000fda0003f24070 */
[----:B------:R-:W-:Y:S01]  /*08a0*/  @!P1 IMAD.IADD R2, R2, 0x1, -R5 ;  /* 0x0000000102029824 */ /* 0x000fe200078e0a05 */
[----:B------:R-:W-:Y:S02]  /*08b0*/  @!P1 IADD3 R4, R4, 0x1, RZ ;  /* 0x0000000104049810 */ /* 0x000fe40007ffe0ff */
[----:B------:R-:W-:Y:S02]  /*08c0*/  ISETP.NE.AND P1, PT, RZ, UR4, PT ;  /* 0x00000004ff007c0c */ /* 0x000fe4000bf25270 */
[----:B------:R-:W-:-:S13]  /*08d0*/  ISETP.GE.U32.AND P2, PT, R2, R5, PT ;  /* 0x000000050200720c */ /* 0x000fda0003f46070 */
[----:B------:R-:W-:-:S05]  /*08e0*/  @P2 IADD3 R4, R4, 0x1, RZ ;  /* 0x0000000104042810 */ /* 0x000fca0007ffe0ff */
[----:B------:R-:W-:Y:S01]  /*08f0*/  @!P0 IMAD.MOV R4, RZ, RZ, -R4 ;  /* 0x000000ffff048224 */ /* 0x000fe200078e0a04 */
[----:B------:R-:W-:-:S05]  /*0900*/  @!P1 LOP3.LUT R4, RZ, UR4, RZ, 0x33, !PT ;  /* 0x00000004ff049c12 */ /* 0x000fca000f8e33ff */
[----:B------:R-:W-:Y:S02]  /*0910*/  IMAD.MOV.U32 R154, RZ, RZ, R4 ;  /* 0x000000ffff9a7224 */ /* 0x000fe400078e0004 */
.L_x_378:
[----:B------:R-:W-:Y:S01]  /*0920*/  ULOP3.LUT UR11, UR11, 0xffff, URZ, 0xc0, !UPT ;  /* 0x0000ffff0b0b7892 */ /* 0x000fe2000f8ec03f */
[----:B------:R-:W-:Y:S01]  /*0930*/  PLOP3.LUT P4, PT, PT, PT, PT, 0x80, 0x0 ;  /* 0x000000000000781c */ /* 0x000fe20003f8f070 */
[----:B------:R-:W-:Y:S01]  /*0940*/  ULDC.64 UR12, c[0x0][0x118] ;  /* 0x00004600000c7ab9 */ /* 0x000fe20000000a00 */
[----:B------:R-:W-:Y:S01]  /*0950*/  IMAD.MOV.U32 R12, RZ, RZ, RZ ;  /* 0x000000ffff0c7224 */ /* 0x000fe200078e00ff */
[----:B------:R-:W-:Y:S01]  /*0960*/  CS2R R10, SRZ ;  /* 0x00000000000a7805 */ /* 0x000fe2000001ff00 */
[----:B------:R-:W-:Y:S01]  /*0970*/  MOV R7, RZ ;  /* 0x000000ff00077202 */ /* 0x000fe20000000f00 */
[----:B------:R-:W-:Y:S01]  /*0980*/  IMAD R219, R154, UR11, R219 ;  /* 0x0000000b9adb7c24 */ /* 0x000fe2000f8e02db */
[----:B------:R-:W-:Y:S01]  /*0990*/  CS2R R94, SRZ ;  /* 0x00000000005e7805 */ /* 0x000fe2000001ff00 */
[----:B------:R-:W-:Y:S01]  /*09a0*/  CS2R R4, SRZ ;  /* 0x0000000000047805 */ /* 0x000fe2000001ff00 */
[----:B------:R-:W-:Y:S01]  /*09b0*/  CS2R R98, SRZ ;  /* 0x0000000000627805 */ /* 0x000fe2000001ff00 */
[----:B------:R-:W-:Y:S01]  /*09c0*/  IMAD.IADD R154, R219, 0x1, R154 ;  /* 0x00000001db9a7824 */ /* 0x000fe200078e029a */
[----:B------:R-:W-:Y:S01]  /*09d0*/  CS2R R96, SRZ ;  /* 0x0000000000607805 */ /* 0x000fe2000001ff00 */
[----:B------:R-:W-:Y:S01]  /*09e0*/  CS2R R90, SRZ ;  /* 0x00000000005a7805 */ /* 0x000fe2000001ff00 */
[----:B------:R-:W-:Y:S01]  /*09f0*/  CS2R R88, SRZ ;  /* 0x0000000000587805 */ /* 0x000fe2000001ff00 */
[----:B------:R-:W-:Y:S01]  /*0a00*/  CS2R R86, SRZ ;  /* 0x0000000000567805 */ /* 0x000fe2000001ff00 */
[----:B------:R-:W-:Y:S01]  /*0a10*/  IMNMX R154, R154, UR6, PT ;  /* 0x000000069a9a7c17 */ /* 0x000fe2000b800200 */
        /* <DEDUP_REMOVED lines=43> */
[----:B------:R-:W-:Y:S02]  /*0cd0*/  ISETP.NE.U32.AND P0, PT, RZ, c[0x0][0x340], PT ;  /* 0x0000d000ff007a0c */ /* 0x000fe40003f05070 */
[----:B------:R-:W-:Y:S01]  /*0ce0*/  SHF.R.S32.HI R14, RZ, 0x1f, R93 ;  /* 0x0000001fff0e7819 */ /* 0x000fe2000001145d */
[----:B------:R-:W-:Y:S01]  /*0cf0*/  USHF.R.S32.HI UR11, URZ, 0x1f, UR10 ;  /* 0x0000001f3f0b7899 */ /* 0x000fe2000801140a */
[----:B------:R-:W-:Y:S01]  /*0d00*/  ISETP.NE.AND.EX P0, PT, RZ, c[0x0][0x344], PT, P0 ;  /* 0x0000d100ff007a0c */ /* 0x000fe20003f05300 */
[----:B------:R-:W-:-:S12]  /*0d10*/  ULDC.64 UR4, c[0x0][0x1b8] ;  /* 0x00006e0000047ab9 */ /* 0x000fd80000000a00 */
[----:B------:R-:W-:-:S04]  /*0d20*/  @P0 IMAD.MOV.U32 R3, RZ, RZ, 0x4 ;  /* 0x00000004ff030424 */ /* 0x000fc800078e00ff */
[----:B------:R-:W-:-:S06]  /*0d30*/  @P0 IMAD.WIDE R18, R0, R3, c[0x0][0x340] ;  /* 0x0000d00000120625 */ /* 0x000fcc00078e0203 */
[----:B------:R-:W2:Y:S01]  /*0d40*/  @P0 LDG.E R18, [R18.64] ;  /* 0x0000000c12120981 */ /* 0x000ea2000c1e1900 */
[-C--:B------:R-:W-:Y:S01]  /*0d50*/  LEA.HI R8, R14, R93.reuse, RZ, 0x2 ;  /* 0x0000005d0e087211 */ /* 0x080fe200078f10ff */
[----:B------:R-:W-:Y:S01]  /*0d60*/  UIMAD.WIDE.U32 UR6, UR10, UR4, URZ ;  /* 0x000000040a0672a5 */ /* 0x000fe2000f8e003f */
[----:B------:R-:W-:Y:S01]  /*0d70*/  PLOP3.LUT P2, PT, PT, PT, UP2, 0x80, 0x0 ;  /* 0x000000000000781c */ /* 0x000fe20003f4f028 */
[----:B------:R-:W-:Y:S01]  /*0d80*/  UIMAD UR4, UR11, UR4, URZ ;  /* 0x000000040b0472a4 */ /* 0x000fe2000f8e023f */
[----:B------:R-:W-:Y:S01]  /*0d90*/  LOP3.LUT R96, R8, 0xfffffffc, RZ, 0xc0, !PT ;  /* 0xfffffffc08607812 */ /* 0x000fe200078ec0ff */
[----:B------:R-:W-:Y:S01]  /*0da0*/  IMAD.U32 R220, RZ, RZ, UR10 ;  /* 0x0000000affdc7e24 */ /* 0x000fe2000f8e00ff */
[----:B------:R-:W-:Y:S01]  /*0db0*/  SHF.R.S32.HI R239, RZ, 0x2, R8 ;  /* 0x00000002ffef7819 */ /* 0x000fe20000011408 */
[----:B------:R-:W-:Y:S01]  /*0dc0*/  UIMAD UR4, UR10, UR5, UR4 ;  /* 0x000000050a0472a4 */ /* 0x000fe2000f8e0204 */
[----:B------:R-:W-:Y:S01]  /*0dd0*/  PLOP3.LUT P1, PT, PT, PT, UP2, 0x80, 0x0 ;  /* 0x000000000000781c */ /* 0x000fe20003f2f028 */
[----:B------:R-:W-:Y:S01]  /*0de0*/  IMAD.IADD R96, R93, 0x1, -R96 ;  /* 0x000000015d607824 */ /* 0x000fe200078e0a60 */
[----:B------:R-:W-:Y:S01]  /*0df0*/  SHF.R.S32.HI R7, RZ, 0x1f, R0 ;  /* 0x0000001fff077819 */ /* 0x000fe20000011400 */
[----:B------:R-:W-:Y:S01]  /*0e00*/  UIADD3 UR4, UR7, UR4, URZ ;  /* 0x0000000407047290 */ /* 0x000fe2000fffe03f */
[-C--:B------:R-:W-:Y:S01]  /*0e10*/  LEA.HI R10, R14, R93.reuse, RZ, 0x3 ;  /* 0x0000005d0e0a7211 */ /* 0x080fe200078f18ff */
[C-C-:B------:R-:W-:Y:S01]  /*0e20*/  IMAD R6, R96.reuse, 0x20, R239.reuse ;  /* 0x0000002060067824 */ /* 0x140fe200078e02ef */
[----:B------:R-:W-:Y:S01]  /*0e30*/  SHF.R.S32.HI R22, RZ, 0x1f, R239 ;  /* 0x0000001fff167819 */ /* 0x000fe200000114ef */
[----:B------:R-:W-:Y:S01]  /*0e40*/  IMAD R3, R7, c[0x0][0x1c0], RZ ;  /* 0x0000700007037a24 */ /* 0x000fe200078e02ff */
[----:B------:R-:W-:Y:S01]  /*0e50*/  SHF.L.U32 R20, R96, 0x3, RZ ;  /* 0x0000000360147819 */ /* 0x000fe200000006ff */
[----:B------:R-:W-:Y:S01]  /*0e60*/  IMAD.U32 R17, RZ, RZ, UR7 ;  /* 0x00000007ff117e24 */ /* 0x000fe2000f8e00ff */
[----:B------:R-:W-:Y:S01]  /*0e70*/  IADD3 R6, R6, UR9, RZ ;  /* 0x0000000906067c10 */ /* 0x000fe2000fffe0ff */
[C---:B------:R-:W-:Y:S01]  /*0e80*/  IMAD R26, R22.reuse, c[0x0][0x1e0], RZ ;  /* 0x00007800161a7a24 */ /* 0x040fe200078e02ff */
[----:B------:R-:W-:Y:S01]  /*0e90*/  SHF.R.S32.HI R4, RZ, 0x3, R10 ;  /* 0x00000003ff047819 */ /* 0x000fe2000001140a */
[----:B------:R-:W-:Y:S01]  /*0ea0*/  IMAD R22, R22, c[0x0][0x208], RZ ;  /* 0x0000820016167a24 */ /* 0x000fe200078e02ff */
[----:B------:R-:W-:Y:S01]  /*0eb0*/  SHF.R.S32.HI R21, RZ, 0x1f, R20 ;  /* 0x0000001fff157819 */ /* 0x000fe20000011414 */
[----:B------:R-:W-:Y:S01]  /*0ec0*/  @P2 IMAD.HI.U32 R2, R6, c[0x0][0x2c8], RZ ;  /* 0x0000b20006022a27 */ /* 0x000fe200078e00ff */
[----:B------:R-:W-:Y:S01]  /*0ed0*/  LEA.HI R95, R14, R93, RZ, 0x5 ;  /* 0x0000005d0e5f7211 */ /* 0x000fe200078f28ff */
[----:B------:R-:W-:Y:S01]  /*0ee0*/  BSSY B0, `(.L_x_380) ;  /* 0x0000070000007945 */ /* 0x000fe20003800000 */
[----:B------:R-:W-:Y:S01]  /*0ef0*/  LEA.HI R8, R8, R239, RZ, 0x1 ;  /* 0x000000ef08087211 */ /* 0x000fe200078f08ff */
[----:B------:R-:W-:Y:S01]  /*0f00*/  IMAD.MOV.U32 R5, RZ, RZ, R6 ;  /* 0x000000ffff057224 */ /* 0x000fe200078e0006 */
[----:B------:R-:W-:Y:S01]  /*0f10*/  @P1 SHF.R.U32.HI R5, RZ, c[0x0][0x2cc], R2 ;  /* 0x0000b300ff051a19 */ /* 0x000fe20000011602 */
[----:B------:R-:W-:Y:S01]  /*0f20*/  IMAD R2, R0, c[0x0][0x1c4], R3 ;  /* 0x0000710000027a24 */ /* 0x000fe200078e0203 */
[----:B------:R-:W-:Y:S01]  /*0f30*/  LOP3.LUT R8, R8, 0x7fffffe, RZ, 0xc0, !PT ;  /* 0x07fffffe08087812 */ /* 0x000fe200078ec0ff */
[----:B------:R-:W-:Y:S01]  /*0f40*/  IMAD.SHL.U32 R3, R4, 0x40, RZ ;  /* 0x0000004004037824 */ /* 0x000fe200078e00ff */
[----:B------:R-:W-:Y:S01]  /*0f50*/  SHF.R.S32.HI R24, RZ, 0x1f, R5 ;  /* 0x0000001fff187819 */ /* 0x000fe20000011405 */
[----:B------:R-:W-:Y:S01]  /*0f60*/  IMAD.U32 R16, RZ, RZ, UR6 ;  /* 0x00000006ff107e24 */ /* 0x000fe2000f8e00ff */
[----:B------:R-:W-:Y:S01]  /*0f70*/  ULDC.64 UR6, c[0x0][0x1e8] ;  /* 0x00007a0000067ab9 */ /* 0x000fe20000000a00 */
[----:B------:R-:W-:Y:S01]  /*0f80*/  IMAD.U32 R17, RZ, RZ, UR4 ;  /* 0x00000004ff117e24 */ /* 0x000fe2000f8e00ff */
[----:B------:R-:W-:Y:S01]  /*0f90*/  LOP3.LUT R3, R3, 0xc0, RZ, 0xc0, !PT ;  /* 0x000000c003037812 */ /* 0x000fe200078ec0ff */
[C---:B------:R-:W-:Y:S01]  /*0fa0*/  IMAD R22, R239.reuse, c[0x0][0x20c], R22 ;  /* 0x00008300ef167a24 */ /* 0x040fe200078e0216 */
[----:B------:R-:W-:Y:S01]  /*0fb0*/  ULDC.64 UR4, c[0x0][0x210] ;  /* 0x0000840000047ab9 */ /* 0x000fe20000000a00 */
[----:B------:R-:W-:Y:S01]  /*0fc0*/  IMAD.WIDE.U32 R12, R239, c[0x0][0x208], R20 ;  /* 0x00008200ef0c7a25 */ /* 0x000fe200078e0014 */
[----:B------:R-:W-:Y:S01]  /*0fd0*/  LOP3.LUT R11, R3, 0x18, R20, 0xf8, !PT ;  /* 0x00000018030b7812 */ /* 0x000fe200078ef814 */
[----:B------:R-:W-:Y:S01]  /*0fe0*/  UIMAD UR4, UR11, UR4, URZ ;  /* 0x000000040b0472a4 */ /* 0x000fe2000f8e023f */
[----:B------:R-:W-:Y:S01]  /*0ff0*/  SHF.R.U32.HI R218, RZ, 0x3, R3 ;  /* 0x00000003ffda7819 */ /* 0x000fe20000011603 */
[----:B------:R-:W-:Y:S01]  /*1000*/  IMAD.WIDE.U32 R16, R0, c[0x0][0x1c0], R16 ;  /* 0x0000700000107a25 */ /* 0x000fe200078e0010 */
[----:B------:R-:W-:Y:S01]  /*1010*/  UIMAD UR6, UR11, UR6, URZ ;  /* 0x000000060b0672a4 */ /* 0x000fe2000f8e023f */
[----:B------:R-:W-:Y:S01]  /*1020*/  IADD3 R15, R20, 0x20, RZ ;  /* 0x00000020140f7810 */ /* 0x000fe20007ffe0ff */
[----:B------:R-:W-:Y:S01]  /*1030*/  UIMAD UR4, UR10, UR5, UR4 ;  /* 0x000000050a0472a4 */ /* 0x000fe2000f8e0204 */
[----:B------:R-:W-:Y:S01]  /*1040*/  IMAD.IADD R23, R13, 0x1, R22 ;  /* 0x000000010d177824 */ /* 0x000fe200078e0216 */
[----:B------:R-:W-:Y:S01]  /*1050*/  MOV R22, R12 ;  /* 0x0000000c00167202 */ /* 0x000fe20000000f00 */
[----:B------:R-:W-:Y:S01]  /*1060*/  IMAD.MOV R9, RZ, RZ, -R5 ;  /* 0x000000ffff097224 */ /* 0x000fe200078e0a05 */
[----:B------:R-:W-:Y:S01]  /*1070*/  LEA.HI R12, R14, R93, RZ, 0x4 ;  /* 0x0000005d0e0c7211 */ /* 0x000fe200078f20ff */
[----:B------:R-:W-:Y:S01]  /*1080*/  IMAD.IADD R3, R17, 0x1, R2 ;  /* 0x0000000111037824 */ /* 0x000fe200078e0202 */
[----:B------:R-:W-:Y:S01]  /*1090*/  LOP3.LUT R218, R11, R218, RZ, 0x3c, !PT ;  /* 0x000000da0bda7212 */ /* 0x000fe200078e3cff */
[----:B------:R-:W-:Y:S01]  /*10a0*/  IMAD.MOV.U32 R2, RZ, RZ, R16 ;  /* 0x000000ffff027224 */ /* 0x000fe200078e0010 */
[----:B------:R-:W-:Y:S01]  /*10b0*/  ULDC UR5, c[0x0][0x2c4] ;  /* 0x0000b10000057ab9 */ /* 0x000fe20000000800 */
[----:B------:R-:W-:Y:S01]  /*10c0*/  IMAD R16, R9, c[0x0][0x2c4], R6 ;  /* 0x0000b10009107a24 */ /* 0x000fe200078e0206 */
[----:B------:R-:W-:Y:S01]  /*10d0*/  LOP3.LUT R6, R12, 0xfffffff0, RZ, 0xc0, !PT ;  /* 0xfffffff00c067812 */ /* 0x000fe200078ec0ff */
[----:B------:R-:W-:Y:S01]  /*10e0*/  IMAD R24, R24, c[0x0][0x1b0], RZ ;  /* 0x00006c0018187a24 */ /* 0x000fe200078e02ff */
[----:B------:R-:W-:Y:S01]  /*10f0*/  IADD3 R14, R239, UR9, RZ ;  /* 0x00000009ef0e7c10 */ /* 0x000fe2000fffe0ff */
[----:B------:R-:W-:Y:S01]  /*1100*/  IMAD.WIDE.U32 R220, R220, c[0x0][0x210], R22 ;  /* 0x00008400dcdc7a25 */ /* 0x000fe200078e0016 */
[----:B------:R-:W-:Y:S01]  /*1110*/  SHF.R.S32.HI R11, RZ, 0x1f, R16 ;  /* 0x0000001fff0b7819 */ /* 0x000fe20000011410 */
[----:B------:R-:W-:Y:S01]  /*1120*/  UIMAD UR6, UR10, UR7, UR6 ;  /* 0x000000070a0672a4 */ /* 0x000fe2000f8e0206 */
[----:B------:R-:W-:Y:S01]  /*1130*/  SHF.R.S32.HI R94, RZ, 0x5, R95 ;  /* 0x00000005ff5e7819 */ /* 0x000fe2000001145f */
[----:B------:R-:W-:Y:S01]  /*1140*/  IMAD.IADD R6, R93, 0x1, -R6 ;  /* 0x000000015d067824 */ /* 0x000fe200078e0a06 */
[----:B------:R-:W-:Y:S01]  /*1150*/  IADD3 R221, R221, UR4, RZ ;  /* 0x00000004dddd7c10 */ /* 0x000fe2000fffe0ff */
[----:B------:R-:W-:Y:S01]  /*1160*/  IMAD.WIDE.U32 R2, R5, c[0x0][0x1b0], R2 ;  /* 0x00006c0005027a25 */ /* 0x000fe200078e0002 */
[----:B------:R-:W-:Y:S01]  /*1170*/  ULDC UR4, c[0x0][0x168] ;  /* 0x00005a0000047ab9 */ /* 0x000fe20000000800 */
[----:B------:R-:W-:Y:S01]  /*1180*/  ISETP.GE.AND P2, PT, R15, c[0x0][0x198], PT ;  /* 0x000066000f007a0c */ /* 0x000fe20003f46270 */
[----:B------:R-:W-:Y:S01]  /*1190*/  UIMAD UR4, UR5, UR4, URZ ;  /* 0x00000004050472a4 */ /* 0x000fe2000f8e023f */
[----:B------:R-:W-:Y:S01]  /*11a0*/  IMAD R24, R5, c[0x0][0x1b4], R24 ;  /* 0x00006d0005187a24 */ /* 0x000fe200078e0218 */
[----:B------:R-:W-:Y:S01]  /*11b0*/  LEA.HI R9, R6, R6, RZ, 0x1 ;  /* 0x0000000606097211 */ /* 0x000fe200078f08ff */
[C---:B------:R-:W-:Y:S01]  /*11c0*/  IMAD R26, R239.reuse, c[0x0][0x1e4], R26 ;  /* 0x00007900ef1a7a24 */ /* 0x040fe200078e021a */
[----:B------:R-:W-:Y:S01]  /*11d0*/  ISETP.GE.AND P6, PT, R20, c[0x0][0x1d4], PT ;  /* 0x0000750014007a0c */ /* 0x000fe20003fc6270 */
[----:B------:R-:W-:Y:S01]  /*11e0*/  IMAD.WIDE.U32 R28, R239, c[0x0][0x1e0], R20 ;  /* 0x00007800ef1c7a25 */ /* 0x000fe200078e0014 */
[----:B------:R-:W-:-:S02]  /*11f0*/  SHF.R.S32.HI R22, RZ, 0x1, R9 ;  /* 0x00000001ff167819 */ /* 0x000fc40000011409 */
[----:B------:R-:W-:Y:S01]  /*1200*/  SHF.R.S32.HI R5, RZ, 0x1f, R9 ;  /* 0x0000001fff057819 */ /* 0x000fe20000011409 */
[----:B------:R-:W-:Y:S01]  /*1210*/  IMAD.IADD R25, R3, 0x1, R24 ;  /* 0x0000000103197824 */ /* 0x000fe200078e0218 */
[----:B------:R-:W-:Y:S01]  /*1220*/  IADD3 R3, R20, 0x40, RZ ;  /* 0x0000004014037810 */ /* 0x000fe20007ffe0ff */
[----:B------:R-:W-:Y:S01]  /*1230*/  IMAD R11, R11, c[0x0][0x1a8], RZ ;  /* 0x00006a000b0b7a24 */ /* 0x000fe200078e02ff */
[----:B------:R-:W-:Y:S01]  /*1240*/  LEA.HI R5, R5, R22, RZ, 0x2 ;  /* 0x0000001605057211 */ /* 0x000fe200078f10ff */
[----:B------:R-:W-:Y:S01]  /*1250*/  IMAD.MOV.U32 R24, RZ, RZ, R2 ;  /* 0x000000ffff187224 */ /* 0x000fe200078e0002 */
[----:B------:R-:W-:Y:S01]  /*1260*/  ISETP.GE.AND P4, PT, R3, c[0x0][0x1d4], PT ;  /* 0x0000750003007a0c */ /* 0x000fe20003f86270 */
[----:B------:R-:W-:Y:S01]  /*1270*/  IMAD.IADD R27, R29, 0x1, R26 ;  /* 0x000000011d1b7824 */ /* 0x000fe200078e021a */
[----:B------:R-:W-:Y:S01]  /*1280*/  LOP3.LUT R5, R5, 0xfffffffc, RZ, 0xc0, !PT ;  /* 0xfffffffc05057812 */ /* 0x000fe200078ec0ff */
[----:B------:R-:W-:Y:S01]  /*1290*/  IMAD.MOV.U32 R26, RZ, RZ, R28 ;  /* 0x000000ffff1a7224 */ /* 0x000fe200078e001c */
[----:B------:R-:W-:Y:S01]  /*12a0*/  ISETP.GE.AND P5, PT, R15, c[0x0][0x1d4], PT ;  /* 0x000075000f007a0c */ /* 0x000fe20003fa6270 */
[----:B------:R-:W-:Y:S01]  /*12b0*/  IMAD.U32 R224, RZ, RZ, UR10 ;  /* 0x0000000affe07e24 */ /* 0x000fe2000f8e00ff */
[----:B------:R-:W-:Y:S01]  /*12c0*/  IADD3 R5, R22, -R5, RZ ;  /* 0x8000000516057210 */ /* 0x000fe20007ffe0ff */
[C---:B------:R-:W-:Y:S01]  /*12d0*/  IMAD R2, R16.reuse, c[0x0][0x1ac], R11 ;  /* 0x00006b0010027a24 */ /* 0x040fe200078e020b */
[----:B------:R-:W-:Y:S01]  /*12e0*/  IADD3 R11, R239, -R8, RZ ;  /* 0x80000008ef0b7210 */ /* 0x000fe20007ffe0ff */
[----:B------:R-:W-:-:S04]  /*12f0*/  IMAD.WIDE.U32 R16, R16, c[0x0][0x1a8], R24 ;  /* 0x00006a0010107a25 */ /* 0x000fc800078e0018 */
[----:B------:R-:W-:Y:S01]  /*1300*/  IMAD.WIDE.U32 R224, R224, c[0x0][0x1e8], R26 ;  /* 0x00007a00e0e07a25 */ /* 0x000fe200078e001a */
[----:B------:R-:W-:-:S03]  /*1310*/  LEA R3, P1, R16, c[0x0][0x160], 0x1 ;  /* 0x0000580010037a11 */ /* 0x000fc600078208ff */
[----:B------:R-:W-:Y:S01]  /*1320*/  IMAD.IADD R2, R17, 0x1, R2 ;  /* 0x0000000111027824 */ /* 0x000fe200078e0202 */
[----:B------:R-:W-:Y:S01]  /*1330*/  IADD3 R225, R225, UR6, RZ ;  /* 0x00000006e1e17c10 */ /* 0x000fe2000fffe0ff */
[----:B------:R-:W-:Y:S01]  /*1340*/  IMAD.SHL.U32 R13, R96, 0x8, RZ ;  /* 0x00000008600d7824 */ /* 0x000fe200078e00ff */
[----:B------:R1:W3:Y:S01]  /*1350*/  SHFL.IDX PT, R22, R3, RZ, 0x1c1f ;  /* 0x001c1fff03167589 */ /* 0x0002e200000e0000 */
[----:B------:R-:W-:Y:S01]  /*1360*/  IMAD R11, R94, 0x8, R11 ;  /* 0x000000085e0b7824 */ /* 0x000fe200078e020b */
[----:B------:R-:W-:Y:S02]  /*1370*/  LEA.HI.X R2, R16, c[0x0][0x164], R2, 0x1, P1 ;  /* 0x0000590010027a11 */ /* 0x000fe400008f0c02 */
[----:B------:R-:W-:Y:S01]  /*1380*/  LOP3.LUT P1, RZ, R5, 0x2, RZ, 0xc0, !PT ;  /* 0x0000000205ff7812 */ /* 0x000fe2000782c0ff */
[----:B------:R-:W-:Y:S01]  /*1390*/  IMAD.U32 R218, R11, 0x20, R218 ;  /* 0x000000200bda7824 */ /* 0x000fe200078e00da */
[----:B------:R-:W-:Y:S01]  /*13a0*/  P2R R16, PR, RZ, 0x4 ;  /* 0x00000004ff107803 */ /* 0x000fe20000000000 */
[----:B------:R1:W4:Y:S01]  /*13b0*/  SHFL.IDX PT, R23, R2, RZ, 0x1c1f ;  /* 0x001c1fff02177589 */ /* 0x00032200000e0000 */
[----:B------:R-:W-:-:S02]  /*13c0*/  ISETP.GE.AND P3, PT, R13, c[0x0][0x198], PT ;  /* 0x000066000d007a0c */ /* 0x000fc40003f66270 */
[----:B--2---:R-:W-:Y:S01]  /*13d0*/  @P0 SHF.R.S32.HI R19, RZ, 0x1f, R18 ;  /* 0x0000001fff130819 */ /* 0x004fe20000011412 */
[----:B------:R-:W-:Y:S02]  /*13e0*/  @!P0 IMAD.MOV.U32 R18, RZ, RZ, R0 ;  /* 0x000000ffff128224 */ /* 0x000fe400078e0000 */
[----:B------:R-:W-:Y:S01]  /*13f0*/  @!P0 IMAD.MOV.U32 R19, RZ, RZ, R7 ;  /* 0x000000ffff138224 */ /* 0x000fe200078e0007 */
[----:B------:R-:W-:Y:S01]  /*1400*/  ISETP.GE.AND P0, PT, R14, UR4, PT ;  /* 0x000000040e007c0c */ /* 0x000fe2000bf06270 */
[----:B------:R-:W-:Y:S01]  /*1410*/  IMAD.MOV.U32 R0, RZ, RZ, 0x10 ;  /* 0x00000010ff007424 */ /* 0x000fe200078e00ff */
[----:B------:R-:W-:Y:S01]  /*1420*/  IADD3 R7, R13, 0x40, RZ ;  /* 0x000000400d077810 */ /* 0x000fe20007ffe0ff */
[C---:B------:R-:W-:Y:S02]  /*1430*/  IMAD R237, R19.reuse, c[0x0][0x1f0], RZ ;  /* 0x00007c0013ed7a24 */ /* 0x040fe400078e02ff */
[----:B------:R-:W-:Y:S01]  /*1440*/  IMAD R231, R19, c[0x0][0x218], RZ ;  /* 0x0000860013e77a24 */ /* 0x000fe200078e02ff */
[----:B------:R-:W-:Y:S01]  /*1450*/  SEL R0, R0, 0xfffffff0, !P1 ;  /* 0xfffffff000007807 */ /* 0x000fe20004800000 */
[----:B------:R-:W-:Y:S01]  /*1460*/  IMAD R237, R18, c[0x0][0x1f4], R237 ;  /* 0x00007d0012ed7a24 */ /* 0x000fe200078e02ed */
[----:B------:R-:W-:Y:S01]  /*1470*/  ISETP.NE.AND P1, PT, R16, RZ, PT ;  /* 0x000000ff1000720c */ /* 0x000fe20003f25270 */
[C---:B------:R-:W-:Y:S01]  /*1480*/  IMAD R231, R18.reuse, c[0x0][0x21c], R231 ;  /* 0x0000870012e77a24 */ /* 0x040fe200078e02e7 */
[----:B------:R-:W-:Y:S01]  /*1490*/  ISETP.GE.AND P2, PT, R7, c[0x0][0x198], PT ;  /* 0x0000660007007a0c */ /* 0x000fe20003f46270 */
[----:B------:R-:W-:-:S04]  /*14a0*/  IMAD.WIDE.U32 R224, R18, c[0x0][0x1f0], R224 ;  /* 0x00007c0012e07a25 */ /* 0x000fc800078e00e0 */
[----:B------:R-:W-:-:S04]  /*14b0*/  IMAD.WIDE.U32 R220, R18, c[0x0][0x218], R220 ;  /* 0x0000860012dc7a25 */ /* 0x000fc800078e00dc */
[----:B------:R-:W-:Y:S02]  /*14c0*/  IMAD.IADD R237, R225, 0x1, R237 ;  /* 0x00000001e1ed7824 */ /* 0x000fe400078e02ed */
[----:B------:R-:W-:Y:S01]  /*14d0*/  IMAD.IADD R231, R221, 0x1, R231 ;  /* 0x00000001dde77824 */ /* 0x000fe200078e02e7 */
[----:B------:R-:W-:Y:S05]  /*14e0*/  @P0 BRA `(.L_x_381) ;  /* 0x000000f000000947 */ /* 0x000fea0003800000 */
[----:B-1-34-:R-:W-:Y:S02]  /*14f0*/  SHF.R.S32.HI R18, RZ, 0x1f, R15 ;  /* 0x0000001fff127819 */ /* 0x01afe4000001140f */
[----:B------:R-:W-:Y:S02]  /*1500*/  SHF.R.S32.HI R8, RZ, 0x1f, R7 ;  /* 0x0000001fff087819 */ /* 0x000fe40000011407 */
[----:B------:R-:W-:Y:S02]  /*1510*/  LEA.HI R11, R18, R15, RZ, 0x3 ;  /* 0x0000000f120b7211 */ /* 0x000fe400078f18ff */
[----:B------:R-:W-:Y:S01]  /*1520*/  LEA.HI R8, R8, R7, RZ, 0x3 ;  /* 0x0000000708087211 */ /* 0x000fe200078f18ff */
[----:B------:R-:W-:Y:S01]  /*1530*/  IMAD.SHL.U32 R7, R218, 0x2, RZ ;  /* 0x00000002da077824 */ /* 0x000fe200078e00ff */
[----:B------:R-:W-:-:S02]  /*1540*/  LEA R18, P0, R13, R22, 0x1 ;  /* 0x000000160d127211 */ /* 0x000fc400078008ff */
[----:B------:R-:W-:Y:S02]  /*1550*/  LOP3.LUT R11, R11, 0xfffffff8, RZ, 0xc0, !PT ;  /* 0xfffffff80b0b7812 */ /* 0x000fe400078ec0ff */
[----:B------:R-:W-:Y:S02]  /*1560*/  LOP3.LUT R8, R8, 0xfffffff8, RZ, 0xc0, !PT ;  /* 0xfffffff808087812 */ /* 0x000fe400078ec0ff */
[----:B------:R-:W-:Y:S01]  /*1570*/  LEA.HI.X R19, R13, R23, R21, 0x1, P0 ;  /* 0x000000170d137211 */ /* 0x000fe200000f0c15 */
[----:B------:R-:W-:-:S04]  /*1580*/  IMAD.WIDE R24, R11, 0x2, R22 ;  /* 0x000000020b187825 */ /* 0x000fc800078e0216 */
[----:B------:R-:W-:Y:S01]  /*1590*/  IMAD.WIDE R22, R8, 0x2, R22 ;  /* 0x0000000208167825 */ /* 0x000fe200078e0216 */
[----:B------:R-:W-:Y:S01]  /*15a0*/  @!PT LDS RZ, [RZ] ;  /* 0x00000000fffff984 */ /* 0x000fe20000000800 */
[----:B------:R1:W-:Y:S04]  /*15b0*/  LDGSTS.E.BYPASS.LTC128B.128 [R7+0x4900], [R18.64], !P3 ;  /* 0x0490000012077fae */ /* 0x0003e8000d901d4c */
[----:B------:R1:W-:Y:S04]  /*15c0*/  LDGSTS.E.BYPASS.LTC128B.128 [R7+0x6900], [R24.64], !P1 ;  /* 0x0690000018077fae */ /* 0x0003e8000c901d4c */
[----:B------:R1:W-:Y:S02]  /*15d0*/  LDGSTS.E.BYPASS.LTC128B.128 [R7+0x8900], [R22.64], !P2 ;  /* 0x0890000016077fae */ /* 0x0003e4000d101d4c */
.L_x_381:
[----:B-1-34-:R-:W-:Y:S05]  /*15e0*/  BSYNC B0 ;  /* 0x0000000000007941 */ /* 0x01afea0003800000 */
.L_x_380:
[----:B------:R-:W-:Y:S01]  /*15f0*/  IADD3 R7, R14, 0x20, RZ ;  /* 0x000000200e077810 */ /* 0x000fe20007ffe0ff */
[----:B------:R1:W2:Y:S01]  /*1600*/  SHFL.IDX PT, R23, R2, 0x1, 0x1c1f ;  /* 0x003c1f0002177f89 */ /* 0x0002a200000e0000 */
[----:B------:R-:W-:Y:S02]  /*1610*/  BSSY B0, `(.L_x_382) ;  /* 0x0000014000007945 */ /* 0x000fe40003800000 */
[----:B------:R-:W-:Y:S01]  /*1620*/  ISETP.GE.AND P0, PT, R7, UR4, PT ;  /* 0x0000000407007c0c */ /* 0x000fe2000bf06270 */
[----:B------:R1:W3:-:S12]  /*1630*/  SHFL.IDX PT, R22, R3, 0x1, 0x1c1f ;  /* 0x003c1f0003167f89 */ /* 0x0002d800000e0000 */
[----:B------:R-:W-:Y:S05]  /*1640*/  @P0 BRA `(.L_x_383) ;  /* 0x0000010000000947 */ /* 0x000fea0003800000 */
[----:B------:R-:W-:Y:S02]  /*1650*/  IADD3 R8, R13, 0x40, RZ ;  /* 0x000000400d087810 */ /* 0x000fe40007ffe0ff */
[----:B------:R-:W-:Y:S02]  /*1660*/  SHF.R.S32.HI R18, RZ, 0x1f, R15 ;  /* 0x0000001fff127819 */ /* 0x000fe4000001140f */
[----:B------:R-:W-:Y:S02]  /*1670*/  SHF.R.S32.HI R7, RZ, 0x1f, R8 ;  /* 0x0000001fff077819 */ /* 0x000fe40000011408 */
[----:B------:R-:W-:Y:S02]  /*1680*/  LEA.HI R11, R18, R15, RZ, 0x3 ;  /* 0x0000000f120b7211 */ /* 0x000fe400078f18ff */
[----:B------:R-:W-:Y:S01]  /*1690*/  LEA.HI R7, R7, R8, RZ, 0x3 ;  /* 0x0000000807077211 */ /* 0x000fe200078f18ff */
[----:B------:R-:W-:Y:S01]  /*16a0*/  IMAD.SHL.U32 R8, R218, 0x2, RZ ;  /* 0x00000002da087824 */ /* 0x000fe200078e00ff */
[----:B---3--:R-:W-:-:S02]  /*16b0*/  LEA R18, P0, R13, R22, 0x1 ;  /* 0x000000160d127211 */ /* 0x008fc400078008ff */
[----:B------:R-:W-:Y:S02]  /*16c0*/  LOP3.LUT R11, R11, 0xfffffff8, RZ, 0xc0, !PT ;  /* 0xfffffff80b0b7812 */ /* 0x000fe400078ec0ff */
[----:B------:R-:W-:Y:S02]  /*16d0*/  LOP3.LUT R7, R7, 0xfffffff8, RZ, 0xc0, !PT ;  /* 0xfffffff807077812 */ /* 0x000fe400078ec0ff */
[----:B--2---:R-:W-:Y:S01]  /*16e0*/  LEA.HI.X R19, R13, R23, R21, 0x1, P0 ;  /* 0x000000170d137211 */ /* 0x004fe200000f0c15 */
[----:B------:R-:W-:-:S04]  /*16f0*/  IMAD.WIDE R24, R11, 0x2, R22 ;  /* 0x000000020b187825 */ /* 0x000fc800078e0216 */
[----:B------:R-:W-:Y:S01]  /*1700*/  IMAD.WIDE R22, R7, 0x2, R22 ;  /* 0x0000000207167825 */ /* 0x000fe200078e0216 */
[----:B------:R-:W-:Y:S01]  /*1710*/  @!PT LDS RZ, [RZ] ;  /* 0x00000000fffff984 */ /* 0x000fe20000000800 */
[----:B------:R2:W-:Y:S04]  /*1720*/  LDGSTS.E.BYPASS.LTC128B.128 [R8+0x5100], [R18.64], !P3 ;  /* 0x0510000012087fae */ /* 0x0005e8000d901d4c */
[----:B------:R2:W-:Y:S04]  /*1730*/  LDGSTS.E.BYPASS.LTC128B.128 [R8+0x7100], [R24.64], !P1 ;  /* 0x0710000018087fae */ /* 0x0005e8000c901d4c */
[----:B------:R2:W-:Y:S02]  /*1740*/  LDGSTS.E.BYPASS.LTC128B.128 [R8+0x9100], [R22.64], !P2 ;  /* 0x0910000016087fae */ /* 0x0005e4000d101d4c */
.L_x_383:
[----:B------:R-:W-:Y:S05]  /*1750*/  BSYNC B0 ;  /* 0x0000000000007941 */ /* 0x000fea0003800000 */
.L_x_382:
[----:B------:R-:W-:Y:S01]  /*1760*/  IADD3 R7, R14, 0x40, RZ ;  /* 0x000000400e077810 */ /* 0x000fe20007ffe0ff */
[----:B--2---:R2:W4:Y:S01]  /*1770*/  SHFL.IDX PT, R23, R2, 0x2, 0x1c1f ;  /* 0x005c1f0002177f89 */ /* 0x00452200000e0000 */
[----:B------:R-:W-:Y:S02]  /*1780*/  BSSY B0, `(.L_x_384) ;  /* 0x0000014000007945 */ /* 0x000fe40003800000 */
[----:B------:R-:W-:Y:S01]  /*1790*/  ISETP.GE.AND P0, PT, R7, UR4, PT ;  /* 0x0000000407007c0c */ /* 0x000fe2000bf06270 */
[----:B---3--:R2:W3:-:S12]  /*17a0*/  SHFL.IDX PT, R22, R3, 0x2, 0x1c1f ;  /* 0x005c1f0003167f89 */ /* 0x0084d800000e0000 */
        /* <DEDUP_REMOVED lines=10> */
[----:B----4-:R-:W-:Y:S01]  /*1850*/  LEA.HI.X R19, R13, R23, R21, 0x1, P0 ;  /* 0x000000170d137211 */ /* 0x010fe200000f0c15 */
[----:B------:R-:W-:-:S04]  /*1860*/  IMAD.WIDE R24, R11, 0x2, R22 ;  /* 0x000000020b187825 */ /* 0x000fc800078e0216 */
[----:B------:R-:W-:Y:S01]  /*1870*/  IMAD.WIDE R22, R7, 0x2, R22 ;  /* 0x0000000207167825 */ /* 0x000fe200078e0216 */
[----:B------:R-:W-:Y:S01]  /*1880*/  @!PT LDS RZ, [RZ] ;  /* 0x00000000fffff984 */ /* 0x000fe20000000800 */
[----:B------:R3:W-:Y:S04]  /*1890*/  LDGSTS.E.BYPASS.LTC128B.128 [R8+0x5900], [R18.64], !P3 ;  /* 0x0590000012087fae */ /* 0x0007e8000d901d4c */
[----:B------:R3:W-:Y:S04]  /*18a0*/  LDGSTS.E.BYPASS.LTC128B.128 [R8+0x7900], [R24.64], !P1 ;  /* 0x0790000018087fae */ /* 0x0007e8000c901d4c */
[----:B------:R3:W-:Y:S02]  /*18b0*/  LDGSTS.E.BYPASS.LTC128B.128 [R8+0x9900], [R22.64], !P2 ;  /* 0x0990000016087fae */ /* 0x0007e4000d101d4c */
.L_x_385:
[----:B------:R-:W-:Y:S05]  /*18c0*/  BSYNC B0 ;  /* 0x0000000000007941 */ /* 0x000fea0003800000 */
.L_x_384:
[----:B---3--:R-:W3:Y:S01]  /*18d0*/  SHFL.IDX PT, R18, R3, 0x3, 0x1c1f ;  /* 0x007c1f0003127f89 */ /* 0x008ee200000e0000 */
[----:B------:R-:W-:Y:S01]  /*18e0*/  IADD3 R14, R14, 0x60, RZ ;  /* 0x000000600e0e7810 */ /* 0x000fe20007ffe0ff */
[----:B------:R-:W-:Y:S01]  /*18f0*/  IMAD.MOV.U32 R99, RZ, RZ, 0x30 ;  /* 0x00000030ff637424 */ /* 0x000fe200078e00ff */
[----:B------:R-:W-:Y:S01]  /*1900*/  IADD3 R97, R154, -0x1, RZ ;  /* 0xffffffff9a617810 */ /* 0x000fe20007ffe0ff */
[----:B------:R-:W5:Y:S01]  /*1910*/  SHFL.IDX PT, R19, R2, 0x3, 0x1c1f ;  /* 0x007c1f0002137f89 */ /* 0x000f6200000e0000 */
[----:B------:R-:W-:Y:S01]  /*1920*/  ISETP.GE.AND P1, PT, R14, UR4, PT ;  /* 0x000000040e007c0c */ /* 0x000fe2000bf26270 */
[----:B------:R-:W-:Y:S01]  /*1930*/  IMAD R92, R154, -0x30, R99 ;  /* 0xffffffd09a5c7824 */ /* 0x000fe200078e0263 */
[----:B------:R-:W-:Y:S01]  /*1940*/  SHF.R.S32.HI R29, RZ, 0x1f, R97 ;  /* 0x0000001fff1d7819 */ /* 0x000fe20000011461 */
[----:B------:R-:W-:Y:S01]  /*1950*/  IMAD.SHL.U32 R218, R218, 0x2, RZ ;  /* 0x00000002dada7824 */ /* 0x000fe200078e00ff */
[----:B------:R-:W-:Y:S01]  /*1960*/  LOP3.LUT R10, R10, 0xfffffff8, RZ, 0xc0, !PT ;  /* 0xfffffff80a0a7812 */ /* 0x000fe200078ec0ff */
[----:B------:R-:W-:Y:S01]  /*1970*/  IMAD.MOV.U32 R236, RZ, RZ, R224 ;  /* 0x000000ffffec7224 */ /* 0x000fe200078e00e0 */
[----:B------:R-:W-:Y:S01]  /*1980*/  LOP3.LUT R9, R9, 0x7fffffe, RZ, 0xc0, !PT ;  /* 0x07fffffe09097812 */ /* 0x000fe200078ec0ff */
[----:B------:R-:W-:Y:S01]  /*1990*/  IMAD.MOV.U32 R223, RZ, RZ, 0x5 ;  /* 0x00000005ffdf7424 */ /* 0x000fe200078e00ff */
[----:B------:R-:W-:Y:S01]  /*19a0*/  SHF.R.S32.HI R11, RZ, 0x1f, R6 ;  /* 0x0000001fff0b7819 */ /* 0x000fe20000011406 */
[----:B------:R-:W-:Y:S01]  /*19b0*/  IMAD.IADD R10, R93, 0x1, -R10 ;  /* 0x000000015d0a7824 */ /* 0x000fe200078e0a0a */
[----:B------:R-:W-:Y:S01]  /*19c0*/  SEL R73, RZ, 0x1, P6 ;  /* 0x00000001ff497807 */ /* 0x000fe20003000000 */
[----:B------:R-:W-:Y:S01]  /*19d0*/  IMAD.IADD R102, R6, 0x1, -R9 ;  /* 0x0000000106667824 */ /* 0x000fe200078e0a09 */
[----:B------:R-:W-:Y:S01]  /*19e0*/  LEA.HI R11, R11, R6, RZ, 0x3 ;  /* 0x000000060b0b7211 */ /* 0x000fe200078f18ff */
[----:B------:R-:W-:Y:S01]  /*19f0*/  IMAD.SHL.U32 R6, R5, 0x40, RZ ;  /* 0x0000004005067824 */ /* 0x000fe200078e00ff */
[----:B------:R-:W-:Y:S01]  /*1a00*/  @!P1 IADD3 R8, R13, 0x40, RZ ;  /* 0x000000400d089810 */ /* 0x000fe20007ffe0ff */
[----:B------:R-:W-:Y:S01]  /*1a10*/  IMAD.SHL.U32 R4, R4, 0x8, RZ ;  /* 0x0000000804047824 */ /* 0x000fe200078e00ff */
[----:B------:R-:W-:Y:S01]  /*1a20*/  @!P1 SHF.R.S32.HI R14, RZ, 0x1f, R15 ;  /* 0x0000001fff0e9819 */ /* 0x000fe2000001140f */
[----:B------:R-:W-:Y:S01]  /*1a30*/  IMAD.SHL.U32 R11, R11, 0x20, RZ ;  /* 0x000000200b0b7824 */ /* 0x000fe200078e00ff */
[----:B------:R-:W-:Y:S01]  /*1a40*/  @!P1 SHF.R.S32.HI R7, RZ, 0x1f, R8 ;  /* 0x0000001fff079819 */ /* 0x000fe20000011408 */
[----:B------:R-:W-:Y:S01]  /*1a50*/  IMAD R52, R29, c[0x0][0x208], RZ ;  /* 0x000082001d347a24 */ /* 0x000fe200078e02ff */
[C---:B---3--:R-:W-:Y:S01]  /*1a60*/  @!P1 LEA R20, P0, R13.reuse, R18, 0x1 ;  /* 0x000000120d149211 */ /* 0x048fe200078008ff */
[----:B------:R-:W-:Y:S01]  /*1a70*/  IMAD.MOV.U32 R230, RZ, RZ, R220 ;  /* 0x000000ffffe67224 */ /* 0x000fe200078e00dc */
[----:B------:R-:W-:Y:S01]  /*1a80*/  @!P1 LEA.HI R15, R14, R15, RZ, 0x3 ;  /* 0x0000000f0e0f9211 */ /* 0x000fe200078f18ff */
[----:B------:R-:W-:Y:S01]  /*1a90*/  IMAD.MOV.U32 R14, RZ, RZ, c[0x0][0x1e0] ;  /* 0x00007800ff0e7624 */ /* 0x000fe200078e00ff */
[----:B-----5:R-:W-:Y:S01]  /*1aa0*/  @!P1 LEA.HI.X R21, R13, R19, R21, 0x1, P0 ;  /* 0x000000130d159211 */ /* 0x020fe200000f0c15 */
[----:B------:R-:W-:Y:S01]  /*1ab0*/  IMAD R52, R97, c[0x0][0x20c], R52 ;  /* 0x0000830061347a24 */ /* 0x000fe200078e0234 */
[----:B------:R-:W-:Y:S01]  /*1ac0*/  ISETP.NE.AND P0, PT, R16, RZ, PT ;  /* 0x000000ff1000720c */ /* 0x000fe20003f05270 */
[----:B------:R-:W-:Y:S01]  /*1ad0*/  IMAD.SHL.U32 R228, R14, 0x20, RZ ;  /* 0x000000200ee47824 */ /* 0x000fe200078e00ff */
[----:B------:R-:W-:Y:S01]  /*1ae0*/  @!P1 LEA.HI R7, R7, R8, RZ, 0x3 ;  /* 0x0000000807079211 */ /* 0x000fe200078f18ff */
[----:B------:R-:W-:Y:S01]  /*1af0*/  @!PT LDS RZ, [RZ] ;  /* 0x00000000fffff984 */ /* 0x000fe20000000800 */
[----:B------:R3:W-:Y:S01]  /*1b00*/  @!P1 LDGSTS.E.BYPASS.LTC128B.128 [R218+0x6100], [R20.64], !P3 ;  /* 0x0610000014da9fae */ /* 0x0007e2000d901d4c */
[----:B-12---:R-:W-:Y:S01]  /*1b10*/  IADD3 R2, R92, c[0x0][0x1d0], RZ ;  /* 0x000074005c027a10 */ /* 0x006fe20007ffe0ff */
[----:B------:R-:W-:Y:S01]  /*1b20*/  IMAD.MOV.U32 R226, RZ, RZ, c[0x0][0x208] ;  /* 0x00008200ffe27624 */ /* 0x000fe200078e00ff */
[----:B------:R-:W-:-:S02]  /*1b30*/  @!P1 LOP3.LUT R3, R15, 0xfffffff8, RZ, 0xc0, !PT ;  /* 0xfffffff80f039812 */ /* 0x000fc400078ec0ff */
[----:B------:R-:W-:Y:S02]  /*1b40*/  @!P1 LOP3.LUT R7, R7, 0xfffffff8, RZ, 0xc0, !PT ;  /* 0xfffffff807079812 */ /* 0x000fe400078ec0ff */
[----:B------:R-:W-:Y:S01]  /*1b50*/  IMNMX R8, R2, 0x30, PT ;  /* 0x0000003002087817 */ /* 0x000fe20003800200 */
[----:B------:R-:W-:Y:S01]  /*1b60*/  @!P1 IMAD.WIDE R16, R3, 0x2, R18 ;  /* 0x0000000203109825 */ /* 0x000fe200078e0212 */
[----:B------:R-:W-:Y:S02]  /*1b70*/  SHF.L.U64.HI R229, R14, R223, c[0x0][0x1e4] ;  /* 0x000079000ee57619 */ /* 0x000fe400000102df */
[----:B------:R-:W-:Y:S01]  /*1b80*/  SHF.R.S32.HI R13, RZ, 0x4, R12 ;  /* 0x00000004ff0d7819 */ /* 0x000fe2000001140c */
[C---:B------:R-:W-:Y:S01]  /*1b90*/  IMAD R3, R99.reuse, c[0x0][0x1e4], RZ ;  /* 0x0000790063037a24 */ /* 0x040fe200078e02ff */
[----:B------:R1:W-:Y:S01]  /*1ba0*/  @!P1 LDGSTS.E.BYPASS.LTC128B.128 [R218+0x8100], [R16.64], !P0 ;  /* 0x0810000010da9fae */ /* 0x0003e2000c101d4c */
[----:B------:R-:W-:Y:S01]  /*1bb0*/  IMAD.IADD R8, R8, 0x1, -R239 ;  /* 0x0000000108087824 */ /* 0x000fe200078e0aef */
[----:B------:R-:W-:Y:S01]  /*1bc0*/  LEA.HI R28, R10, R10, RZ, 0x1 ;  /* 0x0000000a0a1c7211 */ /* 0x000fe200078f08ff */
[----:B------:R-:W-:Y:S01]  /*1bd0*/  IMAD.WIDE.U32 R98, R99, c[0x0][0x1e0], RZ ;  /* 0x0000780063627a25 */ /* 0x000fe200078e00ff */
[----:B------:R-:W-:-:S02]  /*1be0*/  LEA.HI R12, R12, R13, RZ, 0x1 ;  /* 0x0000000d0c0c7211 */ /* 0x000fc400078f08ff */
[C---:B------:R-:W-:Y:S01]  /*1bf0*/  ISETP.GE.AND P3, PT, R8.reuse, 0x1, PT ;  /* 0x000000010800780c */ /* 0x040fe20003f66270 */
[----:B------:R-:W-:Y:S01]  /*1c00*/  IMAD.IADD R3, R99, 0x1, R3 ;  /* 0x0000000163037824 */ /* 0x000fe200078e0203 */
[----:B------:R-:W-:Y:S02]  /*1c10*/  ISETP.GE.AND P0, PT, R8, 0x21, PT ;  /* 0x000000210800780c */ /* 0x000fe40003f06270 */
[----:B------:R-:W-:Y:S02]  /*1c20*/  LOP3.LUT R9, R28, 0x3fffffe, RZ, 0xc0, !PT ;  /* 0x03fffffe1c097812 */ /* 0x000fe400078ec0ff */
[----:B------:R-:W-:Y:S01]  /*1c30*/  SHF.R.S32.HI R28, RZ, 0x1, R28 ;  /* 0x00000001ff1c7819 */ /* 0x000fe2000001141c */
[----:B---3--:R-:W-:Y:S01]  /*1c40*/  @!P1 IMAD.WIDE R20, R7, 0x2, R18 ;  /* 0x0000000207149825 */ /* 0x008fe200078e0212 */
[----:B------:R-:W-:Y:S02]  /*1c50*/  LOP3.LUT R12, R12, 0xfffffffe, RZ, 0xc0, !PT ;  /* 0xfffffffe0c0c7812 */ /* 0x000fe400078ec0ff */
[----:B------:R-:W-:Y:S01]  /*1c60*/  LOP3.LUT R6, R6, 0xc0, RZ, 0xc0, !PT ;  /* 0x000000c006067812 */ /* 0x000fe200078ec0ff */
[----:B------:R-:W-:Y:S01]  /*1c70*/  IMAD R7, R3, R97, RZ ;  /* 0x0000006103077224 */ /* 0x000fe200078e02ff */
[----:B------:R2:W-:Y:S01]  /*1c80*/  @!P1 LDGSTS.E.BYPASS.LTC128B.128 [R218+0xa100], [R20.64], !P2 ;  /* 0x0a10000014da9fae */ /* 0x0005e2000d101d4c */
[----:B------:R-:W-:Y:S01]  /*1c90*/  IMAD.WIDE.U32 R18, R97, R98, R236 ;  /* 0x0000006261127225 */ /* 0x000fe200078e00ec */
[----:B------:R-:W-:-:S02]  /*1ca0*/  LOP3.LUT R101, R11, 0xffffff00, RZ, 0xc0, !PT ;  /* 0xffffff000b657812 */ /* 0x000fc400078ec0ff */
[----:B------:R-:W0:Y:S01]  /*1cb0*/  LDGDEPBAR ;  /* 0x00000000000079af */ /* 0x000e220000000000 */
[----:B------:R-:W-:Y:S01]  /*1cc0*/  IMAD R7, R29, R98, R7 ;  /* 0x000000621d077224 */ /* 0x000fe200078e0207 */
[----:B------:R-:W-:Y:S01]  /*1cd0*/  @P0 IADD3 R8, P1, R228, R18, RZ ;  /* 0x00000012e4080210 */ /* 0x000fe20007f3e0ff */
[----:B------:R-:W-:Y:S01]  /*1ce0*/  IMAD.SHL.U32 R5, R28, 0x40, RZ ;  /* 0x000000401c057824 */ /* 0x000fe200078e00ff */
[----:B-1----:R-:W-:Y:S01]  /*1cf0*/  @P3 LEA R16, P2, R18, c[0x0][0x1c8], 0x1 ;  /* 0x0000720012103a11 */ /* 0x002fe200078408ff */
[----:B------:R-:W-:Y:S01]  /*1d00*/  IMAD.IADD R7, R19, 0x1, R7 ;  /* 0x0000000113077824 */ /* 0x000fe200078e0207 */
[----:B------:R-:W-:Y:S01]  /*1d10*/  SHF.R.U32.HI R11, RZ, 0x3, R6 ;  /* 0x00000003ff0b7819 */ /* 0x000fe20000011606 */
[----:B------:R-:W-:Y:S01]  /*1d20*/  IMAD.IADD R12, R13, 0x1, -R12 ;  /* 0x000000010d0c7824 */ /* 0x000fe200078e0a0c */
[----:B------:R-:W-:Y:S01]  /*1d30*/  LOP3.LUT R5, R5, 0xc0, RZ, 0xc0, !PT ;  /* 0x000000c005057812 */ /* 0x000fe200078ec0ff */
[----:B------:R-:W-:Y:S01]  /*1d40*/  IMAD.IADD R9, R10, 0x1, -R9 ;  /* 0x000000010a097824 */ /* 0x000fe200078e0a09 */
[--C-:B------:R-:W-:Y:S01]  /*1d50*/  @P3 LEA.HI.X R17, R18, c[0x0][0x1cc], R7.reuse, 0x1, P2 ;  /* 0x0000730012113a11 */ /* 0x100fe200010f0c07 */
[----:B------:R-:W-:Y:S01]  /*1d60*/  BAR.SYNC.DEFER_BLOCKING 0x0 ;  /* 0x0000000000007b1d */ /* 0x000fe20000010000 */
[----:B------:R-:W-:Y:S01]  /*1d70*/  @P0 IMAD.X R7, R229, 0x1, R7, P1 ;  /* 0x00000001e5070824 */ /* 0x000fe200008e0607 */
[----:B------:R-:W-:Y:S01]  /*1d80*/  @P0 LEA R14, P1, R8, c[0x0][0x1c8], 0x1 ;  /* 0x00007200080e0a11 */ /* 0x000fe200078208ff */
[----:B------:R-:W-:Y:S01]  /*1d90*/  IMAD R9, R12, 0x8, R9 ;  /* 0x000000080c097824 */ /* 0x000fe200078e0209 */
[----:B------:R-:W-:-:S02]  /*1da0*/  LOP3.LUT R4, R5, 0x8, R4, 0xf8, !PT ;  /* 0x0000000805047812 */ /* 0x000fc400078ef804 */
[----:B------:R-:W-:Y:S01]  /*1db0*/  @P0 LEA.HI.X R15, R8, c[0x0][0x1cc], R7, 0x1, P1 ;  /* 0x00007300080f0a11 */ /* 0x000fe200008f0c07 */
[----:B------:R-:W-:Y:S01]  /*1dc0*/  IMAD.SHL.U32 R7, R12, 0x8, RZ ;  /* 0x000000080c077824 */ /* 0x000fe200078e00ff */
[----:B------:R-:W-:Y:S02]  /*1dd0*/  SHF.R.U32.HI R5, RZ, 0x3, R5 ;  /* 0x00000003ff057819 */ /* 0x000fe40000011605 */
[----:B------:R-:W-:Y:S02]  /*1de0*/  SEL R76, RZ, 0x4, P4 ;  /* 0x00000004ff4c7807 */ /* 0x000fe40002000000 */
[----:B------:R-:W-:Y:S01]  /*1df0*/  LOP3.LUT R100, R6, 0x8, R7, 0xf8, !PT ;  /* 0x0000000806647812 */ /* 0x000fe200078ef807 */
[--C-:B------:R-:W-:Y:S01]  /*1e00*/  IMAD R7, R94, 0x200, R101.reuse ;  /* 0x000002005e077824 */ /* 0x100fe200078e0265 */
[----:B------:R-:W-:Y:S01]  /*1e10*/  LOP3.LUT R4, R4, R5, RZ, 0x3c, !PT ;  /* 0x0000000504047212 */ /* 0x000fe200078e3cff */
[----:B------:R-:W-:Y:S01]  /*1e20*/  IMAD R101, R102, 0x20, R101 ;  /* 0x0000002066657824 */ /* 0x000fe200078e0265 */
[----:B------:R-:W-:Y:S01]  /*1e30*/  LOP3.LUT R100, R100, R11, RZ, 0x3c, !PT ;  /* 0x0000000b64647212 */ /* 0x000fe200078e3cff */
[----:B------:R-:W-:Y:S01]  /*1e40*/  IMAD R7, R102, 0x20, R7 ;  /* 0x0000002066077824 */ /* 0x000fe200078e0207 */
[----:B------:R-:W-:Y:S01]  /*1e50*/  SHF.L.U64.HI R223, R226, R223, c[0x0][0x20c] ;  /* 0x00008300e2df7619 */ /* 0x000fe200000102df */
[----:B------:R-:W-:Y:S01]  /*1e60*/  IMAD.U32 R216, R9, 0x20, R4 ;  /* 0x0000002009d87824 */ /* 0x000fe200078e0004 */
[----:B------:R-:W-:Y:S01]  /*1e70*/  IADD3 R72, R92, c[0x0][0x1d0], -R239 ;  /* 0x000074005c487a10 */ /* 0x000fe20007ffe8ef */
[----:B------:R-:W-:-:S02]  /*1e80*/  IMAD.IADD R217, R100, 0x1, R7 ;  /* 0x0000000164d97824 */ /* 0x000fc400078e0207 */
[----:B------:R-:W-:Y:S01]  /*1e90*/  IMAD.SHL.U32 R216, R216, 0x2, RZ ;  /* 0x00000002d8d87824 */ /* 0x000fe200078e00ff */
[----:B------:R-:W-:Y:S01]  /*1ea0*/  @!PT LDS RZ, [RZ] ;  /* 0x00000000fffff984 */ /* 0x000fe20000000800 */
[----:B------:R-:W-:Y:S01]  /*1eb0*/  @!PT LDS RZ, [RZ] ;  /* 0x00000000fffff984 */ /* 0x000fe20000000800 */
[----:B------:R-:W-:Y:S01]  /*1ec0*/  @!PT LDS RZ, [RZ] ;  /* 0x00000000fffff984 */ /* 0x000fe20000000800 */
[----:B------:R1:W-:Y:S01]  /*1ed0*/  @P3 LDGSTS.E.BYPASS.LTC128B.128 [R218+0x2500], [R16.64], !P6 ;  /* 0x0250000010da3fae */ /* 0x0003e2000f101d4c */
[----:B------:R-:W-:Y:S02]  /*1ee0*/  IMAD.SHL.U32 R217, R217, 0x2, RZ ;  /* 0x00000002d9d97824 */ /* 0x000fe400078e00ff */
[----:B------:R-:W-:Y:S01]  /*1ef0*/  IMAD.SHL.U32 R226, R226, 0x20, RZ ;  /* 0x00000020e2e27824 */ /* 0x000fe200078e00ff */
[----:B------:R1:W-:Y:S01]  /*1f00*/  @P3 LDGSTS.E.BYPASS.LTC128B.128 [R218+0x3100], [R16.64+0x40], !P5 ;  /* 0x0310004010da3fae */ /* 0x0003e2000e901d4c */
[----:B------:R-:W-:Y:S01]  /*1f10*/  IADD3 R215, R216, 0x2520, RZ ;  /* 0x00002520d8d77810 */ /* 0x000fe20007ffe0ff */
[----:B------:R-:W-:Y:S02]  /*1f20*/  IMAD R213, R0, 0x2, R217 ;  /* 0x0000000200d57824 */ /* 0x000fe400078e02d9 */
[----:B------:R1:W-:Y:S01]  /*1f30*/  @P3 LDGSTS.E.BYPASS.LTC128B.128 [R218+0x3d00], [R16.64+0x80], !P4 ;  /* 0x03d0008010da3fae */ /* 0x0003e2000e101d4c */
[----:B------:R-:W-:-:S03]  /*1f40*/  ISETP.GT.AND P3, PT, R93, 0x3f, PT ;  /* 0x0000003f5d00780c */ /* 0x000fc60003f64270 */
[----:B------:R3:W-:Y:S04]  /*1f50*/  @P0 LDGSTS.E.BYPASS.LTC128B.128 [R218+0x2d00], [R14.64], !P6 ;  /* 0x02d000000eda0fae */ /* 0x0007e8000f101d4c */
[----:B------:R3:W-:Y:S04]  /*1f60*/  @P0 LDGSTS.E.BYPASS.LTC128B.128 [R218+0x3900], [R14.64+0x40], !P5 ;  /* 0x039000400eda0fae */ /* 0x0007e8000e901d4c */
[----:B------:R3:W-:Y:S01]  /*1f70*/  @P0 LDGSTS.E.BYPASS.LTC128B.128 [R218+0x4500], [R14.64+0x80], !P4 ;  /* 0x045000800eda0fae */ /* 0x0007e2000e101d4c */
[----:B------:R-:W-:Y:S02]  /*1f80*/  LOP3.LUT P0, RZ, R28, 0x2, RZ, 0xc0, !PT ;  /* 0x000000021cff7812 */ /* 0x000fe4000780c0ff */
[----:B------:R-:W-:Y:S01]  /*1f90*/  IADD3 R28, R216, 0x2500, RZ ;  /* 0x00002500d81c7810 */ /* 0x000fe20007ffe0ff */
[----:B------:R-:W0:Y:S10]  /*1fa0*/  LDGDEPBAR ;  /* 0x00000000000079af */ /* 0x000e340000000000 */
[----:B------:R-:W-:Y:S01]  /*1fb0*/  @P0 IADD3 R215, R28, -0x20, RZ ;  /* 0xffffffe01cd70810 */ /* 0x000fe20007ffe0ff */
[----:B------:R-:W-:-:S03]  /*1fc0*/  IMAD.WIDE.U32 R28, R97, c[0x0][0x208], RZ ;  /* 0x00008200611c7a25 */ /* 0x000fc600078e00ff */
[----:B------:R-:W-:Y:S01]  /*1fd0*/  IADD3 R211, R215, 0x400, RZ ;  /* 0x00000400d7d37810 */ /* 0x000fe20007ffe0ff */
[----:B------:R-:W-:Y:S01]  /*1fe0*/  IMAD.IADD R52, R29, 0x1, R52 ;  /* 0x000000011d347824 */ /* 0x000fe200078e0234 */
[C---:B------:R-:W-:Y:S01]  /*1ff0*/  IADD3 R210, R215.reuse, 0x800, RZ ;  /* 0x00000800d7d27810 */ /* 0x040fe20007ffe0ff */
[----:B------:R-:W-:Y:S01]  /*2000*/  IMAD.WIDE.U32 R54, R28, 0x30, R230 ;  /* 0x000000301c367825 */ /* 0x000fe200078e00e6 */
[C---:B------:R-:W-:Y:S02]  /*2010*/  IADD3 R209, R215.reuse, 0xc00, RZ ;  /* 0x00000c00d7d17810 */ /* 0x040fe40007ffe0ff */
[----:B------:R-:W-:Y:S01]  /*2020*/  IADD3 R208, R215, 0x1000, RZ ;  /* 0x00001000d7d07810 */ /* 0x000fe20007ffe0ff */
[----:B------:R-:W-:Y:S01]  /*2030*/  IMAD R52, R52, 0x30, RZ ;  /* 0x0000003034347824 */ /* 0x000fe200078e02ff */
[----:B------:R-:W-:Y:S01]  /*2040*/  LEA R74, P0, R54, c[0x0][0x1f8], 0x1 ;  /* 0x00007e00364a7a11 */ /* 0x000fe200078008ff */
[----:B------:R-:W-:-:S04]  /*2050*/  DEPBAR.LE SB0, 0x1 ;  /* 0x000080400000791a */ /* 0x000fc80000000000 */
[----:B------:R-:W-:-:S04]  /*2060*/  DEPBAR.LE SB0, 0x0 ;  /* 0x000080000000791a */ /* 0x000fc80000000000 */
[----:B------:R-:W-:Y:S01]  /*2070*/  BAR.SYNC.DEFER_BLOCKING 0x0 ;  /* 0x0000000000007b1d */ /* 0x000fe20000010000 */
[----:B------:R-:W-:Y:S01]  /*2080*/  IMAD.IADD R52, R55, 0x1, R52 ;  /* 0x0000000137347824 */ /* 0x000fe200078e0234 */
[C---:B------:R-:W-:Y:S02]  /*2090*/  IADD3 R207, R215.reuse, 0x1400, RZ ;  /* 0x00001400d7cf7810 */ /* 0x040fe40007ffe0ff */
[C---:B------:R-:W-:Y:S02]  /*20a0*/  IADD3 R206, R215.reuse, 0x1800, RZ ;  /* 0x00001800d7ce7810 */ /* 0x040fe40007ffe0ff */
[----:B------:R-:W-:Y:S02]  /*20b0*/  LEA.HI.X R75, R54, c[0x0][0x1fc], R52, 0x1, P0 ;  /* 0x00007f00364b7a11 */ /* 0x000fe400000f0c34 */
[----:B------:R-:W-:Y:S02]  /*20c0*/  @!P3 LEA R104, P0, R226, R74, 0x1 ;  /* 0x0000004ae268b211 */ /* 0x000fe400078008ff */
[----:B------:R-:W-:-:S02]  /*20d0*/  IADD3 R205, R215, 0x1c00, RZ ;  /* 0x00001c00d7cd7810 */ /* 0x000fc40007ffe0ff */
[----:B------:R-:W-:Y:S02]  /*20e0*/  @!P3 LEA.HI.X R105, R226, R75, R223, 0x1, P0 ;  /* 0x0000004be269b211 */ /* 0x000fe400000f0cdf */
[----:B------:R-:W-:Y:S01]  /*20f0*/  IADD3 R204, R215, 0x2000, RZ ;  /* 0x00002000d7cc7810 */ /* 0x000fe20007ffe0ff */
[----:B------:R-:W-:Y:S04]  /*2100*/  LDSM.16.M88.4 R48, [R217+0x5900] ;  /* 0x00590000d930783b */ /* 0x000fe80000000200 */
[----:B------:R-:W3:Y:S04]  /*2110*/  LDSM.16.M88.4 R56, [R216+0x2900] ;  /* 0x00290000d838783b */ /* 0x000ee80000000200 */
[----:B------:R-:W5:Y:S04]  /*2120*/  LDSM.16.M88.4 R44, [R217+0x4900] ;  /* 0x00490000d92c783b */ /* 0x000f680000000200 */
[----:B------:R-:W2:Y:S04]  /*2130*/  LDSM.16.M88.4 R64, [R216+0x2500] ;  /* 0x00250000d840783b */ /* 0x000ea80000000200 */
[----:B------:R-:W4:Y:S04]  /*2140*/  LDSM.16.M88.4 R24, [R216+0x2d00] ;  /* 0x002d0000d818783b */ /* 0x000f280000000200 */
[----:B------:R-:W-:Y:S04]  /*2150*/  LDSM.16.M88.4 R40, [R213+0x5900] ;  /* 0x00590000d528783b */ /* 0x000fe80000000200 */
[----:B------:R-:W1:Y:S04]  /*2160*/  LDSM.16.M88.4 R36, [R215] ;  /* 0x00000000d724783b */ /* 0x000e680000000200 */
[----:B------:R-:W1:Y:S04]  /*2170*/  LDSM.16.M88.4 R32, [R215+0x400] ;  /* 0x00040000d720783b */ /* 0x000e680000000200 */
[----:B------:R-:W4:Y:S01]  /*2180*/  LDSM.16.M88.4 R28, [R215+0x800] ;  /* 0x00080000d71c783b */ /* 0x000f220000000200 */
[-C--:B---3--:R-:W-:Y:S08]  /*2190*/  HMMA.16816.F32.BF16 R12, R48, R56.reuse, RZ ;  /* 0x00000038300c723c */ /* 0x088ff000000418ff */
[----:B-----5:R-:W-:Y:S07]  /*21a0*/  HMMA.16816.F32.BF16 R60, R44, R56, RZ ;  /* 0x000000382c3c723c */ /* 0x020fee00000418ff */
[----:B------:R-:W-:Y:S01]  /*21b0*/  SEL R56, RZ, 0x2, P5 ;  /* 0x00000002ff387807 */ /* 0x000fe20002800000 */
[----:B--2-4-:R-:W-:Y:S04]  /*21c0*/  HMMA.16816.F32.BF16 R20, R48, R64, RZ ;  /* 0x000000403014723c */ /* 0x014fe800000418ff */
[----:B------:R-:W-:-:S04]  /*21d0*/  IMAD.IADD R73, R56, 0x1, R73 ;  /* 0x0000000138497824 */ /* 0x000fc800078e0249 */
[----:B------:R-:W-:Y:S01]  /*21e0*/  IMAD.IADD R76, R76, 0x1, R73 ;  /* 0x000000014c4c7824 */ /* 0x000fe200078e0249 */
[C---:B-1----:R-:W-:Y:S04]  /*21f0*/  HMMA.16816.F32.BF16 R16, R48.reuse, R66, RZ ;  /* 0x000000423010723c */ /* 0x042fe800000418ff */
[C---:B------:R-:W-:Y:S02]  /*2200*/  LOP3.LUT P2, RZ, R76.reuse, 0x1, RZ, 0xc0, !PT ;  /* 0x000000014cff7812 */ /* 0x040fe4000784c0ff */
[----:B------:R-:W-:Y:S02]  /*2210*/  LOP3.LUT P1, RZ, R76, 0x2, RZ, 0xc0, !PT ;  /* 0x000000024cff7812 */ /* 0x000fe4000782c0ff */
[C---:B------:R-:W-:Y:S01]  /*2220*/  ISETP.LT.OR P2, PT, R72.reuse, 0x1, !P2 ;  /* 0x000000014800780c */ /* 0x040fe20005741670 */
[----:B------:R-:W-:Y:S01]  /*2230*/  HMMA.16816.F32.BF16 R8, R48, R58, RZ ;  /* 0x0000003a3008723c */ /* 0x000fe200000418ff */
[----:B------:R-:W-:-:S02]  /*2240*/  ISETP.LT.OR P1, PT, R72, 0x1, !P1 ;  /* 0x000000014800780c */ /* 0x000fc40004f21670 */
[----:B------:R-:W-:-:S04]  /*2250*/  LOP3.LUT P0, RZ, R76, 0x4, RZ, 0xc0, !PT ;  /* 0x000000044cff7812 */ /* 0x000fc8000780c0ff */
[----:B------:R-:W-:Y:S01]  /*2260*/  ISETP.LT.OR P0, PT, R72, 0x1, !P0 ;  /* 0x000000014800780c */ /* 0x000fe20004701670 */
[----:B------:R-:W-:Y:S08]  /*2270*/  HMMA.16816.F32.BF16 R68, R44, R64, RZ ;  /* 0x000000402c44723c */ /* 0x000ff000000418ff */
[----:B------:R-:W-:Y:S08]  /*2280*/  HMMA.16816.F32.BF16 R4, R48, R24, RZ ;  /* 0x000000183004723c */ /* 0x000ff000000418ff */
[C---:B------:R-:W-:Y:S08]  /*2290*/  HMMA.16816.F32.BF16 R64, R44.reuse, R66, RZ ;  /* 0x000000422c40723c */ /* 0x040ff000000418ff */
[C---:B------:R-:W-:Y:S08]  /*22a0*/  HMMA.16816.F32.BF16 R56, R44.reuse, R58, RZ ;  /* 0x0000003a2c38723c */ /* 0x040ff000000418ff */
[----:B------:R-:W-:Y:S08]  /*22b0*/  HMMA.16816.F32.BF16 R52, R44, R24, RZ ;  /* 0x000000182c34723c */ /* 0x000ff000000418ff */
[-C--:B------:R-:W-:Y:S08]  /*22c0*/  HMMA.16816.F32.BF16 R48, R48, R26.reuse, RZ ;  /* 0x0000001a3030723c */ /* 0x080ff000000418ff */
[----:B------:R-:W-:Y:S01]  /*22d0*/  HMMA.16816.F32.BF16 R44, R44, R26, RZ ;  /* 0x0000001a2c2c723c */ /* 0x000fe200000418ff */
[----:B------:R-:W1:Y:S04]  /*22e0*/  LDSM.16.M88.4 R24, [R213+0x4900] ;  /* 0x00490000d518783b */ /* 0x000e680000000200 */
[----:B------:R-:W-:Y:S01]  /*22f0*/  @!PT LDS RZ, [RZ] ;  /* 0x00000000fffff984 */ /* 0x000fe20000000800 */
[----:B------:R-:W-:Y:S01]  /*2300*/  @!PT LDS RZ, [RZ] ;  /* 0x00000000fffff984 */ /* 0x000fe20000000800 */
[----:B------:R-:W-:Y:S01]  /*2310*/  @!PT LDS RZ, [RZ] ;  /* 0x00000000fffff984 */ /* 0x000fe20000000800 */
[----:B------:R2:W-:Y:S01]  /*2320*/  LDGSTS.E.BYPASS.LTC128B.128 [R218+0x100], [R74.64], !P2 ;  /* 0x001000004ada7fae */ /* 0x0005e2000d101d4c */
[----:B------:R-:W-:-:S02]  /*2330*/  @!P3 LOP3.LUT P2, RZ, R73, 0x1, RZ, 0xc0, !PT ;  /* 0x0000000149ffb812 */ /* 0x000fc4000784c0ff */
[C---:B------:R-:W-:Y:S01]  /*2340*/  HMMA.16816.F32.BF16 R20, R40.reuse, R36, R20 ;  /* 0x000000242814723c */ /* 0x040fe20000041814 */
[----:B------:R2:W-:Y:S01]  /*2350*/  LDGSTS.E.BYPASS.LTC128B.128 [R218+0xd00], [R74.64+0x40], !P1 ;  /* 0x00d000404ada7fae */ /* 0x0005e2000c901d4c */
[----:B------:R-:W-:Y:S02]  /*2360*/  @!P3 LOP3.LUT P1, RZ, R73, 0x2, RZ, 0xc0, !PT ;  /* 0x0000000249ffb812 */ /* 0x000fe4000782c0ff */
[C---:B------:R-:W-:Y:S01]  /*2370*/  @!P3 ISETP.LT.OR P2, PT, R72.reuse, 0x21, !P2 ;  /* 0x000000214800b80c */ /* 0x040fe20005741670 */
[----:B------:R2:W-:Y:S01]  /*2380*/  LDGSTS.E.BYPASS.LTC128B.128 [R218+0x1900], [R74.64+0x80], !P0 ;  /* 0x019000804ada7fae */ /* 0x0005e2000c101d4c */
[C---:B------:R-:W-:Y:S02]  /*2390*/  @!P3 ISETP.LT.OR P1, PT, R72.reuse, 0x21, !P1 ;  /* 0x000000214800b80c */ /* 0x040fe40004f21670 */
[----:B------:R-:W-:Y:S01]  /*23a0*/  @!P3 ISETP.LT.OR P0, PT, R72, 0x21, P4 ;  /* 0x000000214800b80c */ /* 0x000fe20002701670 */
[C---:B------:R-:W-:Y:S08]  /*23b0*/  HMMA.16816.F32.BF16 R12, R40.reuse, R32, R12 ;  /* 0x00000020280c723c */ /* 0x040ff0000004180c */
[----:B------:R3:W-:Y:S01]  /*23c0*/  @!P3 LDGSTS.E.BYPASS.LTC128B.128 [R218+0x900], [R104.64], !P2 ;  /* 0x0090000068dabfae */ /* 0x0007e2000d101d4c */
[C---:B------:R-:W-:Y:S03]  /*23d0*/  HMMA.16816.F32.BF16 R4, R40.reuse, R28, R4 ;  /* 0x0000001c2804723c */ /* 0x040fe60000041804 */
[----:B------:R3:W-:Y:S04]  /*23e0*/  @!P3 LDGSTS.E.BYPASS.LTC128B.128 [R218+0x1500], [R104.64+0x40], !P1 ;  /* 0x0150004068dabfae */ /* 0x0007e8000c901d4c */
[----:B------:R3:W-:Y:S01]  /*23f0*/  @!P3 LDGSTS.E.BYPASS.LTC128B.128 [R218+0x2100], [R104.64+0x80], !P0 ;  /* 0x0210008068dabfae */ /* 0x0007e2000c101d4c */
[----:B------:R-:W-:Y:S01]  /*2400*/  HMMA.16816.F32.BF16 R16, R40, R38, R16 ;  /* 0x000000262810723c */ /* 0x000fe20000041810 */
[----:B------:R-:W-:-:S02]  /*2410*/  ISETP.GT.AND P0, PT, R97, R219, PT ;  /* 0x000000db6100720c */ /* 0x000fc40003f04270 */
[----:B------:R-:W-:Y:S04]  /*2420*/  LDSM.16.M88.4 R88, [R217+0x7900] ;  /* 0x00790000d958783b */ /* 0x000fe80000000200 */
[----:B------:R-:W4:Y:S01]  /*2430*/  LDSM.16.M88.4 R84, [R216+0x3100] ;  /* 0x00310000d854783b */ /* 0x000f220000000200 */
[C---:B------:R-:W-:Y:S03]  /*2440*/  HMMA.16816.F32.BF16 R8, R40.reuse, R34, R8 ;  /* 0x000000222808723c */ /* 0x040fe60000041808 */
[----:B------:R-:W5:Y:S04]  /*2450*/  LDSM.16.M88.4 R80, [R216+0x3500] ;  /* 0x00350000d850783b */ /* 0x000f680000000200 */
[----:B------:R-:W3:Y:S01]  /*2460*/  LDSM.16.M88.4 R76, [R216+0x3900] ;  /* 0x00390000d84c783b */ /* 0x000ee20000000200 */
[----:B------:R-:W-:Y:S03]  /*2470*/  HMMA.16816.F32.BF16 R48, R40, R30, R48 ;  /* 0x0000001e2830723c */ /* 0x000fe60000041830 */
[----:B--2---:R-:W2:Y:S04]  /*2480*/  LDSM.16.M88.4 R72, [R217+0x6900] ;  /* 0x00690000d948783b */ /* 0x004ea80000000200 */
[----:B------:R-:W-:Y:S01]  /*2490*/  LDSM.16.M88.4 R40, [R215+0x1400] ;  /* 0x00140000d728783b */ /* 0x000fe20000000200 */
[C---:B-1----:R-:W-:Y:S03]  /*24a0*/  HMMA.16816.F32.BF16 R68, R24.reuse, R36, R68 ;  /* 0x000000241844723c */ /* 0x042fe60000041844 */
[----:B------:R-:W0:Y:S05]  /*24b0*/  LDGDEPBAR ;  /* 0x00000000000079af */ /* 0x000e2a0000000000 */
[C---:B------:R-:W-:Y:S08]  /*24c0*/  HMMA.16816.F32.BF16 R60, R24.reuse, R32, R60 ;  /* 0x00000020183c723c */ /* 0x040ff0000004183c */
[C---:B------:R-:W-:Y:S08]  /*24d0*/  HMMA.16816.F32.BF16 R52, R24.reuse, R28, R52 ;  /* 0x0000001c1834723c */ /* 0x040ff00000041834 */
[C---:B------:R-:W-:Y:S01]  /*24e0*/  HMMA.16816.F32.BF16 R64, R24.reuse, R38, R64 ;  /* 0x000000261840723c */ /* 0x040fe20000041840 */
[----:B------:R-:W-:Y:S07]  /*24f0*/  LDSM.16.M88.4 R36, [R213+0x7900] ;  /* 0x00790000d524783b */ /* 0x000fee0000000200 */
[C---:B------:R-:W-:Y:S01]  /*2500*/  HMMA.16816.F32.BF16 R56, R24.reuse, R34, R56 ;  /* 0x000000221838723c */ /* 0x040fe20000041838 */
[----:B------:R-:W1:Y:S07]  /*2510*/  LDSM.16.M88.4 R32, [R215+0xc00] ;  /* 0x000c0000d720783b */ /* 0x000e6e0000000200 */
[----:B------:R-:W-:Y:S01]  /*2520*/  HMMA.16816.F32.BF16 R44, R24, R30, R44 ;  /* 0x0000001e182c723c */ /* 0x000fe2000004182c */
[----:B------:R-:W1:Y:S04]  /*2530*/  LDSM.16.M88.4 R28, [R215+0x1000] ;  /* 0x00100000d71c783b */ /* 0x000e680000000200 */
[----:B------:R-:W1:Y:S03]  /*2540*/  LDSM.16.M88.4 R24, [R213+0x6900] ;  /* 0x00690000d518783b */ /* 0x000e660000000200 */
[C---:B----4-:R-:W-:Y:S08]  /*2550*/  HMMA.16816.F32.BF16 R20, R88.reuse, R84, R20 ;  /* 0x000000545814723c */ /* 0x050ff00000041814 */
[C---:B-----5:R-:W-:Y:S08]  /*2560*/  HMMA.16816.F32.BF16 R12, R88.reuse, R80, R12 ;  /* 0x00000050580c723c */ /* 0x060ff0000004180c */
[C---:B---3--:R-:W-:Y:S08]  /*2570*/  HMMA.16816.F32.BF16 R4, R88.reuse, R76, R4 ;  /* 0x0000004c5804723c */ /* 0x048ff00000041804 */
[C---:B------:R-:W-:Y:S08]  /*2580*/  HMMA.16816.F32.BF16 R16, R88.reuse, R86, R16 ;  /* 0x000000565810723c */ /* 0x040ff00000041810 */
[C---:B------:R-:W-:Y:S08]  /*2590*/  HMMA.16816.F32.BF16 R8, R88.reuse, R82, R8 ;  /* 0x000000525808723c */ /* 0x040ff00000041808 */
[----:B------:R-:W-:Y:S01]  /*25a0*/  HMMA.16816.F32.BF16 R48, R88, R78, R48 ;  /* 0x0000004e5830723c */ /* 0x000fe20000041830 */
[----:B------:R-:W-:Y:S07]  /*25b0*/  LDSM.16.M88.4 R88, [R217+0x8900] ;  /* 0x00890000d958783b */ /* 0x000fee0000000200 */
[C---:B--2---:R-:W-:Y:S08]  /*25c0*/  HMMA.16816.F32.BF16 R68, R72.reuse, R84, R68 ;  /* 0x000000544844723c */ /* 0x044ff00000041844 */
[C---:B------:R-:W-:Y:S01]  /*25d0*/  HMMA.16816.F32.BF16 R64, R72.reuse, R86, R64 ;  /* 0x000000564840723c */ /* 0x040fe20000041840 */
[----:B------:R-:W-:Y:S07]  /*25e0*/  LDSM.16.M88.4 R84, [R217+0x9900] ;  /* 0x00990000d954783b */ /* 0x000fee0000000200 */
[C---:B------:R-:W-:Y:S08]  /*25f0*/  HMMA.16816.F32.BF16 R60, R72.reuse, R80, R60 ;  /* 0x00000050483c723c */ /* 0x040ff0000004183c */
[C---:B------:R-:W-:Y:S01]  /*2600*/  HMMA.16816.F32.BF16 R56, R72.reuse, R82, R56 ;  /* 0x000000524838723c */ /* 0x040fe20000041838 */
[----:B------:R-:W2:Y:S07]  /*2610*/  LDSM.16.M88.4 R80, [R216+0x3d00] ;  /* 0x003d0000d850783b */ /* 0x000eae0000000200 */
[C---:B------:R-:W-:Y:S08]  /*2620*/  HMMA.16816.F32.BF16 R52, R72.reuse, R76, R52 ;  /* 0x0000004c4834723c */ /* 0x040ff00000041834 */
[----:B------:R-:W-:Y:S01]  /*2630*/  HMMA.16816.F32.BF16 R44, R72, R78, R44 ;  /* 0x0000004e482c723c */ /* 0x000fe2000004182c */
[----:B------:R-:W3:Y:S04]  /*2640*/  LDSM.16.M88.4 R76, [R216+0x4100] ;  /* 0x00410000d84c783b */ /* 0x000ee80000000200 */
[----:B------:R-:W4:Y:S03]  /*2650*/  LDSM.16.M88.4 R72, [R216+0x4500] ;  /* 0x00450000d848783b */ /* 0x000f260000000200 */
[C---:B-1----:R-:W-:Y:S08]  /*2660*/  HMMA.16816.F32.BF16 R20, R36.reuse, R32, R20 ;  /* 0x000000202414723c */ /* 0x042ff00000041814 */
[C---:B------:R-:W-:Y:S08]  /*2670*/  HMMA.16816.F32.BF16 R16, R36.reuse, R34, R16 ;  /* 0x000000222410723c */ /* 0x040ff00000041810 */
[C---:B------:R-:W-:Y:S08]  /*2680*/  HMMA.16816.F32.BF16 R12, R36.reuse, R28, R12 ;  /* 0x0000001c240c723c */ /* 0x040ff0000004180c */
[C---:B------:R-:W-:Y:S08]  /*2690*/  HMMA.16816.F32.BF16 R8, R36.reuse, R30, R8 ;  /* 0x0000001e2408723c */ /* 0x040ff00000041808 */
[C---:B------:R-:W-:Y:S08]  /*26a0*/  HMMA.16816.F32.BF16 R4, R36.reuse, R40, R4 ;  /* 0x000000282404723c */ /* 0x040ff00000041804 */
[----:B------:R-:W-:Y:S01]  /*26b0*/  HMMA.16816.F32.BF16 R48, R36, R42, R48 ;  /* 0x0000002a2430723c */ /* 0x000fe20000041830 */
[----:B------:R-:W-:Y:S07]  /*26c0*/  LDSM.16.M88.4 R36, [R213+0x9900] ;  /* 0x00990000d524783b */ /* 0x000fee0000000200 */
[C---:B------:R-:W-:Y:S08]  /*26d0*/  HMMA.16816.F32.BF16 R68, R24.reuse, R32, R68 ;  /* 0x000000201844723c */ /* 0x040ff00000041844 */
[C---:B------:R-:W-:Y:S01]  /*26e0*/  HMMA.16816.F32.BF16 R64, R24.reuse, R34, R64 ;  /* 0x000000221840723c */ /* 0x040fe20000041840 */
[----:B------:R-:W1:Y:S07]  /*26f0*/  LDSM.16.M88.4 R32, [R215+0x1800] ;  /* 0x00180000d720783b */ /* 0x000e6e0000000200 */
[C---:B------:R-:W-:Y:S08]  /*2700*/  HMMA.16816.F32.BF16 R60, R24.reuse, R28, R60 ;  /* 0x0000001c183c723c */ /* 0x040ff0000004183c */
[C---:B------:R-:W-:Y:S01]  /*2710*/  HMMA.16816.F32.BF16 R56, R24.reuse, R30, R56 ;  /* 0x0000001e1838723c */ /* 0x040fe20000041838 */
[----:B------:R-:W5:Y:S07]  /*2720*/  LDSM.16.M88.4 R28, [R215+0x1c00] ;  /* 0x001c0000d71c783b */ /* 0x000f6e0000000200 */
[C---:B------:R-:W-:Y:S08]  /*2730*/  HMMA.16816.F32.BF16 R52, R24.reuse, R40, R52 ;  /* 0x000000281834723c */ /* 0x040ff00000041834 */
[----:B------:R-:W-:Y:S01]  /*2740*/  HMMA.16816.F32.BF16 R44, R24, R42, R44 ;  /* 0x0000002a182c723c */ /* 0x000fe2000004182c */
[----:B------:R-:W1:Y:S04]  /*2750*/  LDSM.16.M88.4 R24, [R215+0x2000] ;  /* 0x00200000d718783b */ /* 0x000e680000000200 */
[----:B------:R-:W1:Y:S01]  /*2760*/  LDSM.16.M88.4 R40, [R213+0x8900] ;  /* 0x00890000d528783b */ /* 0x000e620000000200 */
[----:B------:R-:W-:-:S04]  /*2770*/  DEPBAR.LE SB0, 0x0 ;  /* 0x000080000000791a */ /* 0x000fc80000000000 */
[C---:B--2---:R-:W-:Y:S08]  /*2780*/  HMMA.16816.F32.BF16 R20, R84.reuse, R80, R20 ;  /* 0x000000505414723c */ /* 0x044ff00000041814 */
[C---:B------:R-:W-:Y:S08]  /*2790*/  HMMA.16816.F32.BF16 R16, R84.reuse, R82, R16 ;  /* 0x000000525410723c */ /* 0x040ff00000041810 */
[C---:B---3--:R-:W-:Y:S08]  /*27a0*/  HMMA.16816.F32.BF16 R12, R84.reuse, R76, R12 ;  /* 0x0000004c540c723c */ /* 0x048ff0000004180c */
[C---:B------:R-:W-:Y:S08]  /*27b0*/  HMMA.16816.F32.BF16 R8, R84.reuse, R78, R8 ;  /* 0x0000004e5408723c */ /* 0x040ff00000041808 */
[C---:B----4-:R-:W-:Y:S08]  /*27c0*/  HMMA.16816.F32.BF16 R4, R84.reuse, R72, R4 ;  /* 0x000000485404723c */ /* 0x050ff00000041804 */
[----:B------:R-:W-:Y:S08]  /*27d0*/  HMMA.16816.F32.BF16 R48, R84, R74, R48 ;  /* 0x0000004a5430723c */ /* 0x000ff00000041830 */
[C---:B------:R-:W-:Y:S08]  /*27e0*/  HMMA.16816.F32.BF16 R68, R88.reuse, R80, R68 ;  /* 0x000000505844723c */ /* 0x040ff00000041844 */
[C---:B------:R-:W-:Y:S08]  /*27f0*/  HMMA.16816.F32.BF16 R64, R88.reuse, R82, R64 ;  /* 0x000000525840723c */ /* 0x040ff00000041840 */
[C---:B------:R-:W-:Y:S08]  /*2800*/  HMMA.16816.F32.BF16 R60, R88.reuse, R76, R60 ;  /* 0x0000004c583c723c */ /* 0x040ff0000004183c */
[C---:B------:R-:W-:Y:S08]  /*2810*/  HMMA.16816.F32.BF16 R56, R88.reuse, R78, R56 ;  /* 0x0000004e5838723c */ /* 0x040ff00000041838 */
[C---:B------:R-:W-:Y:S08]  /*2820*/  HMMA.16816.F32.BF16 R52, R88.reuse, R72, R52 ;  /* 0x000000485834723c */ /* 0x040ff00000041834 */
[----:B------:R-:W-:Y:S08]  /*2830*/  HMMA.16816.F32.BF16 R44, R88, R74, R44 ;  /* 0x0000004a582c723c */ /* 0x000ff0000004182c */
[C---:B-1----:R-:W-:Y:S08]  /*2840*/  HMMA.16816.F32.BF16 R20, R36.reuse, R32, R20 ;  /* 0x000000202414723c */ /* 0x042ff00000041814 */
[C---:B------:R-:W-:Y:S08]  /*2850*/  HMMA.16816.F32.BF16 R16, R36.reuse, R34, R16 ;  /* 0x000000222410723c */ /* 0x040ff00000041810 */
[C---:B-----5:R-:W-:Y:S08]  /*2860*/  HMMA.16816.F32.BF16 R12, R36.reuse, R28, R12 ;  /* 0x0000001c240c723c */ /* 0x060ff0000004180c */
[C---:B------:R-:W-:Y:S08]  /*2870*/  HMMA.16816.F32.BF16 R8, R36.reuse, R30, R8 ;  /* 0x0000001e2408723c */ /* 0x040ff00000041808 */
[C---:B------:R-:W-:Y:S07]  /*2880*/  HMMA.16816.F32.BF16 R72, R36.reuse, R24, R4 ;  /* 0x000000182448723c */ /* 0x040fee0000041804 */
[----:B------:R-:W-:Y:S01]  /*2890*/  IMAD.IADD R4, R100, 0x1, R101 ;  /* 0x0000000164047824 */ /* 0x000fe200078e0265 */
[----:B------:R-:W-:Y:S08]  /*28a0*/  HMMA.16816.F32.BF16 R48, R36, R26, R48 ;  /* 0x0000001a2430723c */ /* 0x000ff00000041830 */
[C---:B------:R-:W-:Y:S08]  /*28b0*/  HMMA.16816.F32.BF16 R68, R40.reuse, R32, R68 ;  /* 0x000000202844723c */ /* 0x040ff00000041844 */
[C---:B------:R-:W-:Y:S08]  /*28c0*/  HMMA.16816.F32.BF16 R64, R40.reuse, R34, R64 ;  /* 0x000000222840723c */ /* 0x040ff00000041840 */
[C---:B------:R-:W-:Y:S08]  /*28d0*/  HMMA.16816.F32.BF16 R60, R40.reuse, R28, R60 ;  /* 0x0000001c283c723c */ /* 0x040ff0000004183c */
[C---:B------:R-:W-:Y:S08]  /*28e0*/  HMMA.16816.F32.BF16 R56, R40.reuse, R30, R56 ;  /* 0x0000001e2838723c */ /* 0x040ff00000041838 */
[C---:B------:R-:W-:Y:S08]  /*28f0*/  HMMA.16816.F32.BF16 R52, R40.reuse, R24, R52 ;  /* 0x000000182834723c */ /* 0x040ff00000041834 */
[----:B------:R-:W-:Y:S01]  /*2900*/  HMMA.16816.F32.BF16 R44, R40, R26, R44 ;  /* 0x0000001a282c723c */ /* 0x000fe2000004182c */
[----:B------:R-:W-:Y:S06]  /*2910*/  BAR.SYNC.DEFER_BLOCKING 0x0 ;  /* 0x0000000000007b1d */ /* 0x000fec0000010000 */
[----:B------:R-:W-:Y:S05]  /*2920*/  @!P0 BRA `(.L_x_386) ;  /* 0x000001a000008947 */ /* 0x000fea0003800000 */
[----:B------:R-:W-:Y:S02]  /*2930*/  IADD3 R6, -R239, 0x30, RZ ;  /* 0x00000030ef067810 */ /* 0x000fe40007ffe1ff */
[----:B------:R-:W-:-:S02]  /*2940*/  IADD3 R7, R154, -0x2, RZ ;  /* 0xfffffffe9a077810 */ /* 0x000fc40007ffe0ff */
[----:B------:R-:W-:Y:S02]  /*2950*/  ISETP.GE.AND P2, PT, R6, 0x21, PT ;  /* 0x000000210600780c */ /* 0x000fe40003f46270 */
[----:B------:R-:W-:Y:S01]  /*2960*/  SHF.R.S32.HI R5, RZ, 0x1f, R7 ;  /* 0x0000001fff057819 */ /* 0x000fe20000011407 */
[-C--:B------:R-:W-:Y:S02]  /*2970*/  IMAD R3, R3, R7.reuse, RZ ;  /* 0x0000000703037224 */ /* 0x080fe400078e02ff */
[----:B------:R-:W-:-:S04]  /*2980*/  IMAD.WIDE.U32 R26, R98, R7, RZ ;  /* 0x00000007621a7225 */ /* 0x000fc800078e00ff */
[----:B------:R-:W-:-:S04]  /*2990*/  IMAD R3, R5, R98, R3 ;  /* 0x0000006205037224 */ /* 0x000fc800078e0203 */
[----:B------:R-:W-:Y:S01]  /*29a0*/  IMAD.IADD R3, R27, 0x1, R3 ;  /* 0x000000011b037824 */ /* 0x000fe200078e0203 */
[----:B------:R-:W-:-:S04]  /*29b0*/  @P2 IADD3 R24, P1, P0, R224, R26, R228 ;  /* 0x0000001ae0182210 */ /* 0x000fc8000783e0e4 */
[----:B------:R-:W-:Y:S02]  /*29c0*/  @P2 IADD3.X R5, R237, R3, R229, P1, P0 ;  /* 0x00000003ed052210 */ /* 0x000fe40000fe04e5 */
[----:B------:R-:W-:-:S13]  /*29d0*/  ISETP.GE.AND P1, PT, R6, 0x1, PT ;  /* 0x000000010600780c */ /* 0x000fda0003f26270 */
[----:B------:R-:W-:-:S05]  /*29e0*/  @P1 IADD3 R26, P0, R224, R26, RZ ;  /* 0x0000001ae01a1210 */ /* 0x000fca0007f1e0ff */
[----:B------:R-:W-:Y:S01]  /*29f0*/  @P1 IMAD.X R3, R3, 0x1, R237, P0 ;  /* 0x0000000103031824 */ /* 0x000fe200000e06ed */
[----:B------:R-:W-:-:S04]  /*2a00*/  @P2 LEA R6, P0, R24, c[0x0][0x1c8], 0x1 ;  /* 0x0000720018062a11 */ /* 0x000fc800078008ff */
[----:B------:R-:W-:Y:S02]  /*2a10*/  @P2 LEA.HI.X R7, R24, c[0x0][0x1cc], R5, 0x1, P0 ;  /* 0x0000730018072a11 */ /* 0x000fe400000f0c05 */
[----:B------:R-:W-:-:S04]  /*2a20*/  @P1 LEA R24, P0, R26, c[0x0][0x1c8], 0x1 ;  /* 0x000072001a181a11 */ /* 0x000fc800078008ff */
[----:B------:R-:W-:-:S05]  /*2a30*/  @P1 LEA.HI.X R25, R26, c[0x0][0x1cc], R3, 0x1, P0 ;  /* 0x000073001a191a11 */ /* 0x000fca00000f0c03 */
        /* <DEDUP_REMOVED lines=9> */
.L_x_386:
[----:B-1----:R-:W-:Y:S01]  /*2ad0*/  LOP3.LUT R6, R95, 0xffffffe0, RZ, 0xc0, !PT ;  /* 0xffffffe05f067812 */ /* 0x002fe200078ec0ff */
[----:B------:R-:W-:Y:S01]  /*2ae0*/  FMUL.FTZ R35, R61, c[0x0][0x320] ;  /* 0x0000c8003d237a20 */ /* 0x000fe20000410000 */
[----:B------:R-:W-:Y:S01]  /*2af0*/  SHF.R.S32.HI R25, RZ, 0x1f, R94 ;  /* 0x0000001fff197819 */ /* 0x000fe2000001145e */
[----:B------:R-:W-:Y:S01]  /*2b00*/  FMUL.FTZ R39, R69, c[0x0][0x320] ;  /* 0x0000c80045277a20 */ /* 0x000fe20000410000 */
[----:B------:R-:W-:Y:S01]  /*2b10*/  PLOP3.LUT P1, PT, PT, PT, UP2, 0x80, 0x0 ;  /* 0x000000000000781c */ /* 0x000fe20003f2f028 */
[----:B------:R-:W-:Y:S01]  /*2b20*/  IMAD.IADD R93, R93, 0x1, -R6 ;  /* 0x000000015d5d7824 */ /* 0x000fe200078e0a06 */
[----:B------:R-:W-:Y:S01]  /*2b30*/  LEA.HI R25, R25, R94, RZ, 0x2 ;  /* 0x0000005e19197211 */ /* 0x000fe200078f10ff */
[----:B------:R-:W-:Y:S01]  /*2b40*/  FMUL.FTZ R41, R68, c[0x0][0x320] ;  /* 0x0000c80044297a20 */ /* 0x000fe20000410000 */
[----:B------:R-:W-:Y:S01]  /*2b50*/  PLOP3.LUT P0, PT, PT, PT, UP2, 0x80, 0x0 ;  /* 0x000000000000781c */ /* 0x000fe20003f0f028 */
[----:B------:R-:W-:Y:S01]  /*2b60*/  FMUL.FTZ R7, R64, c[0x0][0x320] ;  /* 0x0000c80040077a20 */ /* 0x000fe20000410000 */
[----:B------:R-:W-:Y:S01]  /*2b70*/  SHF.R.S32.HI R6, RZ, 0x1f, R93 ;  /* 0x0000001fff067819 */ /* 0x000fe2000001145d */
[----:B------:R-:W-:Y:S01]  /*2b80*/  FMUL.FTZ R5, R65, c[0x0][0x320] ;  /* 0x0000c80041057a20 */ /* 0x000fe20000410000 */
[----:B------:R-:W-:Y:S01]  /*2b90*/  LOP3.LUT R25, R25, 0xffffffc, RZ, 0xc0, !PT ;  /* 0x0ffffffc19197812 */ /* 0x000fe200078ec0ff */
[----:B------:R-:W-:Y:S01]  /*2ba0*/  FMUL.FTZ R37, R60, c[0x0][0x320] ;  /* 0x0000c8003c257a20 */ /* 0x000fe20000410000 */
[----:B------:R-:W-:Y:S01]  /*2bb0*/  LEA.HI R3, R6, R93, RZ, 0x2 ;  /* 0x0000005d06037211 */ /* 0x000fe200078f10ff */
[----:B------:R-:W-:Y:S01]  /*2bc0*/  FMUL.FTZ R33, R56, c[0x0][0x320] ;  /* 0x0000c80038217a20 */ /* 0x000fe20000410000 */
[----:B------:R-:W-:Y:S01]  /*2bd0*/  LEA.HI R6, R96, R96, RZ, 0x1 ;  /* 0x0000006060067211 */ /* 0x000fe200078f08ff */
[----:B------:R-:W-:Y:S01]  /*2be0*/  IMAD.IADD R25, R94, 0x1, -R25 ;  /* 0x000000015e197824 */ /* 0x000fe200078e0a19 */
[----:B------:R-:W-:Y:S01]  /*2bf0*/  LEA.HI.SX32 R24, R3, UR9, 0x1e ;  /* 0x0000000903187c11 */ /* 0x000fe2000f8ff2ff */
[----:B------:R-:W-:Y:S01]  /*2c00*/  FMUL.FTZ R29, R52, c[0x0][0x320] ;  /* 0x0000c800341d7a20 */ /* 0x000fe20000410000 */
[----:B------:R-:W-:Y:S01]  /*2c10*/  LOP3.LUT R27, R6, 0x1ffffffe, RZ, 0xc0, !PT ;  /* 0x1ffffffe061b7812 */ /* 0x000fe200078ec0ff */
[----:B------:R-:W-:Y:S01]  /*2c20*/  FMUL.FTZ R26, R44, c[0x0][0x320] ;  /* 0x0000c8002c1a7a20 */ /* 0x000fe20000410000 */
[----:B------:R-:W1:Y:S01]  /*2c30*/  MUFU.TANH R41, R41 ;  /* 0x0000002900297308 */ /* 0x000e620000002400 */
[----:B------:R-:W-:Y:S01]  /*2c40*/  IMAD R24, R25, 0x10, R24 ;  /* 0x0000001019187824 */ /* 0x000fe200078e0218 */
[----:B------:R-:W-:Y:S01]  /*2c50*/  SHF.L.U32 R25, R6, 0x5, RZ ;  /* 0x0000000506197819 */ /* 0x000fe200000006ff */
[----:B------:R-:W-:Y:S01]  /*2c60*/  IMAD.IADD R27, R96, 0x1, -R27 ;  /* 0x00000001601b7824 */ /* 0x000fe200078e0a1b */
[----:B------:R-:W-:Y:S01]  /*2c70*/  ULDC UR6, c[0x0][0x324] ;  /* 0x0000c90000067ab9 */ /* 0x000fe20000000800 */
[----:B------:R-:W-:Y:S01]  /*2c80*/  FMUL.FTZ R31, R57, c[0x0][0x320] ;  /* 0x0000c800391f7a20 */ /* 0x000fe20000410000 */
[----:B------:R-:W-:Y:S01]  /*2c90*/  LOP3.LUT R25, R25, 0xffffffc0, RZ, 0xc0, !PT ;  /* 0xffffffc019197812 */ /* 0x000fe200078ec0ff */
[----:B------:R-:W-:Y:S01]  /*2ca0*/  ULOP3.LUT UR6, URZ, UR6, URZ, 0x33, !UPT ;  /* 0x000000063f067292 */ /* 0x000fe2000f8e333f */
[----:B------:R-:W2:Y:S01]  /*2cb0*/  MUFU.TANH R39, R39 ;  /* 0x0000002700277308 */ /* 0x000ea20000002400 */
[----:B------:R-:W0:Y:S02]  /*2cc0*/  LDGDEPBAR ;  /* 0x00000000000079af */ /* 0x000e240000000000 */
[----:B------:R-:W-:-:S02]  /*2cd0*/  IMAD.IADD R24, R25, 0x1, R24 ;  /* 0x0000000119187824 */ /* 0x000fc400078e0218 */
[----:B------:R-:W-:-:S03]  /*2ce0*/  FMUL.FTZ R25, R45, c[0x0][0x320] ;  /* 0x0000c8002d197a20 */ /* 0x000fc60000410000 */
[----:B------:R-:W-:Y:S01]  /*2cf0*/  LEA R222, R27, R24, 0x3 ;  /* 0x000000181bde7211 */ /* 0x000fe200078e18ff */
[----:B------:R-:W-:Y:S01]  /*2d00*/  FMUL.FTZ R27, R53, c[0x0][0x320] ;  /* 0x0000c800351b7a20 */ /* 0x000fe20000410000 */
[----:B------:R-:W3:Y:S03]  /*2d10*/  MUFU.TANH R7, R7 ;  /* 0x0000000700077308 */ /* 0x000ee60000002400 */
[----:B------:R-:W-:-:S04]  /*2d20*/  @P1 IMAD.HI.U32 R6, R222, c[0x0][0x2c8], RZ ;  /* 0x0000b200de061a27 */ /* 0x000fc800078e00ff */
[----:B------:R-:W-:Y:S01]  /*2d30*/  IMAD.MOV.U32 R61, RZ, RZ, R222 ;  /* 0x000000ffff3d7224 */ /* 0x000fe200078e00de */
[----:B------:R-:W-:Y:S01]  /*2d40*/  @P0 SHF.R.U32.HI R61, RZ, c[0x0][0x2cc], R6 ;  /* 0x0000b300ff3d0a19 */ /* 0x000fe20000011606 */
[----:B------:R-:W4:Y:S01]  /*2d50*/  MUFU.TANH R5, R5 ;  /* 0x0000000500057308 */ /* 0x000f220000002400 */
[----:B------:R-:W-:Y:S02]  /*2d60*/  LOP3.LUT R6, R3, 0x7ffffffc, RZ, 0xc0, !PT ;  /* 0x7ffffffc03067812 */ /* 0x000fe400078ec0ff */
[----:B------:R-:W-:Y:S01]  /*2d70*/  PLOP3.LUT P0, PT, PT, PT, UP1, 0x40, 0x0 ;  /* 0x000000000000781c */ /* 0x000fe20003f0e818 */
[----:B------:R-:W5:Y:S02]  /*2d80*/  SHFL.IDX PT, R28, R61, RZ, 0x1c1f ;  /* 0x001c1fff3d1c7589 */ /* 0x000f6400000e0000 */
[----:B------:R-:W-:Y:S02]  /*2d90*/  IMAD.IADD R6, R93, 0x1, -R6 ;  /* 0x000000015d067824 */ /* 0x000fe400078e0a06 */
[----:B------:R-:W1:Y:S03]  /*2da0*/  MUFU.TANH R37, R37 ;  /* 0x0000002500257308 */ /* 0x000e660000002400 */
[----:B------:R-:W-:-:S04]  /*2db0*/  SHF.L.U32 R227, R6, 0x1, RZ ;  /* 0x0000000106e37819 */ /* 0x000fc800000006ff */
[C---:B------:R-:W-:Y:S01]  /*2dc0*/  IADD3 R69, -R227.reuse, 0x1, R2 ;  /* 0x00000001e3457810 */ /* 0x040fe20007ffe102 */
[----:B------:R-:W1:Y:S01]  /*2dd0*/  MUFU.TANH R35, R35 ;  /* 0x0000002300237308 */ /* 0x000e620000002400 */
[----:B------:R-:W-:Y:S01]  /*2de0*/  IADD3 R76, -R227, c[0x0][0x1d0], R92 ;  /* 0x00007400e34c7a10 */ /* 0x000fe20007ffe15c */
[----:B------:R-:W-:Y:S01]  /*2df0*/  IMAD.IADD R65, R92, 0x1, -R227 ;  /* 0x000000015c417824 */ /* 0x000fe200078e0ae3 */
[----:B------:R-:W-:-:S04]  /*2e00*/  IADD3 R69, R69, -c[0x0][0x168], RZ ;  /* 0x80005a0045457a10 */ /* 0x000fc80007ffe0ff */
[C---:B------:R-:W-:Y:S01]  /*2e10*/  IADD3 R77, R69.reuse, c[0x0][0x328], RZ ;  /* 0x0000ca00454d7a10 */ /* 0x040fe20007ffe0ff */
[----:B------:R-:W1:Y:S01]  /*2e20*/  MUFU.TANH R33, R33 ;  /* 0x0000002100217308 */ /* 0x000e620000002400 */
[----:B------:R-:W-:-:S03]  /*2e30*/  IADD3 R69, R69, UR6, RZ ;  /* 0x0000000645457c10 */ /* 0x000fc6000fffe0ff */
[----:B-----5:R-:W-:Y:S01]  /*2e40*/  IMAD.IADD R3, R77, 0x1, R28 ;  /* 0x000000014d037824 */ /* 0x020fe200078e021c */
[----:B------:R-:W-:-:S03]  /*2e50*/  IADD3 R6, R69, R28, RZ ;  /* 0x0000001c45067210 */ /* 0x000fc60007ffe0ff */
[----:B------:R-:W1:Y:S01]  /*2e60*/  MUFU.TANH R29, R29 ;  /* 0x0000001d001d7308 */ /* 0x000e620000002400 */
[----:B------:R-:W-:-:S07]  /*2e70*/  IMNMX R24, R3, R76, PT ;  /* 0x0000004c03187217 */ /* 0x000fce0003800200 */
[----:B------:R-:W1:Y:S08]  /*2e80*/  MUFU.TANH R27, R27 ;  /* 0x0000001b001b7308 */ /* 0x000e700000002400 */
[----:B------:R-:W1:Y:S08]  /*2e90*/  MUFU.TANH R26, R26 ;  /* 0x0000001a001a7308 */ /* 0x000e700000002400 */
[----:B------:R-:W1:Y:S08]  /*2ea0*/  MUFU.TANH R25, R25 ;  /* 0x0000001900197308 */ /* 0x000e700000002400 */
[----:B------:R-:W1:Y:S01]  /*2eb0*/  MUFU.TANH R31, R31 ;  /* 0x0000001f001f7308 */ /* 0x000e620000002400 */
[----:B------:R-:W-:Y:S05]  /*2ec0*/  @P0 BRA `(.L_x_387) ;  /* 0x0000015000000947 */ /* 0x000fea0003800000 */
[----:B--234-:R-:W-:Y:S01]  /*2ed0*/  IADD3 R28, R28, c[0x0][0x1d0], RZ ;  /* 0x000074001c1c7a10 */ /* 0x01cfe20007ffe0ff */
[----:B------:R-:W-:Y:S03]  /*2ee0*/  BSSY B0, `(.L_x_388) ;  /* 0x000000f000007945 */ /* 0x000fe60003800000 */
[----:B------:R-:W-:-:S04]  /*2ef0*/  IADD3 R28, R28, -c[0x0][0x168], RZ ;  /* 0x80005a001c1c7a10 */ /* 0x000fc80007ffe0ff */
        /* <DEDUP_REMOVED lines=9> */
.L_x_389:
[----:B------:R-:W-:-:S04]  /*2f90*/  MOV R2, c[0x0][0x32c] ;  /* 0x0000cb0000027a02 */ /* 0x000fc80000000f00 */
[----:B------:R-:W-:-:S13]  /*2fa0*/  ISETP.NE.AND P0, PT, R2, 0x1, PT ;  /* 0x000000010200780c */ /* 0x000fda0003f05270 */
[----:B------:R-:W-:-:S05]  /*2fb0*/  @P0 IMAD.HI.U32 R2, R28, c[0x0][0x330], RZ ;  /* 0x0000cc001c020a27 */ /* 0x000fca00078e00ff */
[----:B------:R-:W-:Y:S02]  /*2fc0*/  @P0 SHF.R.U32.HI R28, RZ, c[0x0][0x334], R2 ;  /* 0x0000cd00ff1c0a19 */ /* 0x000fe40000011602 */
.L_x_390:
[----:B------:R-:W-:Y:S05]  /*2fd0*/  BSYNC B0 ;  /* 0x0000000000007941 */ /* 0x000fea0003800000 */
.L_x_388:
[----:B------:R-:W-:-:S05]  /*2fe0*/  IMAD R43, R28, c[0x0][0x32c], R65 ;  /* 0x0000cb001c2b7a24 */ /* 0x000fca00078e0241 */
[----:B------:R-:W-:Y:S02]  /*2ff0*/  IADD3 R3, R43, c[0x0][0x32c], RZ ;  /* 0x0000cb002b037a10 */ /* 0x000fe40007ffe0ff */
[----:B------:R-:W-:Y:S02]  /*3000*/  IMNMX R6, R6, R43, !PT ;  /* 0x0000002b06067217 */ /* 0x000fe40007800200 */
[----:B------:R-:W-:Y:S02]  /*3010*/  IMNMX R24, R24, R3, PT ;  /* 0x0000000318187217 */ /* 0x000fe40003800200 */
.L_x_387:
[C---:B--234-:R-:W-:Y:S01]  /*3020*/  ISETP.GE.AND P0, PT, R92.reuse, 0x2, PT ;  /* 0x000000025c00780c */ /* 0x05cfe20003f06270 */
[----:B------:R-:W2:Y:S01]  /*3030*/  SHFL.IDX PT, R38, R61, 0x1, 0x1c1f ;  /* 0x003c1f003d267f89 */ /* 0x000ea200000e0000 */
[----:B------:R-:W-:Y:S01]  /*3040*/  ISETP.GE.AND P1, PT, R92, 0x9, PT ;  /* 0x000000095c00780c */ /* 0x000fe20003f26270 */
[----:B------:R-:W-:Y:S01]  /*3050*/  FMUL.FTZ R28, R54, c[0x0][0x320] ;  /* 0x0000c800361c7a20 */ /* 0x000fe20000410000 */
[----:B------:R-:W-:Y:S01]  /*3060*/  P2R R68, PR, RZ, 0x1 ;  /* 0x00000001ff447803 */ /* 0x000fe20000000000 */
[----:B------:R-:W-:Y:S01]  /*3070*/  FMUL.FTZ R36, R62, c[0x0][0x320] ;  /* 0x0000c8003e247a20 */ /* 0x000fe20000410000 */
[----:B------:R-:W-:Y:S01]  /*3080*/  ISETP.GT.AND P0, PT, R6, 0x1, !P0 ;  /* 0x000000010600780c */ /* 0x000fe20004704270 */
[----:B------:R-:W-:Y:S01]  /*3090*/  FMUL.FTZ R34, R63, c[0x0][0x320] ;  /* 0x0000c8003f227a20 */ /* 0x000fe20000410000 */
[----:B------:R-:W-:Y:S01]  /*30a0*/  P2R R64, PR, RZ, 0x2 ;  /* 0x00000002ff407803 */ /* 0x000fe20000000000 */
[----:B------:R-:W-:Y:S01]  /*30b0*/  FMUL.FTZ R32, R58, c[0x0][0x320] ;  /* 0x0000c8003a207a20 */ /* 0x000fe20000410000 */
[----:B------:R-:W-:Y:S01]  /*30c0*/  ISETP.LT.OR P0, PT, R24, 0x2, P0 ;  /* 0x000000021800780c */ /* 0x000fe20000701670 */
[----:B------:R-:W-:Y:S01]  /*30d0*/  FMUL.FTZ R30, R59, c[0x0][0x320] ;  /* 0x0000c8003b1e7a20 */ /* 0x000fe20000410000 */
[----:B------:R-:W-:Y:S01]  /*30e0*/  ISETP.GE.AND P2, PT, R92, 0x29, PT ;  /* 0x000000295c00780c */ /* 0x000fe20003f46270 */
[----:B------:R-:W-:Y:S01]  /*30f0*/  FMUL.FTZ R40, R71, c[0x0][0x320] ;  /* 0x0000c80047287a20 */ /* 0x000fe20000410000 */
[----:B------:R-:W-:Y:S01]  /*3100*/  FSEL R39, R39, -INF , !P0 ;  /* 0xff80000027277808 */ /* 0x000fe20004000000 */
[----:B------:R-:W-:Y:S01]  /*3110*/  FMUL.FTZ R54, R66, c[0x0][0x320] ;  /* 0x0000c80042367a20 */ /* 0x000fe20000410000 */
[----:B------:R-:W-:Y:S01]  /*3120*/  ISETP.GT.AND P0, PT, R6, 0x8, !P1 ;  /* 0x000000080600780c */ /* 0x000fe20004f04270 */
[----:B------:R-:W-:Y:S01]  /*3130*/  FMUL.FTZ R57, R46, c[0x0][0x320] ;  /* 0x0000c8002e397a20 */ /* 0x000fe20000410000 */
[----:B------:R-:W-:Y:S01]  /*3140*/  ISETP.GE.AND P1, PT, R92, 0xa, PT ;  /* 0x0000000a5c00780c */ /* 0x000fe20003f26270 */
[----:B------:R-:W-:Y:S01]  /*3150*/  FMUL.FTZ R56, R47, c[0x0][0x320] ;  /* 0x0000c8002f387a20 */ /* 0x000fe20000410000 */
[----:B------:R-:W-:Y:S01]  /*3160*/  ISETP.LT.OR P0, PT, R24, 0x9, P0 ;  /* 0x000000091800780c */ /* 0x000fe20000701670 */
[----:B------:R-:W-:Y:S01]  /*3170*/  FMUL.FTZ R44, R70, c[0x0][0x320] ;  /* 0x0000c800462c7a20 */ /* 0x000fe20000410000 */
[----:B------:R-:W-:Y:S01]  /*3180*/  P2R R60, PR, RZ, 0x2 ;  /* 0x00000002ff3c7803 */ /* 0x000fe20000000000 */
[----:B------:R-:W3:Y:S01]  /*3190*/  MUFU.TANH R36, R36 ;  /* 0x0000002400247308 */ /* 0x000ee20000002400 */
[----:B------:R-:W-:Y:S01]  /*31a0*/  FSEL R7, R7, -INF , !P0 ;  /* 0xff80000007077808 */ /* 0x000fe20004000000 */
[--C-:B--2---:R-:W-:Y:S01]  /*31b0*/  IMAD.IADD R47, R77, 0x1, R38.reuse ;  /* 0x000000014d2f7824 */ /* 0x104fe200078e0226 */
[----:B------:R-:W-:Y:S01]  /*31c0*/  ISETP.GT.AND P0, PT, R6, 0x9, !P1 ;  /* 0x000000090600780c */ /* 0x000fe20004f04270 */
[----:B------:R-:W-:Y:S01]  /*31d0*/  IMAD.IADD R46, R69, 0x1, R38 ;  /* 0x00000001452e7824 */ /* 0x000fe200078e0226 */
[----:B------:R-:W-:-:S02]  /*31e0*/  ISETP.GE.AND P1, PT, R92, 0x11, PT ;  /* 0x000000115c00780c */ /* 0x000fc40003f26270 */
[----:B------:R-:W-:Y:S01]  /*31f0*/  ISETP.LT.OR P0, PT, R24, 0xa, P0 ;  /* 0x0000000a1800780c */ /* 0x000fe20000701670 */
[----:B------:R-:W2:Y:S01]  /*3200*/  MUFU.TANH R34, R34 ;  /* 0x0000002200227308 */ /* 0x000ea20000002400 */
[----:B------:R-:W-:Y:S02]  /*3210*/  P2R R53, PR, RZ, 0x2 ;  /* 0x00000002ff357803 */ /* 0x000fe40000000000 */
[----:B------:R-:W-:Y:S02]  /*3220*/  FSEL R5, R5, -INF , !P0 ;  /* 0xff80000005057808 */ /* 0x000fe40004000000 */
[----:B------:R-:W-:Y:S02]  /*3230*/  ISETP.GT.AND P0, PT, R6, 0x10, !P1 ;  /* 0x000000100600780c */ /* 0x000fe40004f04270 */
[----:B------:R-:W-:Y:S01]  /*3240*/  ISETP.GE.AND P1, PT, R92, 0x12, PT ;  /* 0x000000125c00780c */ /* 0x000fe20003f26270 */
[----:B------:R-:W4:Y:S01]  /*3250*/  MUFU.TANH R32, R32 ;  /* 0x0000002000207308 */ /* 0x000f220000002400 */
[----:B------:R-:W-:-:S02]  /*3260*/  ISETP.LT.OR P0, PT, R24, 0x11, P0 ;  /* 0x000000111800780c */ /* 0x000fc40000701670 */
[----:B------:R-:W-:Y:S02]  /*3270*/  P2R R52, PR, RZ, 0x2 ;  /* 0x00000002ff347803 */ /* 0x000fe40000000000 */
[----:B-1----:R-:W-:Y:S02]  /*3280*/  FSEL R37, R37, -INF , !P0 ;  /* 0xff80000025257808 */ /* 0x002fe40004000000 */
[----:B------:R-:W-:Y:S01]  /*3290*/  ISETP.GT.AND P0, PT, R6, 0x11, !P1 ;  /* 0x000000110600780c */ /* 0x000fe20004f04270 */
[----:B------:R-:W1:Y:S01]  /*32a0*/  MUFU.TANH R30, R30 ;  /* 0x0000001e001e7308 */ /* 0x000e620000002400 */
[----:B------:R-:W-:Y:S02]  /*32b0*/  ISETP.GE.AND P1, PT, R92, 0x19, PT ;  /* 0x000000195c00780c */ /* 0x000fe40003f26270 */
[----:B------:R-:W-:Y:S02]  /*32c0*/  ISETP.LT.OR P0, PT, R24, 0x12, P0 ;  /* 0x000000121800780c */ /* 0x000fe40000701670 */
[----:B------:R-:W-:-:S02]  /*32d0*/  P2R R45, PR, RZ, 0x2 ;  /* 0x00000002ff2d7803 */ /* 0x000fc40000000000 */
[----:B------:R-:W-:Y:S01]  /*32e0*/  FSEL R35, R35, -INF , !P0 ;  /* 0xff80000023237808 */ /* 0x000fe20004000000 */
[----:B------:R-:W1:Y:S01]  /*32f0*/  MUFU.TANH R28, R28 ;  /* 0x0000001c001c7308 */ /* 0x000e620000002400 */
[----:B------:R-:W-:Y:S02]  /*3300*/  ISETP.GT.AND P0, PT, R6, 0x18, !P1 ;  /* 0x000000180600780c */ /* 0x000fe40004f04270 */
[----:B------:R-:W-:Y:S02]  /*3310*/  ISETP.GE.AND P1, PT, R92, 0x1a, PT ;  /* 0x0000001a5c00780c */ /* 0x000fe40003f26270 */
[----:B------:R-:W-:Y:S02]  /*3320*/  ISETP.LT.OR P0, PT, R24, 0x19, P0 ;  /* 0x000000191800780c */ /* 0x000fe40000701670 */
[----:B------:R-:W-:Y:S01]  /*3330*/  P2R R43, PR, RZ, 0x2 ;  /* 0x00000002ff2b7803 */ /* 0x000fe20000000000 */
[----:B------:R-:W1:Y:S01]  /*3340*/  MUFU.TANH R40, R40 ;  /* 0x0000002800287308 */ /* 0x000e620000002400 */
[----:B------:R-:W-:-:S02]  /*3350*/  FSEL R33, R33, -INF , !P0 ;  /* 0xff80000021217808 */ /* 0x000fc40004000000 */
[----:B------:R-:W-:Y:S02]  /*3360*/  ISETP.GT.AND P0, PT, R6, 0x19, !P1 ;  /* 0x000000190600780c */ /* 0x000fe40004f04270 */
[----:B------:R-:W-:Y:S02]  /*3370*/  ISETP.GE.AND P1, PT, R92, 0x21, PT ;  /* 0x000000215c00780c */ /* 0x000fe40003f26270 */
[----:B------:R-:W-:Y:S01]  /*3380*/  ISETP.LT.OR P0, PT, R24, 0x1a, P0 ;  /* 0x0000001a1800780c */ /* 0x000fe20000701670 */
[----:B------:R-:W1:Y:S01]  /*3390*/  MUFU.TANH R54, R54 ;  /* 0x0000003600367308 */ /* 0x000e620000002400 */
[----:B------:R-:W-:Y:S02]  /*33a0*/  P2R R3, PR, RZ, 0x2 ;  /* 0x00000002ff037803 */ /* 0x000fe40000000000 */
[----:B------:R-:W-:Y:S02]  /*33b0*/  FSEL R31, R31, -INF , !P0 ;  /* 0xff8000001f1f7808 */ /* 0x000fe40004000000 */
[----:B------:R-:W-:-:S02]  /*33c0*/  ISETP.GT.AND P0, PT, R6, 0x20, !P1 ;  /* 0x000000200600780c */ /* 0x000fc40004f04270 */
[----:B------:R-:W-:Y:S01]  /*33d0*/  ISETP.GE.AND P1, PT, R92, 0x22, PT ;  /* 0x000000225c00780c */ /* 0x000fe20003f26270 */
[----:B------:R-:W1:Y:S01]  /*33e0*/  MUFU.TANH R57, R57 ;  /* 0x0000003900397308 */ /* 0x000e620000002400 */
[----:B------:R-:W-:Y:S02]  /*33f0*/  ISETP.LT.OR P0, PT, R24, 0x21, P0 ;  /* 0x000000211800780c */ /* 0x000fe40000701670 */
[----:B------:R-:W-:Y:S02]  /*3400*/  P2R R42, PR, RZ, 0x2 ;  /* 0x00000002ff2a7803 */ /* 0x000fe40000000000 */
[----:B------:R-:W-:Y:S02]  /*3410*/  FSEL R29, R29, -INF , !P0 ;  /* 0xff8000001d1d7808 */ /* 0x000fe40004000000 */
[----:B------:R-:W-:Y:S01]  /*3420*/  ISETP.GT.AND P0, PT, R6, 0x21, !P1 ;  /* 0x000000210600780c */ /* 0x000fe20004f04270 */
[----:B------:R-:W1:Y:S01]  /*3430*/  MUFU.TANH R56, R56 ;  /* 0x0000003800387308 */ /* 0x000e620000002400 */
[----:B------:R-:W-:-:S02]  /*3440*/  ISETP.GE.AND P1, PT, R92, 0x1, PT ;  /* 0x000000015c00780c */ /* 0x000fc40003f26270 */
[----:B------:R-:W-:Y:S02]  /*3450*/  ISETP.LT.OR P0, PT, R24, 0x22, P0 ;  /* 0x000000221800780c */ /* 0x000fe40000701670 */
[----:B------:R-:W-:Y:S02]  /*3460*/  P2R R2, PR, RZ, 0x2 ;  /* 0x00000002ff027803 */ /* 0x000fe40000000000 */
[----:B------:R-:W-:Y:S01]  /*3470*/  FSEL R27, R27, -INF , !P0 ;  /* 0xff8000001b1b7808 */ /* 0x000fe20004000000 */
[----:B------:R-:W1:Y:S01]  /*3480*/  MUFU.TANH R44, R44 ;  /* 0x0000002c002c7308 */ /* 0x000e620000002400 */
[----:B------:R-:W-:Y:S02]  /*3490*/  ISETP.GT.AND P0, PT, R6, 0x28, !P2 ;  /* 0x000000280600780c */ /* 0x000fe40005704270 */
[----:B------:R-:W-:Y:S02]  /*34a0*/  IMNMX R47, R47, R76, PT ;  /* 0x0000004c2f2f7217 */ /* 0x000fe40003800200 */
[----:B------:R-:W-:-:S04]  /*34b0*/  ISETP.LT.OR P0, PT, R24, 0x29, P0 ;  /* 0x000000291800780c */ /* 0x000fc80000701670 */
[----:B------:R-:W-:Y:S02]  /*34c0*/  FSEL R26, R26, -INF , !P0 ;  /* 0xff8000001a1a7808 */ /* 0x000fe40004000000 */
[----:B------:R-:W-:Y:S02]  /*34d0*/  ISETP.GT.AND P0, PT, R6, RZ, !P1 ;  /* 0x000000ff0600720c */ /* 0x000fe40004f04270 */
[----:B------:R-:W-:Y:S02]  /*34e0*/  ISETP.GE.AND P1, PT, R92, 0x2a, PT ;  /* 0x0000002a5c00780c */ /* 0x000fe40003f26270 */
[----:B------:R-:W-:-:S04]  /*34f0*/  ISETP.LT.OR P0, PT, R24, 0x1, P0 ;  /* 0x000000011800780c */ /* 0x000fc80000701670 */
[----:B------:R-:W-:Y:S02]  /*3500*/  FSEL R41, R41, -INF , !P0 ;  /* 0xff80000029297808 */ /* 0x000fe40004000000 */
[----:B------:R-:W-:Y:S01]  /*3510*/  ISETP.GT.AND P0, PT, R6, 0x29, !P1 ;  /* 0x000000290600780c */ /* 0x000fe20004f04270 */
[----:B------:R-:W-:-:S03]  /*3520*/  FMUL.FTZ R6, R67, c[0x0][0x320] ;  /* 0x0000c80043067a20 */ /* 0x000fc60000410000 */
[----:B------:R-:W-:Y:S01]  /*3530*/  ISETP.LT.OR P0, PT, R24, 0x2a, P0 ;  /* 0x0000002a1800780c */ /* 0x000fe20000701670 */
[----:B------:R-:W-:Y:S02]  /*3540*/  FMUL.FTZ R24, R55, c[0x0][0x320] ;  /* 0x0000c80037187a20 */ /* 0x000fe40000410000 */
[----:B------:R-:W1:Y:S01]  /*3550*/  MUFU.TANH R6, R6 ;  /* 0x0000000600067308 */ /* 0x000e620000002400 */
[----:B------:R-:W-:Y:S02]  /*3560*/  FSEL R25, R25, -INF , !P0 ;  /* 0xff80000019197808 */ /* 0x000fe40004000000 */
[----:B------:R-:W-:-:S05]  /*3570*/  PLOP3.LUT P0, PT, PT, PT, UP1, 0x40, 0x0 ;  /* 0x000000000000781c */ /* 0x000fca0003f0e818 */
[----:B------:R-:W1:Y:S08]  /*3580*/  MUFU.TANH R24, R24 ;  /* 0x0000001800187308 */ /* 0x000e700000002400 */
        /* <DEDUP_REMOVED lines=13> */
.L_x_393:
[----:B------:R-:W-:-:S04]  /*3660*/  MOV R38, c[0x0][0x32c] ;  /* 0x0000cb0000267a02 */ /* 0x000fc80000000f00 */
[----:B------:R-:W-:-:S13]  /*3670*/  ISETP.NE.AND P0, PT, R38, 0x1, PT ;  /* 0x000000012600780c */ /* 0x000fda0003f05270 */
[----:B------:R-:W-:-:S05]  /*3680*/  @P0 IMAD.HI.U32 R38, R58, c[0x0][0x330], RZ ;  /* 0x0000cc003a260a27 */ /* 0x000fca00078e00ff */
[----:B------:R-:W-:Y:S02]  /*3690*/  @P0 SHF.R.U32.HI R58, RZ, c[0x0][0x334], R38 ;  /* 0x0000cd00ff3a0a19 */ /* 0x000fe40000011626 */
.L_x_394:
[----:B------:R-:W-:Y:S05]  /*36a0*/  BSYNC B0 ;  /* 0x0000000000007941 */ /* 0x000fea0003800000 */
.L_x_392:
[----:B------:R-:W-:-:S05]  /*36b0*/  IMAD R55, R58, c[0x0][0x32c], R65 ;  /* 0x0000cb003a377a24 */ /* 0x000fca00078e0241 */
[----:B------:R-:W-:Y:S02]  /*36c0*/  IADD3 R38, R55, c[0x0][0x32c], RZ ;  /* 0x0000cb0037267a10 */ /* 0x000fe40007ffe0ff */
[----:B------:R-:W-:Y:S02]  /*36d0*/  IMNMX R46, R46, R55, !PT ;  /* 0x000000372e2e7217 */ /* 0x000fe40007800200 */
[----:B------:R-:W-:Y:S02]  /*36e0*/  IMNMX R47, R47, R38, PT ;  /* 0x000000262f2f7217 */ /* 0x000fe40003800200 */
.L_x_391:
[----:B--234-:R-:W-:Y:S01]  /*36f0*/  ISETP.NE.AND P0, PT, R68, RZ, PT ;  /* 0x000000ff4400720c */ /* 0x01cfe20003f05270 */
[----:B------:R-:W-:Y:S02]  /*3700*/  FMUL.FTZ R12, R12, c[0x0][0x320] ;  /* 0x0000c8000c0c7a20 */ /* 0x000fe40000410000 */
[----:B------:R-:W-:Y:S01]  /*3710*/  FMUL.FTZ R88, R9, c[0x0][0x320] ;  /* 0x0000c80009587a20 */ /* 0x000fe20000410000 */
[----:B------:R-:W-:Y:S01]  /*3720*/  ISETP.GT.AND P0, PT, R46, 0x1, !P0 ;  /* 0x000000012e00780c */ /* 0x000fe20004704270 */
[----:B------:R2:W3:Y:S01]  /*3730*/  MUFU.TANH R94, R12 ;  /* 0x0000000c005e7308 */ /* 0x0004e20000002400 */
[----:B------:R-:W-:-:S02]  /*3740*/  FMUL.FTZ R13, R13, c[0x0][0x320] ;  /* 0x0000c8000d0d7a20 */ /* 0x000fc40000410000 */
[----:B------:R-:W-:Y:S01]  /*3750*/  ISETP.LT.OR P0, PT, R47, 0x2, P0 ;  /* 0x000000022f00780c */ /* 0x000fe20000701670 */
[----:B------:R-:W-:Y:S02]  /*3760*/  FMUL.FTZ R72, R72, c[0x0][0x320] ;  /* 0x0000c80048487a20 */ /* 0x000fe40000410000 */
[----:B------:R-:W-:Y:S01]  /*3770*/  FMUL.FTZ R73, R73, c[0x0][0x320] ;  /* 0x0000c80049497a20 */ /* 0x000fe20000410000 */
[----:B-1----:R-:W-:Y:S01]  /*3780*/  FSEL R40, R40, -INF , !P0 ;  /* 0xff80000028287808 */ /* 0x002fe20004000000 */
[----:B------:R-:W-:Y:S01]  /*3790*/  FMUL.FTZ R20, R20, c[0x0][0x320] ;  /* 0x0000c80014147a20 */ /* 0x000fe20000410000 */
[----:B------:R-:W-:Y:S01]  /*37a0*/  ISETP.NE.AND P0, PT, R64, RZ, PT ;  /* 0x000000ff4000720c */ /* 0x000fe20003f05270 */
[----:B------:R-:W-:Y:S01]  /*37b0*/  FMUL.FTZ R21, R21, c[0x0][0x320] ;  /* 0x0000c80015157a20 */ /* 0x000fe20000410000 */
[----:B------:R-:W1:Y:S01]  /*37c0*/  MUFU.TANH R92, R13 ;  /* 0x0000000d005c7308 */ /* 0x000e620000002400 */
[----:B------:R-:W-:Y:S01]  /*37d0*/  FMUL.FTZ R48, R48, c[0x0][0x320] ;  /* 0x0000c80030307a20 */ /* 0x000fe20000410000 */
[----:B------:R-:W-:Y:S01]  /*37e0*/  ISETP.GT.AND P0, PT, R46, 0x8, !P0 ;  /* 0x000000082e00780c */ /* 0x000fe20004704270 */
[----:B------:R-:W-:Y:S01]  /*37f0*/  FMUL.FTZ R49, R49, c[0x0][0x320] ;  /* 0x0000c80031317a20 */ /* 0x000fe20000410000 */
[----:B--2---:R-:W2:Y:S02]  /*3800*/  SHFL.IDX PT, R12, R61, 0x2, 0x1c1f ;  /* 0x005c1f003d0c7f89 */ /* 0x004ea400000e0000 */
[----:B------:R-:W-:Y:S01]  /*3810*/  ISETP.LT.OR P0, PT, R47, 0x9, P0 ;  /* 0x000000092f00780c */ /* 0x000fe20000701670 */
[----:B------:R-:W-:Y:S01]  /*3820*/  FMUL.FTZ R17, R17, c[0x0][0x320] ;  /* 0x0000c80011117a20 */ /* 0x000fe20000410000 */
[----:B------:R-:W4:Y:S01]  /*3830*/  MUFU.TANH R182, R72 ;  /* 0x0000004800b67308 */ /* 0x000f220000002400 */
[----:B------:R-:W-:Y:S01]  /*3840*/  FMUL.FTZ R16, R16, c[0x0][0x320] ;  /* 0x0000c80010107a20 */ /* 0x000fe20000410000 */
[----:B------:R-:W-:Y:S01]  /*3850*/  FSEL R38, R54, -INF , !P0 ;  /* 0xff80000036267808 */ /* 0x000fe20004000000 */
[----:B------:R-:W-:Y:S01]  /*3860*/  FMUL.FTZ R8, R8, c[0x0][0x320] ;  /* 0x0000c80008087a20 */ /* 0x000fe20000410000 */
[----:B------:R-:W-:-:S04]  /*3870*/  ISETP.NE.AND P0, PT, R60, RZ, PT ;  /* 0x000000ff3c00720c */ /* 0x000fc80003f05270 */
[----:B------:R-:W-:Y:S01]  /*3880*/  ISETP.GT.AND P0, PT, R46, 0x9, !P0 ;  /* 0x000000092e00780c */ /* 0x000fe20004704270 */
[----:B------:R-:W1:Y:S03]  /*3890*/  MUFU.TANH R179, R73 ;  /* 0x0000004900b37308 */ /* 0x000e660000002400 */
[----:B------:R-:W-:-:S04]  /*38a0*/  ISETP.LT.OR P0, PT, R47, 0xa, P0 ;  /* 0x0000000a2f00780c */ /* 0x000fc80000701670 */
[----:B------:R-:W-:Y:S01]  /*38b0*/  FSEL R6, R6, -INF , !P0 ;  /* 0xff80000006067808 */ /* 0x000fe20004000000 */
[----:B------:R-:W1:Y:S01]  /*38c0*/  MUFU.TANH R89, R20 ;  /* 0x0000001400597308 */ /* 0x000e620000002400 */
[----:B------:R-:W-:Y:S01]  /*38d0*/  ISETP.NE.AND P0, PT, R53, RZ, PT ;  /* 0x000000ff3500720c */ /* 0x000fe20003f05270 */
[----:B--2---:R-:W-:-:S03]  /*38e0*/  IMAD.IADD R9, R77, 0x1, R12 ;  /* 0x000000014d097824 */ /* 0x004fc600078e020c */
[----:B------:R-:W-:-:S03]  /*38f0*/  ISETP.GT.AND P0, PT, R46, 0x10, !P0 ;  /* 0x000000102e00780c */ /* 0x000fc60004704270 */
[----:B------:R-:W2:Y:S01]  /*3900*/  MUFU.TANH R152, R21 ;  /* 0x0000001500987308 */ /* 0x000ea20000002400 */
[----:B------:R-:W-:Y:S02]  /*3910*/  ISETP.LT.OR P0, PT, R47, 0x11, P0 ;  /* 0x000000112f00780c */ /* 0x000fe40000701670 */
[----:B------:R-:W-:Y:S02]  /*3920*/  IMNMX R9, R9, R76, PT ;  /* 0x0000004c09097217 */ /* 0x000fe40003800200 */
[----:B------:R-:W-:Y:S02]  /*3930*/  FSEL R36, R36, -INF , !P0 ;  /* 0xff80000024247808 */ /* 0x000fe40004000000 */
[----:B------:R-:W-:Y:S01]  /*3940*/  ISETP.NE.AND P0, PT, R52, RZ, PT ;  /* 0x000000ff3400720c */ /* 0x000fe20003f05270 */
[----:B------:R-:W1:Y:S03]  /*3950*/  MUFU.TANH R88, R88 ;  /* 0x0000005800587308 */ /* 0x000e660000002400 */
[----:B------:R-:W-:-:S04]  /*3960*/  ISETP.GT.AND P0, PT, R46, 0x11, !P0 ;  /* 0x000000112e00780c */ /* 0x000fc80004704270 */
[----:B------:R-:W-:Y:S01]  /*3970*/  ISETP.LT.OR P0, PT, R47, 0x12, P0 ;  /* 0x000000122f00780c */ /* 0x000fe20000701670 */
[----:B------:R-:W1:Y:S03]  /*3980*/  MUFU.TANH R178, R48 ;  /* 0x0000003000b27308 */ /* 0x000e660000002400 */
[----:B------:R-:W-:Y:S02]  /*3990*/  FSEL R34, R34, -INF , !P0 ;  /* 0xff80000022227808 */ /* 0x000fe40004000000 */
[----:B------:R-:W-:-:S03]  /*39a0*/  ISETP.NE.AND P0, PT, R45, RZ, PT ;  /* 0x000000ff2d00720c */ /* 0x000fc60003f05270 */
[----:B------:R-:W1:Y:S01]  /*39b0*/  MUFU.TANH R177, R49 ;  /* 0x0000003100b17308 */ /* 0x000e620000002400 */
[----:B------:R-:W-:-:S04]  /*39c0*/  ISETP.GT.AND P0, PT, R46, 0x18, !P0 ;  /* 0x000000182e00780c */ /* 0x000fc80004704270 */
[----:B------:R-:W-:-:S03]  /*39d0*/  ISETP.LT.OR P0, PT, R47, 0x19, P0 ;  /* 0x000000192f00780c */ /* 0x000fc60000701670 */
[----:B------:R-:W1:Y:S01]  /*39e0*/  MUFU.TANH R126, R17 ;  /* 0x00000011007e7308 */ /* 0x000e620000002400 */
[----:B------:R-:W-:Y:S02]  /*39f0*/  FSEL R32, R32, -INF , !P0 ;  /* 0xff80000020207808 */ /* 0x000fe40004000000 */
[----:B------:R-:W-:-:S04]  /*3a00*/  ISETP.NE.AND P0, PT, R43, RZ, PT ;  /* 0x000000ff2b00720c */ /* 0x000fc80003f05270 */
[----:B------:R-:W-:Y:S01]  /*3a10*/  ISETP.GT.AND P0, PT, R46, 0x19, !P0 ;  /* 0x000000192e00780c */ /* 0x000fe20004704270 */
[----:B------:R-:W1:Y:S03]  /*3a20*/  MUFU.TANH R142, R16 ;  /* 0x00000010008e7308 */ /* 0x000e660000002400 */
[----:B------:R-:W-:-:S04]  /*3a30*/  ISETP.LT.OR P0, PT, R47, 0x1a, P0 ;  /* 0x0000001a2f00780c */ /* 0x000fc80000701670 */
[----:B------:R-:W-:Y:S01]  /*3a40*/  FSEL R30, R30, -INF , !P0 ;  /* 0xff8000001e1e7808 */ /* 0x000fe20004000000 */
[----:B------:R5:W1:Y:S01]  /*3a50*/  MUFU.TANH R90, R8 ;  /* 0x00000008005a7308 */ /* 0x000a620000002400 */
[----:B------:R-:W-:-:S04]  /*3a60*/  ISETP.NE.AND P0, PT, R3, RZ, PT ;  /* 0x000000ff0300720c */ /* 0x000fc80003f05270 */
[----:B------:R-:W-:-:S04]  /*3a70*/  ISETP.GT.AND P0, PT, R46, 0x20, !P0 ;  /* 0x000000202e00780c */ /* 0x000fc80004704270 */
[----:B------:R-:W-:-:S04]  /*3a80*/  ISETP.LT.OR P0, PT, R47, 0x21, P0 ;  /* 0x000000212f00780c */ /* 0x000fc80000701670 */
[----:B------:R-:W-:Y:S02]  /*3a90*/  FSEL R28, R28, -INF , !P0 ;  /* 0xff8000001c1c7808 */ /* 0x000fe40004000000 */
[----:B------:R-:W-:Y:S01]  /*3aa0*/  ISETP.NE.AND P0, PT, R42, RZ, PT ;  /* 0x000000ff2a00720c */ /* 0x000fe20003f05270 */
[----:B-----5:R-:W-:-:S03]  /*3ab0*/  IMAD.IADD R8, R69, 0x1, R12 ;  /* 0x0000000145087824 */ /* 0x020fc600078e020c */
[----:B------:R-:W-:-:S04]  /*3ac0*/  ISETP.GT.AND P0, PT, R46, 0x21, !P0 ;  /* 0x000000212e00780c */ /* 0x000fc80004704270 */
[----:B------:R-:W-:-:S04]  /*3ad0*/  ISETP.LT.OR P0, PT, R47, 0x22, P0 ;  /* 0x000000222f00780c */ /* 0x000fc80000701670 */
[----:B------:R-:W-:Y:S02]  /*3ae0*/  FSEL R24, R24, -INF , !P0 ;  /* 0xff80000018187808 */ /* 0x000fe40004000000 */
[----:B------:R-:W-:-:S04]  /*3af0*/  ISETP.GT.AND P0, PT, R46, 0x28, !P2 ;  /* 0x000000282e00780c */ /* 0x000fc80005704270 */
[----:B------:R-:W-:-:S04]  /*3b00*/  ISETP.LT.OR P0, PT, R47, 0x29, P0 ;  /* 0x000000292f00780c */ /* 0x000fc80000701670 */
[----:B------:R-:W-:Y:S02]  /*3b10*/  FSEL R57, R57, -INF , !P0 ;  /* 0xff80000039397808 */ /* 0x000fe40004000000 */
[----:B------:R-:W-:-:S04]  /*3b20*/  ISETP.NE.AND P0, PT, R2, RZ, PT ;  /* 0x000000ff0200720c */ /* 0x000fc80003f05270 */
[----:B------:R-:W-:-:S04]  /*3b30*/  ISETP.GT.AND P0, PT, R46, RZ, !P0 ;  /* 0x000000ff2e00720c */ /* 0x000fc80004704270 */
[----:B------:R-:W-:-:S04]  /*3b40*/  ISETP.LT.OR P0, PT, R47, 0x1, P0 ;  /* 0x000000012f00780c */ /* 0x000fc80000701670 */
[----:B------:R-:W-:Y:S02]  /*3b50*/  FSEL R44, R44, -INF , !P0 ;  /* 0xff8000002c2c7808 */ /* 0x000fe40004000000 */
[----:B------:R-:W-:-:S04]  /*3b60*/  ISETP.GT.AND P0, PT, R46, 0x29, !P1 ;  /* 0x000000292e00780c */ /* 0x000fc80004f04270 */
[----:B------:R-:W-:-:S04]  /*3b70*/  ISETP.LT.OR P0, PT, R47, 0x2a, P0 ;  /* 0x0000002a2f00780c */ /* 0x000fc80000701670 */
[----:B------:R-:W-:Y:S02]  /*3b80*/  FSEL R56, R56, -INF , !P0 ;  /* 0xff80000038387808 */ /* 0x000fe40004000000 */
[----:B------:R-:W-:-:S13]  /*3b90*/  PLOP3.LUT P0, PT, PT, PT, UP1, 0x40, 0x0 ;  /* 0x000000000000781c */ /* 0x000fda0003f0e818 */
[----:B------:R-:W-:Y:S05]  /*3ba0*/  @P0 BRA `(.L_x_395) ;  /* 0x0000015000000947 */ /* 0x000fea0003800000 */
[----:B-1234-:R-:W-:Y:S01]  /*3bb0*/  IADD3 R12, R12, c[0x0][0x1d0], RZ ;  /* 0x000074000c0c7a10 */ /* 0x01efe20007ffe0ff */
        /* <DEDUP_REMOVED lines=11> */
.L_x_397:
[----:B------:R-:W-:-:S04]  /*3c70*/  MOV R12, c[0x0][0x32c] ;  /* 0x0000cb00000c7a02 */ /* 0x000fc80000000f00 */
[----:B------:R-:W-:-:S13]  /*3c80*/  ISETP.NE.AND P0, PT, R12, 0x1, PT ;  /* 0x000000010c00780c */ /* 0x000fda0003f05270 */
[----:B------:R-:W-:-:S05]  /*3c90*/  @P0 IMAD.HI.U32 R12, R16, c[0x0][0x330], RZ ;  /* 0x0000cc00100c0a27 */ /* 0x000fca00078e00ff */
[----:B------:R-:W-:Y:S02]  /*3ca0*/  @P0 SHF.R.U32.HI R16, RZ, c[0x0][0x334], R12 ;  /* 0x0000cd00ff100a19 */ /* 0x000fe4000001160c */
.L_x_398:
[----:B------:R-:W-:Y:S05]  /*3cb0*/  BSYNC B0 ;  /* 0x0000000000007941 */ /* 0x000fea0003800000 */
.L_x_396:
[----:B------:R-:W-:-:S05]  /*3cc0*/  IMAD R13, R16, c[0x0][0x32c], R65 ;  /* 0x0000cb00100d7a24 */ /* 0x000fca00078e0241 */
[----:B------:R-:W-:Y:S02]  /*3cd0*/  IADD3 R12, R13, c[0x0][0x32c], RZ ;  /* 0x0000cb000d0c7a10 */ /* 0x000fe40007ffe0ff */
[----:B------:R-:W-:Y:S02]  /*3ce0*/  IMNMX R8, R8, R13, !PT ;  /* 0x0000000d08087217 */ /* 0x000fe40007800200 */
[----:B------:R-:W-:Y:S02]  /*3cf0*/  IMNMX R9, R9, R12, PT ;  /* 0x0000000c09097217 */ /* 0x000fe40003800200 */
.L_x_395:
[----:B-1234-:R-:W-:Y:S01]  /*3d00*/  ISETP.NE.AND P0, PT, R68, RZ, PT ;  /* 0x000000ff4400720c */ /* 0x01efe20003f05270 */
[----:B------:R-:W-:Y:S02]  /*3d10*/  FMUL.FTZ R74, R74, c[0x0][0x320] ;  /* 0x0000c8004a4a7a20 */ /* 0x000fe40000410000 */
[----:B------:R-:W-:Y:S01]  /*3d20*/  FMUL.FTZ R190, R75, c[0x0][0x320] ;  /* 0x0000c8004bbe7a20 */ /* 0x000fe20000410000 */
[----:B------:R-:W-:Y:S01]  /*3d30*/  ISETP.GT.AND P0, PT, R8, 0x1, !P0 ;  /* 0x000000010800780c */ /* 0x000fe20004704270 */
[----:B------:R1:W2:Y:S01]  /*3d40*/  MUFU.TANH R180, R74 ;  /* 0x0000004a00b47308 */ /* 0x0002a20000002400 */
[----:B------:R-:W-:-:S02]  /*3d50*/  FMUL.FTZ R108, R14, c[0x0][0x320] ;  /* 0x0000c8000e6c7a20 */ /* 0x000fc40000410000 */
[----:B------:R-:W-:Y:S01]  /*3d60*/  ISETP.LT.OR P0, PT, R9, 0x2, P0 ;  /* 0x000000020900780c */ /* 0x000fe20000701670 */
[----:B------:R-:W-:Y:S02]  /*3d70*/  FMUL.FTZ R10, R10, c[0x0][0x320] ;  /* 0x0000c8000a0a7a20 */ /* 0x000fe40000410000 */
[----:B------:R-:W-:Y:S01]  /*3d80*/  FMUL.FTZ R11, R11, c[0x0][0x320] ;  /* 0x0000c8000b0b7a20 */ /* 0x000fe20000410000 */
[----:B------:R-:W-:Y:S01]  /*3d90*/  FSEL R152, R152, -INF , !P0 ;  /* 0xff80000098987808 */ /* 0x000fe20004000000 */
[----:B------:R-:W-:Y:S01]  /*3da0*/  FMUL.FTZ R23, R23, c[0x0][0x320] ;  /* 0x0000c80017177a20 */ /* 0x000fe20000410000 */
[----:B------:R-:W-:Y:S01]  /*3db0*/  ISETP.NE.AND P0, PT, R64, RZ, PT ;  /* 0x000000ff4000720c */ /* 0x000fe20003f05270 */
[----:B------:R-:W-:Y:S01]  /*3dc0*/  FMUL.FTZ R22, R22, c[0x0][0x320] ;  /* 0x0000c80016167a20 */ /* 0x000fe20000410000 */
[----:B------:R-:W3:Y:S01]  /*3dd0*/  MUFU.TANH R190, R190 ;  /* 0x000000be00be7308 */ /* 0x000ee20000002400 */
[----:B------:R-:W-:Y:S01]  /*3de0*/  FMUL.FTZ R18, R18, c[0x0][0x320] ;  /* 0x0000c80012127a20 */ /* 0x000fe20000410000 */
[----:B------:R-:W-:Y:S01]  /*3df0*/  ISETP.GT.AND P0, PT, R8, 0x8, !P0 ;  /* 0x000000080800780c */ /* 0x000fe20004704270 */
[----:B------:R-:W-:-:S02]  /*3e00*/  FMUL.FTZ R19, R19, c[0x0][0x320] ;  /* 0x0000c80013137a20 */ /* 0x000fc40000410000 */
[----:B-1----:R-:W-:Y:S01]  /*3e10*/  FMUL.FTZ R74, R15, c[0x0][0x320] ;  /* 0x0000c8000f4a7a20 */ /* 0x002fe20000410000 */
[----:B------:R-:W-:Y:S01]  /*3e20*/  ISETP.LT.OR P0, PT, R9, 0x9, P0 ;  /* 0x000000090900780c */ /* 0x000fe20000701670 */
[----:B------:R-:W-:Y:S01]  /*3e30*/  FMUL.FTZ R50, R50, c[0x0][0x320] ;  /* 0x0000c80032327a20 */ /* 0x000fe20000410000 */
[----:B------:R1:W4:Y:S01]  /*3e40*/  MUFU.TANH R73, R10 ;  /* 0x0000000a00497308 */ /* 0x0003220000002400 */
[----:B------:R-:W-:Y:S01]  /*3e50*/  FMUL.FTZ R51, R51, c[0x0][0x320] ;  /* 0x0000c80033337a20 */ /* 0x000fe20000410000 */
[----:B------:R-:W-:Y:S02]  /*3e60*/  FSEL R142, R142, -INF , !P0 ;  /* 0xff8000008e8e7808 */ /* 0x000fe40004000000 */
[----:B------:R-:W-:-:S04]  /*3e70*/  ISETP.NE.AND P0, PT, R60, RZ, PT ;  /* 0x000000ff3c00720c */ /* 0x000fc80003f05270 */
[----:B------:R-:W-:Y:S01]  /*3e80*/  ISETP.GT.AND P0, PT, R8, 0x9, !P0 ;  /* 0x000000090800780c */ /* 0x000fe20004704270 */
[----:B------:R1:W1:Y:S03]  /*3e90*/  MUFU.TANH R72, R11 ;  /* 0x0000000b00487308 */ /* 0x0002660000002400 */
[----:B------:R-:W-:-:S04]  /*3ea0*/  ISETP.LT.OR P0, PT, R9, 0xa, P0 ;  /* 0x0000000a0900780c */ /* 0x000fc80000701670 */
[----:B------:R-:W-:Y:S01]  /*3eb0*/  FSEL R126, R126, -INF , !P0 ;  /* 0xff8000007e7e7808 */ /* 0x000fe20004000000 */
[----:B------:R1:W1:Y:S01]  /*3ec0*/  MUFU.TANH R140, R23 ;  /* 0x00000017008c7308 */ /* 0x0002620000002400 */
[----:B------:R-:W-:-:S04]  /*3ed0*/  ISETP.NE.AND P0, PT, R53, RZ, PT ;  /* 0x000000ff3500720c */ /* 0x000fc80003f05270 */
[----:B------:R-:W-:-:S03]  /*3ee0*/  ISETP.GT.AND P0, PT, R8, 0x10, !P0 ;  /* 0x000000100800780c */ /* 0x000fc60004704270 */
[----:B------:R1:W1:Y:S01]  /*3ef0*/  MUFU.TANH R75, R22 ;  /* 0x00000016004b7308 */ /* 0x0002620000002400 */
[----:B------:R-:W-:-:S04]  /*3f00*/  ISETP.LT.OR P0, PT, R9, 0x11, P0 ;  /* 0x000000110900780c */ /* 0x000fc80000701670 */
[----:B------:R-:W-:Y:S02]  /*3f10*/  FSEL R94, R94, -INF , !P0 ;  /* 0xff8000005e5e7808 */ /* 0x000fe40004000000 */
[----:B------:R-:W-:Y:S01]  /*3f20*/  ISETP.NE.AND P0, PT, R52, RZ, PT ;  /* 0x000000ff3400720c */ /* 0x000fe20003f05270 */
[----:B------:R1:W1:Y:S03]  /*3f30*/  MUFU.TANH R124, R18 ;  /* 0x00000012007c7308 */ /* 0x0002660000002400 */
[----:B------:R-:W-:-:S04]  /*3f40*/  ISETP.GT.AND P0, PT, R8, 0x11, !P0 ;  /* 0x000000110800780c */ /* 0x000fc80004704270 */
[----:B------:R-:W-:Y:S01]  /*3f50*/  ISETP.LT.OR P0, PT, R9, 0x12, P0 ;  /* 0x000000120900780c */ /* 0x000fe20000701670 */
[----:B------:R1:W1:Y:S03]  /*3f60*/  MUFU.TANH R110, R19 ;  /* 0x00000013006e7308 */ /* 0x0002660000002400 */
[----:B------:R-:W-:Y:S02]  /*3f70*/  FSEL R92, R92, -INF , !P0 ;  /* 0xff8000005c5c7808 */ /* 0x000fe40004000000 */
[----:B------:R-:W-:-:S03]  /*3f80*/  ISETP.NE.AND P0, PT, R45, RZ, PT ;  /* 0x000000ff2d00720c */ /* 0x000fc60003f05270 */
[----:B------:R1:W1:Y:S01]  /*3f90*/  MUFU.TANH R189, R50 ;  /* 0x0000003200bd7308 */ /* 0x0002620000002400 */
[----:B------:R-:W-:-:S04]  /*3fa0*/  ISETP.GT.AND P0, PT, R8, 0x18, !P0 ;  /* 0x000000180800780c */ /* 0x000fc80004704270 */
[----:B------:R-:W-:-:S03]  /*3fb0*/  ISETP.LT.OR P0, PT, R9, 0x19, P0 ;  /* 0x000000190900780c */ /* 0x000fc60000701670 */
[----:B------:R1:W1:Y:S01]  /*3fc0*/  MUFU.TANH R187, R51 ;  /* 0x0000003300bb7308 */ /* 0x0002620000002400 */
[----:B------:R-:W-:Y:S02]  /*3fd0*/  FSEL R90, R90, -INF , !P0 ;  /* 0xff8000005a5a7808 */ /* 0x000fe40004000000 */
[----:B------:R-:W-:-:S04]  /*3fe0*/  ISETP.NE.AND P0, PT, R43, RZ, PT ;  /* 0x000000ff2b00720c */ /* 0x000fc80003f05270 */
[----:B------:R-:W-:Y:S01]  /*3ff0*/  ISETP.GT.AND P0, PT, R8, 0x19, !P0 ;  /* 0x000000190800780c */ /* 0x000fe20004704270 */
[----:B------:R-:W1:Y:S03]  /*4000*/  MUFU.TANH R108, R108 ;  /* 0x0000006c006c7308 */ /* 0x000e660000002400 */
[----:B------:R-:W-:-:S04]  /*4010*/  ISETP.LT.OR P0, PT, R9, 0x1a, P0 ;  /* 0x0000001a0900780c */ /* 0x000fc80000701670 */
[----:B------:R-:W-:Y:S01]  /*4020*/  FSEL R88, R88, -INF , !P0 ;  /* 0xff80000058587808 */ /* 0x000fe20004000000 */
[----:B------:R-:W1:Y:S01]  /*4030*/  MUFU.TANH R74, R74 ;  /* 0x0000004a004a7308 */ /* 0x000e620000002400 */
[----:B------:R-:W-:-:S04]  /*4040*/  ISETP.NE.AND P0, PT, R3, RZ, PT ;  /* 0x000000ff0300720c */ /* 0x000fc80003f05270 */
[----:B------:R-:W-:-:S04]  /*4050*/  ISETP.GT.AND P0, PT, R8, 0x20, !P0 ;  /* 0x000000200800780c */ /* 0x000fc80004704270 */
[----:B------:R-:W-:-:S04]  /*4060*/  ISETP.LT.OR P0, PT, R9, 0x21, P0 ;  /* 0x000000210900780c */ /* 0x000fc80000701670 */
[----:B------:R-:W-:Y:S02]  /*4070*/  FSEL R182, R182, -INF , !P0 ;  /* 0xff800000b6b67808 */ /* 0x000fe40004000000 */
[----:B------:R-:W-:-:S04]  /*4080*/  ISETP.NE.AND P0, PT, R42, RZ, PT ;  /* 0x000000ff2a00720c */ /* 0x000fc80003f05270 */
        /* <DEDUP_REMOVED lines=10> */
[----:B------:R-:W-:Y:S02]  /*4130*/  ISETP.GT.AND P0, PT, R8, 0x29, !P1 ;  /* 0x000000290800780c */ /* 0x000fe40004f04270 */
[----:B------:R-:W5:Y:S02]  /*4140*/  SHFL.IDX PT, R8, R61, 0x3, 0x1c1f ;  /* 0x007c1f003d087f89 */ /* 0x000f6400000e0000 */
[----:B------:R-:W-:-:S04]  /*4150*/  ISETP.LT.OR P0, PT, R9, 0x2a, P0 ;  /* 0x0000002a0900780c */ /* 0x000fc80000701670 */
[----:B------:R-:W-:Y:S02]  /*4160*/  FSEL R177, R177, -INF , !P0 ;  /* 0xff800000b1b17808 */ /* 0x000fe40004000000 */
[----:B------:R-:W-:Y:S01]  /*4170*/  PLOP3.LUT P0, PT, PT, PT, UP1, 0x40, 0x0 ;  /* 0x000000000000781c */ /* 0x000fe20003f0e818 */
[--C-:B-----5:R-:W-:Y:S02]  /*4180*/  IMAD.IADD R77, R77, 0x1, R8.reuse ;  /* 0x000000014d4d7824 */ /* 0x120fe400078e0208 */
[----:B------:R-:W-:-:S03]  /*4190*/  IMAD.IADD R15, R69, 0x1, R8 ;  /* 0x00000001450f7824 */ /* 0x000fc600078e0208 */
[----:B------:R-:W-:-:S07]  /*41a0*/  IMNMX R14, R77, R76, PT ;  /* 0x0000004c4d0e7217 */ /* 0x000fce0003800200 */
        /* <DEDUP_REMOVED lines=13> */
.L_x_401:
[----:B------:R-:W-:-:S04]  /*4280*/  MOV R8, c[0x0][0x32c] ;  /* 0x0000cb0000087a02 */ /* 0x000fc80000000f00 */
[----:B------:R-:W-:-:S13]  /*4290*/  ISETP.NE.AND P0, PT, R8, 0x1, PT ;  /* 0x000000010800780c */ /* 0x000fda0003f05270 */
[----:B------:R-:W-:-:S05]  /*42a0*/  @P0 IMAD.HI.U32 R8, R10, c[0x0][0x330], RZ ;  /* 0x0000cc000a080a27 */ /* 0x000fca00078e00ff */
[----:B------:R-:W-:Y:S02]  /*42b0*/  @P0 SHF.R.U32.HI R10, RZ, c[0x0][0x334], R8 ;  /* 0x0000cd00ff0a0a19 */ /* 0x000fe40000011608 */
.L_x_402:
[----:B------:R-:W-:Y:S05]  /*42c0*/  BSYNC B0 ;  /* 0x0000000000007941 */ /* 0x000fea0003800000 */
.L_x_400:
[----:B------:R-:W-:-:S05]  /*42d0*/  IMAD R10, R10, c[0x0][0x32c], R65 ;  /* 0x0000cb000a0a7a24 */ /* 0x000fca00078e0241 */
[----:B------:R-:W-:Y:S02]  /*42e0*/  IADD3 R9, R10, c[0x0][0x32c], RZ ;  /* 0x0000cb000a097a10 */ /* 0x000fe40007ffe0ff */
[----:B------:R-:W-:Y:S02]  /*42f0*/  IMNMX R15, R15, R10, !PT ;  /* 0x0000000a0f0f7217 */ /* 0x000fe40007800200 */
[----:B------:R-:W-:Y:S02]  /*4300*/  IMNMX R14, R14, R9, PT ;  /* 0x000000090e0e7217 */ /* 0x000fe40003800200 */
.L_x_399:
[----:B-1234-:R-:W-:Y:S01]  /*4310*/  ISETP.NE.AND P0, PT, R68, RZ, PT ;  /* 0x000000ff4400720c */ /* 0x01efe20003f05270 */
[----:B------:R-:W-:Y:S01]  /*4320*/  IMAD.SHL.U32 R214, R4, 0x2, RZ ;  /* 0x0000000204d67824 */ /* 0x000fe200078e00ff */
[----:B------:R-:W-:Y:S01]  /*4330*/  FMNMX.FTZ R9, R44, R40, !PT ;  /* 0x000000282c097209 */ /* 0x000fe20007810000 */
[----:B------:R-:W-:Y:S01]  /*4340*/  ULDC.64 UR4, c[0x0][0x2c8] ;  /* 0x0000b20000047ab9 */ /* 0x000fe20000000a00 */
[----:B------:R-:W-:Y:S01]  /*4350*/  ISETP.GT.AND P0, PT, R15, 0x1, !P0 ;  /* 0x000000010f00780c */ /* 0x000fe20004704270 */
[----:B------:R-:W-:Y:S01]  /*4360*/  IMAD R212, R0, 0x2, R214 ;  /* 0x0000000200d47824 */ /* 0x000fe200078e02d6 */
[----:B------:R-:W-:Y:S01]  /*4370*/  FMNMX.FTZ R9, R38, R9, !PT ;  /* 0x0000000926097209 */ /* 0x000fe20007810000 */
[----:B------:R-:W-:Y:S01]  /*4380*/  LDSM.16.MT88.4 R136, [R214+0x100] ;  /* 0x00010000d688783b */ /* 0x000fe20000004200 */
[----:B------:R-:W-:Y:S01]  /*4390*/  ISETP.LT.OR P0, PT, R14, 0x2, P0 ;  /* 0x000000020e00780c */ /* 0x000fe20000701670 */
[----:B------:R-:W-:Y:S01]  /*43a0*/  UIMAD.WIDE.U32 UR14, UR9, UR4, URZ ;  /* 0x00000004090e72a5 */ /* 0x000fe2000f8e003f */
[----:B------:R-:W-:Y:S01]  /*43b0*/  FMNMX.FTZ R9, R6, R9, !PT ;  /* 0x0000000906097209 */ /* 0x000fe20007810000 */
[----:B------:R-:W-:Y:S01]  /*43c0*/  LDSM.16.MT88.4 R120, [R212+0x100] ;  /* 0x00010000d478783b */ /* 0x000fe20000004200 */
[----:B------:R-:W-:-:S02]  /*43d0*/  FSEL R140, R140, -INF , !P0 ;  /* 0xff8000008c8c7808 */ /* 0x000fc40004000000 */
[----:B------:R-:W-:Y:S01]  /*43e0*/  ISETP.NE.AND P0, PT, R64, RZ, PT ;  /* 0x000000ff4000720c */ /* 0x000fe20003f05270 */
[----:B------:R-:W-:Y:S01]  /*43f0*/  LDSM.16.MT88.4 R104, [R214+0xd00] ;  /* 0x000d0000d668783b */ /* 0x000fe20000004200 */
[----:B------:R-:W-:Y:S01]  /*4400*/  FMNMX.FTZ R9, R36, R9, !PT ;  /* 0x0000000924097209 */ /* 0x000fe20007810000 */
[----:B------:R-:W-:Y:S01]  /*4410*/  @UP2 UMOV UR7, UR15 ;  /* 0x0000000f00072c82 */ /* 0x000fe20008000000 */
[C---:B------:R-:W-:Y:S01]  /*4420*/  ISETP.GT.AND P0, PT, R15.reuse, 0x8, !P0 ;  /* 0x000000080f00780c */ /* 0x040fe20004704270 */
[----:B------:R-:W-:Y:S01]  /*4430*/  LDSM.16.MT88.4 R76, [R214+0x1900] ;  /* 0x00190000d64c783b */ /* 0x000fe20000004200 */
[----:B------:R-:W-:Y:S01]  /*4440*/  FMNMX.FTZ R9, R34, R9, !PT ;  /* 0x0000000922097209 */ /* 0x000fe20007810000 */
[----:B------:R-:W-:Y:S01]  /*4450*/  @UP2 USHF.R.U32.HI UR9, URZ, UR5, UR7 ;  /* 0x000000053f092299 */ /* 0x000fe20008011607 */
[----:B------:R-:W-:Y:S01]  /*4460*/  ISETP.LT.OR P0, PT, R14, 0x9, P0 ;  /* 0x000000090e00780c */ /* 0x000fe20000701670 */
[----:B------:R-:W-:Y:S01]  /*4470*/  LDSM.16.MT88.4 R148, [R214+0x500] ;  /* 0x00050000d694783b */ /* 0x000fe20000004200 */
[----:B------:R-:W-:Y:S01]  /*4480*/  FMNMX.FTZ R9, R32, R9, !PT ;  /* 0x0000000920097209 */ /* 0x000fe20007810000 */
[----:B------:R-:W-:Y:S01]  /*4490*/  UIADD3 UR4, UR8, UR9, URZ ;  /* 0x0000000908047290 */ /* 0x000fe2000fffe03f */
[----:B------:R-:W-:Y:S01]  /*44a0*/  FSEL R124, R124, -INF , !P0 ;  /* 0xff8000007c7c7808 */ /* 0x000fe20004000000 */
[----:B------:R-:W-:Y:S01]  /*44b0*/  LDSM.16.MT88.4 R48, [R212+0x500] ;  /* 0x00050000d430783b */ /* 0x000fe20000004200 */
[----:B------:R-:W-:Y:S01]  /*44c0*/  ISETP.NE.AND P0, PT, R60, RZ, PT ;  /* 0x000000ff3c00720c */ /* 0x000fe20003f05270 */
[----:B------:R-:W-:Y:S01]  /*44d0*/  ULDC UR8, c[0x0][0x328] ;  /* 0x0000ca0000087ab9 */ /* 0x000fe20000000800 */
[----:B------:R-:W-:Y:S01]  /*44e0*/  FMNMX.FTZ R9, R30, R9, !PT ;  /* 0x000000091e097209 */ /* 0x000fe20007810000 */
[----:B------:R-:W-:Y:S01]  /*44f0*/  LDSM.16.MT88.4 R60, [R212+0xd00] ;  /* 0x000d0000d43c783b */ /* 0x000fe20000004200 */
[----:B------:R-:W-:Y:S01]  /*4500*/  ISETP.GT.AND P0, PT, R15, 0x9, !P0 ;  /* 0x000000090f00780c */ /* 0x000fe20004704270 */
[----:B------:R-:W-:Y:S01]  /*4510*/  UIADD3 UR8, UR4, UR8, URZ ;  /* 0x0000000804087290 */ /* 0x000fe2000fffe03f */
[----:B------:R-:W-:Y:S01]  /*4520*/  FMNMX.FTZ R9, R28, R9, !PT ;  /* 0x000000091c097209 */ /* 0x000fe20007810000 */
[----:B------:R-:W-:Y:S01]  /*4530*/  LDSM.16.MT88.4 R20, [R214+0x1500] ;  /* 0x00150000d614783b */ /* 0x000fe20000004200 */
[----:B------:R-:W-:-:S02]  /*4540*/  ISETP.LT.OR P0, PT, R14, 0xa, P0 ;  /* 0x0000000a0e00780c */ /* 0x000fc40000701670 */
[----:B------:R-:W-:Y:S02]  /*4550*/  FMNMX.FTZ R17, R89, R152, !PT ;  /* 0x0000009859117209 */ /* 0x000fe40007810000 */
[----:B------:R-:W-:Y:S02]  /*4560*/  FSEL R110, R110, -INF , !P0 ;  /* 0xff8000006e6e7808 */ /* 0x000fe40004000000 */
[----:B------:R-:W-:Y:S02]  /*4570*/  ISETP.NE.AND P0, PT, R53, RZ, PT ;  /* 0x000000ff3500720c */ /* 0x000fe40003f05270 */
[----:B------:R-:W-:Y:S02]  /*4580*/  FMNMX.FTZ R17, R142, R17, !PT ;  /* 0x000000118e117209 */ /* 0x000fe40007810000 */
[----:B------:R-:W-:Y:S02]  /*4590*/  ISETP.GT.AND P0, PT, R15, 0x10, !P0 ;  /* 0x000000100f00780c */ /* 0x000fe40004704270 */
[----:B------:R-:W-:-:S02]  /*45a0*/  FMNMX.FTZ R17, R126, R17, !PT ;  /* 0x000000117e117209 */ /* 0x000fc40007810000 */
[----:B------:R-:W-:Y:S02]  /*45b0*/  ISETP.LT.OR P0, PT, R14, 0x11, P0 ;  /* 0x000000110e00780c */ /* 0x000fe40000701670 */
[----:B------:R-:W-:Y:S02]  /*45c0*/  FMNMX.FTZ R17, R94, R17, !PT ;  /* 0x000000115e117209 */ /* 0x000fe40007810000 */
[----:B------:R-:W-:Y:S02]  /*45d0*/  FSEL R108, R108, -INF , !P0 ;  /* 0xff8000006c6c7808 */ /* 0x000fe40004000000 */
[----:B------:R-:W-:Y:S02]  /*45e0*/  ISETP.NE.AND P0, PT, R52, RZ, PT ;  /* 0x000000ff3400720c */ /* 0x000fe40003f05270 */
[----:B------:R-:W-:Y:S02]  /*45f0*/  FMNMX.FTZ R17, R92, R17, !PT ;  /* 0x000000115c117209 */ /* 0x000fe40007810000 */
[----:B------:R-:W-:-:S02]  /*4600*/  ISETP.GT.AND P0, PT, R15, 0x11, !P0 ;  /* 0x000000110f00780c */ /* 0x000fc40004704270 */
[----:B------:R-:W-:Y:S02]  /*4610*/  FMNMX.FTZ R17, R90, R17, !PT ;  /* 0x000000115a117209 */ /* 0x000fe40007810000 */
[----:B------:R-:W-:Y:S02]  /*4620*/  ISETP.LT.OR P0, PT, R14, 0x12, P0 ;  /* 0x000000120e00780c */ /* 0x000fe40000701670 */
[----:B------:R-:W-:Y:S02]  /*4630*/  FMNMX.FTZ R17, R88, R17, !PT ;  /* 0x0000001158117209 */ /* 0x000fe40007810000 */
[----:B------:R-:W-:Y:S02]  /*4640*/  FSEL R74, R74, -INF , !P0 ;  /* 0xff8000004a4a7808 */ /* 0x000fe40004000000 */
[----:B------:R-:W-:Y:S02]  /*4650*/  ISETP.NE.AND P0, PT, R45, RZ, PT ;  /* 0x000000ff2d00720c */ /* 0x000fe40003f05270 */
[----:B------:R-:W-:-:S02]  /*4660*/  FMNMX.FTZ R0, R182, R17, !PT ;  /* 0x00000011b6007209 */ /* 0x000fc40007810000 */
[----:B------:R-:W-:Y:S02]  /*4670*/  ISETP.GT.AND P0, PT, R15, 0x18, !P0 ;  /* 0x000000180f00780c */ /* 0x000fe40004704270 */
[----:B------:R-:W-:Y:S02]  /*4680*/  FMNMX.FTZ R19, R179, R0, !PT ;  /* 0x00000000b3137209 */ /* 0x000fe40007810000 */
[----:B------:R-:W-:Y:S02]  /*4690*/  ISETP.LT.OR P0, PT, R14, 0x19, P0 ;  /* 0x000000190e00780c */ /* 0x000fe40000701670 */
[----:B------:R-:W-:Y:S02]  /*46a0*/  FMNMX.FTZ R0, R178, R19, !PT ;  /* 0x00000013b2007209 */ /* 0x000fe40007810000 */
[----:B------:R-:W-:Y:S02]  /*46b0*/  FSEL R73, R73, -INF , !P0 ;  /* 0xff80000049497808 */ /* 0x000fe40004000000 */
[----:B------:R-:W-:-:S02]  /*46c0*/  ISETP.NE.AND P0, PT, R43, RZ, PT ;  /* 0x000000ff2b00720c */ /* 0x000fc40003f05270 */
[C---:B------:R-:W-:Y:S02]  /*46d0*/  ISETP.GT.AND P2, PT, R15.reuse, 0x28, !P2 ;  /* 0x000000280f00780c */ /* 0x040fe40005744270 */
[C---:B------:R-:W-:Y:S02]  /*46e0*/  ISETP.GT.AND P0, PT, R15.reuse, 0x19, !P0 ;  /* 0x000000190f00780c */ /* 0x040fe40004704270 */
[----:B------:R-:W-:Y:S02]  /*46f0*/  ISETP.GT.AND P1, PT, R15, 0x29, !P1 ;  /* 0x000000290f00780c */ /* 0x000fe40004f24270 */
[----:B------:R-:W-:Y:S02]  /*4700*/  ISETP.LT.OR P0, PT, R14, 0x1a, P0 ;  /* 0x0000001a0e00780c */ /* 0x000fe40000701670 */
[----:B------:R-:W-:Y:S02]  /*4710*/  FMNMX.FTZ R0, R177, R0, !PT ;  /* 0x00000000b1007209 */ /* 0x000fe40007810000 */
[----:B------:R-:W-:-:S02]  /*4720*/  FSEL R72, R72, -INF , !P0 ;  /* 0xff80000048487808 */ /* 0x000fc40004000000 */
[----:B------:R-:W-:Y:S02]  /*4730*/  ISETP.NE.AND P0, PT, R3, RZ, PT ;  /* 0x000000ff0300720c */ /* 0x000fe40003f05270 */
[C---:B------:R-:W-:Y:S02]  /*4740*/  ISETP.LT.OR P2, PT, R14.reuse, 0x29, P2 ;  /* 0x000000290e00780c */ /* 0x040fe40001741670 */
[----:B------:R-:W-:Y:S02]  /*4750*/  ISETP.GT.AND P0, PT, R15, 0x20, !P0 ;  /* 0x000000200f00780c */ /* 0x000fe40004704270 */
[C---:B------:R-:W-:Y:S02]  /*4760*/  ISETP.LT.OR P1, PT, R14.reuse, 0x2a, P1 ;  /* 0x0000002a0e00780c */ /* 0x040fe40000f21670 */
[----:B------:R-:W-:Y:S02]  /*4770*/  ISETP.LT.OR P0, PT, R14, 0x21, P0 ;  /* 0x000000210e00780c */ /* 0x000fe40000701670 */
[----:B------:R-:W-:-:S02]  /*4780*/  FSEL R189, R189, -INF , !P2 ;  /* 0xff800000bdbd7808 */ /* 0x000fc40005000000 */
[----:B------:R-:W-:Y:S02]  /*4790*/  FSEL R180, R180, -INF , !P0 ;  /* 0xff800000b4b47808 */ /* 0x000fe40004000000 */
[----:B------:R-:W-:Y:S02]  /*47a0*/  ISETP.NE.AND P0, PT, R2, RZ, PT ;  /* 0x000000ff0200720c */ /* 0x000fe40003f05270 */
[----:B------:R-:W-:Y:S02]  /*47b0*/  FMNMX.FTZ R2, R41, R39, !PT ;  /* 0x0000002729027209 */ /* 0x000fe40007810000 */
[----:B------:R-:W-:Y:S02]  /*47c0*/  ISETP.GT.AND P0, PT, R15, RZ, !P0 ;  /* 0x000000ff0f00720c */ /* 0x000fe40004704270 */
[----:B------:R-:W-:Y:S02]  /*47d0*/  FMNMX.FTZ R2, R7, R2, !PT ;  /* 0x0000000207027209 */ /* 0x000fe40007810000 */
[----:B------:R-:W-:-:S02]  /*47e0*/  ISETP.LT.OR P0, PT, R14, 0x1, P0 ;  /* 0x000000010e00780c */ /* 0x000fc40000701670 */
[----:B------:R-:W-:Y:S02]  /*47f0*/  FMNMX.FTZ R2, R5, R2, !PT ;  /* 0x0000000205027209 */ /* 0x000fe40007810000 */
[----:B------:R-:W-:Y:S02]  /*4800*/  FSEL R75, R75, -INF , !P0 ;  /* 0xff8000004b4b7808 */ /* 0x000fe40004000000 */
[----:B------:R-:W-:Y:S02]  /*4810*/  FMNMX.FTZ R2, R37, R2, !PT ;  /* 0x0000000225027209 */ /* 0x000fe40007810000 */
[----:B------:R-:W-:Y:S02]  /*4820*/  FMNMX.FTZ R17, R75, R140, !PT ;  /* 0x0000008c4b117209 */ /* 0x000fe40007810000 */
[----:B------:R-:W-:Y:S02]  /*4830*/  FMNMX.FTZ R2, R35, R2, !PT ;  /* 0x0000000223027209 */ /* 0x000fe40007810000 */
[----:B------:R-:W-:-:S02]  /*4840*/  FMNMX.FTZ R17, R124, R17, !PT ;  /* 0x000000117c117209 */ /* 0x000fc40007810000 */
[----:B------:R-:W-:Y:S02]  /*4850*/  FMNMX.FTZ R2, R33, R2, !PT ;  /* 0x0000000221027209 */ /* 0x000fe40007810000 */
[----:B------:R-:W-:Y:S02]  /*4860*/  FMNMX.FTZ R17, R110, R17, !PT ;  /* 0x000000116e117209 */ /* 0x000fe40007810000 */
[----:B------:R-:W-:Y:S02]  /*4870*/  FMNMX.FTZ R2, R31, R2, !PT ;  /* 0x000000021f027209 */ /* 0x000fe40007810000 */
[----:B------:R-:W-:Y:S02]  /*4880*/  FMNMX.FTZ R19, R108, R17, !PT ;  /* 0x000000116c137209 */ /* 0x000fe40007810000 */
[----:B------:R-:W-:Y:S01]  /*4890*/  FMNMX.FTZ R2, R29, R2, !PT ;  /* 0x000000021d027209 */ /* 0x000fe20007810000 */
[----:B------:R-:W1:Y:S01]  /*48a0*/  SHFL.BFLY PT, R17, R0, 0x2, 0x1f ;  /* 0x0c401f0000117f89 */ /* 0x000e6200000e0000 */
[----:B------:R-:W-:-:S02]  /*48b0*/  FMNMX.FTZ R16, R74, R19, !PT ;  /* 0x000000134a107209 */ /* 0x000fc40007810000 */
[----:B------:R-:W-:Y:S02]  /*48c0*/  FMNMX.FTZ R3, R27, R2, !PT ;  /* 0x000000021b037209 */ /* 0x000fe40007810000 */
[----:B------:R-:W-:Y:S02]  /*48d0*/  FSEL R187, R187, -INF , !P1 ;  /* 0xff800000bbbb7808 */ /* 0x000fe40004800000 */
[----:B------:R-:W-:Y:S02]  /*48e0*/  FMNMX.FTZ R2, R26, R3, !PT ;  /* 0x000000031a027209 */ /* 0x000fe40007810000 */
[----:B------:R-:W-:Y:S02]  /*48f0*/  IADD3 R238, R154, -0x2, RZ ;  /* 0xfffffffe9aee7810 */ /* 0x000fe40007ffe0ff */
[----:B------:R-:W-:-:S05]  /*4900*/  FMNMX.FTZ R11, R25, R2, !PT ;  /* 0x00000002190b7209 */ /* 0x000fca0007810000 */
[----:B------:R-:W2:Y:S01]  /*4910*/  SHFL.BFLY PT, R2, R11, 0x2, 0x1f ;  /* 0x0c401f000b027f89 */ /* 0x000ea200000e0000 */
[----:B-1----:R-:W-:-:S05]  /*4920*/  FMNMX.FTZ R0, R0, R17, !PT ;  /* 0x0000001100007209 */ /* 0x002fca0007810000 */
[----:B------:R-:W1:Y:S01]  /*4930*/  SHFL.BFLY PT, R59, R0, 0x1, 0x1f ;  /* 0x0c201f00003b7f89 */ /* 0x000e6200000e0000 */
[----:B--2---:R-:W-:-:S05]  /*4940*/  FMNMX.FTZ R2, R11, R2, !PT ;  /* 0x000000020b027209 */ /* 0x004fca0007810000 */
[----:B------:R-:W2:Y:S01]  /*4950*/  SHFL.BFLY PT, R3, R2, 0x1, 0x1f ;  /* 0x0c201f0002037f89 */ /* 0x000ea200000e0000 */
[----:B-1----:R-:W-:-:S05]  /*4960*/  FMNMX.FTZ R0, R0, R59, !PT ;  /* 0x0000003b00007209 */ /* 0x002fca0007810000 */
[----:B------:R-:W-:Y:S01]  /*4970*/  FMUL.FTZ R201, R0, c[0x0][0x2d0] ;  /* 0x0000b40000c97a20 */ /* 0x000fe20000410000 */
[----:B--2---:R-:W-:Y:S02]  /*4980*/  FMNMX.FTZ R3, R2, R3, !PT ;  /* 0x0000000302037209 */ /* 0x004fe40007810000 */
[----:B------:R-:W-:Y:S02]  /*4990*/  FMNMX.FTZ R2, R24, R9, !PT ;  /* 0x0000000918027209 */ /* 0x000fe40007810000 */
[C---:B------:R-:W-:Y:S01]  /*49a0*/  FSETP.NEU.FTZ.AND P0, PT, R3.reuse, -INF , PT ;  /* 0xff8000000300780b */ /* 0x040fe20003f1d000 */
[----:B------:R-:W-:Y:S01]  /*49b0*/  FMUL.FTZ R12, R3, c[0x0][0x2d0] ;  /* 0x0000b400030c7a20 */ /* 0x000fe20000410000 */
[----:B------:R-:W-:-:S04]  /*49c0*/  FMNMX.FTZ R9, R57, R2, !PT ;  /* 0x0000000239097209 */ /* 0x000fc80007810000 */
[----:B------:R-:W-:Y:S02]  /*49d0*/  FMNMX.FTZ R8, R56, R9, !PT ;  /* 0x0000000938087209 */ /* 0x000fe40007810000 */
[----:B------:R-:W-:-:S03]  /*49e0*/  FSEL R12, R12, RZ, P0 ;  /* 0x000000ff0c0c7208 */ /* 0x000fc60000000000 */
[----:B------:R-:W1:Y:S02]  /*49f0*/  SHFL.BFLY PT, R9, R8, 0x2, 0x1f ;  /* 0x0c401f0008097f89 */ /* 0x000e6400000e0000 */
[--C-:B------:R-:W-:Y:S02]  /*4a00*/  FFMA.FTZ R168, R41, c[0x0][0x2d0], -R12.reuse ;  /* 0x0000b40029a87a23 */ /* 0x100fe4000001080c */
[--C-:B------:R-:W-:Y:S02]  /*4a10*/  FFMA.FTZ R165, R39, c[0x0][0x2d0], -R12.reuse ;  /* 0x0000b40027a57a23 */ /* 0x100fe4000001080c */
[--C-:B------:R-:W-:Y:S02]  /*4a20*/  FFMA.FTZ R164, R7, c[0x0][0x2d0], -R12.reuse ;  /* 0x0000b40007a47a23 */ /* 0x100fe4000001080c */
[--C-:B------:R-:W-:Y:S01]  /*4a30*/  FFMA.FTZ R161, R5, c[0x0][0x2d0], -R12.reuse ;  /* 0x0000b40005a17a23 */ /* 0x100fe2000001080c */
[----:B------:R-:W-:Y:S01]  /*4a40*/  MUFU.EX2 R168, R168 ;  /* 0x000000a800a87308 */ /* 0x000fe20000000800 */
[----:B------:R-:W-:-:S02]  /*4a50*/  FFMA.FTZ R162, R37, c[0x0][0x2d0], -R12 ;  /* 0x0000b40025a27a23 */ /* 0x000fc4000001080c */
[--C-:B------:R-:W-:Y:S02]  /*4a60*/  FFMA.FTZ R159, R35, c[0x0][0x2d0], -R12.reuse ;  /* 0x0000b400239f7a23 */ /* 0x100fe4000001080c */
[--C-:B------:R-:W-:Y:S02]  /*4a70*/  FFMA.FTZ R158, R33, c[0x0][0x2d0], -R12.reuse ;  /* 0x0000b400219e7a23 */ /* 0x100fe4000001080c */
[--C-:B------:R-:W-:Y:S01]  /*4a80*/  FFMA.FTZ R155, R31, c[0x0][0x2d0], -R12.reuse ;  /* 0x0000b4001f9b7a23 */ /* 0x100fe2000001080c */
[----:B------:R-:W2:Y:S01]  /*4a90*/  MUFU.EX2 R165, R165 ;  /* 0x000000a500a57308 */ /* 0x000ea20000000800 */
[--C-:B------:R-:W-:Y:S02]  /*4aa0*/  FFMA.FTZ R169, R29, c[0x0][0x2d0], -R12.reuse ;  /* 0x0000b4001da97a23 */ /* 0x100fe4000001080c */
[--C-:B------:R-:W-:Y:S02]  /*4ab0*/  FFMA.FTZ R172, R27, c[0x0][0x2d0], -R12.reuse ;  /* 0x0000b4001bac7a23 */ /* 0x100fe4000001080c */
[--C-:B------:R-:W-:Y:S01]  /*4ac0*/  FFMA.FTZ R171, R26, c[0x0][0x2d0], -R12.reuse ;  /* 0x0000b4001aab7a23 */ /* 0x100fe2000001080c */
[----:B-1----:R-:W-:Y:S01]  /*4ad0*/  FMNMX.FTZ R9, R8, R9, !PT ;  /* 0x0000000908097209 */ /* 0x002fe20007810000 */
[----:B------:R-:W-:Y:S01]  /*4ae0*/  FFMA.FTZ R234, R25, c[0x0][0x2d0], -R12 ;  /* 0x0000b40019ea7a23 */ /* 0x000fe2000001080c */
[----:B------:R-:W-:Y:S03]  /*4af0*/  MUFU.EX2 R164, R164 ;  /* 0x000000a400a47308 */ /* 0x000fe60000000800 */
[----:B------:R-:W1:Y:S01]  /*4b00*/  SHFL.BFLY PT, R2, R9, 0x1, 0x1f ;  /* 0x0c201f0009027f89 */ /* 0x000e6200000e0000 */
[----:B--2---:R-:W-:-:S04]  /*4b10*/  F2FP.BF16.PACK_AB R96, R165, R168 ;  /* 0x000000a8a560723e */ /* 0x004fc800000010ff */
[----:B------:R-:W2:Y:S01]  /*4b20*/  MUFU.EX2 R161, R161 ;  /* 0x000000a100a17308 */ /* 0x000ea20000000800 */
[----:B------:R-:W-:-:S07]  /*4b30*/  FADD.FTZ R165, R168, R165 ;  /* 0x000000a5a8a57221 */ /* 0x000fce0000010000 */
[----:B------:R-:W-:Y:S01]  /*4b40*/  MUFU.EX2 R162, R162 ;  /* 0x000000a200a27308 */ /* 0x000fe20000000800 */
[----:B--2---:R-:W-:-:S07]  /*4b50*/  F2FP.BF16.PACK_AB R98, R161, R164 ;  /* 0x000000a4a162723e */ /* 0x004fce00000010ff */
[----:B------:R-:W2:Y:S01]  /*4b60*/  MUFU.EX2 R159, R159 ;  /* 0x0000009f009f7308 */ /* 0x000ea20000000800 */
[----:B------:R-:W-:Y:S01]  /*4b70*/  FADD.FTZ R164, R164, R165 ;  /* 0x000000a5a4a47221 */ /* 0x000fe20000010000 */
[----:B-1----:R-:W-:-:S03]  /*4b80*/  FMNMX.FTZ R2, R9, R2, !PT ;  /* 0x0000000209027209 */ /* 0x002fc60007810000 */
[----:B------:R-:W-:Y:S01]  /*4b90*/  FADD.FTZ R161, R161, R164 ;  /* 0x000000a4a1a17221 */ /* 0x000fe20000010000 */
[C---:B------:R-:W-:Y:S01]  /*4ba0*/  FSETP.NEU.FTZ.AND P0, PT, R2.reuse, -INF , PT ;  /* 0xff8000000200780b */ /* 0x040fe20003f1d000 */
[----:B------:R-:W-:Y:S01]  /*4bb0*/  FMUL.FTZ R13, R2, c[0x0][0x2d0] ;  /* 0x0000b400020d7a20 */ /* 0x000fe20000410000 */
[----:B------:R-:W-:Y:S04]  /*4bc0*/  MUFU.EX2 R158, R158 ;  /* 0x0000009e009e7308 */ /* 0x000fe80000000800 */
[----:B------:R-:W-:Y:S02]  /*4bd0*/  FSEL R13, R13, RZ, P0 ;  /* 0x000000ff0d0d7208 */ /* 0x000fe40000000000 */
[----:B------:R-:W-:Y:S02]  /*4be0*/  ISETP.NE.AND P0, PT, R42, RZ, PT ;  /* 0x000000ff2a00720c */ /* 0x000fe40003f05270 */
[----:B------:R-:W1:Y:S01]  /*4bf0*/  MUFU.EX2 R155, R155 ;  /* 0x0000009b009b7308 */ /* 0x000e620000000800 */
[--C-:B------:R-:W-:Y:S01]  /*4c00*/  FFMA.FTZ R163, R6, c[0x0][0x2d0], -R13.reuse ;  /* 0x0000b40006a37a23 */ /* 0x100fe2000001080d */
[----:B------:R-:W-:Y:S01]  /*4c10*/  ISETP.GT.AND P0, PT, R15, 0x21, !P0 ;  /* 0x000000210f00780c */ /* 0x000fe20004704270 */
[----:B------:R-:W-:Y:S01]  /*4c20*/  LDSM.16.MT88.4 R4, [R212+0x1900] ;  /* 0x00190000d404783b */ /* 0x000fe20000004200 */
[----:B------:R-:W-:Y:S01]  /*4c30*/  FMNMX.FTZ R15, R73, R16, !PT ;  /* 0x00000010490f7209 */ /* 0x000fe20007810000 */
[--C-:B------:R-:W-:Y:S01]  /*4c40*/  FFMA.FTZ R170, R44, c[0x0][0x2d0], -R13.reuse ;  /* 0x0000b4002caa7a23 */ /* 0x100fe2000001080d */
[----:B------:R-:W-:Y:S01]  /*4c50*/  ISETP.LT.OR P0, PT, R14, 0x22, P0 ;  /* 0x000000220e00780c */ /* 0x000fe20000701670 */
[--C-:B------:R-:W-:Y:S01]  /*4c60*/  FFMA.FTZ R167, R40, c[0x0][0x2d0], -R13.reuse ;  /* 0x0000b40028a77a23 */ /* 0x100fe2000001080d */
[----:B------:R-:W-:Y:S01]  /*4c70*/  FMNMX.FTZ R15, R72, R15, !PT ;  /* 0x0000000f480f7209 */ /* 0x000fe20007810000 */
[--C-:B------:R-:W-:Y:S01]  /*4c80*/  FFMA.FTZ R166, R38, c[0x0][0x2d0], -R13.reuse ;  /* 0x0000b40026a67a23 */ /* 0x100fe2000001080d */
[----:B------:R-:W-:Y:S01]  /*4c90*/  FSEL R190, R190, -INF , !P0 ;  /* 0xff800000bebe7808 */ /* 0x000fe20004000000 */
[----:B------:R-:W-:Y:S01]  /*4ca0*/  MUFU.EX2 R170, R170 ;  /* 0x000000aa00aa7308 */ /* 0x000fe20000000800 */
[----:B------:R-:W-:Y:S01]  /*4cb0*/  FMNMX.FTZ R15, R180, R15, !PT ;  /* 0x0000000fb40f7209 */ /* 0x000fe20007810000 */
[--C-:B------:R-:W-:Y:S01]  /*4cc0*/  FFMA.FTZ R160, R36, c[0x0][0x2d0], -R13.reuse ;  /* 0x0000b40024a07a23 */ /* 0x100fe2000001080d */
[----:B------:R-:W-:Y:S01]  /*4cd0*/  LDSM.16.MT88.4 R44, [R214+0x1100] ;  /* 0x00110000d62c783b */ /* 0x000fe20000004200 */
[--C-:B------:R-:W-:Y:S01]  /*4ce0*/  FFMA.FTZ R157, R34, c[0x0][0x2d0], -R13.reuse ;  /* 0x0000b400229d7a23 */ /* 0x100fe2000001080d */
[----:B------:R-:W-:Y:S01]  /*4cf0*/  FMNMX.FTZ R12, R190, R15, !PT ;  /* 0x0000000fbe0c7209 */ /* 0x000fe20007810000 */
[--C-:B------:R-:W-:Y:S01]  /*4d00*/  FFMA.FTZ R156, R32, c[0x0][0x2d0], -R13.reuse ;  /* 0x0000b400209c7a23 */ /* 0x100fe2000001080d */
[----:B------:R-:W-:Y:S01]  /*4d10*/  LDSM.16.MT88.4 R40, [R212+0x1100] ;  /* 0x00110000d428783b */ /* 0x000fe20000004200 */
[----:B------:R-:W3:Y:S01]  /*4d20*/  MUFU.EX2 R167, R167 ;  /* 0x000000a700a77308 */ /* 0x000ee20000000800 */
[----:B------:R-:W-:Y:S01]  /*4d30*/  FMNMX.FTZ R12, R189, R12, !PT ;  /* 0x0000000cbd0c7209 */ /* 0x000fe20007810000 */
[--C-:B------:R-:W-:Y:S01]  /*4d40*/  FFMA.FTZ R153, R30, c[0x0][0x2d0], -R13.reuse ;  /* 0x0000b4001e997a23 */ /* 0x100fe2000001080d */
[----:B------:R-:W-:Y:S01]  /*4d50*/  LDSM.16.MT88.4 R36, [R214+0x1d00] ;  /* 0x001d0000d624783b */ /* 0x000fe20000004200 */
[----:B------:R-:W-:Y:S01]  /*4d60*/  FSETP.NEU.FTZ.AND P0, PT, R0, -INF , PT ;  /* 0xff8000000000780b */ /* 0x000fe20003f1d000 */
[--C-:B------:R-:W-:Y:S01]  /*4d70*/  FFMA.FTZ R173, R28, c[0x0][0x2d0], -R13.reuse ;  /* 0x0000b4001cad7a23 */ /* 0x100fe2000001080d */
[----:B------:R-:W-:Y:S01]  /*4d80*/  FMNMX.FTZ R91, R187, R12, !PT ;  /* 0x0000000cbb5b7209 */ /* 0x000fe20007810000 */
[----:B------:R-:W-:Y:S01]  /*4d90*/  LDSM.16.MT88.4 R32, [R212+0x1d00] ;  /* 0x001d0000d420783b */ /* 0x000fe20000004200 */
[----:B------:R-:W-:Y:S01]  /*4da0*/  MUFU.EX2 R166, R166 ;  /* 0x000000a600a67308 */ /* 0x000fe20000000800 */
[----:B------:R-:W-:Y:S01]  /*4db0*/  FSEL R201, R201, RZ, P0 ;  /* 0x000000ffc9c97208 */ /* 0x000fe20000000000 */
[--C-:B------:R-:W-:Y:S01]  /*4dc0*/  FFMA.FTZ R174, R24, c[0x0][0x2d0], -R13.reuse ;  /* 0x0000b40018ae7a23 */ /* 0x100fe2000001080d */
[----:B------:R-:W4:Y:S01]  /*4dd0*/  SHFL.BFLY PT, R58, R91, 0x2, 0x1f ;  /* 0x0c401f005b3a7f89 */ /* 0x000f2200000e0000 */
[----:B--2---:R-:W-:Y:S01]  /*4de0*/  F2FP.BF16.PACK_AB R8, R159, R162 ;  /* 0x000000a29f08723e */ /* 0x004fe200000010ff */
[----:B------:R-:W-:Y:S01]  /*4df0*/  FFMA.FTZ R175, R57, c[0x0][0x2d0], -R13 ;  /* 0x0000b40039af7a23 */ /* 0x000fe2000001080d */
[----:B-1----:R-:W-:Y:S01]  /*4e00*/  F2FP.BF16.PACK_AB R10, R155, R158 ;  /* 0x0000009e9b0a723e */ /* 0x002fe200000010ff */
[----:B------:R-:W-:Y:S01]  /*4e10*/  FFMA.FTZ R184, R152, c[0x0][0x2d0], -R201 ;  /* 0x0000b40098b87a23 */ /* 0x000fe200000108c9 */
[----:B------:R-:W1:Y:S01]  /*4e20*/  MUFU.EX2 R163, R163 ;  /* 0x000000a300a37308 */ /* 0x000e620000000800 */
[----:B---3--:R-:W-:Y:S01]  /*4e30*/  F2FP.BF16.PACK_AB R97, R167, R170 ;  /* 0x000000aaa761723e */ /* 0x008fe200000010ff */
[----:B------:R-:W-:Y:S01]  /*4e40*/  FFMA.FTZ R176, R56, c[0x0][0x2d0], -R13 ;  /* 0x0000b40038b07a23 */ /* 0x000fe2000001080d */
[----:B------:R-:W-:Y:S01]  /*4e50*/  LDSM.16.MT88.4 R28, [R214+0x900] ;  /* 0x00090000d61c783b */ /* 0x000fe20000004200 */
[----:B------:R-:W-:-:S02]  /*4e60*/  FFMA.FTZ R181, R89, c[0x0][0x2d0], -R201 ;  /* 0x0000b40059b57a23 */ /* 0x000fc400000108c9 */
[--C-:B------:R-:W-:Y:S01]  /*4e70*/  FFMA.FTZ R183, R142, c[0x0][0x2d0], -R201.reuse ;  /* 0x0000b4008eb77a23 */ /* 0x100fe200000108c9 */
[----:B------:R-:W-:Y:S01]  /*4e80*/  LDSM.16.MT88.4 R24, [R212+0x900] ;  /* 0x00090000d418783b */ /* 0x000fe20000004200 */
[----:B------:R-:W-:Y:S01]  /*4e90*/  MUFU.EX2 R160, R160 ;  /* 0x000000a000a07308 */ /* 0x000fe20000000800 */
[--C-:B------:R-:W-:Y:S02]  /*4ea0*/  FFMA.FTZ R193, R94, c[0x0][0x2d0], -R201.reuse ;  /* 0x0000b4005ec17a23 */ /* 0x100fe400000108c9 */
[----:B------:R-:W-:Y:S01]  /*4eb0*/  LDSM.16.MT88.4 R16, [R212+0x1500] ;  /* 0x00150000d410783b */ /* 0x000fe20000004200 */
[--C-:B------:R-:W-:Y:S02]  /*4ec0*/  FFMA.FTZ R196, R92, c[0x0][0x2d0], -R201.reuse ;  /* 0x0000b4005cc47a23 */ /* 0x100fe400000108c9 */
[--C-:B------:R-:W-:Y:S01]  /*4ed0*/  FFMA.FTZ R195, R90, c[0x0][0x2d0], -R201.reuse ;  /* 0x0000b4005ac37a23 */ /* 0x100fe200000108c9 */
[----:B------:R-:W-:Y:S01]  /*4ee0*/  LDSM.16.MT88.4 R12, [R214+0x2100] ;  /* 0x00210000d60c783b */ /* 0x000fe20000004200 */
[----:B-1----:R-:W-:Y:S01]  /*4ef0*/  F2FP.BF16.PACK_AB R99, R163, R166 ;  /* 0x000000a6a363723e */ /* 0x002fe200000010ff */
[----:B------:R-:W1:Y:S01]  /*4f00*/  MUFU.EX2 R157, R157 ;  /* 0x0000009d009d7308 */ /* 0x000e620000000800 */
[----:B------:R-:W-:Y:S01]  /*4f10*/  FFMA.FTZ R194, R88, c[0x0][0x2d0], -R201 ;  /* 0x0000b40058c27a23 */ /* 0x000fe200000108c9 */
[----:B----4-:R-:W-:Y:S01]  /*4f20*/  FMNMX.FTZ R91, R91, R58, !PT ;  /* 0x0000003a5b5b7209 */ /* 0x010fe20007810000 */
[----:B------:R-:W-:-:S02]  /*4f30*/  FADD.FTZ R167, R170, R167 ;  /* 0x000000a7aaa77221 */ /* 0x000fc40000010000 */
[----:B------:R-:W-:Y:S01]  /*4f40*/  FADD.FTZ R162, R162, R161 ;  /* 0x000000a1a2a27221 */ /* 0x000fe20000010000 */
[C---:B------:R-:W-:Y:S01]  /*4f50*/  HMMA.16816.F32.BF16 R144, R96.reuse, R136, RZ ;  /* 0x000000886090723c */ /* 0x040fe200000418ff */
[----:B------:R-:W2:Y:S01]  /*4f60*/  SHFL.BFLY PT, R186, R91, 0x1, 0x1f ;  /* 0x0c201f005bba7f89 */ /* 0x000ea200000e0000 */
[----:B------:R-:W-:Y:S01]  /*4f70*/  MUFU.EX2 R156, R156 ;  /* 0x0000009c009c7308 */ /* 0x000fe20000000800 */
[----:B------:R-:W-:Y:S02]  /*4f80*/  FADD.FTZ R166, R166, R167 ;  /* 0x000000a7a6a67221 */ /* 0x000fe40000010000 */
[----:B------:R-:W-:Y:S02]  /*4f90*/  FADD.FTZ R159, R159, R162 ;  /* 0x000000a29f9f7221 */ /* 0x000fe40000010000 */
[----:B------:R-:W-:Y:S01]  /*4fa0*/  FADD.FTZ R163, R163, R166 ;  /* 0x000000a6a3a37221 */ /* 0x000fe20000010000 */
[----:B------:R-:W-:Y:S01]  /*4fb0*/  HMMA.16816.F32.BF16 R128, R96, R120, RZ ;  /* 0x000000786080723c */ /* 0x000fe200000418ff */
[----:B------:R-:W-:Y:S01]  /*4fc0*/  FADD.FTZ R158, R158, R159 ;  /* 0x0000009f9e9e7221 */ /* 0x000fe20000010000 */
[----:B------:R-:W3:Y:S01]  /*4fd0*/  MUFU.EX2 R153, R153 ;  /* 0x0000009900997308 */ /* 0x000ee20000000800 */
[----:B-1----:R-:W-:Y:S01]  /*4fe0*/  F2FP.BF16.PACK_AB R9, R157, R160 ;  /* 0x000000a09d09723e */ /* 0x002fe200000010ff */
[----:B------:R-:W-:-:S02]  /*4ff0*/  FADD.FTZ R160, R160, R163 ;  /* 0x000000a3a0a07221 */ /* 0x000fc40000010000 */
[----:B------:R-:W-:Y:S02]  /*5000*/  FADD.FTZ R158, R155, R158 ;  /* 0x0000009e9b9e7221 */ /* 0x000fe40000010000 */
[C---:B------:R-:W-:Y:S01]  /*5010*/  HMMA.16816.F32.BF16 R112, R96.reuse, R104, RZ ;  /* 0x000000686070723c */ /* 0x040fe200000418ff */
[----:B------:R-:W-:Y:S01]  /*5020*/  FADD.FTZ R157, R157, R160 ;  /* 0x000000a09d9d7221 */ /* 0x000fe20000010000 */
[----:B------:R-:W-:Y:S06]  /*5030*/  MUFU.EX2 R181, R181 ;  /* 0x000000b500b57308 */ /* 0x000fec0000000800 */
[----:B------:R-:W-:Y:S01]  /*5040*/  HMMA.16816.F32.BF16 R52, R96, R60, RZ ;  /* 0x0000003c6034723c */ /* 0x000fe200000418ff */
[----:B--2---:R-:W-:Y:S01]  /*5050*/  FMNMX.FTZ R152, R91, R186, !PT ;  /* 0x000000ba5b987209 */ /* 0x004fe20007810000 */
[----:B------:R-:W-:Y:S01]  /*5060*/  FFMA.FTZ R186, R126, c[0x0][0x2d0], -R201 ;  /* 0x0000b4007eba7a23 */ /* 0x000fe200000108c9 */
[----:B---3--:R-:W-:Y:S01]  /*5070*/  F2FP.BF16.PACK_AB R11, R153, R156 ;  /* 0x0000009c990b723e */ /* 0x008fe200000010ff */
[----:B------:R-:W1:Y:S01]  /*5080*/  MUFU.EX2 R184, R184 ;  /* 0x000000b800b87308 */ /* 0x000e620000000800 */
[C---:B------:R-:W-:Y:S01]  /*5090*/  FSETP.NEU.FTZ.AND P0, PT, R152.reuse, -INF , PT ;  /* 0xff8000009800780b */ /* 0x040fe20003f1d000 */
[----:B------:R-:W-:-:S02]  /*50a0*/  FMUL.FTZ R203, R152, c[0x0][0x2d0] ;  /* 0x0000b40098cb7a20 */ /* 0x000fc40000410000 */
[C---:B------:R-:W-:Y:S01]  /*50b0*/  HMMA.16816.F32.BF16 R68, R96.reuse, R76, RZ ;  /* 0x0000004c6044723c */ /* 0x040fe200000418ff */
[----:B------:R-:W-:Y:S02]  /*50c0*/  FADD.FTZ R156, R156, R157 ;  /* 0x0000009d9c9c7221 */ /* 0x000fe40000010000 */
[----:B------:R-:W-:Y:S01]  /*50d0*/  FSEL R203, R203, RZ, P0 ;  /* 0x000000ffcbcb7208 */ /* 0x000fe20000000000 */
[----:B------:R-:W-:Y:S01]  /*50e0*/  MUFU.EX2 R183, R183 ;  /* 0x000000b700b77308 */ /* 0x000fe20000000800 */
[----:B------:R-:W-:Y:S01]  /*50f0*/  FADD.FTZ R156, R153, R156 ;  /* 0x0000009c999c7221 */ /* 0x000fe20000010000 */
[----:B------:R-:W-:Y:S02]  /*5100*/  PLOP3.LUT P0, PT, PT, PT, UP1, 0x40, 0x0 ;  /* 0x000000000000781c */ /* 0x000fe40003f0e818 */
[C---:B------:R-:W-:Y:S01]  /*5110*/  HMMA.16816.F32.BF16 R84, R96.reuse, R4, RZ ;  /* 0x000000046054723c */ /* 0x040fe200000418ff */
[--C-:B------:R-:W-:Y:S02]  /*5120*/  FFMA.FTZ R185, R75, c[0x0][0x2d0], -R203.reuse ;  /* 0x0000b4004bb97a23 */ /* 0x100fe400000108cb */
[--C-:B------:R-:W-:Y:S01]  /*5130*/  FFMA.FTZ R188, R140, c[0x0][0x2d0], -R203.reuse ;  /* 0x0000b4008cbc7a23 */ /* 0x100fe200000108cb */
[----:B------:R-:W2:Y:S01]  /*5140*/  MUFU.EX2 R186, R186 ;  /* 0x000000ba00ba7308 */ /* 0x000ea20000000800 */
[--C-:B------:R-:W-:Y:S01]  /*5150*/  FFMA.FTZ R192, R124, c[0x0][0x2d0], -R203.reuse ;  /* 0x0000b4007cc07a23 */ /* 0x100fe200000108cb */
[----:B-1----:R-:W-:Y:S01]  /*5160*/  F2FP.BF16.PACK_AB R92, R184, R181 ;  /* 0x000000b5b85c723e */ /* 0x002fe200000010ff */
[--C-:B------:R-:W-:Y:S01]  /*5170*/  FFMA.FTZ R191, R110, c[0x0][0x2d0], -R203.reuse ;  /* 0x0000b4006ebf7a23 */ /* 0x100fe200000108cb */
[----:B------:R-:W-:Y:S01]  /*5180*/  HMMA.16816.F32.BF16 R132, R96, R138, RZ ;  /* 0x0000008a6084723c */ /* 0x000fe200000418ff */
[----:B------:R-:W-:-:S02]  /*5190*/  FFMA.FTZ R200, R108, c[0x0][0x2d0], -R203 ;  /* 0x0000b4006cc87a23 */ /* 0x000fc400000108cb */
[--C-:B------:R-:W-:Y:S01]  /*51a0*/  FFMA.FTZ R197, R74, c[0x0][0x2d0], -R203.reuse ;  /* 0x0000b4004ac57a23 */ /* 0x100fe200000108cb */
[----:B------:R-:W-:Y:S01]  /*51b0*/  MUFU.EX2 R185, R185 ;  /* 0x000000b900b97308 */ /* 0x000fe20000000800 */
[--C-:B------:R-:W-:Y:S02]  /*51c0*/  FFMA.FTZ R198, R73, c[0x0][0x2d0], -R203.reuse ;  /* 0x0000b40049c67a23 */ /* 0x100fe400000108cb */
[--C-:B------:R-:W-:Y:S01]  /*51d0*/  FFMA.FTZ R199, R72, c[0x0][0x2d0], -R203.reuse ;  /* 0x0000b40048c77a23 */ /* 0x100fe200000108cb */
[----:B------:R-:W-:Y:S01]  /*51e0*/  HMMA.16816.F32.BF16 R116, R96, R122, RZ ;  /* 0x0000007a6074723c */ /* 0x000fe200000418ff */
[----:B------:R-:W-:Y:S02]  /*51f0*/  FADD.FTZ R184, R181, R184 ;  /* 0x000000b8b5b87221 */ /* 0x000fe40000010000 */
[----:B------:R-:W-:Y:S01]  /*5200*/  FFMA.FTZ R233, R187, c[0x0][0x2d0], -R203 ;  /* 0x0000b400bbe97a23 */ /* 0x000fe200000108cb */
[----:B------:R-:W1:Y:S01]  /*5210*/  MUFU.EX2 R188, R188 ;  /* 0x000000bc00bc7308 */ /* 0x000e620000000800 */
[----:B--2---:R-:W-:Y:S01]  /*5220*/  F2FP.BF16.PACK_AB R94, R186, R183 ;  /* 0x000000b7ba5e723e */ /* 0x004fe200000010ff */
[----:B------:R-:W-:-:S02]  /*5230*/  FADD.FTZ R183, R183, R184 ;  /* 0x000000b8b7b77221 */ /* 0x000fc40000010000 */
[C---:B------:R-:W-:Y:S02]  /*5240*/  HMMA.16816.F32.BF16 R100, R96.reuse, R106, RZ ;  /* 0x0000006a6064723c */ /* 0x040fe400000418ff */
[----:B------:R-:W-:Y:S02]  /*5250*/  FADD.FTZ R186, R186, R183 ;  /* 0x000000b7baba7221 */ /* 0x000fe40000010000 */
[----:B------:R-:W-:Y:S04]  /*5260*/  MUFU.EX2 R192, R192 ;  /* 0x000000c000c07308 */ /* 0x000fe80000000800 */
[----:B------:R-:W-:Y:S04]  /*5270*/  HMMA.16816.F32.BF16 R64, R96, R62, RZ ;  /* 0x0000003e6040723c */ /* 0x000fe800000418ff */
[----:B------:R-:W2:Y:S01]  /*5280*/  MUFU.EX2 R191, R191 ;  /* 0x000000bf00bf7308 */ /* 0x000ea20000000800 */
[----:B-1----:R-:W-:Y:S01]  /*5290*/  F2FP.BF16.PACK_AB R93, R188, R185 ;  /* 0x000000b9bc5d723e */ /* 0x002fe200000010ff */
[----:B------:R-:W-:-:S02]  /*52a0*/  FADD.FTZ R185, R185, R188 ;  /* 0x000000bcb9b97221 */ /* 0x000fc40000010000 */
[C---:B------:R-:W-:Y:S04]  /*52b0*/  HMMA.16816.F32.BF16 R80, R96.reuse, R78, RZ ;  /* 0x0000004e6050723c */ /* 0x040fe800000418ff */
[----:B------:R-:W-:Y:S04]  /*52c0*/  MUFU.EX2 R169, R169 ;  /* 0x000000a900a97308 */ /* 0x000fe80000000800 */
[----:B------:R-:W-:Y:S04]  /*52d0*/  HMMA.16816.F32.BF16 R96, R96, R6, RZ ;  /* 0x000000066060723c */ /* 0x000fe800000418ff */
[----:B------:R-:W1:Y:S01]  /*52e0*/  MUFU.EX2 R172, R172 ;  /* 0x000000ac00ac7308 */ /* 0x000e620000000800 */
[----:B--2---:R-:W-:Y:S01]  /*52f0*/  F2FP.BF16.PACK_AB R95, R191, R192 ;  /* 0x000000c0bf5f723e */ /* 0x004fe200000010ff */
[----:B------:R-:W-:-:S02]  /*5300*/  FADD.FTZ R192, R192, R185 ;  /* 0x000000b9c0c07221 */ /* 0x000fc40000010000 */
[C---:B------:R-:W-:Y:S02]  /*5310*/  HMMA.16816.F32.BF16 R144, R8.reuse, R148, R144 ;  /* 0x000000940890723c */ /* 0x040fe40000041890 */
[----:B------:R-:W-:Y:S02]  /*5320*/  FADD.FTZ R191, R191, R192 ;  /* 0x000000c0bfbf7221 */ /* 0x000fe40000010000 */
[----:B------:R-:W-:Y:S04]  /*5330*/  MUFU.EX2 R171, R171 ;  /* 0x000000ab00ab7308 */ /* 0x000fe80000000800 */
[----:B------:R-:W-:Y:S04]  /*5340*/  HMMA.16816.F32.BF16 R128, R8, R48, R128 ;  /* 0x000000300880723c */ /* 0x000fe80000041880 */
[----:B------:R-:W2:Y:S01]  /*5350*/  MUFU.EX2 R234, R234 ;  /* 0x000000ea00ea7308 */ /* 0x000ea20000000800 */
[----:B-1----:R-:W-:Y:S01]  /*5360*/  F2FP.BF16.PACK_AB R56, R172, R169 ;  /* 0x000000a9ac38723e */ /* 0x002fe200000010ff */
[----:B------:R-:W-:-:S02]  /*5370*/  FADD.FTZ R169, R169, R158 ;  /* 0x0000009ea9a97221 */ /* 0x000fc40000010000 */
[C---:B------:R-:W-:Y:S02]  /*5380*/  HMMA.16816.F32.BF16 R112, R8.reuse, R44, R112 ;  /* 0x0000002c0870723c */ /* 0x040fe40000041870 */
[----:B------:R-:W-:Y:S02]  /*5390*/  FADD.FTZ R172, R172, R169 ;  /* 0x000000a9acac7221 */ /* 0x000fe40000010000 */
[----:B------:R-:W-:Y:S04]  /*53a0*/  MUFU.EX2 R173, R173 ;  /* 0x000000ad00ad7308 */ /* 0x000fe80000000800 */
[----:B------:R-:W-:Y:S04]  /*53b0*/  HMMA.16816.F32.BF16 R52, R8, R40, R52 ;  /* 0x000000280834723c */ /* 0x000fe80000041834 */
        /* <DEDUP_REMOVED lines=13> */
[----:B------:R-:W-:Y:S01]  /*5490*/  HMMA.16816.F32.BF16 R116, R8, R50, R116 ;  /* 0x000000320874723c */ /* 0x000fe20000041874 */
[----:B--2---:R-:W-:-:S03]  /*54a0*/  F2FP.BF16.PACK_AB R59, R176, R175 ;  /* 0x000000afb03b723e */ /* 0x004fc600000010ff */
[----:B------:R-:W1:Y:S01]  /*54b0*/  MUFU.EX2 R196, R196 ;  /* 0x000000c400c47308 */ /* 0x000e620000000800 */
[----:B------:R-:W-:-:S03]  /*54c0*/  FADD.FTZ R175, R175, R174 ;  /* 0x000000aeafaf7221 */ /* 0x000fc60000010000 */
[----:B------:R-:W-:Y:S01]  /*54d0*/  HMMA.16816.F32.BF16 R100, R8, R46, R100 ;  /* 0x0000002e0864723c */ /* 0x000fe20000041864 */
[----:B------:R-:W-:-:S03]  /*54e0*/  FADD.FTZ R235, R176, R175 ;  /* 0x000000afb0eb7221 */ /* 0x000fc60000010000 */
[----:B------:R-:W-:Y:S04]  /*54f0*/  MUFU.EX2 R195, R195 ;  /* 0x000000c300c37308 */ /* 0x000fe80000000800 */
[C---:B------:R-:W-:Y:S04]  /*5500*/  HMMA.16816.F32.BF16 R64, R8.reuse, R42, R64 ;  /* 0x0000002a0840723c */ /* 0x040fe80000041840 */
[----:B------:R-:W-:Y:S04]  /*5510*/  MUFU.EX2 R194, R194 ;  /* 0x000000c200c27308 */ /* 0x000fe80000000800 */
[C---:B------:R-:W-:Y:S04]  /*5520*/  HMMA.16816.F32.BF16 R80, R8.reuse, R38, R80 ;  /* 0x000000260850723c */ /* 0x040fe80000041850 */
[----:B------:R-:W-:Y:S04]  /*5530*/  MUFU.EX2 R200, R200 ;  /* 0x000000c800c87308 */ /* 0x000fe80000000800 */
[----:B------:R-:W-:Y:S01]  /*5540*/  HMMA.16816.F32.BF16 R96, R8, R34, R96 ;  /* 0x000000220860723c */ /* 0x000fe20000041860 */
[----:B------:R-:W2:Y:S03]  /*5550*/  LDSM.16.MT88.4 R8, [R212+0x2100] ;  /* 0x00210000d408783b */ /* 0x000ea60000004200 */
[----:B------:R-:W3:Y:S04]  /*5560*/  MUFU.EX2 R197, R197 ;  /* 0x000000c500c57308 */ /* 0x000ee80000000800 */
[C---:B------:R-:W-:Y:S04]  /*5570*/  HMMA.16816.F32.BF16 R124, R92.reuse, R120, RZ ;  /* 0x000000785c7c723c */ /* 0x040fe800000418ff */
[----:B------:R-:W-:Y:S04]  /*5580*/  MUFU.EX2 R198, R198 ;  /* 0x000000c600c67308 */ /* 0x000fe80000000800 */
[C---:B------:R-:W-:Y:S04]  /*5590*/  HMMA.16816.F32.BF16 R108, R92.reuse, R104, RZ ;  /* 0x000000685c6c723c */ /* 0x040fe800000418ff */
[----:B------:R-:W4:Y:S04]  /*55a0*/  MUFU.EX2 R199, R199 ;  /* 0x000000c700c77308 */ /* 0x000f280000000800 */
[----:B------:R-:W-:Y:S04]  /*55b0*/  HMMA.16816.F32.BF16 R88, R92, R4, RZ ;  /* 0x000000045c58723c */ /* 0x000fe800000418ff */
[----:B------:R-:W-:Y:S03]  /*55c0*/  MUFU.EX2 R233, R233 ;  /* 0x000000e900e97308 */ /* 0x000fe60000000800 */
[----:B-1----:R-:W-:Y:S01]  /*55d0*/  F2FP.BF16.PACK_AB R4, R196, R193 ;  /* 0x000000c1c404723e */ /* 0x002fe200000010ff */
[----:B------:R-:W-:Y:S01]  /*55e0*/  HMMA.16816.F32.BF16 R144, R56, R28, R144 ;  /* 0x0000001c3890723c */ /* 0x000fe20000041890 */
[----:B---3--:R-:W-:Y:S01]  /*55f0*/  F2FP.BF16.PACK_AB R5, R197, R200 ;  /* 0x000000c8c505723e */ /* 0x008fe200000010ff */
[----:B------:R-:W-:-:S02]  /*5600*/  FADD.FTZ R193, R193, R186 ;  /* 0x000000bac1c17221 */ /* 0x000fc40000010000 */
[----:B------:R-:W-:Y:S02]  /*5610*/  FADD.FTZ R200, R200, R191 ;  /* 0x000000bfc8c87221 */ /* 0x000fe40000010000 */
[----:B------:R-:W-:Y:S02]  /*5620*/  FADD.FTZ R196, R196, R193 ;  /* 0x000000c1c4c47221 */ /* 0x000fe40000010000 */
[----:B------:R-:W-:Y:S01]  /*5630*/  HMMA.16816.F32.BF16 R128, R56, R24, R128 ;  /* 0x000000183880723c */ /* 0x000fe20000041880 */
[----:B------:R-:W-:-:S07]  /*5640*/  FADD.FTZ R197, R197, R200 ;  /* 0x000000c8c5c57221 */ /* 0x000fce0000010000 */
[C---:B------:R-:W-:Y:S08]  /*5650*/  HMMA.16816.F32.BF16 R112, R56.reuse, R20, R112 ;  /* 0x000000143870723c */ /* 0x040ff00000041870 */
[C---:B------:R-:W-:Y:S08]  /*5660*/  HMMA.16816.F32.BF16 R52, R56.reuse, R16, R52 ;  /* 0x000000103834723c */ /* 0x040ff00000041834 */
[C---:B------:R-:W-:Y:S08]  /*5670*/  HMMA.16816.F32.BF16 R68, R56.reuse, R12, R68 ;  /* 0x0000000c3844723c */ /* 0x040ff00000041844 */
[C---:B--2---:R-:W-:Y:S08]  /*5680*/  HMMA.16816.F32.BF16 R84, R56.reuse, R8, R84 ;  /* 0x000000083854723c */ /* 0x044ff00000041854 */
[C---:B------:R-:W-:Y:S08]  /*5690*/  HMMA.16816.F32.BF16 R132, R56.reuse, R30, R132 ;  /* 0x0000001e3884723c */ /* 0x040ff00000041884 */
[C---:B------:R-:W-:Y:S08]  /*56a0*/  HMMA.16816.F32.BF16 R116, R56.reuse, R26, R116 ;  /* 0x0000001a3874723c */ /* 0x040ff00000041874 */
[C---:B------:R-:W-:Y:S08]  /*56b0*/  HMMA.16816.F32.BF16 R100, R56.reuse, R22, R100 ;  /* 0x000000163864723c */ /* 0x040ff00000041864 */
[C---:B------:R-:W-:Y:S08]  /*56c0*/  HMMA.16816.F32.BF16 R64, R56.reuse, R18, R64 ;  /* 0x000000123840723c */ /* 0x040ff00000041840 */
[C---:B------:R-:W-:Y:S08]  /*56d0*/  HMMA.16816.F32.BF16 R80, R56.reuse, R14, R80 ;  /* 0x0000000e3850723c */ /* 0x040ff00000041850 */
[----:B------:R-:W-:Y:S08]  /*56e0*/  HMMA.16816.F32.BF16 R96, R56, R10, R96 ;  /* 0x0000000a3860723c */ /* 0x000ff00000041860 */
[C---:B------:R-:W-:Y:S08]  /*56f0*/  HMMA.16816.F32.BF16 R56, R92.reuse, R60, RZ ;  /* 0x0000003c5c38723c */ /* 0x040ff000000418ff */
[C---:B------:R-:W-:Y:S08]  /*5700*/  HMMA.16816.F32.BF16 R72, R92.reuse, R76, RZ ;  /* 0x0000004c5c48723c */ /* 0x040ff000000418ff */
[C---:B------:R-:W-:Y:S08]  /*5710*/  HMMA.16816.F32.BF16 R140, R92.reuse, R136, RZ ;  /* 0x000000885c8c723c */ /* 0x040ff000000418ff */
[C---:B------:R-:W-:Y:S08]  /*5720*/  HMMA.16816.F32.BF16 R136, R92.reuse, R138, RZ ;  /* 0x0000008a5c88723c */ /* 0x040ff000000418ff */
[C---:B------:R-:W-:Y:S08]  /*5730*/  HMMA.16816.F32.BF16 R120, R92.reuse, R122, RZ ;  /* 0x0000007a5c78723c */ /* 0x040ff000000418ff */
[C---:B------:R-:W-:Y:S08]  /*5740*/  HMMA.16816.F32.BF16 R104, R92.reuse, R106, RZ ;  /* 0x0000006a5c68723c */ /* 0x040ff000000418ff */
[C---:B------:R-:W-:Y:S08]  /*5750*/  HMMA.16816.F32.BF16 R60, R92.reuse, R62, RZ ;  /* 0x0000003e5c3c723c */ /* 0x040ff000000418ff */
[C---:B------:R-:W-:Y:S08]  /*5760*/  HMMA.16816.F32.BF16 R76, R92.reuse, R78, RZ ;  /* 0x0000004e5c4c723c */ /* 0x040ff000000418ff */
[----:B------:R-:W-:Y:S07]  /*5770*/  HMMA.16816.F32.BF16 R92, R92, R6, RZ ;  /* 0x000000065c5c723c */ /* 0x000fee00000418ff */
[----:B------:R-:W-:Y:S01]  /*5780*/  F2FP.BF16.PACK_AB R6, R194, R195 ;  /* 0x000000c3c206723e */ /* 0x000fe200000010ff */
[----:B------:R-:W-:Y:S01]  /*5790*/  FADD.FTZ R195, R195, R196 ;  /* 0x000000c4c3c37221 */ /* 0x000fe20000010000 */
[----:B----4-:R-:W-:Y:S01]  /*57a0*/  F2FP.BF16.PACK_AB R7, R199, R198 ;  /* 0x000000c6c707723e */ /* 0x010fe200000010ff */
[----:B------:R-:W-:-:S02]  /*57b0*/  FADD.FTZ R198, R198, R197 ;  /* 0x000000c5c6c67221 */ /* 0x000fc40000010000 */
[----:B------:R-:W-:Y:S02]  /*57c0*/  FADD.FTZ R195, R194, R195 ;  /* 0x000000c3c2c37221 */ /* 0x000fe40000010000 */
[----:B------:R-:W-:Y:S02]  /*57d0*/  FADD.FTZ R199, R199, R198 ;  /* 0x000000c6c7c77221 */ /* 0x000fe40000010000 */
[C---:B------:R-:W-:Y:S07]  /*57e0*/  HMMA.16816.F32.BF16 R124, R4.reuse, R48, R124 ;  /* 0x00000030047c723c */ /* 0x040fee000004187c */
[--C-:B------:R-:W-:Y:S01]  /*57f0*/  FFMA.FTZ R48, R182, c[0x0][0x2d0], -R201.reuse ;  /* 0x0000b400b6307a23 */ /* 0x100fe200000108c9 */
[C---:B------:R-:W-:Y:S05]  /*5800*/  HMMA.16816.F32.BF16 R108, R4.reuse, R44, R108 ;  /* 0x0000002c046c723c */ /* 0x040fea000004186c */
[----:B------:R-:W-:Y:S02]  /*5810*/  MUFU.EX2 R48, R48 ;  /* 0x0000003000307308 */ /* 0x000fe40000000800 */
[----:B------:R-:W-:Y:S01]  /*5820*/  FFMA.FTZ R45, R179, c[0x0][0x2d0], -R201 ;  /* 0x0000b400b32d7a23 */ /* 0x000fe200000108c9 */
[C---:B------:R-:W-:Y:S05]  /*5830*/  HMMA.16816.F32.BF16 R88, R4.reuse, R32, R88 ;  /* 0x000000200458723c */ /* 0x040fea0000041858 */
[----:B------:R-:W1:Y:S02]  /*5840*/  MUFU.EX2 R45, R45 ;  /* 0x0000002d002d7308 */ /* 0x000e640000000800 */
[--C-:B------:R-:W-:Y:S01]  /*5850*/  FFMA.FTZ R32, R180, c[0x0][0x2d0], -R203.reuse ;  /* 0x0000b400b4207a23 */ /* 0x100fe200000108cb */
[----:B------:R-:W-:Y:S01]  /*5860*/  HMMA.16816.F32.BF16 R56, R4, R40, R56 ;  /* 0x000000280438723c */ /* 0x000fe20000041838 */
[----:B------:R-:W-:-:S04]  /*5870*/  FFMA.FTZ R33, R190, c[0x0][0x2d0], -R203 ;  /* 0x0000b400be217a23 */ /* 0x000fc800000108cb */
[----:B------:R-:W-:Y:S02]  /*5880*/  MUFU.EX2 R32, R32 ;  /* 0x0000002000207308 */ /* 0x000fe40000000800 */
[--C-:B------:R-:W-:Y:S01]  /*5890*/  FFMA.FTZ R40, R178, c[0x0][0x2d0], -R201.reuse ;  /* 0x0000b400b2287a23 */ /* 0x100fe200000108c9 */
[C---:B------:R-:W-:Y:S05]  /*58a0*/  HMMA.16816.F32.BF16 R72, R4.reuse, R36, R72 ;  /* 0x000000240448723c */ /* 0x040fea0000041848 */
[----:B------:R-:W2:Y:S02]  /*58b0*/  MUFU.EX2 R33, R33 ;  /* 0x0000002100217308 */ /* 0x000ea40000000800 */
[----:B------:R-:W-:Y:S01]  /*58c0*/  FFMA.FTZ R37, R177, c[0x0][0x2d0], -R201 ;  /* 0x0000b400b1257a23 */ /* 0x000fe200000108c9 */
[----:B------:R-:W-:Y:S01]  /*58d0*/  HMMA.16816.F32.BF16 R140, R4, R148, R140 ;  /* 0x00000094048c723c */ /* 0x000fe2000004188c */
[----:B------:R-:W-:-:S04]  /*58e0*/  FFMA.FTZ R36, R189, c[0x0][0x2d0], -R203 ;  /* 0x0000b400bd247a23 */ /* 0x000fc800000108cb */
[----:B------:R-:W-:Y:S03]  /*58f0*/  MUFU.EX2 R40, R40 ;  /* 0x0000002800287308 */ /* 0x000fe60000000800 */
[C---:B------:R-:W-:Y:S05]  /*5900*/  HMMA.16816.F32.BF16 R136, R4.reuse, R150, R136 ;  /* 0x000000960488723c */ /* 0x040fea0000041888 */
[----:B------:R-:W3:Y:S03]  /*5910*/  MUFU.EX2 R37, R37 ;  /* 0x0000002500257308 */ /* 0x000ee60000000800 */
[C---:B------:R-:W-:Y:S05]  /*5920*/  HMMA.16816.F32.BF16 R120, R4.reuse, R50, R120 ;  /* 0x000000320478723c */ /* 0x040fea0000041878 */
[----:B------:R-:W4:Y:S03]  /*5930*/  MUFU.EX2 R36, R36 ;  /* 0x0000002400247308 */ /* 0x000f260000000800 */
[C---:B------:R-:W-:Y:S08]  /*5940*/  HMMA.16816.F32.BF16 R104, R4.reuse, R46, R104 ;  /* 0x0000002e0468723c */ /* 0x040ff00000041868 */
[C---:B------:R-:W-:Y:S08]  /*5950*/  HMMA.16816.F32.BF16 R60, R4.reuse, R42, R60 ;  /* 0x0000002a043c723c */ /* 0x040ff0000004183c */
[C---:B------:R-:W-:Y:S08]  /*5960*/  HMMA.16816.F32.BF16 R76, R4.reuse, R38, R76 ;  /* 0x00000026044c723c */ /* 0x040ff0000004184c */
[----:B------:R-:W-:Y:S07]  /*5970*/  HMMA.16816.F32.BF16 R92, R4, R34, R92 ;  /* 0x00000022045c723c */ /* 0x000fee000004185c */
[----:B-1----:R-:W-:Y:S01]  /*5980*/  F2FP.BF16.PACK_AB R4, R45, R48 ;  /* 0x000000302d04723e */ /* 0x002fe200000010ff */
[----:B------:R-:W-:Y:S01]  /*5990*/  FADD.FTZ R48, R48, R195 ;  /* 0x000000c330307221 */ /* 0x000fe20000010000 */
[----:B--2---:R-:W-:Y:S01]  /*59a0*/  F2FP.BF16.PACK_AB R5, R33, R32 ;  /* 0x000000202105723e */ /* 0x004fe200000010ff */
[----:B------:R-:W-:Y:S01]  /*59b0*/  FADD.FTZ R32, R32, R199 ;  /* 0x000000c720207221 */ /* 0x000fe20000010000 */
[----:B---3--:R-:W-:Y:S01]  /*59c0*/  F2FP.BF16.PACK_AB R6, R37, R40 ;  /* 0x000000282506723e */ /* 0x008fe200000010ff */
[----:B------:R-:W-:Y:S01]  /*59d0*/  FADD.FTZ R45, R45, R48 ;  /* 0x000000302d2d7221 */ /* 0x000fe20000010000 */
[----:B----4-:R-:W-:Y:S01]  /*59e0*/  F2FP.BF16.PACK_AB R7, R233, R36 ;  /* 0x00000024e907723e */ /* 0x010fe200000010ff */
[----:B------:R-:W-:-:S02]  /*59f0*/  FADD.FTZ R33, R33, R32 ;  /* 0x0000002021217221 */ /* 0x000fc40000010000 */
[----:B------:R-:W-:Y:S02]  /*5a00*/  FADD.FTZ R40, R40, R45 ;  /* 0x0000002d28287221 */ /* 0x000fe40000010000 */
[----:B------:R-:W-:Y:S02]  /*5a10*/  FADD.FTZ R36, R36, R33 ;  /* 0x0000002124247221 */ /* 0x000fe40000010000 */
[----:B------:R-:W-:Y:S01]  /*5a20*/  HMMA.16816.F32.BF16 R140, R4, R28, R140 ;  /* 0x0000001c048c723c */ /* 0x000fe2000004188c */
[----:B------:R-:W-:Y:S02]  /*5a30*/  FADD.FTZ R232, R37, R40 ;  /* 0x0000002825e87221 */ /* 0x000fe40000010000 */
[----:B------:R-:W-:-:S05]  /*5a40*/  FADD.FTZ R233, R233, R36 ;  /* 0x00000024e9e97221 */ /* 0x000fca0000010000 */
        /* <DEDUP_REMOVED lines=10> */
[----:B------:R-:W-:Y:S01]  /*5af0*/  HMMA.16816.F32.BF16 R92, R4, R10, R92 ;  /* 0x0000000a045c723c */ /* 0x000fe2000004185c */
[----:B------:R-:W-:Y:S07]  /*5b00*/  @P0 BRA `(.L_x_403) ;  /* 0x0000015000000947 */ /* 0x000fee0003800000 */
[----:B------:R-:W-:Y:S01]  /*5b10*/  ISETP.LT.AND P0, PT, RZ, UR4, PT ;  /* 0x00000004ff007c0c */ /* 0x000fe2000bf01270 */
[----:B------:R-:W-:-:S02]  /*5b20*/  UIADD3 UR9, UR4, -0x1, URZ ;  /* 0xffffffff04097890 */ /* 0x000fc4000fffe03f */
[----:B------:R-:W-:-:S10]  /*5b30*/  ULDC UR7, c[0x0][0x32c] ;  /* 0x0000cb0000077ab9 */ /* 0x000fd40000000800 */
[----:B------:R-:W-:Y:S05]  /*5b40*/  @P0 BRA `(.L_x_404) ;  /* 0x0000008000000947 */ /* 0x000fea0003800000 */
[----:B------:R-:W-:Y:S02]  /*5b50*/  UISETP.NE.AND UP0, UPT, UR7, 0x1, UPT ;  /* 0x000000010700788c */ /* 0x000fe4000bf05270 */
[----:B------:R-:W-:-:S03]  /*5b60*/  UIADD3 UR9, -UR4, URZ, URZ ;  /* 0x0000003f04097290 */ /* 0x000fc6000fffe13f */
[----:B------:R-:W-:Y:S02]  /*5b70*/  ULDC.64 UR4, c[0x0][0x330] ;  /* 0x0000cc0000047ab9 */ /* 0x000fe40000000a00 */
[----:B------:R-:W-:-:S07]  /*5b80*/  UIMAD.WIDE.U32 UR14, UR9, UR4, URZ ;  /* 0x00000004090e72a5 */ /* 0x000fce000f8e003f */
[----:B------:R-:W-:Y:S02]  /*5b90*/  @UP0 UMOV UR11, UR15 ;  /* 0x0000000f000b0c82 */ /* 0x000fe40008000000 */
[----:B------:R-:W-:-:S04]  /*5ba0*/  @UP0 USHF.R.U32.HI UR9, URZ, UR5, UR11 ;  /* 0x000000053f090299 */ /* 0x000fc8000801160b */
[----:B------:R-:W-:Y:S01]  /*5bb0*/  ULOP3.LUT UR9, URZ, UR9, URZ, 0x33, !UPT ;  /* 0x000000093f097292 */ /* 0x000fe2000f8e333f */
[----:B------:R-:W-:Y:S05]  /*5bc0*/  BRA `(.L_x_405) ;  /* 0x0000005000007947 */ /* 0x000fea0003800000 */
.L_x_404:
[----:B------:R-:W-:Y:S02]  /*5bd0*/  UISETP.NE.AND UP0, UPT, UR7, 0x1, UPT ;  /* 0x000000010700788c */ /* 0x000fe4000bf05270 */
[----:B------:R-:W-:Y:S02]  /*5be0*/  ULDC.64 UR4, c[0x0][0x330] ;  /* 0x0000cc0000047ab9 */ /* 0x000fe40000000a00 */
[----:B------:R-:W-:-:S07]  /*5bf0*/  UIMAD.WIDE.U32 UR14, UR9, UR4, URZ ;  /* 0x00000004090e72a5 */ /* 0x000fce000f8e003f */
[----:B------:R-:W-:Y:S02]  /*5c00*/  @UP0 UMOV UR11, UR15 ;  /* 0x0000000f000b0c82 */ /* 0x000fe40008000000 */
[----:B------:R-:W-:Y:S02]  /*5c10*/  @UP0 USHF.R.U32.HI UR9, URZ, UR5, UR11 ;  /* 0x000000053f090299 */ /* 0x000fe4000801160b */
.L_x_405:
[----:B------:R-:W-:Y:S02]  /*5c20*/  ULDC UR4, c[0x0][0x32c] ;  /* 0x0000cb0000047ab9 */ /* 0x000fe40000000800 */
[----:B------:R-:W-:-:S04]  /*5c30*/  UIMAD UR4, UR9, UR7, UR4 ;  /* 0x00000007090472a4 */ /* 0x000fc8000f8e0204 */
[----:B------:R-:W-:-:S04]  /*5c40*/  UISETP.LT.AND UP0, UPT, UR8, UR4, UPT ;  /* 0x000000040800728c */ /* 0x000fc8000bf01270 */
[----:B------:R-:W-:-:S03]  /*5c50*/  USEL UR8, UR8, UR4, UP0 ;  /* 0x0000000408087287 */ /* 0x000fc60008000000 */
.L_x_403:
[----:B------:R-:W1:Y:S01]  /*5c60*/  R2UR UR7, R219 ;  /* 0x00000000db0773c2 */ /* 0x000e6200000e0000 */
[----:B------:R-:W-:-:S04]  /*5c70*/  UIMAD.WIDE UR4, UR8, 0x2aaaaaab, URZ ;  /* 0x2aaaaaab080478a5 */ /* 0x000fc8000f8e023f */
[----:B------:R-:W-:-:S04]  /*5c80*/  USHF.R.U32.HI UR4, URZ, 0x1f, UR5 ;  /* 0x0000001f3f047899 */ /* 0x000fc80008011605 */
[----:B------:R-:W-:-:S04]  /*5c90*/  ULEA.HI.SX32 UR4, UR5, UR4, 0x1d ;  /* 0x0000000405047291 */ /* 0x000fc8000f8fea3f */
[----:B-1----:R-:W-:-:S04]  /*5ca0*/  UISETP.LT.AND UP0, UPT, UR7, UR4, UPT ;  /* 0x000000040700728c */ /* 0x002fc8000bf01270 */
[----:B------:R-:W-:-:S06]  /*5cb0*/  USEL UR4, UR7, UR4, !UP0 ;  /* 0x0000000407047287 */ /* 0x000fcc000c000000 */
[----:B------:R-:W-:-:S13]  /*5cc0*/  ISETP.GE.AND P0, PT, R238, UR4, PT ;  /* 0x00000004ee007c0c */ /* 0x000fda000bf06270 */
[----:B------:R-:W-:Y:S05]  /*5cd0*/  @!P0 BRA `(.L_x_406) ;  /* 0x000044f000008947 */ /* 0x000fea0003800000 */
[----:B------:R-:W-:Y:S01]  /*5ce0*/  IADD3 R243, P0, R220, 0x20, RZ ;  /* 0x00000020dcf37810 */ /* 0x000fe20007f1e0ff */
[----:B------:R-:W-:Y:S01]  /*5cf0*/  IMAD.MOV.U32 R150, RZ, RZ, R2 ;  /* 0x000000ffff967224 */ /* 0x000fe200078e0002 */
[----:B------:R-:W-:Y:S01]  /*5d00*/  IADD3 R203, P1, R224, 0x20, RZ ;  /* 0x00000020e0cb7810 */ /* 0x000fe20007f3e0ff */
[----:B------:R-:W-:Y:S01]  /*5d10*/  IMAD.MOV.U32 R151, RZ, RZ, R3 ;  /* 0x000000ffff977224 */ /* 0x000fe200078e0003 */
[-C--:B------:R-:W-:Y:S01]  /*5d20*/  IADD3.X R242, RZ, R231.reuse, RZ, P0, !PT ;  /* 0x000000e7fff27210 */ /* 0x080fe200007fe4ff */
[----:B------:R-:W-:Y:S01]  /*5d30*/  IMAD.MOV.U32 R148, RZ, RZ, R152 ;  /* 0x000000ffff947224 */ /* 0x000fe200078e0098 */
[----:B------:R-:W-:Y:S01]  /*5d40*/  IADD3 R241, P2, R220, 0x40, RZ ;  /* 0x00000040dcf17810 */ /* 0x000fe20007f5e0ff */
[----:B------:R-:W-:Y:S01]  /*5d50*/  IMAD.MOV.U32 R149, RZ, RZ, R0 ;  /* 0x000000ffff957224 */ /* 0x000fe200078e0000 */
[----:B------:R-:W-:Y:S01]  /*5d60*/  IADD3 R201, P0, R224, 0x40, RZ ;  /* 0x00000040e0c97810 */ /* 0x000fe20007f1e0ff */
[----:B------:R-:W-:Y:S01]  /*5d70*/  IMAD.X R202, RZ, RZ, R237, P1 ;  /* 0x000000ffffca7224 */ /* 0x000fe200008e06ed */
[----:B------:R-:W-:-:S02]  /*5d80*/  IADD3.X R240, RZ, R231, RZ, P2, !PT ;  /* 0x000000e7fff07210 */ /* 0x000fc400017fe4ff */
[----:B------:R-:W-:Y:S02]  /*5d90*/  IADD3.X R200, RZ, R237, RZ, P0, !PT ;  /* 0x000000edffc87210 */ /* 0x000fe400007fe4ff */
.L_x_425:
[----:B------:R-:W-:Y:S04]  /*5da0*/  DEPBAR.LE SB0, 0x0 ;  /* 0x000080000000791a */ /* 0x000fe80000000000 */
[----:B------:R-:W-:Y:S01]  /*5db0*/  BAR.SYNC.DEFER_BLOCKING 0x0 ;  /* 0x0000000000007b1d */ /* 0x000fe20000010000 */
[----:B------:R-:W-:Y:S05]  /*5dc0*/  ISETP.GT.AND P0, PT, R219, R238, PT ;  /* 0x000000eedb00720c */ /* 0x000fea0003f04270 */
[----:B------:R1:W2:Y:S04]  /*5dd0*/  LDSM.16.M88.4 R152, [R217+0x4900] ;  /* 0x00490000d998783b */ /* 0x0002a80000000200 */
[----:B------:R1:W3:Y:S04]  /*5de0*/  LDSM.16.M88.4 R160, [R217+0x5900] ;  /* 0x00590000d9a0783b */ /* 0x0002e80000000200 */
[----:B------:R1:W4:Y:S04]  /*5df0*/  LDSM.16.M88.4 R156, [R216+0x2500] ;  /* 0x00250000d89c783b */ /* 0x0003280000000200 */
[----:B------:R1:W1:Y:S04]  /*5e00*/  LDSM.16.M88.4 R164, [R216+0x2900] ;  /* 0x00290000d8a4783b */ /* 0x0002680000000200 */
[----:B------:R1:W1:Y:S04]  /*5e10*/  LDSM.16.M88.4 R168, [R216+0x2d00] ;  /* 0x002d0000d8a8783b */ /* 0x0002680000000200 */
[----:B------:R1:W1:Y:S04]  /*5e20*/  LDSM.16.M88.4 R172, [R213+0x4900] ;  /* 0x00490000d5ac783b */ /* 0x0002680000000200 */
[----:B------:R1:W1:Y:S04]  /*5e30*/  LDSM.16.M88.4 R180, [R213+0x5900] ;  /* 0x00590000d5b4783b */ /* 0x0002680000000200 */
[----:B------:R1:W1:Y:S04]  /*5e40*/  LDSM.16.M88.4 R176, [R215] ;  /* 0x00000000d7b0783b */ /* 0x0002680000000200 */
[----:B------:R1:W1:Y:S04]  /*5e50*/  LDSM.16.M88.4 R184, [R211] ;  /* 0x00000000d3b8783b */ /* 0x0002680000000200 */
[----:B------:R1:W1:Y:S01]  /*5e60*/  LDSM.16.M88.4 R188, [R210] ;  /* 0x00000000d2bc783b */ /* 0x0002620000000200 */
[----:B------:R-:W-:-:S05]  /*5e70*/  @P0 BRA `(.L_x_407) ;  /* 0x000002b000000947 */ /* 0x000fca0003800000 */
[----:B------:R-:W-:Y:S01]  /*5e80*/  SHF.R.S32.HI R3, RZ, 0x1f, R238 ;  /* 0x0000001fff037819 */ /* 0x000fe200000114ee */
[C---:B------:R-:W-:Y:S04]  /*5e90*/  IMAD.WIDE.U32 R4, R238.reuse, c[0x0][0x208], RZ ;  /* 0x00008200ee047a25 */ /* 0x040fe800078e00ff */
[----:B------:R-:W-:Y:S04]  /*5ea0*/  IMAD R3, R3, c[0x0][0x208], RZ ;  /* 0x0000820003037a24 */ /* 0x000fe800078e02ff */
[----:B------:R-:W-:Y:S04]  /*5eb0*/  IMAD R3, R238, c[0x0][0x20c], R3 ;  /* 0x00008300ee037a24 */ /* 0x000fe800078e0203 */
[----:B------:R-:W-:Y:S02]  /*5ec0*/  IMAD.IADD R3, R5, 0x1, R3 ;  /* 0x0000000105037824 */ /* 0x000fe400078e0203 */
[----:B------:R-:W-:Y:S04]  /*5ed0*/  IMAD.WIDE.U32 R4, R4, 0x30, RZ ;  /* 0x0000003004047825 */ /* 0x000fe800078e00ff */
[----:B------:R-:W-:Y:S01]  /*5ee0*/  IMAD R3, R3, 0x30, RZ ;  /* 0x0000003003037824 */ /* 0x000fe200078e02ff */
[-C--:B------:R-:W-:Y:S02]  /*5ef0*/  IADD3 R9, P0, R220, R4.reuse, RZ ;  /* 0x00000004dc097210 */ /* 0x080fe40007f1e0ff */
[-C--:B------:R-:W-:Y:S01]  /*5f00*/  IADD3 R7, P1, R241, R4.reuse, RZ ;  /* 0x00000004f1077210 */ /* 0x080fe20007f3e0ff */
[----:B------:R-:W-:Y:S01]  /*5f10*/  IMAD.IADD R3, R5, 0x1, R3 ;  /* 0x0000000105037824 */ /* 0x000fe200078e0203 */
[----:B------:R-:W-:Y:S03]  /*5f20*/  LEA R12, P2, R9, c[0x0][0x1f8], 0x1 ;  /* 0x00007e00090c7a11 */ /* 0x000fe600078408ff */
[----:B------:R-:W-:Y:S01]  /*5f30*/  IMAD.X R0, R3, 0x1, R231, P0 ;  /* 0x0000000103007824 */ /* 0x000fe200000e06e7 */
[-C--:B------:R-:W-:Y:S01]  /*5f40*/  IADD3 R5, P0, R243, R4.reuse, RZ ;  /* 0x00000004f3057210 */ /* 0x080fe20007f1e0ff */
[----:B------:R-:W-:Y:S01]  /*5f50*/  IMAD.X R2, R3, 0x1, R240, P1 ;  /* 0x0000000103027824 */ /* 0x000fe200008e06f0 */
[----:B------:R-:W-:Y:S02]  /*5f60*/  LEA R6, P1, R7, c[0x0][0x1f8], 0x1 ;  /* 0x00007e0007067a11 */ /* 0x000fe400078208ff */
[----:B------:R-:W-:Y:S01]  /*5f70*/  LEA.HI.X R13, R9, c[0x0][0x1fc], R0, 0x1, P2 ;  /* 0x00007f00090d7a11 */ /* 0x000fe200010f0c00 */
[----:B------:R-:W-:Y:S01]  /*5f80*/  IMAD.X R0, R3, 0x1, R242, P0 ;  /* 0x0000000103007824 */ /* 0x000fe200000e06f2 */
[C---:B------:R-:W-:Y:S02]  /*5f90*/  LEA R10, P2, R5.reuse, c[0x0][0x1f8], 0x1 ;  /* 0x00007e00050a7a11 */ /* 0x040fe400078408ff */
[----:B------:R-:W-:Y:S01]  /*5fa0*/  @!P3 IADD3 R4, P0, R226, R4, RZ ;  /* 0x00000004e204b210 */ /* 0x000fe20007f1e0ff */
[----:B------:R-:W-:Y:S01]  /*5fb0*/  @!PT LDS RZ, [RZ] ;  /* 0x00000000fffff984 */ /* 0x000fe20000000800 */
[----:B------:R-:W-:Y:S01]  /*5fc0*/  @!PT LDS RZ, [RZ] ;  /* 0x00000000fffff984 */ /* 0x000fe20000000800 */
[----:B------:R-:W-:Y:S01]  /*5fd0*/  @!PT LDS RZ, [RZ] ;  /* 0x00000000fffff984 */ /* 0x000fe20000000800 */
[----:B------:R4:W-:Y:S01]  /*5fe0*/  LDGSTS.E.BYPASS.LTC128B.128 [R218+0x100], [R12.64], !P6 ;  /* 0x001000000cda7fae */ /* 0x0009e2000f101d4c */
[----:B------:R-:W-:Y:S02]  /*5ff0*/  LEA.HI.X R11, R5, c[0x0][0x1fc], R0, 0x1, P2 ;  /* 0x00007f00050b7a11 */ /* 0x000fe400010f0c00 */
[C---:B------:R-:W-:Y:S01]  /*6000*/  @!P3 IADD3 R0, P2, R4.reuse, R220, RZ ;  /* 0x000000dc0400b210 */ /* 0x040fe20007f5e0ff */
[----:B------:R-:W-:Y:S01]  /*6010*/  @!P3 IMAD.X R3, R3, 0x1, R223, P0 ;  /* 0x000000010303b824 */ /* 0x000fe200000e06df */
[----:B------:R-:W-:Y:S01]  /*6020*/  LEA.HI.X R7, R7, c[0x0][0x1fc], R2, 0x1, P1 ;  /* 0x00007f0007077a11 */ /* 0x000fe200008f0c02 */
[----:B------:R4:W-:Y:S01]  /*6030*/  LDGSTS.E.BYPASS.LTC128B.128 [R218+0xd00], [R10.64], !P5 ;  /* 0x00d000000ada7fae */ /* 0x0009e2000e901d4c */
[----:B------:R-:W-:Y:S01]  /*6040*/  @!P3 IADD3 R2, P1, R4, R243, RZ ;  /* 0x000000f30402b210 */ /* 0x000fe20007f3e0ff */
[C---:B------:R-:W-:Y:S01]  /*6050*/  @!P3 IMAD.X R5, R3.reuse, 0x1, R231, P2 ;  /* 0x000000010305b824 */ /* 0x040fe200010e06e7 */
[----:B------:R-:W-:Y:S02]  /*6060*/  @!P3 LEA R14, P2, R0, c[0x0][0x1f8], 0x1 ;  /* 0x00007e00000eba11 */ /* 0x000fe400078408ff */
[----:B------:R4:W-:Y:S01]  /*6070*/  LDGSTS.E.BYPASS.LTC128B.128 [R218+0x1900], [R6.64], !P4 ;  /* 0x0190000006da7fae */ /* 0x0009e2000e101d4c */
[----:B------:R-:W-:Y:S01]  /*6080*/  @!P3 IADD3 R4, P0, R4, R241, RZ ;  /* 0x000000f10404b210 */ /* 0x000fe20007f1e0ff */
[C---:B------:R-:W-:Y:S01]  /*6090*/  @!P3 IMAD.X R9, R3.reuse, 0x1, R242, P1 ;  /* 0x000000010309b824 */ /* 0x040fe200008e06f2 */
[----:B------:R-:W-:Y:S02]  /*60a0*/  @!P3 LEA.HI.X R15, R0, c[0x0][0x1fc], R5, 0x1, P2 ;  /* 0x00007f00000fba11 */ /* 0x000fe400010f0c05 */
[----:B------:R-:W-:Y:S01]  /*60b0*/  @!P3 LEA R8, P1, R2, c[0x0][0x1f8], 0x1 ;  /* 0x00007e000208ba11 */ /* 0x000fe200078208ff */
[----:B------:R-:W-:Y:S01]  /*60c0*/  @!P3 IMAD.X R3, R3, 0x1, R240, P0 ;  /* 0x000000010303b824 */ /* 0x000fe200000e06f0 */
[----:B------:R-:W-:Y:S01]  /*60d0*/  @!P3 LEA R16, P0, R4, c[0x0][0x1f8], 0x1 ;  /* 0x00007e000410ba11 */ /* 0x000fe200078008ff */
[----:B------:R4:W-:Y:S01]  /*60e0*/  @!P3 LDGSTS.E.BYPASS.LTC128B.128 [R218+0x900], [R14.64], !P6 ;  /* 0x009000000edabfae */ /* 0x0009e2000f101d4c */
[----:B------:R-:W-:Y:S02]  /*60f0*/  @!P3 LEA.HI.X R9, R2, c[0x0][0x1fc], R9, 0x1, P1 ;  /* 0x00007f000209ba11 */ /* 0x000fe400008f0c09 */
[----:B------:R-:W-:Y:S03]  /*6100*/  @!P3 LEA.HI.X R17, R4, c[0x0][0x1fc], R3, 0x1, P0 ;  /* 0x00007f000411ba11 */ /* 0x000fe600000f0c03 */
[----:B------:R4:W-:Y:S05]  /*6110*/  @!P3 LDGSTS.E.BYPASS.LTC128B.128 [R218+0x1500], [R8.64], !P5 ;  /* 0x0150000008dabfae */ /* 0x0009ea000e901d4c */
[----:B------:R4:W-:Y:S02]  /*6120*/  @!P3 LDGSTS.E.BYPASS.LTC128B.128 [R218+0x2100], [R16.64], !P4 ;  /* 0x0210000010dabfae */ /* 0x0009e4000e101d4c */
.L_x_407:
[-C--:B--2-4-:R-:W-:Y:S01]  /*6130*/  HMMA.16816.F32.BF16 R4, R152, R156.reuse, RZ ;  /* 0x0000009c9804723c */ /* 0x094fe200000418ff */
[----:B------:R-:W-:Y:S02]  /*6140*/  LDSM.16.M88.4 R192, [R216+0x3100] ;  /* 0x00310000d8c0783b */ /* 0x000fe40000000200 */
[----:B------:R-:W-:Y:S05]  /*6150*/  ISETP.GT.AND P0, PT, R238, R219, PT ;  /* 0x000000dbee00720c */ /* 0x000fea0003f04270 */
[C---:B---3--:R-:W-:Y:S01]  /*6160*/  HMMA.16816.F32.BF16 R8, R160.reuse, R156, RZ ;  /* 0x0000009ca008723c */ /* 0x048fe200000418ff */
[----:B------:R-:W0:Y:S07]  /*6170*/  LDGDEPBAR ;  /* 0x00000000000079af */ /* 0x000e2e0000000000 */
[-C--:B------:R-:W-:Y:S01]  /*6180*/  HMMA.16816.F32.BF16 R12, R160, R158.reuse, RZ ;  /* 0x0000009ea00c723c */ /* 0x080fe200000418ff */
[----:B------:R-:W-:Y:S07]  /*6190*/  LDSM.16.M88.4 R196, [R217+0x7900] ;  /* 0x00790000d9c4783b */ /* 0x000fee0000000200 */
[C---:B------:R-:W-:Y:S01]  /*61a0*/  HMMA.16816.F32.BF16 R16, R152.reuse, R158, RZ ;  /* 0x0000009e9810723c */ /* 0x040fe200000418ff */
[----:B------:R-:W2:Y:S07]  /*61b0*/  LDSM.16.M88.4 R156, [R217+0x6900] ;  /* 0x00690000d99c783b */ /* 0x000eae0000000200 */
[-C--:B-1----:R-:W-:Y:S08]  /*61c0*/  HMMA.16816.F32.BF16 R20, R152, R164.reuse, RZ ;  /* 0x000000a49814723c */ /* 0x082ff000000418ff */
[C---:B------:R-:W-:Y:S08]  /*61d0*/  HMMA.16816.F32.BF16 R24, R160.reuse, R164, RZ ;  /* 0x000000a4a018723c */ /* 0x040ff000000418ff */
[-C--:B------:R-:W-:Y:S08]  /*61e0*/  HMMA.16816.F32.BF16 R28, R160, R166.reuse, RZ ;  /* 0x000000a6a01c723c */ /* 0x080ff000000418ff */
[C---:B------:R-:W-:Y:S01]  /*61f0*/  HMMA.16816.F32.BF16 R32, R152.reuse, R166, RZ ;  /* 0x000000a69820723c */ /* 0x040fe200000418ff */
[----:B------:R-:W1:Y:S07]  /*6200*/  LDSM.16.M88.4 R164, [R216+0x3500] ;  /* 0x00350000d8a4783b */ /* 0x000e6e0000000200 */
[-C--:B------:R-:W-:Y:S08]  /*6210*/  HMMA.16816.F32.BF16 R36, R152, R168.reuse, RZ ;  /* 0x000000a89824723c */ /* 0x080ff000000418ff */
[C---:B------:R-:W-:Y:S08]  /*6220*/  HMMA.16816.F32.BF16 R40, R160.reuse, R168, RZ ;  /* 0x000000a8a028723c */ /* 0x040ff000000418ff */
[-C--:B------:R-:W-:Y:S01]  /*6230*/  HMMA.16816.F32.BF16 R44, R160, R170.reuse, RZ ;  /* 0x000000aaa02c723c */ /* 0x080fe200000418ff */
[----:B------:R-:W-:Y:S07]  /*6240*/  LDSM.16.M88.4 R160, [R213+0x6900] ;  /* 0x00690000d5a0783b */ /* 0x000fee0000000200 */
[----:B------:R-:W-:Y:S01]  /*6250*/  HMMA.16816.F32.BF16 R48, R152, R170, RZ ;  /* 0x000000aa9830723c */ /* 0x000fe200000418ff */
[----:B------:R-:W3:Y:S07]  /*6260*/  LDSM.16.M88.4 R152, [R216+0x3900] ;  /* 0x00390000d898783b */ /* 0x000eee0000000200 */
[-C--:B------:R-:W-:Y:S01]  /*6270*/  HMMA.16816.F32.BF16 R4, R172, R176.reuse, R4 ;  /* 0x000000b0ac04723c */ /* 0x080fe20000041804 */
[----:B------:R-:W4:Y:S07]  /*6280*/  LDSM.16.M88.4 R168, [R209] ;  /* 0x00000000d1a8783b */ /* 0x000f2e0000000200 */
[C---:B------:R-:W-:Y:S08]  /*6290*/  HMMA.16816.F32.BF16 R8, R180.reuse, R176, R8 ;  /* 0x000000b0b408723c */ /* 0x040ff00000041808 */
[-C--:B------:R-:W-:Y:S08]  /*62a0*/  HMMA.16816.F32.BF16 R12, R180, R178.reuse, R12 ;  /* 0x000000b2b40c723c */ /* 0x080ff0000004180c */
[C---:B------:R-:W-:Y:S01]  /*62b0*/  HMMA.16816.F32.BF16 R16, R172.reuse, R178, R16 ;  /* 0x000000b2ac10723c */ /* 0x040fe20000041810 */
[----:B------:R-:W5:Y:S07]  /*62c0*/  LDSM.16.M88.4 R176, [R213+0x7900] ;  /* 0x00790000d5b0783b */ /* 0x000f6e0000000200 */
[-C--:B------:R-:W-:Y:S08]  /*62d0*/  HMMA.16816.F32.BF16 R20, R172, R184.reuse, R20 ;  /* 0x000000b8ac14723c */ /* 0x080ff00000041814 */
[C---:B------:R-:W-:Y:S08]  /*62e0*/  HMMA.16816.F32.BF16 R24, R180.reuse, R184, R24 ;  /* 0x000000b8b418723c */ /* 0x040ff00000041818 */
[-C--:B------:R-:W-:Y:S08]  /*62f0*/  HMMA.16816.F32.BF16 R28, R180, R186.reuse, R28 ;  /* 0x000000bab41c723c */ /* 0x080ff0000004181c */
[C---:B------:R-:W-:Y:S01]  /*6300*/  HMMA.16816.F32.BF16 R32, R172.reuse, R186, R32 ;  /* 0x000000baac20723c */ /* 0x040fe20000041820 */
[----:B------:R-:W-:Y:S07]  /*6310*/  LDSM.16.M88.4 R184, [R216+0x3d00] ;  /* 0x003d0000d8b8783b */ /* 0x000fee0000000200 */
[-C--:B------:R-:W-:Y:S08]  /*6320*/  HMMA.16816.F32.BF16 R36, R172, R188.reuse, R36 ;  /* 0x000000bcac24723c */ /* 0x080ff00000041824 */
[C---:B------:R-:W-:Y:S08]  /*6330*/  HMMA.16816.F32.BF16 R40, R180.reuse, R188, R40 ;  /* 0x000000bcb428723c */ /* 0x040ff00000041828 */
[-C--:B------:R-:W-:Y:S01]  /*6340*/  HMMA.16816.F32.BF16 R44, R180, R190.reuse, R44 ;  /* 0x000000beb42c723c */ /* 0x080fe2000004182c */
[----:B------:R-:W-:Y:S07]  /*6350*/  LDSM.16.M88.4 R180, [R207] ;  /* 0x00000000cfb4783b */ /* 0x000fee0000000200 */
[----:B------:R-:W-:Y:S01]  /*6360*/  HMMA.16816.F32.BF16 R48, R172, R190, R48 ;  /* 0x000000beac30723c */ /* 0x000fe20000041830 */
[----:B------:R-:W1:Y:S08]  /*6370*/  LDSM.16.M88.4 R172, [R208] ;  /* 0x00000000d0ac783b */ /* 0x000e700000000200 */
[----:B------:R-:W-:Y:S01]  /*6380*/  LDSM.16.M88.4 R188, [R216+0x4500] ;  /* 0x00450000d8bc783b */ /* 0x000fe20000000200 */
[-C--:B--2---:R-:W-:Y:S08]  /*6390*/  HMMA.16816.F32.BF16 R4, R156, R192.reuse, R4 ;  /* 0x000000c09c04723c */ /* 0x084ff00000041804 */
[C---:B------:R-:W-:Y:S08]  /*63a0*/  HMMA.16816.F32.BF16 R8, R196.reuse, R192, R8 ;  /* 0x000000c0c408723c */ /* 0x040ff00000041808 */
[-C--:B------:R-:W-:Y:S08]  /*63b0*/  HMMA.16816.F32.BF16 R12, R196, R194.reuse, R12 ;  /* 0x000000c2c40c723c */ /* 0x080ff0000004180c */
[C---:B------:R-:W-:Y:S01]  /*63c0*/  HMMA.16816.F32.BF16 R16, R156.reuse, R194, R16 ;  /* 0x000000c29c10723c */ /* 0x040fe20000041810 */
[----:B------:R-:W-:Y:S07]  /*63d0*/  LDSM.16.M88.4 R192, [R206] ;  /* 0x00000000cec0783b */ /* 0x000fee0000000200 */
[-C--:B-1----:R-:W-:Y:S08]  /*63e0*/  HMMA.16816.F32.BF16 R20, R156, R164.reuse, R20 ;  /* 0x000000a49c14723c */ /* 0x082ff00000041814 */
[C---:B------:R-:W-:Y:S08]  /*63f0*/  HMMA.16816.F32.BF16 R24, R196.reuse, R164, R24 ;  /* 0x000000a4c418723c */ /* 0x040ff00000041818 */
[-C--:B------:R-:W-:Y:S08]  /*6400*/  HMMA.16816.F32.BF16 R28, R196, R166.reuse, R28 ;  /* 0x000000a6c41c723c */ /* 0x080ff0000004181c */
[C---:B------:R-:W-:Y:S01]  /*6410*/  HMMA.16816.F32.BF16 R32, R156.reuse, R166, R32 ;  /* 0x000000a69c20723c */ /* 0x040fe20000041820 */
[----:B------:R-:W1:Y:S07]  /*6420*/  LDSM.16.M88.4 R164, [R217+0x8900] ;  /* 0x00890000d9a4783b */ /* 0x000e6e0000000200 */
[-C--:B---3--:R-:W-:Y:S08]  /*6430*/  HMMA.16816.F32.BF16 R36, R156, R152.reuse, R36 ;  /* 0x000000989c24723c */ /* 0x088ff00000041824 */
[C---:B------:R-:W-:Y:S08]  /*6440*/  HMMA.16816.F32.BF16 R40, R196.reuse, R152, R40 ;  /* 0x00000098c428723c */ /* 0x040ff00000041828 */
[-C--:B------:R-:W-:Y:S08]  /*6450*/  HMMA.16816.F32.BF16 R44, R196, R154.reuse, R44 ;  /* 0x0000009ac42c723c */ /* 0x080ff0000004182c */
[----:B------:R-:W-:Y:S01]  /*6460*/  HMMA.16816.F32.BF16 R48, R156, R154, R48 ;  /* 0x0000009a9c30723c */ /* 0x000fe20000041830 */
[----:B------:R-:W2:Y:S07]  /*6470*/  LDSM.16.M88.4 R152, [R217+0x9900] ;  /* 0x00990000d998783b */ /* 0x000eae0000000200 */
[-C--:B----4-:R-:W-:Y:S01]  /*6480*/  HMMA.16816.F32.BF16 R4, R160, R168.reuse, R4 ;  /* 0x000000a8a004723c */ /* 0x090fe20000041804 */
[----:B------:R-:W3:Y:S07]  /*6490*/  LDSM.16.M88.4 R156, [R216+0x4100] ;  /* 0x00410000d89c783b */ /* 0x000eee0000000200 */
[C---:B-----5:R-:W-:Y:S08]  /*64a0*/  HMMA.16816.F32.BF16 R8, R176.reuse, R168, R8 ;  /* 0x000000a8b008723c */ /* 0x060ff00000041808 */
[-C--:B------:R-:W-:Y:S08]  /*64b0*/  HMMA.16816.F32.BF16 R12, R176, R170.reuse, R12 ;  /* 0x000000aab00c723c */ /* 0x080ff0000004180c */
[C---:B------:R-:W-:Y:S01]  /*64c0*/  HMMA.16816.F32.BF16 R16, R160.reuse, R170, R16 ;  /* 0x000000aaa010723c */ /* 0x040fe20000041810 */
[----:B------:R-:W4:Y:S07]  /*64d0*/  LDSM.16.M88.4 R168, [R213+0x8900] ;  /* 0x00890000d5a8783b */ /* 0x000f2e0000000200 */
[-C--:B------:R-:W-:Y:S08]  /*64e0*/  HMMA.16816.F32.BF16 R20, R160, R172.reuse, R20 ;  /* 0x000000aca014723c */ /* 0x080ff00000041814 */
[C---:B------:R-:W-:Y:S08]  /*64f0*/  HMMA.16816.F32.BF16 R24, R176.reuse, R172, R24 ;  /* 0x000000acb018723c */ /* 0x040ff00000041818 */
[-C--:B------:R-:W-:Y:S08]  /*6500*/  HMMA.16816.F32.BF16 R28, R176, R174.reuse, R28 ;  /* 0x000000aeb01c723c */ /* 0x080ff0000004181c */
[C---:B------:R-:W-:Y:S08]  /*6510*/  HMMA.16816.F32.BF16 R32, R160.reuse, R174, R32 ;  /* 0x000000aea020723c */ /* 0x040ff00000041820 */
[-C--:B------:R-:W-:Y:S08]  /*6520*/  HMMA.16816.F32.BF16 R36, R160, R180.reuse, R36 ;  /* 0x000000b4a024723c */ /* 0x080ff00000041824 */
[C---:B------:R-:W-:Y:S08]  /*6530*/  HMMA.16816.F32.BF16 R40, R176.reuse, R180, R40 ;  /* 0x000000b4b028723c */ /* 0x040ff00000041828 */
[-C--:B------:R-:W-:Y:S08]  /*6540*/  HMMA.16816.F32.BF16 R44, R176, R182.reuse, R44 ;  /* 0x000000b6b02c723c */ /* 0x080ff0000004182c */
[----:B------:R-:W-:Y:S01]  /*6550*/  HMMA.16816.F32.BF16 R48, R160, R182, R48 ;  /* 0x000000b6a030723c */ /* 0x000fe20000041830 */
[----:B------:R-:W5:Y:S07]  /*6560*/  LDSM.16.M88.4 R160, [R213+0x9900] ;  /* 0x00990000d5a0783b */ /* 0x000f6e0000000200 */
[-C--:B-1----:R-:W-:Y:S08]  /*6570*/  HMMA.16816.F32.BF16 R4, R164, R184.reuse, R4 ;  /* 0x000000b8a404723c */ /* 0x082ff00000041804 */
[C---:B--2---:R-:W-:Y:S08]  /*6580*/  HMMA.16816.F32.BF16 R8, R152.reuse, R184, R8 ;  /* 0x000000b89808723c */ /* 0x044ff00000041808 */
[-C--:B------:R-:W-:Y:S08]  /*6590*/  HMMA.16816.F32.BF16 R12, R152, R186.reuse, R12 ;  /* 0x000000ba980c723c */ /* 0x080ff0000004180c */
[C---:B------:R-:W-:Y:S08]  /*65a0*/  HMMA.16816.F32.BF16 R16, R164.reuse, R186, R16 ;  /* 0x000000baa410723c */ /* 0x040ff00000041810 */
[-C--:B---3--:R-:W-:Y:S08]  /*65b0*/  HMMA.16816.F32.BF16 R20, R164, R156.reuse, R20 ;  /* 0x0000009ca414723c */ /* 0x088ff00000041814 */
[C---:B------:R-:W-:Y:S08]  /*65c0*/  HMMA.16816.F32.BF16 R24, R152.reuse, R156, R24 ;  /* 0x0000009c9818723c */ /* 0x040ff00000041818 */
[-C--:B------:R-:W-:Y:S08]  /*65d0*/  HMMA.16816.F32.BF16 R28, R152, R158.reuse, R28 ;  /* 0x0000009e981c723c */ /* 0x080ff0000004181c */
[C---:B------:R-:W-:Y:S01]  /*65e0*/  HMMA.16816.F32.BF16 R32, R164.reuse, R158, R32 ;  /* 0x0000009ea420723c */ /* 0x040fe20000041820 */
[----:B------:R-:W-:Y:S07]  /*65f0*/  LDSM.16.M88.4 R156, [R204] ;  /* 0x00000000cc9c783b */ /* 0x000fee0000000200 */
[-C--:B------:R-:W-:Y:S08]  /*6600*/  HMMA.16816.F32.BF16 R36, R164, R188.reuse, R36 ;  /* 0x000000bca424723c */ /* 0x080ff00000041824 */
[C---:B------:R-:W-:Y:S08]  /*6610*/  HMMA.16816.F32.BF16 R40, R152.reuse, R188, R40 ;  /* 0x000000bc9828723c */ /* 0x040ff00000041828 */
[-C--:B------:R-:W-:Y:S01]  /*6620*/  HMMA.16816.F32.BF16 R44, R152, R190.reuse, R44 ;  /* 0x000000be982c723c */ /* 0x080fe2000004182c */
[----:B------:R-:W1:Y:S01]  /*6630*/  LDSM.16.M88.4 R152, [R205] ;  /* 0x00000000cd98783b */ /* 0x000e620000000200 */
[----:B------:R-:W-:Y:S06]  /*6640*/  DEPBAR.LE SB0, 0x0 ;  /* 0x000080000000791a */ /* 0x000fec0000000000 */
[----:B------:R-:W-:Y:S01]  /*6650*/  HMMA.16816.F32.BF16 R48, R164, R190, R48 ;  /* 0x000000bea430723c */ /* 0x000fe20000041830 */
[----:B------:R-:W-:Y:S07]  /*6660*/  BAR.SYNC.DEFER_BLOCKING 0x0 ;  /* 0x0000000000007b1d */ /* 0x000fee0000010000 */
[-C--:B----4-:R-:W-:Y:S08]  /*6670*/  HMMA.16816.F32.BF16 R4, R168, R192.reuse, R4 ;  /* 0x000000c0a804723c */ /* 0x090ff00000041804 */
[C---:B-----5:R-:W-:Y:S08]  /*6680*/  HMMA.16816.F32.BF16 R8, R160.reuse, R192, R8 ;  /* 0x000000c0a008723c */ /* 0x060ff00000041808 */
[-C--:B------:R-:W-:Y:S08]  /*6690*/  HMMA.16816.F32.BF16 R12, R160, R194.reuse, R12 ;  /* 0x000000c2a00c723c */ /* 0x080ff0000004180c */
[C---:B------:R-:W-:Y:S04]  /*66a0*/  HMMA.16816.F32.BF16 R16, R168.reuse, R194, R16 ;  /* 0x000000c2a810723c */ /* 0x040fe80000041810 */
[----:B------:R-:W-:Y:S02]  /*66b0*/  FMUL.FTZ R248, R4, c[0x0][0x320] ;  /* 0x0000c80004f87a20 */ /* 0x000fe40000410000 */
[----:B------:R-:W-:Y:S02]  /*66c0*/  FMUL.FTZ R250, R5, c[0x0][0x320] ;  /* 0x0000c80005fa7a20 */ /* 0x000fe40000410000 */
[-C--:B-1----:R-:W-:Y:S02]  /*66d0*/  HMMA.16816.F32.BF16 R20, R168, R152.reuse, R20 ;  /* 0x00000098a814723c */ /* 0x082fe40000041814 */
[----:B------:R-:W1:Y:S02]  /*66e0*/  MUFU.TANH R248, R248 ;  /* 0x000000f800f87308 */ /* 0x000e640000002400 */
[----:B------:R-:W-:Y:S02]  /*66f0*/  FMUL.FTZ R244, R6, c[0x0][0x320] ;  /* 0x0000c80006f47a20 */ /* 0x000fe40000410000 */
[----:B------:R-:W-:Y:S02]  /*6700*/  FMUL.FTZ R246, R7, c[0x0][0x320] ;  /* 0x0000c80007f67a20 */ /* 0x000fe40000410000 */
[C---:B------:R-:W-:Y:S04]  /*6710*/  HMMA.16816.F32.BF16 R24, R160.reuse, R152, R24 ;  /* 0x00000098a018723c */ /* 0x040fe80000041818 */
[----:B------:R-:W2:Y:S01]  /*6720*/  MUFU.TANH R250, R250 ;  /* 0x000000fa00fa7308 */ /* 0x000ea20000002400 */
[----:B------:R-:W-:Y:S02]  /*6730*/  FMUL.FTZ R247, R14, c[0x0][0x320] ;  /* 0x0000c8000ef77a20 */ /* 0x000fe40000410000 */
[----:B------:R-:W-:Y:S01]  /*6740*/  FMUL.FTZ R0, R8, c[0x0][0x320] ;  /* 0x0000c80008007a20 */ /* 0x000fe20000410000 */
[-C--:B------:R-:W-:Y:S04]  /*6750*/  HMMA.16816.F32.BF16 R28, R160, R154.reuse, R28 ;  /* 0x0000009aa01c723c */ /* 0x080fe8000004181c */
[----:B------:R-:W-:Y:S02]  /*6760*/  FMUL.FTZ R195, R17, c[0x0][0x320] ;  /* 0x0000c80011c37a20 */ /* 0x000fe40000410000 */
[----:B------:R-:W3:Y:S01]  /*6770*/  MUFU.TANH R244, R244 ;  /* 0x000000f400f47308 */ /* 0x000ee20000002400 */
[----:B------:R-:W-:Y:S01]  /*6780*/  FMUL.FTZ R185, R18, c[0x0][0x320] ;  /* 0x0000c80012b97a20 */ /* 0x000fe20000410000 */
[C---:B------:R-:W-:Y:S04]  /*6790*/  HMMA.16816.F32.BF16 R32, R168.reuse, R154, R32 ;  /* 0x0000009aa820723c */ /* 0x040fe80000041820 */
[----:B------:R-:W-:Y:S02]  /*67a0*/  FMUL.FTZ R190, R20, c[0x0][0x320] ;  /* 0x0000c80014be7a20 */ /* 0x000fe40000410000 */
[----:B------:R-:W-:Y:S02]  /*67b0*/  FMUL.FTZ R189, R21, c[0x0][0x320] ;  /* 0x0000c80015bd7a20 */ /* 0x000fe40000410000 */
[----:B------:R-:W4:Y:S01]  /*67c0*/  MUFU.TANH R18, R190 ;  /* 0x000000be00127308 */ /* 0x000f220000002400 */
[-C--:B------:R-:W-:Y:S03]  /*67d0*/  HMMA.16816.F32.BF16 R36, R168, R156.reuse, R36 ;  /* 0x0000009ca824723c */ /* 0x080fe60000041824 */
[----:B------:R-:W-:Y:S02]  /*67e0*/  FMUL.FTZ R187, R22, c[0x0][0x320] ;  /* 0x0000c80016bb7a20 */ /* 0x000fe40000410000 */
[----:B------:R-:W-:Y:S02]  /*67f0*/  FMUL.FTZ R245, R9, c[0x0][0x320] ;  /* 0x0000c80009f57a20 */ /* 0x000fe40000410000 */
[----:B------:R-:W-:Y:S01]  /*6800*/  FMUL.FTZ R2, R10, c[0x0][0x320] ;  /* 0x0000c8000a027a20 */ /* 0x000fe20000410000 */
[C---:B------:R-:W-:Y:S01]  /*6810*/  HMMA.16816.F32.BF16 R40, R160.reuse, R156, R40 ;  /* 0x0000009ca028723c */ /* 0x040fe20000041828 */
[----:B------:R5:W1:Y:S03]  /*6820*/  MUFU.TANH R17, R189 ;  /* 0x000000bd00117308 */ /* 0x000a660000002400 */
[----:B------:R-:W-:Y:S02]  /*6830*/  FMUL.FTZ R3, R11, c[0x0][0x320] ;  /* 0x0000c8000b037a20 */ /* 0x000fe40000410000 */
[----:B------:R-:W-:Y:S02]  /*6840*/  FMUL.FTZ R251, R12, c[0x0][0x320] ;  /* 0x0000c8000cfb7a20 */ /* 0x000fe40000410000 */
[-C--:B------:R-:W-:Y:S03]  /*6850*/  HMMA.16816.F32.BF16 R44, R160, R158.reuse, R44 ;  /* 0x0000009ea02c723c */ /* 0x080fe6000004182c */
[----:B------:R1:W1:Y:S01]  /*6860*/  MUFU.TANH R14, R187 ;  /* 0x000000bb000e7308 */ /* 0x0002620000002400 */
[----:B------:R-:W-:Y:S02]  /*6870*/  FMUL.FTZ R252, R13, c[0x0][0x320] ;  /* 0x0000c8000dfc7a20 */ /* 0x000fe40000410000 */
[----:B------:R-:W-:Y:S02]  /*6880*/  FMUL.FTZ R249, R15, c[0x0][0x320] ;  /* 0x0000c8000ff97a20 */ /* 0x000fe40000410000 */
[----:B------:R-:W-:Y:S04]  /*6890*/  HMMA.16816.F32.BF16 R48, R168, R158, R48 ;  /* 0x0000009ea830723c */ /* 0x000fe80000041830 */
[----:B------:R-:W-:Y:S01]  /*68a0*/  FMUL.FTZ R194, R16, c[0x0][0x320] ;  /* 0x0000c80010c27a20 */ /* 0x000fe20000410000 */
[----:B------:R-:W2:Y:S01]  /*68b0*/  MUFU.TANH R246, R246 ;  /* 0x000000f600f67308 */ /* 0x000ea20000002400 */
[----:B------:R-:W-:Y:S02]  /*68c0*/  FMUL.FTZ R186, R19, c[0x0][0x320] ;  /* 0x0000c80013ba7a20 */ /* 0x000fe40000410000 */
[----:B------:R-:W-:Y:S04]  /*68d0*/  FMUL.FTZ R197, R23, c[0x0][0x320] ;  /* 0x0000c80017c57a20 */ /* 0x000fe80000410000 */
[----:B------:R-:W-:Y:S02]  /*68e0*/  FMUL.FTZ R198, R24, c[0x0][0x320] ;  /* 0x0000c80018c67a20 */ /* 0x000fe40000410000 */
[----:B------:R-:W-:Y:S01]  /*68f0*/  FMUL.FTZ R199, R25, c[0x0][0x320] ;  /* 0x0000c80019c77a20 */ /* 0x000fe20000410000 */
[----:B------:R-:W2:Y:S01]  /*6900*/  MUFU.TANH R0, R0 ;  /* 0x0000000000007308 */ /* 0x000ea20000002400 */
[----:B-----5:R-:W-:Y:S02]  /*6910*/  FMUL.FTZ R189, R26, c[0x0][0x320] ;  /* 0x0000c8001abd7a20 */ /* 0x020fe40000410000 */
[----:B------:R-:W-:Y:S02]  /*6920*/  FMUL.FTZ R13, R28, c[0x0][0x320] ;  /* 0x0000c8001c0d7a20 */ /* 0x000fe40000410000 */
[----:B-1----:R-:W-:Y:S02]  /*6930*/  FMUL.FTZ R187, R27, c[0x0][0x320] ;  /* 0x0000c8001bbb7a20 */ /* 0x002fe40000410000 */
        /* <DEDUP_REMOVED lines=27> */
[----:B------:R-:W-:Y:S09]  /*6af0*/  FMUL.FTZ R50, R50, c[0x0][0x320] ;  /* 0x0000c80032327a20 */ /* 0x000ff20000410000 */
[----:B------:R-:W1:Y:S10]  /*6b00*/  MUFU.TANH R247, R247 ;  /* 0x000000f700f77308 */ /* 0x000e740000002400 */
        /* <DEDUP_REMOVED lines=23> */
[----:B------:R1:W1:Y:S10]  /*6c80*/  MUFU.TANH R167, R41 ;  /* 0x0000002900a77308 */ /* 0x0002740000002400 */
        /* <DEDUP_REMOVED lines=9> */
[----:B------:R-:W1:Y:S01]  /*6d20*/  MUFU.TANH R45, R45 ;  /* 0x0000002d002d7308 */ /* 0x000e620000002400 */
[----:B------:R-:W-:-:S05]  /*6d30*/  @!P0 BRA `(.L_x_408) ;  /* 0x000002f000008947 */ /* 0x000fca0003800000 */
[----:B--234-:R-:W-:Y:S02]  /*6d40*/  IADD3 R6, R238, -0x1, RZ ;  /* 0xffffffffee067810 */ /* 0x01cfe40007ffe0ff */
[----:B------:R-:W-:Y:S02]  /*6d50*/  IADD3 R4, -R239, 0x30, RZ ;  /* 0x00000030ef047810 */ /* 0x000fe40007ffe1ff */
[----:B------:R-:W-:Y:S01]  /*6d60*/  SHF.R.S32.HI R5, RZ, 0x1f, R6 ;  /* 0x0000001fff057819 */ /* 0x000fe20000011406 */
[----:B-1----:R-:W-:Y:S01]  /*6d70*/  IMAD.WIDE.U32 R40, R6, c[0x0][0x1e0], RZ ;  /* 0x0000780006287a25 */ /* 0x002fe200078e00ff */
[----:B------:R-:W-:Y:S03]  /*6d80*/  ISETP.GE.AND P1, PT, R4, 0x1, PT ;  /* 0x000000010400780c */ /* 0x000fe60003f26270 */
[----:B------:R-:W-:Y:S04]  /*6d90*/  IMAD R5, R5, c[0x0][0x1e0], RZ ;  /* 0x0000780005057a24 */ /* 0x000fe800078e02ff */
[----:B------:R-:W-:Y:S04]  /*6da0*/  IMAD R5, R6, c[0x0][0x1e4], R5 ;  /* 0x0000790006057a24 */ /* 0x000fe800078e0205 */
[----:B------:R-:W-:Y:S02]  /*6db0*/  IMAD.IADD R5, R41, 0x1, R5 ;  /* 0x0000000129057824 */ /* 0x000fe400078e0205 */
[----:B------:R-:W-:Y:S04]  /*6dc0*/  IMAD.WIDE.U32 R40, R40, 0x30, RZ ;  /* 0x0000003028287825 */ /* 0x000fe800078e00ff */
[----:B------:R-:W-:Y:S01]  /*6dd0*/  IMAD R5, R5, 0x30, RZ ;  /* 0x0000003005057824 */ /* 0x000fe200078e02ff */
[-C--:B------:R-:W-:Y:S02]  /*6de0*/  @P1 IADD3 R7, P0, R224, R40.reuse, RZ ;  /* 0x00000028e0071210 */ /* 0x080fe40007f1e0ff */
[-C--:B------:R-:W-:Y:S01]  /*6df0*/  @P1 IADD3 R9, P2, R203, R40.reuse, RZ ;  /* 0x00000028cb091210 */ /* 0x080fe20007f5e0ff */
[----:B------:R-:W-:Y:S04]  /*6e00*/  IMAD.IADD R5, R41, 0x1, R5 ;  /* 0x0000000129057824 */ /* 0x000fe800078e0205 */
[----:B------:R-:W-:Y:S01]  /*6e10*/  @P1 IMAD.X R6, R5, 0x1, R237, P0 ;  /* 0x0000000105061824 */ /* 0x000fe200000e06ed */
[----:B------:R-:W-:Y:S01]  /*6e20*/  @P1 LEA R38, P0, R7, c[0x0][0x1c8], 0x1 ;  /* 0x0000720007261a11 */ /* 0x000fe200078008ff */
[----:B------:R-:W-:Y:S01]  /*6e30*/  @P1 IMAD.X R8, R5, 0x1, R202, P2 ;  /* 0x0000000105081824 */ /* 0x000fe200010e06ca */
[----:B------:R-:W-:Y:S02]  /*6e40*/  @P1 LEA R10, P2, R9, c[0x0][0x1c8], 0x1 ;  /* 0x00007200090a1a11 */ /* 0x000fe400078408ff */
[----:B------:R-:W-:Y:S02]  /*6e50*/  @P1 LEA.HI.X R39, R7, c[0x0][0x1cc], R6, 0x1, P0 ;  /* 0x0000730007271a11 */ /* 0x000fe400000f0c06 */
[----:B------:R-:W-:Y:S02]  /*6e60*/  ISETP.GE.AND P0, PT, R4, 0x21, PT ;  /* 0x000000210400780c */ /* 0x000fe40003f06270 */
[----:B------:R-:W-:Y:S01]  /*6e70*/  @P1 LEA.HI.X R11, R9, c[0x0][0x1cc], R8, 0x1, P2 ;  /* 0x00007300090b1a11 */ /* 0x000fe200010f0c08 */
[----:B------:R-:W-:Y:S01]  /*6e80*/  @!PT LDS RZ, [RZ] ;  /* 0x00000000fffff984 */ /* 0x000fe20000000800 */
[----:B------:R-:W-:Y:S01]  /*6e90*/  @!PT LDS RZ, [RZ] ;  /* 0x00000000fffff984 */ /* 0x000fe20000000800 */
[----:B------:R-:W-:Y:S01]  /*6ea0*/  @!PT LDS RZ, [RZ] ;  /* 0x00000000fffff984 */ /* 0x000fe20000000800 */
[----:B------:R1:W-:Y:S01]  /*6eb0*/  @P1 LDGSTS.E.BYPASS.LTC128B.128 [R218+0x2500], [R38.64], !P6 ;  /* 0x0250000026da1fae */ /* 0x0003e2000f101d4c */
[-C--:B------:R-:W-:Y:S04]  /*6ec0*/  @P1 IADD3 R7, P2, R201, R40.reuse, RZ ;  /* 0x00000028c9071210 */ /* 0x080fe80007f5e0ff */
[----:B------:R1:W-:Y:S01]  /*6ed0*/  @P1 LDGSTS.E.BYPASS.LTC128B.128 [R218+0x3100], [R10.64], !P5 ;  /* 0x031000000ada1fae */ /* 0x0003e2000e901d4c */
[----:B------:R-:W-:Y:S01]  /*6ee0*/  @P1 IMAD.X R4, R5, 0x1, R200, P2 ;  /* 0x0000000105041824 */ /* 0x000fe200010e06c8 */
[C---:B------:R-:W-:Y:S04]  /*6ef0*/  @P1 LEA R8, P2, R7.reuse, c[0x0][0x1c8], 0x1 ;  /* 0x0000720007081a11 */ /* 0x040fe800078408ff */
[----:B------:R-:W-:Y:S02]  /*6f00*/  @P1 LEA.HI.X R9, R7, c[0x0][0x1cc], R4, 0x1, P2 ;  /* 0x0000730007091a11 */ /* 0x000fe400010f0c04 */
[----:B------:R-:W-:Y:S03]  /*6f10*/  @P0 IADD3 R4, P2, R228, R40, RZ ;  /* 0x00000028e4040210 */ /* 0x000fe60007f5e0ff */
[----:B------:R1:W-:Y:S02]  /*6f20*/  @P1 LDGSTS.E.BYPASS.LTC128B.128 [R218+0x3d00], [R8.64], !P4 ;  /* 0x03d0000008da1fae */ /* 0x0003e4000e101d4c */
[----:B------:R-:W-:Y:S01]  /*6f30*/  @P0 IMAD.X R5, R229, 0x1, R5, P2 ;  /* 0x00000001e5050824 */ /* 0x000fe200010e0605 */
[C---:B------:R-:W-:Y:S05]  /*6f40*/  @P0 IADD3 R7, P2, R4.reuse, R224, RZ ;  /* 0x000000e004070210 */ /* 0x040fea0007f5e0ff */
[----:B------:R-:W-:Y:S01]  /*6f50*/  @P0 IMAD.X R6, R5, 0x1, R237, P2 ;  /* 0x0000000105060824 */ /* 0x000fe200010e06ed */
[C---:B------:R-:W-:Y:S04]  /*6f60*/  @P0 LEA R40, P2, R7.reuse, c[0x0][0x1c8], 0x1 ;  /* 0x0000720007280a11 */ /* 0x040fe800078408ff */
[----:B------:R-:W-:Y:S02]  /*6f70*/  @P0 LEA.HI.X R41, R7, c[0x0][0x1cc], R6, 0x1, P2 ;  /* 0x0000730007290a11 */ /* 0x000fe400010f0c06 */
[C---:B------:R-:W-:Y:S03]  /*6f80*/  @P0 IADD3 R7, P2, R4.reuse, R203, RZ ;  /* 0x000000cb04070210 */ /* 0x040fe60007f5e0ff */
[----:B------:R1:W-:Y:S02]  /*6f90*/  @P0 LDGSTS.E.BYPASS.LTC128B.128 [R218+0x2d00], [R40.64], !P6 ;  /* 0x02d0000028da0fae */ /* 0x0003e4000f101d4c */
[----:B------:R-:W-:Y:S01]  /*6fa0*/  @P0 IMAD.X R6, R5, 0x1, R202, P2 ;  /* 0x0000000105060824 */ /* 0x000fe200010e06ca */
[C---:B------:R-:W-:Y:S04]  /*6fb0*/  @P0 LEA R42, P2, R7.reuse, c[0x0][0x1c8], 0x1 ;  /* 0x00007200072a0a11 */ /* 0x040fe800078408ff */
[----:B------:R-:W-:Y:S02]  /*6fc0*/  @P0 LEA.HI.X R43, R7, c[0x0][0x1cc], R6, 0x1, P2 ;  /* 0x00007300072b0a11 */ /* 0x000fe400010f0c06 */
[----:B------:R-:W-:Y:S03]  /*6fd0*/  @P0 IADD3 R4, P2, R4, R201, RZ ;  /* 0x000000c904040210 */ /* 0x000fe60007f5e0ff */
[----:B------:R1:W-:Y:S02]  /*6fe0*/  @P0 LDGSTS.E.BYPASS.LTC128B.128 [R218+0x3900], [R42.64], !P5 ;  /* 0x039000002ada0fae */ /* 0x0003e4000e901d4c */
[----:B------:R-:W-:Y:S01]  /*6ff0*/  @P0 IMAD.X R5, R5, 0x1, R200, P2 ;  /* 0x0000000105050824 */ /* 0x000fe200010e06c8 */
[C---:B------:R-:W-:Y:S04]  /*7000*/  @P0 LEA R6, P2, R4.reuse, c[0x0][0x1c8], 0x1 ;  /* 0x0000720004060a11 */ /* 0x040fe800078408ff */
[----:B------:R-:W-:Y:S05]  /*7010*/  @P0 LEA.HI.X R7, R4, c[0x0][0x1cc], R5, 0x1, P2 ;  /* 0x0000730004070a11 */ /* 0x000fea00010f0c05 */
[----:B------:R1:W-:Y:S04]  /*7020*/  @P0 LDGSTS.E.BYPASS.LTC128B.128 [R218+0x4500], [R6.64], !P4 ;  /* 0x0450000006da0fae */ /* 0x0003e8000e101d4c */
.L_x_408:
[----:B--234-:R-:W-:Y:S01]  /*7030*/  PLOP3.LUT P1, PT, PT, PT, UP2, 0x80, 0x0 ;  /* 0x000000000000781c */ /* 0x01cfe20003f2f028 */
[----:B------:R-:W0:Y:S01]  /*7040*/  LDGDEPBAR ;  /* 0x00000000000079af */ /* 0x000e220000000000 */
[----:B------:R-:W-:Y:S01]  /*7050*/  PLOP3.LUT P0, PT, PT, PT, UP2, 0x80, 0x0 ;  /* 0x000000000000781c */ /* 0x000fe20003f0f028 */
[----:B-1----:R-:W-:Y:S02]  /*7060*/  IMAD.MOV.U32 R9, RZ, RZ, R222 ;  /* 0x000000ffff097224 */ /* 0x002fe400078e00de */
[----:B------:R-:W-:Y:S05]  /*7070*/  IMAD R10, R238, -0x30, RZ ;  /* 0xffffffd0ee0a7824 */ /* 0x000fea00078e02ff */
[----:B------:R-:W-:Y:S03]  /*7080*/  IADD3 R5, -R227, 0x1, R10 ;  /* 0x00000001e3057810 */ /* 0x000fe60007ffe10a */
[----:B------:R-:W-:Y:S01]  /*7090*/  @P1 IMAD.HI.U32 R4, R222, c[0x0][0x2c8], RZ ;  /* 0x0000b200de041a27 */ /* 0x000fe200078e00ff */
[----:B------:R-:W-:Y:S04]  /*70a0*/  IADD3 R5, R5, c[0x0][0x1d0], RZ ;  /* 0x0000740005057a10 */ /* 0x000fe80007ffe0ff */
[----:B------:R-:W-:Y:S02]  /*70b0*/  @P0 SHF.R.U32.HI R9, RZ, c[0x0][0x2cc], R4 ;  /* 0x0000b300ff090a19 */ /* 0x000fe40000011604 */
[----:B------:R-:W-:Y:S02]  /*70c0*/  PLOP3.LUT P0, PT, PT, PT, UP1, 0x40, 0x0 ;  /* 0x000000000000781c */ /* 0x000fe40003f0e818 */
[----:B------:R-:W-:Y:S01]  /*70d0*/  IADD3 R5, R5, -c[0x0][0x168], RZ ;  /* 0x80005a0005057a10 */ /* 0x000fe20007ffe0ff */
[----:B------:R-:W1:Y:S03]  /*70e0*/  SHFL.IDX PT, R4, R9, RZ, 0x1c1f ;  /* 0x001c1fff09047589 */ /* 0x000e6600000e0000 */
[C---:B------:R-:W-:Y:S02]  /*70f0*/  IADD3 R8, R5.reuse, c[0x0][0x328], RZ ;  /* 0x0000ca0005087a10 */ /* 0x040fe40007ffe0ff */
[----:B------:R-:W-:Y:S03]  /*7100*/  IADD3 R5, R5, UR6, RZ ;  /* 0x0000000605057c10 */ /* 0x000fe6000fffe0ff */
[----:B-1----:R-:W-:Y:S02]  /*7110*/  IMAD.IADD R7, R8, 0x1, R4 ;  /* 0x0000000108077824 */ /* 0x002fe400078e0204 */
[----:B------:R-:W-:Y:S01]  /*7120*/  IMAD.IADD R6, R4, 0x1, R5 ;  /* 0x0000000104067824 */ /* 0x000fe200078e0205 */
[----:B------:R-:W-:-:S05]  /*7130*/  @P0 BRA `(.L_x_409) ;  /* 0x0000019000000947 */ /* 0x000fca0003800000 */
[----:B------:R-:W-:Y:S01]  /*7140*/  IADD3 R4, R4, c[0x0][0x1d0], RZ ;  /* 0x0000740004047a10 */ /* 0x000fe20007ffe0ff */
[----:B------:R-:W-:Y:S03]  /*7150*/  BSSY B0, `(.L_x_410) ;  /* 0x0000012000007945 */ /* 0x000fe60003800000 */
[----:B------:R-:W-:Y:S04]  /*7160*/  IADD3 R11, R4, -c[0x0][0x168], RZ ;  /* 0x80005a00040b7a10 */ /* 0x000fe80007ffe0ff */
[----:B------:R-:W-:Y:S11]  /*7170*/  ISETP.GT.AND P0, PT, R11, -0x1, PT ;  /* 0xffffffff0b00780c */ /* 0x000ff60003f04270 */
[----:B------:R-:W-:Y:S02]  /*7180*/  @!UPT UIADD3 URZ, URZ, URZ, URZ ;  /* 0x0000003f3f3ff290 */ /* 0x000fe4000fffe03f */
[----:B------:R-:W-:-:S05]  /*7190*/  @P0 BRA `(.L_x_411) ;  /* 0x0000008000000947 */ /* 0x000fca0003800000 */
[----:B------:R-:W-:Y:S01]  /*71a0*/  LOP3.LUT R11, RZ, R11, RZ, 0x33, !PT ;  /* 0x0000000bff0b7212 */ /* 0x000fe200078e33ff */
[----:B------:R-:W-:Y:S05]  /*71b0*/  IMAD.MOV.U32 R4, RZ, RZ, c[0x0][0x32c] ;  /* 0x0000cb00ff047624 */ /* 0x000fea00078e00ff */
[----:B------:R-:W-:Y:S11]  /*71c0*/  ISETP.NE.AND P0, PT, R4, 0x1, PT ;  /* 0x000000010400780c */ /* 0x000ff60003f05270 */
[----:B------:R-:W-:Y:S02]  /*71d0*/  @!UPT UIADD3 URZ, URZ, URZ, URZ ;  /* 0x0000003f3f3ff290 */ /* 0x000fe4000fffe03f */
[----:B------:R-:W-:Y:S05]  /*71e0*/  @P0 IMAD.HI.U32 R4, R11, c[0x0][0x330], RZ ;  /* 0x0000cc000b040a27 */ /* 0x000fea00078e00ff */
[----:B------:R-:W-:Y:S04]  /*71f0*/  @P0 SHF.R.U32.HI R11, RZ, c[0x0][0x334], R4 ;  /* 0x0000cd00ff0b0a19 */ /* 0x000fe80000011604 */
[----:B------:R-:W-:Y:S01]  /*7200*/  LOP3.LUT R11, RZ, R11, RZ, 0x33, !PT ;  /* 0x0000000bff0b7212 */ /* 0x000fe200078e33ff */
[----:B------:R-:W-:-:S05]  /*7210*/  BRA `(.L_x_412) ;  /* 0x0000005000007947 */ /* 0x000fca0003800000 */
.L_x_411:
[----:B------:R-:W-:Y:S04]  /*7220*/  MOV R4, c[0x0][0x32c] ;  /* 0x0000cb0000047a02 */ /* 0x000fe80000000f00 */
[----:B------:R-:W-:Y:S11]  /*7230*/  ISETP.NE.AND P0, PT, R4, 0x1, PT ;  /* 0x000000010400780c */ /* 0x000ff60003f05270 */
[----:B------:R-:W-:Y:S02]  /*7240*/  @!UPT UIADD3 URZ, URZ, URZ, URZ ;  /* 0x0000003f3f3ff290 */ /* 0x000fe4000fffe03f */
[----:B------:R-:W-:Y:S05]  /*7250*/  @P0 IMAD.HI.U32 R4, R11, c[0x0][0x330], RZ ;  /* 0x0000cc000b040a27 */ /* 0x000fea00078e00ff */
[----:B------:R-:W-:Y:S02]  /*7260*/  @P0 SHF.R.U32.HI R11, RZ, c[0x0][0x334], R4 ;  /* 0x0000cd00ff0b0a19 */ /* 0x000fe40000011604 */
.L_x_412:
[----:B------:R-:W-:Y:S05]  /*7270*/  BSYNC B0 ;  /* 0x0000000000007941 */ /* 0x000fea0003800000 */
.L_x_410:
[----:B------:R-:W-:Y:S04]  /*7280*/  IMAD.IADD R4, R10, 0x1, -R227 ;  /* 0x000000010a047824 */ /* 0x000fe800078e0ae3 */
[----:B------:R-:W-:Y:S05]  /*7290*/  IMAD R11, R11, c[0x0][0x32c], R4 ;  /* 0x0000cb000b0b7a24 */ /* 0x000fea00078e0204 */
[----:B------:R-:W-:Y:S02]  /*72a0*/  IADD3 R4, R11, c[0x0][0x32c], RZ ;  /* 0x0000cb000b047a10 */ /* 0x000fe40007ffe0ff */
[----:B------:R-:W-:Y:S02]  /*72b0*/  IMNMX R6, R6, R11, !PT ;  /* 0x0000000b06067217 */ /* 0x000fe40007800200 */
[----:B------:R-:W-:Y:S02]  /*72c0*/  IMNMX R7, R7, R4, PT ;  /* 0x0000000407077217 */ /* 0x000fe40003800200 */
.L_x_409:
[C---:B------:R-:W-:Y:S02]  /*72d0*/  ISETP.GE.AND P0, PT, R10.reuse, 0x1, PT ;  /* 0x000000010a00780c */ /* 0x040fe40003f06270 */
[----:B------:R-:W-:Y:S02]  /*72e0*/  ISETP.GE.AND P1, PT, R10, 0x2, PT ;  /* 0x000000020a00780c */ /* 0x000fe40003f26270 */
[----:B------:R-:W-:Y:S02]  /*72f0*/  P2R R43, PR, RZ, 0x1 ;  /* 0x00000001ff2b7803 */ /* 0x000fe40000000000 */
[----:B------:R-:W-:Y:S02]  /*7300*/  ISETP.GT.AND P0, PT, R6, RZ, !P0 ;  /* 0x000000ff0600720c */ /* 0x000fe40004704270 */
[----:B------:R-:W-:Y:S02]  /*7310*/  P2R R12, PR, RZ, 0x2 ;  /* 0x00000002ff0c7803 */ /* 0x000fe40000000000 */
[C---:B------:R-:W-:Y:S04]  /*7320*/  ISETP.LT.OR P0, PT, R7.reuse, 0x1, P0 ;  /* 0x000000010700780c */ /* 0x040fe80000701670 */
[----:B------:R-:W-:Y:S02]  /*7330*/  FSEL R24, R248, -INF , !P0 ;  /* 0xff800000f8187808 */ /* 0x000fe40004000000 */
[----:B------:R-:W-:Y:S02]  /*7340*/  ISETP.GT.AND P0, PT, R6, 0x1, !P1 ;  /* 0x000000010600780c */ /* 0x000fe40004f04270 */
[----:B------:R-:W-:Y:S02]  /*7350*/  ISETP.GE.AND P1, PT, R10, 0x9, PT ;  /* 0x000000090a00780c */ /* 0x000fe40003f26270 */
[C---:B------:R-:W-:Y:S02]  /*7360*/  ISETP.LT.OR P0, PT, R7.reuse, 0x2, P0 ;  /* 0x000000020700780c */ /* 0x040fe40000701670 */
[----:B------:R-:W-:Y:S02]  /*7370*/  P2R R41, PR, RZ, 0x2 ;  /* 0x00000002ff297803 */ /* 0x000fe40000000000 */
        /* <DEDUP_REMOVED lines=8> */
[----:B------:R-:W-:Y:S02]  /*7400*/  ISETP.LT.OR P0, PT, R7, 0xa, P0 ;  /* 0x0000000a0700780c */ /* 0x000fe40000701670 */
        /* <DEDUP_REMOVED lines=14> */
[----:B------:R-:W-:Y:S04]  /*74f0*/  ISETP.LT.OR P0, PT, R7, 0x19, P0 ;  /* 0x000000190700780c */ /* 0x000fe80000701670 */
[----:B------:R-:W-:Y:S02]  /*7500*/  FSEL R194, R29, -INF , !P0 ;  /* 0xff8000001dc27808 */ /* 0x000fe40004000000 */
[----:B------:R-:W-:Y:S02]  /*7510*/  ISETP.GT.AND P0, PT, R6, 0x19, !P1 ;  /* 0x000000190600780c */ /* 0x000fe40004f04270 */
[----:B------:R-:W-:Y:S02]  /*7520*/  P2R R29, PR, RZ, 0x2 ;  /* 0x00000002ff1d7803 */ /* 0x000fe40000000000 */
[----:B------:R-:W-:Y:S02]  /*7530*/  ISETP.LT.OR P0, PT, R7, 0x1a, P0 ;  /* 0x0000001a0700780c */ /* 0x000fe40000701670 */
[----:B------:R-:W-:Y:S02]  /*7540*/  ISETP.GE.AND P1, PT, R10, 0x21, PT ;  /* 0x000000210a00780c */ /* 0x000fe40003f26270 */
        /* <DEDUP_REMOVED lines=11> */
[----:B------:R-:W-:Y:S04]  /*7600*/  ISETP.GT.AND P0, PT, R6, 0x28, !P1 ;  /* 0x000000280600780c */ /* 0x000fe80004f04270 */
[----:B------:R-:W-:Y:S04]  /*7610*/  ISETP.LT.OR P0, PT, R7, 0x29, P0 ;  /* 0x000000290700780c */ /* 0x000fe80000701670 */
[----:B------:R-:W-:Y:S02]  /*7620*/  FSEL R174, R47, -INF , !P0 ;  /* 0xff8000002fae7808 */ /* 0x000fe40004000000 */
[----:B------:R-:W-:Y:S04]  /*7630*/  ISETP.GE.AND P0, PT, R10, 0x2a, PT ;  /* 0x0000002a0a00780c */ /* 0x000fe80003f06270 */
[----:B------:R-:W-:Y:S02]  /*7640*/  ISETP.GT.AND P2, PT, R6, 0x29, !P0 ;  /* 0x000000290600780c */ /* 0x000fe40004744270 */
[----:B------:R-:W1:Y:S02]  /*7650*/  SHFL.IDX PT, R6, R9, 0x1, 0x1c1f ;  /* 0x003c1f0009067f89 */ /* 0x000e6400000e0000 */
[----:B------:R-:W-:Y:S04]  /*7660*/  ISETP.LT.OR P2, PT, R7, 0x2a, P2 ;  /* 0x0000002a0700780c */ /* 0x000fe80001741670 */
[----:B------:R-:W-:Y:S02]  /*7670*/  FSEL R172, R46, -INF , !P2 ;  /* 0xff8000002eac7808 */ /* 0x000fe40005000000 */
[----:B------:R-:W-:Y:S01]  /*7680*/  PLOP3.LUT P2, PT, PT, PT, UP1, 0x40, 0x0 ;  /* 0x000000000000781c */ /* 0x000fe20003f4e818 */
[--C-:B-1----:R-:W-:Y:S02]  /*7690*/  IMAD.IADD R11, R8, 0x1, R6.reuse ;  /* 0x00000001080b7824 */ /* 0x102fe400078e0206 */
[----:B------:R-:W-:Y:S10]  /*76a0*/  IMAD.IADD R7, R5, 0x1, R6 ;  /* 0x0000000105077824 */ /* 0x000ff400078e0206 */
        /* <DEDUP_REMOVED lines=15> */
.L_x_415:
[----:B------:R-:W-:Y:S04]  /*77a0*/  MOV R6, c[0x0][0x32c] ;  /* 0x0000cb0000067a02 */ /* 0x000fe80000000f00 */
[----:B------:R-:W-:Y:S11]  /*77b0*/  ISETP.NE.AND P2, PT, R6, 0x1, PT ;  /* 0x000000010600780c */ /* 0x000ff60003f45270 */
[----:B------:R-:W-:Y:S02]  /*77c0*/  @!UPT UIADD3 URZ, URZ, URZ, URZ ;  /* 0x0000003f3f3ff290 */ /* 0x000fe4000fffe03f */
[----:B------:R-:W-:Y:S05]  /*77d0*/  @P2 IMAD.HI.U32 R6, R17, c[0x0][0x330], RZ ;  /* 0x0000cc0011062a27 */ /* 0x000fea00078e00ff */
[----:B------:R-:W-:Y:S02]  /*77e0*/  @P2 SHF.R.U32.HI R17, RZ, c[0x0][0x334], R6 ;  /* 0x0000cd00ff112a19 */ /* 0x000fe40000011606 */
.L_x_416:
[----:B------:R-:W-:Y:S05]  /*77f0*/  BSYNC B0 ;  /* 0x0000000000007941 */ /* 0x000fea0003800000 */
.L_x_414:
[----:B------:R-:W-:Y:S04]  /*7800*/  IMAD.IADD R6, R10, 0x1, -R227 ;  /* 0x000000010a067824 */ /* 0x000fe800078e0ae3 */
[----:B------:R-:W-:Y:S05]  /*7810*/  IMAD R6, R17, c[0x0][0x32c], R6 ;  /* 0x0000cb0011067a24 */ /* 0x000fea00078e0206 */
[----:B------:R-:W-:Y:S02]  /*7820*/  IADD3 R18, R6, c[0x0][0x32c], RZ ;  /* 0x0000cb0006127a10 */ /* 0x000fe40007ffe0ff */
[----:B------:R-:W-:Y:S02]  /*7830*/  IMNMX R7, R7, R6, !PT ;  /* 0x0000000607077217 */ /* 0x000fe40007800200 */
[----:B------:R-:W-:Y:S02]  /*7840*/  IMNMX R11, R11, R18, PT ;  /* 0x000000120b0b7217 */ /* 0x000fe40003800200 */
.L_x_413:
[----:B------:R-:W-:Y:S04]  /*7850*/  ISETP.NE.AND P2, PT, R12, RZ, PT ;  /* 0x000000ff0c00720c */ /* 0x000fe80003f45270 */
[----:B------:R-:W-:Y:S04]  /*7860*/  ISETP.GT.AND P2, PT, R7, 0x1, !P2 ;  /* 0x000000010700780c */ /* 0x000fe80005744270 */
[----:B------:R-:W-:Y:S04]  /*7870*/  ISETP.LT.OR P2, PT, R11, 0x2, P2 ;  /* 0x000000020b00780c */ /* 0x000fe80001741670 */
[----:B------:R-:W-:Y:S02]  /*7880*/  FSEL R18, R246, -INF , !P2 ;  /* 0xff800000f6127808 */ /* 0x000fe40005000000 */
        /* <DEDUP_REMOVED lines=32> */
[----:B------:R-:W-:Y:S04]  /*7a90*/  ISETP.GT.AND P2, PT, R7, 0x28, !P1 ;  /* 0x000000280700780c */ /* 0x000fe80004f44270 */
[----:B------:R-:W-:Y:S04]  /*7aa0*/  ISETP.LT.OR P2, PT, R11, 0x29, P2 ;  /* 0x000000290b00780c */ /* 0x000fe80001741670 */
[----:B------:R-:W-:Y:S02]  /*7ab0*/  FSEL R170, R170, -INF , !P2 ;  /* 0xff800000aaaa7808 */ /* 0x000fe40005000000 */
[----:B------:R-:W-:Y:S04]  /*7ac0*/  ISETP.NE.AND P2, PT, R43, RZ, PT ;  /* 0x000000ff2b00720c */ /* 0x000fe80003f45270 */
[----:B------:R-:W-:Y:S04]  /*7ad0*/  ISETP.GT.AND P2, PT, R7, RZ, !P2 ;  /* 0x000000ff0700720c */ /* 0x000fe80005744270 */
[----:B------:R-:W-:Y:S04]  /*7ae0*/  ISETP.LT.OR P2, PT, R11, 0x1, P2 ;  /* 0x000000010b00780c */ /* 0x000fe80001741670 */
[----:B------:R-:W-:Y:S02]  /*7af0*/  FSEL R14, R244, -INF , !P2 ;  /* 0xff800000f40e7808 */ /* 0x000fe40005000000 */
        /* <DEDUP_REMOVED lines=22> */
.L_x_419:
[----:B------:R-:W-:Y:S04]  /*7c60*/  MOV R7, c[0x0][0x32c] ;  /* 0x0000cb0000077a02 */ /* 0x000fe80000000f00 */
[----:B------:R-:W-:Y:S11]  /*7c70*/  ISETP.NE.AND P2, PT, R7, 0x1, PT ;  /* 0x000000010700780c */ /* 0x000ff60003f45270 */
[----:B------:R-:W-:Y:S02]  /*7c80*/  @!UPT UIADD3 URZ, URZ, URZ, URZ ;  /* 0x0000003f3f3ff290 */ /* 0x000fe4000fffe03f */
[----:B------:R-:W-:Y:S05]  /*7c90*/  @P2 IMAD.HI.U32 R7, R30, c[0x0][0x330], RZ ;  /* 0x0000cc001e072a27 */ /* 0x000fea00078e00ff */
[----:B------:R-:W-:Y:S02]  /*7ca0*/  @P2 SHF.R.U32.HI R30, RZ, c[0x0][0x334], R7 ;  /* 0x0000cd00ff1e2a19 */ /* 0x000fe40000011607 */
.L_x_420:
[----:B------:R-:W-:Y:S05]  /*7cb0*/  BSYNC B0 ;  /* 0x0000000000007941 */ /* 0x000fea0003800000 */
.L_x_418:
[----:B------:R-:W-:Y:S04]  /*7cc0*/  IMAD.IADD R7, R10, 0x1, -R227 ;  /* 0x000000010a077824 */ /* 0x000fe800078e0ae3 */
[----:B------:R-:W-:Y:S05]  /*7cd0*/  IMAD R7, R30, c[0x0][0x32c], R7 ;  /* 0x0000cb001e077a24 */ /* 0x000fea00078e0207 */
[----:B------:R-:W-:Y:S02]  /*7ce0*/  IADD3 R30, R7, c[0x0][0x32c], RZ ;  /* 0x0000cb00071e7a10 */ /* 0x000fe40007ffe0ff */
[----:B------:R-:W-:Y:S02]  /*7cf0*/  IMNMX R19, R19, R7, !PT ;  /* 0x0000000713137217 */ /* 0x000fe40007800200 */
[----:B------:R-:W-:Y:S02]  /*7d00*/  IMNMX R21, R21, R30, PT ;  /* 0x0000001e15157217 */ /* 0x000fe40003800200 */
.L_x_417:
[----:B------:R-:W-:Y:S01]  /*7d10*/  ISETP.NE.AND P2, PT, R12, RZ, PT ;  /* 0x000000ff0c00720c */ /* 0x000fe20003f45270 */
[----:B------:R-:W1:Y:S03]  /*7d20*/  SHFL.IDX PT, R9, R9, 0x3, 0x1c1f ;  /* 0x007c1f0009097f89 */ /* 0x000e6600000e0000 */
[----:B------:R-:W-:Y:S04]  /*7d30*/  ISETP.GT.AND P2, PT, R19, 0x1, !P2 ;  /* 0x000000011300780c */ /* 0x000fe80005744270 */
[----:B------:R-:W-:Y:S04]  /*7d40*/  ISETP.LT.OR P2, PT, R21, 0x2, P2 ;  /* 0x000000021500780c */ /* 0x000fe80001741670 */
[----:B------:R-:W-:Y:S02]  /*7d50*/  FSEL R17, R245, -INF , !P2 ;  /* 0xff800000f5117808 */ /* 0x000fe40005000000 */
[----:B------:R-:W-:Y:S04]  /*7d60*/  ISETP.NE.AND P2, PT, R41, RZ, PT ;  /* 0x000000ff2900720c */ /* 0x000fe80003f45270 */
[----:B------:R-:W-:Y:S04]  /*7d70*/  ISETP.GT.AND P2, PT, R19, 0x8, !P2 ;  /* 0x000000081300780c */ /* 0x000fe80005744270 */
[----:B------:R-:W-:Y:S01]  /*7d80*/  ISETP.LT.OR P2, PT, R21, 0x9, P2 ;  /* 0x000000091500780c */ /* 0x000fe20001741670 */
[--C-:B-1----:R-:W-:Y:S03]  /*7d90*/  IMAD.IADD R5, R5, 0x1, R9.reuse ;  /* 0x0000000105057824 */ /* 0x102fe600078e0209 */
        /* <DEDUP_REMOVED lines=35> */
[----:B------:R-:W-:Y:S01]  /*7fd0*/  FSEL R13, R0, -INF , !P2 ;  /* 0xff800000000d7808 */ /* 0x000fe20005000000 */
[----:B------:R-:W-:Y:S01]  /*7fe0*/  IMAD.IADD R0, R8, 0x1, R9 ;  /* 0x0000000108007824 */ /* 0x000fe200078e0209 */
[----:B------:R-:W-:Y:S04]  /*7ff0*/  ISETP.GT.AND P2, PT, R19, 0x29, !P0 ;  /* 0x000000291300780c */ /* 0x000fe80004744270 */
[----:B------:R-:W-:Y:S04]  /*8000*/  ISETP.LT.OR P2, PT, R21, 0x2a, P2 ;  /* 0x0000002a1500780c */ /* 0x000fe80001741670 */
[----:B------:R-:W-:Y:S02]  /*8010*/  FSEL R163, R37, -INF , !P2 ;  /* 0xff80000025a37808 */ /* 0x000fe40005000000 */
[----:B------:R-:W-:Y:S11]  /*8020*/  PLOP3.LUT P2, PT, PT, PT, UP1, 0x40, 0x0 ;  /* 0x000000000000781c */ /* 0x000ff60003f4e818 */
[----:B------:R-:W-:Y:S02]  /*8030*/  @!UPT UIADD3 URZ, URZ, URZ, URZ ;  /* 0x0000003f3f3ff290 */ /* 0x000fe4000fffe03f */
        /* <DEDUP_REMOVED lines=15> */
.L_x_423:
[----:B------:R-:W-:Y:S04]  /*8130*/  MOV R8, c[0x0][0x32c] ;  /* 0x0000cb0000087a02 */ /* 0x000fe80000000f00 */
[----:B------:R-:W-:Y:S11]  /*8140*/  ISETP.NE.AND P2, PT, R8, 0x1, PT ;  /* 0x000000010800780c */ /* 0x000ff60003f45270 */
[----:B------:R-:W-:Y:S02]  /*8150*/  @!UPT UIADD3 URZ, URZ, URZ, URZ ;  /* 0x0000003f3f3ff290 */ /* 0x000fe4000fffe03f */
[----:B------:R-:W-:Y:S05]  /*8160*/  @P2 IMAD.HI.U32 R8, R9, c[0x0][0x330], RZ ;  /* 0x0000cc0009082a27 */ /* 0x000fea00078e00ff */
[----:B------:R-:W-:Y:S02]  /*8170*/  @P2 SHF.R.U32.HI R9, RZ, c[0x0][0x334], R8 ;  /* 0x0000cd00ff092a19 */ /* 0x000fe40000011608 */
.L_x_424:
[----:B------:R-:W-:Y:S05]  /*8180*/  BSYNC B0 ;  /* 0x0000000000007941 */ /* 0x000fea0003800000 */
.L_x_422:
[----:B------:R-:W-:Y:S04]  /*8190*/  IMAD.IADD R10, R10, 0x1, -R227 ;  /* 0x000000010a0a7824 */ /* 0x000fe800078e0ae3 */
[----:B------:R-:W-:Y:S05]  /*81a0*/  IMAD R10, R9, c[0x0][0x32c], R10 ;  /* 0x0000cb00090a7a24 */ /* 0x000fea00078e020a */
[----:B------:R-:W-:Y:S02]  /*81b0*/  IADD3 R9, R10, c[0x0][0x32c], RZ ;  /* 0x0000cb000a097a10 */ /* 0x000fe40007ffe0ff */
[----:B------:R-:W-:Y:S02]  /*81c0*/  IMNMX R5, R5, R10, !PT ;  /* 0x0000000a05057217 */ /* 0x000fe40007800200 */
[----:B------:R-:W-:Y:S02]  /*81d0*/  IMNMX R0, R0, R9, PT ;  /* 0x0000000900007217 */ /* 0x000fe40003800200 */
.L_x_421:
[----:B------:R-:W-:Y:S02]  /*81e0*/  ISETP.NE.AND P2, PT, R43, RZ, PT ;  /* 0x000000ff2b00720c */ /* 0x000fe40003f45270 */
[----:B------:R-:W-:Y:S02]  /*81f0*/  FMNMX.FTZ R15, R14, R150, !PT ;  /* 0x000000960e0f7209 */ /* 0x000fe40007810000 */
[C---:B------:R-:W-:Y:S02]  /*8200*/  ISETP.GT.AND P2, PT, R5.reuse, RZ, !P2 ;  /* 0x000000ff0500720c */ /* 0x040fe40005744270 */
[----:B------:R-:W-:Y:S02]  /*8210*/  FMNMX.FTZ R15, R18, R15, !PT ;  /* 0x0000000f120f7209 */ /* 0x000fe40007810000 */
[----:B------:R-:W-:Y:S02]  /*8220*/  ISETP.LT.OR P2, PT, R0, 0x1, P2 ;  /* 0x000000010000780c */ /* 0x000fe40001741670 */
[----:B------:R-:W-:Y:S02]  /*8230*/  FMNMX.FTZ R15, R6, R15, !PT ;  /* 0x0000000f060f7209 */ /* 0x000fe40007810000 */
[----:B------:R-:W-:Y:S02]  /*8240*/  FSEL R9, R2, -INF , !P2 ;  /* 0xff80000002097808 */ /* 0x000fe40005000000 */
[----:B------:R-:W-:Y:S02]  /*8250*/  ISETP.NE.AND P2, PT, R12, RZ, PT ;  /* 0x000000ff0c00720c */ /* 0x000fe40003f45270 */
[----:B------:R-:W-:Y:S02]  /*8260*/  FMNMX.FTZ R15, R186, R15, !PT ;  /* 0x0000000fba0f7209 */ /* 0x000fe40007810000 */
[----:B------:R-:W-:Y:S02]  /*8270*/  ISETP.GT.AND P2, PT, R5, 0x1, !P2 ;  /* 0x000000010500780c */ /* 0x000fe40005744270 */
        /* <DEDUP_REMOVED lines=26> */
[----:B------:R-:W-:Y:S01]  /*8420*/  FMNMX.FTZ R19, R250, R19, !PT ;  /* 0x00000013fa137209 */ /* 0x000fe20007810000 */
[----:B------:R-:W-:Y:S01]  /*8430*/  LDSM.16.MT88.4 R36, [R212+0x100] ;  /* 0x00010000d424783b */ /* 0x000fe20000004200 */
        /* <DEDUP_REMOVED lines=8> */
[----:B------:R-:W-:Y:S01]  /*84c0*/  FMNMX.FTZ R19, R197, R2, !PT ;  /* 0x00000002c5137209 */ /* 0x000fe20007810000 */
[----:B------:R-:W1:Y:S01]  /*84d0*/  SHFL.BFLY PT, R30, R3, 0x2, 0x1f ;  /* 0x0c401f00031e7f89 */ /* 0x000e6200000e0000 */
[----:B------:R-:W-:Y:S02]  /*84e0*/  ISETP.LT.OR P2, PT, R0, 0x19, P2 ;  /* 0x000000190000780c */ /* 0x000fe40001741670 */
[----:B------:R-:W-:Y:S02]  /*84f0*/  FMNMX.FTZ R19, R248, R19, !PT ;  /* 0x00000013f8137209 */ /* 0x000fe40007810000 */
[----:B------:R-:W-:Y:S02]  /*8500*/  FSEL R251, R191, -INF , !P2 ;  /* 0xff800000bffb7808 */ /* 0x000fe40005000000 */
[----:B------:R-:W-:Y:S02]  /*8510*/  ISETP.NE.AND P2, PT, R29, RZ, PT ;  /* 0x000000ff1d00720c */ /* 0x000fe40003f45270 */
[----:B------:R-:W-:Y:S02]  /*8520*/  FMNMX.FTZ R19, R246, R19, !PT ;  /* 0x00000013f6137209 */ /* 0x000fe40007810000 */
[----:B------:R-:W-:Y:S02]  /*8530*/  ISETP.GT.AND P2, PT, R5, 0x19, !P2 ;  /* 0x000000190500780c */ /* 0x000fe40005744270 */
[----:B------:R-:W-:Y:S02]  /*8540*/  FMNMX.FTZ R19, R170, R19, !PT ;  /* 0x00000013aa137209 */ /* 0x000fe40007810000 */
[----:B------:R-:W-:Y:S02]  /*8550*/  FMNMX.FTZ R2, R13, R149, !PT ;  /* 0x000000950d027209 */ /* 0x000fe40007810000 */
[----:B------:R-:W-:Y:S02]  /*8560*/  ISETP.LT.OR P2, PT, R0, 0x1a, P2 ;  /* 0x0000001a0000780c */ /* 0x000fe40001741670 */
[----:B------:R-:W-:Y:S02]  /*8570*/  FMNMX.FTZ R15, R168, R19, !PT ;  /* 0x00000013a80f7209 */ /* 0x000fe40007810000 */
[----:B------:R-:W-:Y:S02]  /*8580*/  FSEL R249, R190, -INF , !P2 ;  /* 0xff800000bef97808 */ /* 0x000fe40005000000 */
[----:B------:R-:W-:Y:S02]  /*8590*/  ISETP.NE.AND P2, PT, R28, RZ, PT ;  /* 0x000000ff1c00720c */ /* 0x000fe40003f45270 */
[----:B------:R-:W-:Y:S02]  /*85a0*/  FMNMX.FTZ R28, R17, R2, !PT ;  /* 0x00000002111c7209 */ /* 0x000fe40007810000 */
[----:B------:R-:W2:Y:S01]  /*85b0*/  SHFL.BFLY PT, R2, R15, 0x2, 0x1f ;  /* 0x0c401f000f027f89 */ /* 0x000ea200000e0000 */
[----:B------:R-:W-:Y:S02]  /*85c0*/  ISETP.GT.AND P2, PT, R5, 0x20, !P2 ;  /* 0x000000200500780c */ /* 0x000fe40005744270 */
[----:B------:R-:W-:Y:S02]  /*85d0*/  FMNMX.FTZ R28, R11, R28, !PT ;  /* 0x0000001c0b1c7209 */ /* 0x000fe40007810000 */
[----:B------:R-:W-:Y:S02]  /*85e0*/  ISETP.LT.OR P2, PT, R0, 0x21, P2 ;  /* 0x000000210000780c */ /* 0x000fe40001741670 */
[----:B------:R-:W-:Y:S02]  /*85f0*/  FMNMX.FTZ R19, R7, R28, !PT ;  /* 0x0000001c07137209 */ /* 0x000fe40007810000 */
[----:B------:R-:W-:Y:S02]  /*8600*/  FSEL R164, R23, -INF , !P2 ;  /* 0xff80000017a47808 */ /* 0x000fe40005000000 */
[----:B------:R-:W-:Y:S02]  /*8610*/  FMNMX.FTZ R28, R198, R19, !PT ;  /* 0x00000013c61c7209 */ /* 0x000fe40007810000 */
[----:B------:R-:W-:Y:S02]  /*8620*/  ISETP.NE.AND P2, PT, R27, RZ, PT ;  /* 0x000000ff1b00720c */ /* 0x000fe40003f45270 */
[----:B------:R-:W-:Y:S02]  /*8630*/  FMNMX.FTZ R19, R199, R28, !PT ;  /* 0x0000001cc7137209 */ /* 0x000fe40007810000 */
[----:B------:R-:W-:Y:S02]  /*8640*/  ISETP.GT.AND P2, PT, R5, 0x21, !P2 ;  /* 0x000000210500780c */ /* 0x000fe40005744270 */
[----:B------:R-:W-:Y:S02]  /*8650*/  FMNMX.FTZ R28, R244, R19, !PT ;  /* 0x00000013f41c7209 */ /* 0x000fe40007810000 */
[----:B------:R-:W-:Y:S02]  /*8660*/  ISETP.LT.OR P2, PT, R0, 0x22, P2 ;  /* 0x000000220000780c */ /* 0x000fe40001741670 */
[----:B------:R-:W-:Y:S02]  /*8670*/  FMNMX.FTZ R21, R9, R148, !PT ;  /* 0x0000009409157209 */ /* 0x000fe40007810000 */
[----:B-1----:R-:W-:Y:S02]  /*8680*/  FMNMX.FTZ R30, R3, R30, !PT ;  /* 0x0000001e031e7209 */ /* 0x002fe40007810000 */
[----:B--2---:R-:W-:Y:S02]  /*8690*/  FMNMX.FTZ R2, R15, R2, !PT ;  /* 0x000000020f027209 */ /* 0x004fe40007810000 */
[----:B------:R-:W-:Y:S01]  /*86a0*/  FSEL R162, R22, -INF , !P2 ;  /* 0xff80000016a27808 */ /* 0x000fe20005000000 */
[----:B------:R-:W1:Y:S01]  /*86b0*/  SHFL.BFLY PT, R3, R30, 0x1, 0x1f ;  /* 0x0c201f001e037f89 */ /* 0x000e6200000e0000 */
[----:B------:R-:W-:Y:S02]  /*86c0*/  FMNMX.FTZ R21, R12, R21, !PT ;  /* 0x000000150c157209 */ /* 0x000fe40007810000 */
[----:B------:R-:W-:Y:S02]  /*86d0*/  FMNMX.FTZ R28, R245, R28, !PT ;  /* 0x0000001cf51c7209 */ /* 0x000fe40007810000 */
[----:B------:R-:W-:Y:S02]  /*86e0*/  FMNMX.FTZ R21, R10, R21, !PT ;  /* 0x000000150a157209 */ /* 0x000fe40007810000 */
[----:B------:R-:W-:Y:S01]  /*86f0*/  FMNMX.FTZ R28, R169, R28, !PT ;  /* 0x0000001ca91c7209 */ /* 0x000fe20007810000 */
[----:B------:R-:W2:Y:S01]  /*8700*/  SHFL.BFLY PT, R19, R2, 0x1, 0x1f ;  /* 0x0c201f0002137f89 */ /* 0x000ea200000e0000 */
[----:B------:R-:W-:Y:S02]  /*8710*/  ISETP.GT.AND P1, PT, R5, 0x28, !P1 ;  /* 0x000000280500780c */ /* 0x000fe40004f24270 */
[----:B------:R-:W-:Y:S02]  /*8720*/  FMNMX.FTZ R22, R167, R28, !PT ;  /* 0x0000001ca7167209 */ /* 0x000fe40007810000 */
[----:B------:R-:W-:Y:S02]  /*8730*/  ISETP.GT.AND P0, PT, R5, 0x29, !P0 ;  /* 0x000000290500780c */ /* 0x000fe40004704270 */
[----:B------:R-:W-:Y:S02]  /*8740*/  FMNMX.FTZ R22, R165, R22, !PT ;  /* 0x00000016a5167209 */ /* 0x000fe40007810000 */
[----:B------:R-:W-:Y:S02]  /*8750*/  ISETP.LT.OR P1, PT, R0, 0x29, P1 ;  /* 0x000000290000780c */ /* 0x000fe40000f21670 */
[----:B------:R-:W-:Y:S02]  /*8760*/  FMNMX.FTZ R15, R163, R22, !PT ;  /* 0x00000016a30f7209 */ /* 0x000fe40007810000 */
[----:B------:R-:W-:Y:S02]  /*8770*/  FSEL R160, R26, -INF , !P1 ;  /* 0xff8000001aa07808 */ /* 0x000fe40004800000 */
[----:B------:R-:W-:Y:S01]  /*8780*/  ISETP.LT.OR P0, PT, R0, 0x2a, P0 ;  /* 0x0000002a0000780c */ /* 0x000fe20000701670 */
[----:B------:R-:W3:Y:S01]  /*8790*/  SHFL.BFLY PT, R22, R15, 0x2, 0x1f ;  /* 0x0c401f000f167f89 */ /* 0x000ee200000e0000 */
[----:B-1----:R-:W-:Y:S02]  /*87a0*/  FMNMX.FTZ R3, R30, R3, !PT ;  /* 0x000000031e037209 */ /* 0x002fe40007810000 */
[----:B------:R-:W-:Y:S02]  /*87b0*/  FSEL R153, R25, -INF , !P0 ;  /* 0xff80000019997808 */ /* 0x000fe40004000000 */
[C---:B------:R-:W-:Y:S01]  /*87c0*/  FSETP.NEU.FTZ.AND P2, PT, R3.reuse, -INF , PT ;  /* 0xff8000000300780b */ /* 0x040fe20003f5d000 */
[----:B------:R-:W-:Y:S01]  /*87d0*/  FMUL.FTZ R173, R3, c[0x0][0x2d0] ;  /* 0x0000b40003ad7a20 */ /* 0x000fe20000410000 */
[----:B--2---:R-:W-:Y:S04]  /*87e0*/  FMNMX.FTZ R2, R2, R19, !PT ;  /* 0x0000001302027209 */ /* 0x004fe80007810000 */
[----:B------:R-:W-:Y:S01]  /*87f0*/  FSEL R173, R173, RZ, P2 ;  /* 0x000000ffadad7208 */ /* 0x000fe20001000000 */
[C---:B------:R-:W-:Y:S01]  /*8800*/  FMUL.FTZ R171, R2.reuse, c[0x0][0x2d0] ;  /* 0x0000b40002ab7a20 */ /* 0x040fe20000410000 */
[----:B------:R-:W-:Y:S03]  /*8810*/  FSETP.NEU.FTZ.AND P1, PT, R2, -INF , PT ;  /* 0xff8000000200780b */ /* 0x000fe60003f3d000 */
[--C-:B------:R-:W-:Y:S01]  /*8820*/  FFMA.FTZ R177, R16, c[0x0][0x2d0], -R173.reuse ;  /* 0x0000b40010b17a23 */ /* 0x100fe200000108ad */
[----:B------:R-:W-:Y:S01]  /*8830*/  FMNMX.FTZ R16, R8, R21, !PT ;  /* 0x0000001508107209 */ /* 0x000fe20007810000 */
[--C-:B------:R-:W-:Y:S01]  /*8840*/  FFMA.FTZ R176, R4, c[0x0][0x2d0], -R173.reuse ;  /* 0x0000b40004b07a23 */ /* 0x100fe200000108ad */
[----:B------:R-:W-:Y:S01]  /*8850*/  FSEL R171, R171, RZ, P1 ;  /* 0x000000ffabab7208 */ /* 0x000fe20000800000 */
[--C-:B------:R-:W-:Y:S01]  /*8860*/  FFMA.FTZ R178, R20, c[0x0][0x2d0], -R173.reuse ;  /* 0x0000b40014b27a23 */ /* 0x100fe200000108ad */
[----:B------:R-:W-:Y:S01]  /*8870*/  FMNMX.FTZ R19, R247, R16, !PT ;  /* 0x00000010f7137209 */ /* 0x000fe20007810000 */
[----:B------:R-:W-:Y:S01]  /*8880*/  FFMA.FTZ R179, R24, c[0x0][0x2d0], -R173 ;  /* 0x0000b40018b37a23 */ /* 0x000fe200000108ad */
[----:B------:R-:W-:Y:S01]  /*8890*/  MUFU.EX2 R177, R177 ;  /* 0x000000b100b17308 */ /* 0x000fe20000000800 */
[----:B---3--:R-:W-:Y:S01]  /*88a0*/  FMNMX.FTZ R16, R15, R22, !PT ;  /* 0x000000160f107209 */ /* 0x008fe20007810000 */
[--C-:B------:R-:W-:Y:S01]  /*88b0*/  FFMA.FTZ R183, R6, c[0x0][0x2d0], -R171.reuse ;  /* 0x0000b40006b77a23 */ /* 0x100fe200000108ab */
[----:B------:R-:W-:Y:S01]  /*88c0*/  FMNMX.FTZ R4, R252, R19, !PT ;  /* 0x00000013fc047209 */ /* 0x000fe20007810000 */
[----:B------:R-:W-:Y:S01]  /*88d0*/  LDSM.16.MT88.4 R20, [R214+0x100] ;  /* 0x00010000d614783b */ /* 0x000fe20000004200 */
[--C-:B------:R-:W-:Y:S02]  /*88e0*/  FFMA.FTZ R155, R14, c[0x0][0x2d0], -R171.reuse ;  /* 0x0000b4000e9b7a23 */ /* 0x100fe400000108ab */
[----:B------:R-:W-:Y:S01]  /*88f0*/  FMNMX.FTZ R4, R251, R4, !PT ;  /* 0x00000004fb047209 */ /* 0x000fe20007810000 */
[--C-:B------:R-:W-:Y:S02]  /*8900*/  FFMA.FTZ R154, R18, c[0x0][0x2d0], -R171.reuse ;  /* 0x0000b400129a7a23 */ /* 0x100fe400000108ab */
[----:B------:R-:W-:Y:S01]  /*8910*/  FFMA.FTZ R182, R186, c[0x0][0x2d0], -R171 ;  /* 0x0000b400bab67a23 */ /* 0x000fe200000108ab */
[----:B------:R-:W-:Y:S01]  /*8920*/  FMNMX.FTZ R19, R249, R4, !PT ;  /* 0x00000004f9137209 */ /* 0x000fe20007810000 */
[----:B------:R-:W1:Y:S01]  /*8930*/  SHFL.BFLY PT, R15, R16, 0x1, 0x1f ;  /* 0x0c201f00100f7f89 */ /* 0x000e6200000e0000 */
[----:B------:R-:W-:Y:S01]  /*8940*/  MUFU.EX2 R179, R179 ;  /* 0x000000b300b37308 */ /* 0x000fe20000000800 */
[--C-:B------:R-:W-:Y:S01]  /*8950*/  FFMA.FTZ R175, R175, c[0x0][0x2d0], -R173.reuse ;  /* 0x0000b400afaf7a23 */ /* 0x100fe200000108ad */
[----:B------:R-:W-:Y:S01]  /*8960*/  FMNMX.FTZ R5, R164, R19, !PT ;  /* 0x00000013a4057209 */ /* 0x000fe20007810000 */
[----:B------:R-:W-:Y:S02]  /*8970*/  FFMA.FTZ R174, R174, c[0x0][0x2d0], -R173 ;  /* 0x0000b400aeae7a23 */ /* 0x000fe400000108ad */
[----:B------:R-:W-:Y:S01]  /*8980*/  FFMA.FTZ R170, R170, c[0x0][0x2d0], -R171 ;  /* 0x0000b400aaaa7a23 */ /* 0x000fe200000108ab */
[----:B------:R-:W-:Y:S01]  /*8990*/  FMNMX.FTZ R5, R162, R5, !PT ;  /* 0x00000005a2057209 */ /* 0x000fe20007810000 */
[--C-:B------:R-:W-:Y:S02]  /*89a0*/  FFMA.FTZ R190, R42, c[0x0][0x2d0], -R173.reuse ;  /* 0x0000b4002abe7a23 */ /* 0x100fe400000108ad */
[----:B------:R-:W-:Y:S01]  /*89b0*/  FFMA.FTZ R191, R40, c[0x0][0x2d0], -R173 ;  /* 0x0000b40028bf7a23 */ /* 0x000fe200000108ad */
[----:B------:R-:W-:Y:S01]  /*89c0*/  FMNMX.FTZ R0, R160, R5, !PT ;  /* 0x00000005a0007209 */ /* 0x000fe20007810000 */
[----:B------:R-:W2:Y:S01]  /*89d0*/  MUFU.EX2 R178, R178 ;  /* 0x000000b200b27308 */ /* 0x000ea20000000800 */
[--C-:B------:R-:W-:Y:S02]  /*89e0*/  FFMA.FTZ R192, R46, c[0x0][0x2d0], -R171.reuse ;  /* 0x0000b4002ec07a23 */ /* 0x100fe400000108ab */
[----:B------:R-:W-:Y:S01]  /*89f0*/  FMNMX.FTZ R4, R153, R0, !PT ;  /* 0x0000000099047209 */ /* 0x000fe20007810000 */
[----:B------:R-:W-:Y:S02]  /*8a00*/  FFMA.FTZ R193, R44, c[0x0][0x2d0], -R171 ;  /* 0x0000b4002cc17a23 */ /* 0x000fe400000108ab */
[--C-:B------:R-:W-:Y:S02]  /*8a10*/  FFMA.FTZ R194, R194, c[0x0][0x2d0], -R173.reuse ;  /* 0x0000b400c2c27a23 */ /* 0x100fe400000108ad */
[----:B------:R-:W3:Y:S01]  /*8a20*/  SHFL.BFLY PT, R5, R4, 0x2, 0x1f ;  /* 0x0c401f0004057f89 */ /* 0x000ee200000e0000 */
[----:B------:R-:W-:Y:S01]  /*8a30*/  FFMA.FTZ R195, R195, c[0x0][0x2d0], -R173 ;  /* 0x0000b400c3c37a23 */ /* 0x000fe200000108ad */
[----:B------:R-:W4:Y:S01]  /*8a40*/  MUFU.EX2 R176, R176 ;  /* 0x000000b000b07308 */ /* 0x000f220000000800 */
[--C-:B------:R-:W-:Y:S01]  /*8a50*/  FFMA.FTZ R196, R196, c[0x0][0x2d0], -R171.reuse ;  /* 0x0000b400c4c47a23 */ /* 0x100fe200000108ab */
[----:B-1----:R-:W-:Y:S01]  /*8a60*/  FMNMX.FTZ R0, R16, R15, !PT ;  /* 0x0000000f10007209 */ /* 0x002fe20007810000 */
[----:B------:R-:W-:Y:S02]  /*8a70*/  FFMA.FTZ R197, R197, c[0x0][0x2d0], -R171 ;  /* 0x0000b400c5c57a23 */ /* 0x000fe400000108ab */
[--C-:B------:R-:W-:Y:S01]  /*8a80*/  FFMA.FTZ R250, R250, c[0x0][0x2d0], -R173.reuse ;  /* 0x0000b400fafa7a23 */ /* 0x100fe200000108ad */
[C---:B------:R-:W-:Y:S01]  /*8a90*/  FSETP.NEU.FTZ.AND P0, PT, R0.reuse, -INF , PT ;  /* 0xff8000000000780b */ /* 0x040fe20003f1d000 */
[----:B------:R-:W-:Y:S02]  /*8aa0*/  FMUL.FTZ R166, R0, c[0x0][0x2d0] ;  /* 0x0000b40000a67a20 */ /* 0x000fe40000410000 */
[----:B------:R-:W-:Y:S01]  /*8ab0*/  FFMA.FTZ R173, R172, c[0x0][0x2d0], -R173 ;  /* 0x0000b400acad7a23 */ /* 0x000fe200000108ad */
[----:B------:R-:W-:Y:S01]  /*8ac0*/  MUFU.EX2 R155, R155 ;  /* 0x0000009b009b7308 */ /* 0x000fe20000000800 */
[--C-:B------:R-:W-:Y:S01]  /*8ad0*/  FFMA.FTZ R248, R248, c[0x0][0x2d0], -R171.reuse ;  /* 0x0000b400f8f87a23 */ /* 0x100fe200000108ab */
[----:B------:R-:W-:Y:S01]  /*8ae0*/  FSEL R166, R166, RZ, P0 ;  /* 0x000000ffa6a67208 */ /* 0x000fe20000000000 */
[--C-:B------:R-:W-:Y:S01]  /*8af0*/  FFMA.FTZ R246, R246, c[0x0][0x2d0], -R171.reuse ;  /* 0x0000b400f6f67a23 */ /* 0x100fe200000108ab */
[----:B--2---:R-:W-:Y:S01]  /*8b00*/  F2FP.BF16.PACK_AB R156, R178, R179 ;  /* 0x000000b3b29c723e */ /* 0x004fe200000010ff */
[----:B------:R-:W-:Y:S02]  /*8b10*/  FFMA.FTZ R171, R168, c[0x0][0x2d0], -R171 ;  /* 0x0000b400a8ab7a23 */ /* 0x000fe400000108ab */
[--C-:B------:R-:W-:Y:S01]  /*8b20*/  FFMA.FTZ R184, R7, c[0x0][0x2d0], -R166.reuse ;  /* 0x0000b40007b87a23 */ /* 0x100fe200000108a6 */
[----:B------:R-:W-:Y:S01]  /*8b30*/  FSEL R7, R2, RZ, P1 ;  /* 0x000000ff02077208 */ /* 0x000fe20000800000 */
[--C-:B------:R-:W-:Y:S01]  /*8b40*/  FFMA.FTZ R181, R13, c[0x0][0x2d0], -R166.reuse ;  /* 0x0000b4000db57a23 */ /* 0x100fe200000108a6 */
[----:B------:R-:W1:Y:S01]  /*8b50*/  MUFU.EX2 R154, R154 ;  /* 0x0000009a009a7308 */ /* 0x000e620000000800 */
[----:B------:R-:W-:Y:S01]  /*8b60*/  FFMA.FTZ R180, R17, c[0x0][0x2d0], -R166 ;  /* 0x0000b40011b47a23 */ /* 0x000fe200000108a6 */
[----:B---3--:R-:W-:Y:S01]  /*8b70*/  FMNMX.FTZ R5, R4, R5, !PT ;  /* 0x0000000504057209 */ /* 0x008fe20007810000 */
[----:B------:R-:W-:Y:S01]  /*8b80*/  FADD.FTZ R6, -R7, R150 ;  /* 0x0000009607067221 */ /* 0x000fe20000010100 */
[----:B------:R-:W-:Y:S01]  /*8b90*/  FSEL R4, R3, RZ, P2 ;  /* 0x000000ff03047208 */ /* 0x000fe20001000000 */
[--C-:B------:R-:W-:Y:S01]  /*8ba0*/  FFMA.FTZ R185, R11, c[0x0][0x2d0], -R166.reuse ;  /* 0x0000b4000bb97a23 */ /* 0x100fe200000108a6 */
[----:B----4-:R-:W-:Y:S01]  /*8bb0*/  F2FP.BF16.PACK_AB R158, R176, R177 ;  /* 0x000000b1b09e723e */ /* 0x010fe200000010ff */
[----:B------:R-:W2:Y:S01]  /*8bc0*/  SHFL.BFLY PT, R152, R5, 0x1, 0x1f ;  /* 0x0c201f0005987f89 */ /* 0x000ea200000e0000 */
[----:B------:R-:W-:Y:S02]  /*8bd0*/  FMUL.FTZ R150, R6, c[0x0][0x2d0] ;  /* 0x0000b40006967a20 */ /* 0x000fe40000410000 */
[----:B------:R-:W-:Y:S01]  /*8be0*/  FADD.FTZ R4, -R4, R151 ;  /* 0x0000009704047221 */ /* 0x000fe20000010100 */
[----:B------:R-:W-:Y:S01]  /*8bf0*/  MUFU.EX2 R183, R183 ;  /* 0x000000b700b77308 */ /* 0x000fe20000000800 */
[--C-:B------:R-:W-:Y:S02]  /*8c00*/  FFMA.FTZ R169, R169, c[0x0][0x2d0], -R166.reuse ;  /* 0x0000b400a9a97a23 */ /* 0x100fe400000108a6 */
[----:B------:R-:W-:Y:S01]  /*8c10*/  FMUL.FTZ R151, R4, c[0x0][0x2d0] ;  /* 0x0000b40004977a20 */ /* 0x000fe20000410000 */
[----:B------:R-:W-:Y:S01]  /*8c20*/  FSEL R4, R0, RZ, P0 ;  /* 0x000000ff00047208 */ /* 0x000fe20000000000 */
[--C-:B------:R-:W-:Y:S02]  /*8c30*/  FFMA.FTZ R167, R167, c[0x0][0x2d0], -R166.reuse ;  /* 0x0000b400a7a77a23 */ /* 0x100fe400000108a6 */
[--C-:B------:R-:W-:Y:S02]  /*8c40*/  FFMA.FTZ R165, R165, c[0x0][0x2d0], -R166.reuse ;  /* 0x0000b400a5a57a23 */ /* 0x100fe400000108a6 */
[----:B------:R-:W-:Y:S01]  /*8c50*/  FADD.FTZ R4, -R4, R149 ;  /* 0x0000009504047221 */ /* 0x000fe20000010100 */
[----:B------:R-:W3:Y:S01]  /*8c60*/  MUFU.EX2 R151, R151 ;  /* 0x0000009700977308 */ /* 0x000ee20000000800 */
[--C-:B------:R-:W-:Y:S02]  /*8c70*/  FFMA.FTZ R198, R198, c[0x0][0x2d0], -R166.reuse ;  /* 0x0000b400c6c67a23 */ /* 0x100fe400000108a6 */
[----:B------:R-:W-:Y:S01]  /*8c80*/  FMUL.FTZ R149, R4, c[0x0][0x2d0] ;  /* 0x0000b40004957a20 */ /* 0x000fe20000410000 */
[----:B-1----:R-:W-:Y:S01]  /*8c90*/  F2FP.BF16.PACK_AB R157, R154, R155 ;  /* 0x0000009b9a9d723e */ /* 0x002fe200000010ff */
[--C-:B------:R-:W-:Y:S02]  /*8ca0*/  FFMA.FTZ R199, R199, c[0x0][0x2d0], -R166.reuse ;  /* 0x0000b400c7c77a23 */ /* 0x100fe400000108a6 */
[--C-:B------:R-:W-:Y:S02]  /*8cb0*/  FFMA.FTZ R244, R244, c[0x0][0x2d0], -R166.reuse ;  /* 0x0000b400f4f47a23 */ /* 0x100fe400000108a6 */
[--C-:B------:R-:W-:Y:S01]  /*8cc0*/  FFMA.FTZ R245, R245, c[0x0][0x2d0], -R166.reuse ;  /* 0x0000b400f5f57a23 */ /* 0x100fe200000108a6 */
[----:B--2---:R-:W-:Y:S01]  /*8cd0*/  FMNMX.FTZ R152, R5, R152, !PT ;  /* 0x0000009805987209 */ /* 0x004fe20007810000 */
[----:B------:R-:W1:Y:S01]  /*8ce0*/  MUFU.EX2 R150, R150 ;  /* 0x0000009600967308 */ /* 0x000e620000000800 */
[----:B------:R-:W-:Y:S02]  /*8cf0*/  FFMA.FTZ R166, R163, c[0x0][0x2d0], -R166 ;  /* 0x0000b400a3a67a23 */ /* 0x000fe400000108a6 */
[C---:B------:R-:W-:Y:S01]  /*8d00*/  FSETP.NEU.FTZ.AND P0, PT, R152.reuse, -INF , PT ;  /* 0xff8000009800780b */ /* 0x040fe20003f1d000 */
[C---:B------:R-:W-:Y:S03]  /*8d10*/  FMUL.FTZ R161, R152.reuse, c[0x0][0x2d0] ;  /* 0x0000b40098a17a20 */ /* 0x040fe60000410000 */
[----:B------:R-:W-:Y:S02]  /*8d20*/  FSEL R5, R152, RZ, P0 ;  /* 0x000000ff98057208 */ /* 0x000fe40000000000 */
[----:B------:R-:W-:Y:S01]  /*8d30*/  FSEL R161, R161, RZ, P0 ;  /* 0x000000ffa1a17208 */ /* 0x000fe20000000000 */
[----:B------:R-:W2:Y:S01]  /*8d40*/  MUFU.EX2 R182, R182 ;  /* 0x000000b600b67308 */ /* 0x000ea20000000800 */
[C---:B------:R-:W-:Y:S01]  /*8d50*/  ISETP.GT.AND P0, PT, R238.reuse, UR4, PT ;  /* 0x00000004ee007c0c */ /* 0x040fe2000bf04270 */
[----:B------:R-:W-:Y:S01]  /*8d60*/  FADD.FTZ R5, -R5, R148 ;  /* 0x0000009405057221 */ /* 0x000fe20000010100 */
[----:B------:R-:W-:Y:S01]  /*8d70*/  IADD3 R238, R238, -0x1, RZ ;  /* 0xffffffffeeee7810 */ /* 0x000fe20007ffe0ff */
[--C-:B------:R-:W-:Y:S02]  /*8d80*/  FFMA.FTZ R188, R12, c[0x0][0x2d0], -R161.reuse ;  /* 0x0000b4000cbc7a23 */ /* 0x100fe400000108a1 */
[--C-:B------:R-:W-:Y:S02]  /*8d90*/  FFMA.FTZ R189, R9, c[0x0][0x2d0], -R161.reuse ;  /* 0x0000b40009bd7a23 */ /* 0x100fe400000108a1 */
[--C-:B------:R-:W-:Y:S02]  /*8da0*/  FFMA.FTZ R187, R10, c[0x0][0x2d0], -R161.reuse ;  /* 0x0000b4000abb7a23 */ /* 0x100fe400000108a1 */
[--C-:B------:R-:W-:Y:S01]  /*8db0*/  FFMA.FTZ R186, R8, c[0x0][0x2d0], -R161.reuse ;  /* 0x0000b40008ba7a23 */ /* 0x100fe200000108a1 */
[----:B------:R-:W4:Y:S01]  /*8dc0*/  MUFU.EX2 R149, R149 ;  /* 0x0000009500957308 */ /* 0x000f220000000800 */
[----:B------:R-:W-:Y:S02]  /*8dd0*/  FMUL.FTZ R8, R5, c[0x0][0x2d0] ;  /* 0x0000b40005087a20 */ /* 0x000fe40000410000 */
[C---:B---3--:R-:W-:Y:S02]  /*8de0*/  FMUL.FTZ R4, R151.reuse, R144 ;  /* 0x0000009097047220 */ /* 0x048fe40000410000 */
[C---:B------:R-:W-:Y:S02]  /*8df0*/  FMUL.FTZ R5, R151.reuse, R145 ;  /* 0x0000009197057220 */ /* 0x040fe40000410000 */
[C---:B-1----:R-:W-:Y:S02]  /*8e00*/  FMUL.FTZ R6, R150.reuse, R146 ;  /* 0x0000009296067220 */ /* 0x042fe40000410000 */
[----:B------:R-:W-:Y:S01]  /*8e10*/  FMUL.FTZ R7, R150, R147 ;  /* 0x0000009396077220 */ /* 0x000fe20000410000 */
[----:B------:R1:W3:Y:S01]  /*8e20*/  MUFU.EX2 R148, R8 ;  /* 0x0000000800947308 */ /* 0x0002e20000000800 */
[C---:B------:R-:W-:Y:S01]  /*8e30*/  FMUL.FTZ R16, R151.reuse, R132 ;  /* 0x0000008497107220 */ /* 0x040fe20000410000 */
[----:B--2---:R-:W-:Y:S01]  /*8e40*/  F2FP.BF16.PACK_AB R159, R182, R183 ;  /* 0x000000b7b69f723e */ /* 0x004fe200000010ff */
[C---:B------:R-:W-:Y:S02]  /*8e50*/  FMUL.FTZ R17, R151.reuse, R133 ;  /* 0x0000008597117220 */ /* 0x040fe40000410000 */
[C---:B------:R-:W-:Y:S02]  /*8e60*/  FMUL.FTZ R18, R150.reuse, R134 ;  /* 0x0000008696127220 */ /* 0x040fe40000410000 */
[----:B------:R-:W-:Y:S02]  /*8e70*/  FMUL.FTZ R19, R150, R135 ;  /* 0x0000008796137220 */ /* 0x000fe40000410000 */
[-C--:B------:R-:W-:Y:S01]  /*8e80*/  HMMA.16816.F32.BF16 R4, R156, R20.reuse, R4 ;  /* 0x000000149c04723c */ /* 0x080fe20000041804 */
[----:B------:R-:W-:Y:S01]  /*8e90*/  MUFU.EX2 R181, R181 ;  /* 0x000000b500b57308 */ /* 0x000fe20000000800 */
[----:B------:R-:W-:Y:S01]  /*8ea0*/  LDSM.16.MT88.4 R132, [R214+0x900] ;  /* 0x00090000d684783b */ /* 0x000fe20000004200 */
[----:B------:R-:W-:Y:S02]  /*8eb0*/  FMUL.FTZ R32, R151, R116 ;  /* 0x0000007497207220 */ /* 0x000fe40000410000 */
[C---:B----4-:R-:W-:Y:S02]  /*8ec0*/  FMUL.FTZ R9, R149.reuse, R141 ;  /* 0x0000008d95097220 */ /* 0x050fe40000410000 */
[C---:B------:R-:W-:Y:S02]  /*8ed0*/  FMUL.FTZ R12, R149.reuse, R136 ;  /* 0x00000088950c7220 */ /* 0x040fe40000410000 */
[----:B------:R-:W-:Y:S02]  /*8ee0*/  FMUL.FTZ R13, R149, R137 ;  /* 0x00000089950d7220 */ /* 0x000fe40000410000 */
[----:B------:R-:W2:Y:S01]  /*8ef0*/  MUFU.EX2 R180, R180 ;  /* 0x000000b400b47308 */ /* 0x000ea20000000800 */
[----:B------:R-:W-:Y:S02]  /*8f00*/  FMUL.FTZ R33, R151, R117 ;  /* 0x0000007597217220 */ /* 0x000fe40000410000 */
[C---:B-1----:R-:W-:Y:S02]  /*8f10*/  FMUL.FTZ R8, R149.reuse, R140 ;  /* 0x0000008c95087220 */ /* 0x042fe40000410000 */
[C---:B---3--:R-:W-:Y:S02]  /*8f20*/  FMUL.FTZ R10, R148.reuse, R142 ;  /* 0x0000008e940a7220 */ /* 0x048fe40000410000 */
[C---:B------:R-:W-:Y:S02]  /*8f30*/  FMUL.FTZ R11, R148.reuse, R143 ;  /* 0x0000008f940b7220 */ /* 0x040fe40000410000 */
[C---:B------:R-:W-:Y:S01]  /*8f40*/  FMUL.FTZ R14, R148.reuse, R138 ;  /* 0x0000008a940e7220 */ /* 0x040fe20000410000 */
[----:B------:R-:W-:Y:S01]  /*8f50*/  MUFU.EX2 R185, R185 ;  /* 0x000000b900b97308 */ /* 0x000fe20000000800 */
[----:B------:R-:W-:Y:S02]  /*8f60*/  FMUL.FTZ R15, R148, R139 ;  /* 0x0000008b940f7220 */ /* 0x000fe40000410000 */
[C---:B------:R-:W-:Y:S02]  /*8f70*/  FMUL.FTZ R34, R150.reuse, R118 ;  /* 0x0000007696227220 */ /* 0x040fe40000410000 */
[----:B------:R-:W-:Y:S02]  /*8f80*/  FMUL.FTZ R35, R150, R119 ;  /* 0x0000007796237220 */ /* 0x000fe40000410000 */
[----:B------:R-:W-:Y:S01]  /*8f90*/  LDSM.16.MT88.4 R116, [R214+0x1100] ;  /* 0x00110000d674783b */ /* 0x000fe20000004200 */
[C---:B------:R-:W-:Y:S02]  /*8fa0*/  FMUL.FTZ R40, R149.reuse, R108 ;  /* 0x0000006c95287220 */ /* 0x040fe40000410000 */
[----:B------:R-:W1:Y:S01]  /*8fb0*/  MUFU.EX2 R184, R184 ;  /* 0x000000b800b87308 */ /* 0x000e620000000800 */
[C---:B------:R-:W-:Y:S02]  /*8fc0*/  FMUL.FTZ R41, R149.reuse, R109 ;  /* 0x0000006d95297220 */ /* 0x040fe40000410000 */
[----:B------:R-:W-:Y:S01]  /*8fd0*/  FMUL.FTZ R42, R148, R110 ;  /* 0x0000006e942a7220 */ /* 0x000fe20000410000 */
[----:B--2---:R-:W-:Y:S01]  /*8fe0*/  F2FP.BF16.PACK_AB R144, R180, R181 ;  /* 0x000000b5b490723e */ /* 0x004fe200000010ff */
[C---:B------:R-:W-:Y:S02]  /*8ff0*/  FMUL.FTZ R43, R148.reuse, R111 ;  /* 0x0000006f942b7220 */ /* 0x040fe40000410000 */
[----:B------:R-:W-:Y:S01]  /*9000*/  LDSM.16.MT88.4 R108, [R214+0x500] ;  /* 0x00050000d66c783b */ /* 0x000fe20000004200 */
[C---:B------:R-:W-:Y:S02]  /*9010*/  FMUL.FTZ R44, R149.reuse, R104 ;  /* 0x00000068952c7220 */ /* 0x040fe40000410000 */
[----:B------:R-:W-:Y:S01]  /*9020*/  MUFU.EX2 R189, R189 ;  /* 0x000000bd00bd7308 */ /* 0x000fe20000000800 */
[----:B------:R-:W-:Y:S02]  /*9030*/  FMUL.FTZ R45, R149, R105 ;  /* 0x00000069952d7220 */ /* 0x000fe40000410000 */
[C---:B------:R-:W-:Y:S02]  /*9040*/  FMUL.FTZ R46, R148.reuse, R106 ;  /* 0x0000006a942e7220 */ /* 0x040fe40000410000 */
[----:B------:R-:W-:Y:S02]  /*9050*/  FMUL.FTZ R47, R148, R107 ;  /* 0x0000006b942f7220 */ /* 0x000fe40000410000 */
[----:B------:R-:W-:Y:S01]  /*9060*/  LDSM.16.MT88.4 R104, [R212+0x1900] ;  /* 0x00190000d468783b */ /* 0x000fe20000004200 */
[C---:B------:R-:W-:Y:S02]  /*9070*/  FMUL.FTZ R48, R151.reuse, R100 ;  /* 0x0000006497307220 */ /* 0x040fe40000410000 */
[----:B------:R-:W2:Y:S01]  /*9080*/  MUFU.EX2 R188, R188 ;  /* 0x000000bc00bc7308 */ /* 0x000ea20000000800 */
[----:B------:R-:W-:Y:S02]  /*9090*/  FMUL.FTZ R49, R151, R101 ;  /* 0x0000006597317220 */ /* 0x000fe40000410000 */
[----:B------:R-:W-:Y:S01]  /*90a0*/  FMUL.FTZ R50, R150, R102 ;  /* 0x0000006696327220 */ /* 0x000fe20000410000 */
[----:B-1----:R-:W-:Y:S01]  /*90b0*/  F2FP.BF16.PACK_AB R146, R184, R185 ;  /* 0x000000b9b892723e */ /* 0x002fe200000010ff */
[----:B------:R-:W-:Y:S02]  /*90c0*/  FMUL.FTZ R51, R150, R103 ;  /* 0x0000006796337220 */ /* 0x000fe40000410000 */
[----:B------:R-:W-:Y:S01]  /*90d0*/  LDSM.16.MT88.4 R100, [R214+0x1900] ;  /* 0x00190000d664783b */ /* 0x000fe20000004200 */
[--C-:B------:R-:W-:Y:S02]  /*90e0*/  FFMA.FTZ R164, R164, c[0x0][0x2d0], -R161.reuse ;  /* 0x0000b400a4a47a23 */ /* 0x100fe400000108a1 */
[----:B------:R-:W-:Y:S01]  /*90f0*/  MUFU.EX2 R187, R187 ;  /* 0x000000bb00bb7308 */ /* 0x000fe20000000800 */
[C---:B------:R-:W-:Y:S02]  /*9100*/  FMUL.FTZ R24, R149.reuse, R124 ;  /* 0x0000007c95187220 */ /* 0x040fe40000410000 */
[C---:B------:R-:W-:Y:S02]  /*9110*/  FMUL.FTZ R25, R149.reuse, R125 ;  /* 0x0000007d95197220 */ /* 0x040fe40000410000 */
[C---:B------:R-:W-:Y:S02]  /*9120*/  FMUL.FTZ R26, R148.reuse, R126 ;  /* 0x0000007e941a7220 */ /* 0x040fe40000410000 */
[C---:B------:R-:W-:Y:S02]  /*9130*/  FMUL.FTZ R27, R148.reuse, R127 ;  /* 0x0000007f941b7220 */ /* 0x040fe40000410000 */
[----:B------:R-:W-:Y:S01]  /*9140*/  FMUL.FTZ R28, R149, R120 ;  /* 0x00000078951c7220 */ /* 0x000fe20000410000 */
[----:B------:R-:W1:Y:S01]  /*9150*/  MUFU.EX2 R186, R186 ;  /* 0x000000ba00ba7308 */ /* 0x000e620000000800 */
[C---:B------:R-:W-:Y:S02]  /*9160*/  FMUL.FTZ R30, R148.reuse, R122 ;  /* 0x0000007a941e7220 */ /* 0x040fe40000410000 */
[----:B------:R-:W-:Y:S01]  /*9170*/  FMUL.FTZ R31, R148, R123 ;  /* 0x0000007b941f7220 */ /* 0x000fe20000410000 */
[----:B--2---:R-:W-:Y:S01]  /*9180*/  F2FP.BF16.PACK_AB R145, R188, R189 ;  /* 0x000000bdbc91723e */ /* 0x004fe200000010ff */
[C---:B------:R-:W-:Y:S02]  /*9190*/  FMUL.FTZ R52, R151.reuse, R52 ;  /* 0x0000003497347220 */ /* 0x040fe40000410000 */
[----:B------:R-:W-:Y:S02]  /*91a0*/  FMUL.FTZ R53, R151, R53 ;  /* 0x0000003597357220 */ /* 0x000fe40000410000 */
[C---:B------:R-:W-:Y:S01]  /*91b0*/  FMUL.FTZ R54, R150.reuse, R54 ;  /* 0x0000003696367220 */ /* 0x040fe20000410000 */
[----:B------:R-:W-:Y:S01]  /*91c0*/  MUFU.EX2 R124, R175 ;  /* 0x000000af007c7308 */ /* 0x000fe20000000800 */
[----:B------:R-:W-:Y:S02]  /*91d0*/  FMUL.FTZ R55, R150, R55 ;  /* 0x0000003796377220 */ /* 0x000fe40000410000 */
[C---:B------:R-:W-:Y:S02]  /*91e0*/  FMUL.FTZ R56, R149.reuse, R56 ;  /* 0x0000003895387220 */ /* 0x040fe40000410000 */
[C---:B------:R-:W-:Y:S02]  /*91f0*/  FMUL.FTZ R57, R149.reuse, R57 ;  /* 0x0000003995397220 */ /* 0x040fe40000410000 */
[C---:B------:R-:W-:Y:S02]  /*9200*/  FMUL.FTZ R58, R148.reuse, R58 ;  /* 0x0000003a943a7220 */ /* 0x040fe40000410000 */
[----:B------:R-:W-:Y:S01]  /*9210*/  FMUL.FTZ R59, R148, R59 ;  /* 0x0000003b943b7220 */ /* 0x000fe20000410000 */
[----:B------:R-:W-:Y:S01]  /*9220*/  MUFU.EX2 R120, R174 ;  /* 0x000000ae00787308 */ /* 0x000fe20000000800 */
[C---:B------:R-:W-:Y:S02]  /*9230*/  FMUL.FTZ R60, R149.reuse, R60 ;  /* 0x0000003c953c7220 */ /* 0x040fe40000410000 */
[----:B------:R-:W-:Y:S01]  /*9240*/  FMUL.FTZ R61, R149, R61 ;  /* 0x0000003d953d7220 */ /* 0x000fe20000410000 */
[----:B-1----:R-:W-:Y:S01]  /*9250*/  F2FP.BF16.PACK_AB R147, R186, R187 ;  /* 0x000000bbba93723e */ /* 0x002fe200000010ff */
[C---:B------:R-:W-:Y:S02]  /*9260*/  FMUL.FTZ R62, R148.reuse, R62 ;  /* 0x0000003e943e7220 */ /* 0x040fe40000410000 */
[----:B------:R-:W-:Y:S02]  /*9270*/  FMUL.FTZ R63, R148, R63 ;  /* 0x0000003f943f7220 */ /* 0x000fe40000410000 */
[C---:B------:R-:W-:Y:S01]  /*9280*/  FMUL.FTZ R64, R151.reuse, R64 ;  /* 0x0000004097407220 */ /* 0x040fe20000410000 */
[----:B------:R1:W-:Y:S01]  /*9290*/  MUFU.EX2 R136, R173 ;  /* 0x000000ad00887308 */ /* 0x0003e20000000800 */
[C---:B------:R-:W-:Y:S01]  /*92a0*/  HMMA.16816.F32.BF16 R8, R144.reuse, R20, R8 ;  /* 0x000000149008723c */ /* 0x040fe20000041808 */
[C---:B------:R-:W-:Y:S02]  /*92b0*/  FMUL.FTZ R65, R151.reuse, R65 ;  /* 0x0000004197417220 */ /* 0x040fe40000410000 */
[C---:B------:R-:W-:Y:S02]  /*92c0*/  FMUL.FTZ R66, R150.reuse, R66 ;  /* 0x0000004296427220 */ /* 0x040fe40000410000 */
[----:B------:R-:W-:Y:S02]  /*92d0*/  FMUL.FTZ R67, R150, R67 ;  /* 0x0000004396437220 */ /* 0x000fe40000410000 */
[C---:B------:R-:W-:Y:S01]  /*92e0*/  FMUL.FTZ R20, R151.reuse, R128 ;  /* 0x0000008097147220 */ /* 0x040fe20000410000 */
[-C--:B------:R-:W-:Y:S01]  /*92f0*/  HMMA.16816.F32.BF16 R12, R144, R22.reuse, R12 ;  /* 0x00000016900c723c */ /* 0x080fe2000004180c */
[----:B------:R-:W-:Y:S01]  /*9300*/  FMUL.FTZ R21, R151, R129 ;  /* 0x0000008197157220 */ /* 0x000fe20000410000 */
[----:B------:R-:W-:Y:S02]  /*9310*/  MUFU.EX2 R122, R170 ;  /* 0x000000aa007a7308 */ /* 0x000fe40000000800 */
[C---:B------:R-:W-:Y:S02]  /*9320*/  FMUL.FTZ R29, R149.reuse, R121 ;  /* 0x00000079951d7220 */ /* 0x040fe40000410000 */
[C---:B------:R-:W-:Y:S02]  /*9330*/  FMUL.FTZ R72, R149.reuse, R72 ;  /* 0x0000004895487220 */ /* 0x040fe40000410000 */
[C---:B------:R-:W-:Y:S01]  /*9340*/  HMMA.16816.F32.BF16 R16, R156.reuse, R22, R16 ;  /* 0x000000169c10723c */ /* 0x040fe20000041810 */
[C---:B------:R-:W-:Y:S03]  /*9350*/  FMUL.FTZ R73, R149.reuse, R73 ;  /* 0x0000004995497220 */ /* 0x040fe60000410000 */
[----:B------:R-:W-:Y:S01]  /*9360*/  MUFU.EX2 R138, R171 ;  /* 0x000000ab008a7308 */ /* 0x000fe20000000800 */
[----:B------:R-:W-:Y:S02]  /*9370*/  FMUL.FTZ R74, R148, R74 ;  /* 0x0000004a944a7220 */ /* 0x000fe40000410000 */
[C---:B------:R-:W-:Y:S01]  /*9380*/  FMUL.FTZ R22, R150.reuse, R130 ;  /* 0x0000008296167220 */ /* 0x040fe20000410000 */
[----:B-1----:R-:W-:Y:S01]  /*9390*/  LDSM.16.MT88.4 R172, [R214+0x2100] ;  /* 0x00210000d6ac783b */ /* 0x002fe20000004200 */
[----:B------:R-:W-:Y:S03]  /*93a0*/  FMUL.FTZ R23, R150, R131 ;  /* 0x0000008396177220 */ /* 0x000fe60000410000 */
[C---:B------:R-:W-:Y:S02]  /*93b0*/  FMUL.FTZ R75, R148.reuse, R75 ;  /* 0x0000004b944b7220 */ /* 0x040fe40000410000 */
[----:B------:R1:W-:Y:S01]  /*93c0*/  MUFU.EX2 R125, R169 ;  /* 0x000000a9007d7308 */ /* 0x0003e20000000800 */
[C---:B------:R-:W-:Y:S01]  /*93d0*/  FMUL.FTZ R76, R149.reuse, R76 ;  /* 0x0000004c954c7220 */ /* 0x040fe20000410000 */
[-C--:B------:R-:W-:Y:S01]  /*93e0*/  HMMA.16816.F32.BF16 R20, R156, R36.reuse, R20 ;  /* 0x000000249c14723c */ /* 0x080fe20000041814 */
[----:B------:R-:W2:Y:S01]  /*93f0*/  LDSM.16.MT88.4 R128, [R214+0xd00] ;  /* 0x000d0000d680783b */ /* 0x000ea20000004200 */
[C---:B------:R-:W-:Y:S02]  /*9400*/  FMUL.FTZ R77, R149.reuse, R77 ;  /* 0x0000004d954d7220 */ /* 0x040fe40000410000 */
[C---:B------:R-:W-:Y:S02]  /*9410*/  FMUL.FTZ R78, R148.reuse, R78 ;  /* 0x0000004e944e7220 */ /* 0x040fe40000410000 */
[C---:B------:R-:W-:Y:S02]  /*9420*/  FMUL.FTZ R79, R148.reuse, R79 ;  /* 0x0000004f944f7220 */ /* 0x040fe40000410000 */
[C---:B------:R-:W-:Y:S01]  /*9430*/  HMMA.16816.F32.BF16 R24, R144.reuse, R36, R24 ;  /* 0x000000249018723c */ /* 0x040fe20000041818 */
[----:B------:R-:W-:Y:S03]  /*9440*/  MUFU.EX2 R127, R167 ;  /* 0x000000a7007f7308 */ /* 0x000fe60000000800 */
[C---:B------:R-:W-:Y:S02]  /*9450*/  FMUL.FTZ R88, R149.reuse, R88 ;  /* 0x0000005895587220 */ /* 0x040fe40000410000 */
[----:B------:R-:W-:Y:S02]  /*9460*/  FMUL.FTZ R89, R149, R89 ;  /* 0x0000005995597220 */ /* 0x000fe40000410000 */
[-C--:B------:R-:W-:Y:S01]  /*9470*/  HMMA.16816.F32.BF16 R28, R144, R38.reuse, R28 ;  /* 0x00000026901c723c */ /* 0x080fe2000004181c */
[C---:B------:R-:W-:Y:S02]  /*9480*/  FMUL.FTZ R36, R151.reuse, R112 ;  /* 0x0000007097247220 */ /* 0x040fe40000410000 */
[----:B------:R-:W-:Y:S01]  /*9490*/  MUFU.EX2 R123, R165 ;  /* 0x000000a5007b7308 */ /* 0x000fe20000000800 */
[----:B------:R-:W-:Y:S01]  /*94a0*/  FMUL.FTZ R37, R151, R113 ;  /* 0x0000007197257220 */ /* 0x000fe20000410000 */
[----:B-1----:R-:W-:Y:S01]  /*94b0*/  LDSM.16.MT88.4 R168, [R212+0x1500] ;  /* 0x00150000d4a8783b */ /* 0x002fe20000004200 */
[C---:B------:R-:W-:Y:S02]  /*94c0*/  FMUL.FTZ R90, R148.reuse, R90 ;  /* 0x0000005a945a7220 */ /* 0x040fe40000410000 */
[C---:B------:R-:W-:Y:S01]  /*94d0*/  HMMA.16816.F32.BF16 R32, R156.reuse, R38, R32 ;  /* 0x000000269c20723c */ /* 0x040fe20000041820 */
[----:B------:R-:W-:Y:S03]  /*94e0*/  FMUL.FTZ R91, R148, R91 ;  /* 0x0000005b945b7220 */ /* 0x000fe60000410000 */
[C---:B------:R-:W-:Y:S01]  /*94f0*/  FMUL.FTZ R92, R149.reuse, R92 ;  /* 0x0000005c955c7220 */ /* 0x040fe20000410000 */
[----:B------:R-:W-:Y:S01]  /*9500*/  MUFU.EX2 R139, R166 ;  /* 0x000000a6008b7308 */ /* 0x000fe20000000800 */
[----:B------:R-:W-:Y:S02]  /*9510*/  FMUL.FTZ R93, R149, R93 ;  /* 0x0000005d955d7220 */ /* 0x000fe40000410000 */
[C---:B------:R-:W-:Y:S04]  /*9520*/  FMUL.FTZ R38, R150.reuse, R114 ;  /* 0x0000007296267220 */ /* 0x040fe80000410000 */
[----:B------:R-:W-:Y:S02]  /*9530*/  FMUL.FTZ R39, R150, R115 ;  /* 0x0000007396277220 */ /* 0x000fe40000410000 */
[----:B------:R-:W1:Y:S01]  /*9540*/  LDSM.16.MT88.4 R112, [R212+0xd00] ;  /* 0x000d0000d470783b */ /* 0x000e620000004200 */
[----:B------:R3:W-:Y:S01]  /*9550*/  MUFU.EX2 R126, R164 ;  /* 0x000000a4007e7308 */ /* 0x0007e20000000800 */
[C---:B------:R-:W-:Y:S02]  /*9560*/  FMUL.FTZ R94, R148.reuse, R94 ;  /* 0x0000005e945e7220 */ /* 0x040fe40000410000 */
[----:B------:R-:W-:Y:S01]  /*9570*/  FMUL.FTZ R95, R148, R95 ;  /* 0x0000005f945f7220 */ /* 0x000fe20000410000 */
[-C--:B--2---:R-:W-:Y:S01]  /*9580*/  HMMA.16816.F32.BF16 R36, R156, R128.reuse, R36 ;  /* 0x000000809c24723c */ /* 0x084fe20000041824 */
[C---:B------:R-:W-:Y:S02]  /*9590*/  FMUL.FTZ R96, R151.reuse, R96 ;  /* 0x0000006097607220 */ /* 0x040fe40000410000 */
[C---:B------:R-:W-:Y:S02]  /*95a0*/  FMUL.FTZ R97, R151.reuse, R97 ;  /* 0x0000006197617220 */ /* 0x040fe40000410000 */
[C---:B------:R-:W-:Y:S01]  /*95b0*/  FMUL.FTZ R98, R150.reuse, R98 ;  /* 0x0000006296627220 */ /* 0x040fe20000410000 */
[----:B------:R-:W-:Y:S01]  /*95c0*/  MUFU.EX2 R190, R190 ;  /* 0x000000be00be7308 */ /* 0x000fe20000000800 */
[C---:B------:R-:W-:Y:S01]  /*95d0*/  FMUL.FTZ R99, R150.reuse, R99 ;  /* 0x0000006396637220 */ /* 0x040fe20000410000 */
[C---:B------:R-:W-:Y:S01]  /*95e0*/  HMMA.16816.F32.BF16 R40, R144.reuse, R128, R40 ;  /* 0x000000809028723c */ /* 0x040fe20000041828 */
[C---:B------:R-:W-:Y:S03]  /*95f0*/  FMUL.FTZ R68, R151.reuse, R68 ;  /* 0x0000004497447220 */ /* 0x040fe60000410000 */
[C---:B------:R-:W-:Y:S02]  /*9600*/  FMUL.FTZ R69, R151.reuse, R69 ;  /* 0x0000004597457220 */ /* 0x040fe40000410000 */
[C---:B------:R-:W-:Y:S02]  /*9610*/  FMUL.FTZ R70, R150.reuse, R70 ;  /* 0x0000004696467220 */ /* 0x040fe40000410000 */
[-C--:B------:R-:W-:Y:S01]  /*9620*/  HMMA.16816.F32.BF16 R44, R144, R130.reuse, R44 ;  /* 0x00000082902c723c */ /* 0x080fe2000004182c */
[----:B------:R-:W2:Y:S01]  /*9630*/  MUFU.EX2 R191, R191 ;  /* 0x000000bf00bf7308 */ /* 0x000ea20000000800 */
[----:B---3--:R-:W-:Y:S02]  /*9640*/  LDSM.16.MT88.4 R164, [R214+0x1500] ;  /* 0x00150000d6a4783b */ /* 0x008fe40000004200 */
[C---:B------:R-:W-:Y:S02]  /*9650*/  FMUL.FTZ R71, R150.reuse, R71 ;  /* 0x0000004796477220 */ /* 0x040fe40000410000 */
[C---:B------:R-:W-:Y:S02]  /*9660*/  FMUL.FTZ R80, R151.reuse, R80 ;  /* 0x0000005097507220 */ /* 0x040fe40000410000 */
[C---:B------:R-:W-:Y:S01]  /*9670*/  HMMA.16816.F32.BF16 R48, R156.reuse, R130, R48 ;  /* 0x000000829c30723c */ /* 0x040fe20000041830 */
[C---:B------:R-:W-:Y:S02]  /*9680*/  FMUL.FTZ R81, R151.reuse, R81 ;  /* 0x0000005197517220 */ /* 0x040fe40000410000 */
[----:B------:R-:W-:Y:S01]  /*9690*/  MUFU.EX2 R192, R192 ;  /* 0x000000c000c07308 */ /* 0x000fe20000000800 */
[C---:B------:R-:W-:Y:S02]  /*96a0*/  FMUL.FTZ R82, R150.reuse, R82 ;  /* 0x0000005296527220 */ /* 0x040fe40000410000 */
[C---:B------:R-:W-:Y:S02]  /*96b0*/  FMUL.FTZ R83, R150.reuse, R83 ;  /* 0x0000005396537220 */ /* 0x040fe40000410000 */
[C---:B------:R-:W-:Y:S01]  /*96c0*/  FMUL.FTZ R84, R151.reuse, R84 ;  /* 0x0000005497547220 */ /* 0x040fe20000410000 */
[-C--:B-1----:R-:W-:Y:S03]  /*96d0*/  HMMA.16816.F32.BF16 R52, R156, R112.reuse, R52 ;  /* 0x000000709c34723c */ /* 0x082fe60000041834 */
[----:B------:R-:W-:Y:S01]  /*96e0*/  FMUL.FTZ R85, R151, R85 ;  /* 0x0000005597557220 */ /* 0x000fe20000410000 */
[----:B------:R-:W1:Y:S01]  /*96f0*/  MUFU.EX2 R193, R193 ;  /* 0x000000c100c17308 */ /* 0x000e620000000800 */
[C---:B------:R-:W-:Y:S02]  /*9700*/  FMUL.FTZ R86, R150.reuse, R86 ;  /* 0x0000005696567220 */ /* 0x040fe40000410000 */
[----:B------:R-:W-:Y:S02]  /*9710*/  FMUL.FTZ R87, R150, R87 ;  /* 0x0000005796577220 */ /* 0x000fe40000410000 */
[--C-:B------:R-:W-:Y:S01]  /*9720*/  FFMA.FTZ R247, R247, c[0x0][0x2d0], -R161.reuse ;  /* 0x0000b400f7f77a23 */ /* 0x100fe200000108a1 */
[C---:B------:R-:W-:Y:S02]  /*9730*/  HMMA.16816.F32.BF16 R56, R144.reuse, R112, R56 ;  /* 0x000000709038723c */ /* 0x040fe40000041838 */
[--C-:B------:R-:W-:Y:S02]  /*9740*/  FFMA.FTZ R252, R252, c[0x0][0x2d0], -R161.reuse ;  /* 0x0000b400fcfc7a23 */ /* 0x100fe400000108a1 */
[----:B------:R-:W-:Y:S01]  /*9750*/  MUFU.EX2 R194, R194 ;  /* 0x000000c200c27308 */ /* 0x000fe20000000800 */
[--C-:B------:R-:W-:Y:S02]  /*9760*/  FFMA.FTZ R251, R251, c[0x0][0x2d0], -R161.reuse ;  /* 0x0000b400fbfb7a23 */ /* 0x100fe400000108a1 */
[--C-:B------:R-:W-:Y:S01]  /*9770*/  FFMA.FTZ R249, R249, c[0x0][0x2d0], -R161.reuse ;  /* 0x0000b400f9f97a23 */ /* 0x100fe200000108a1 */
[-C--:B------:R-:W-:Y:S01]  /*9780*/  HMMA.16816.F32.BF16 R60, R144, R114.reuse, R60 ;  /* 0x00000072903c723c */ /* 0x080fe2000004183c */
[--C-:B------:R-:W-:Y:S03]  /*9790*/  FFMA.FTZ R162, R162, c[0x0][0x2d0], -R161.reuse ;  /* 0x0000b400a2a27a23 */ /* 0x100fe600000108a1 */
[--C-:B------:R-:W-:Y:S02]  /*97a0*/  FFMA.FTZ R160, R160, c[0x0][0x2d0], -R161.reuse ;  /* 0x0000b400a0a07a23 */ /* 0x100fe400000108a1 */
[----:B------:R-:W3:Y:S01]  /*97b0*/  MUFU.EX2 R195, R195 ;  /* 0x000000c300c37308 */ /* 0x000ee20000000800 */
[----:B------:R-:W-:Y:S01]  /*97c0*/  FFMA.FTZ R161, R153, c[0x0][0x2d0], -R161 ;  /* 0x0000b40099a17a23 */ /* 0x000fe200000108a1 */
[C---:B------:R-:W-:Y:S01]  /*97d0*/  HMMA.16816.F32.BF16 R64, R156.reuse, R114, R64 ;  /* 0x000000729c40723c */ /* 0x040fe20000041840 */
[----:B------:R-:W4:Y:S03]  /*97e0*/  LDSM.16.MT88.4 R112, [R212+0x500] ;  /* 0x00050000d470783b */ /* 0x000f260000004200 */
[----:B------:R-:W-:Y:S01]  /*97f0*/  FFMA.FTZ R179, R151, R234, R179 ;  /* 0x000000ea97b37223 */ /* 0x000fe200000100b3 */
[----:B------:R-:W-:Y:S01]  /*9800*/  MOV R151, R3 ;  /* 0x0000000300977202 */ /* 0x000fe20000000f00 */
[----:B------:R-:W-:Y:S01]  /*9810*/  FFMA.FTZ R155, R150, R235, R155 ;  /* 0x000000eb969b7223 */ /* 0x000fe2000001009b */
[----:B------:R-:W-:Y:S01]  /*9820*/  MOV R150, R2 ;  /* 0x0000000200967202 */ /* 0x000fe20000000f00 */
[-C--:B------:R-:W-:Y:S01]  /*9830*/  HMMA.16816.F32.BF16 R68, R156, R100.reuse, R68 ;  /* 0x000000649c44723c */ /* 0x080fe20000041844 */
[----:B------:R-:W-:Y:S03]  /*9840*/  MUFU.EX2 R196, R196 ;  /* 0x000000c400c47308 */ /* 0x000fe60000000800 */
[----:B------:R-:W-:Y:S01]  /*9850*/  FFMA.FTZ R181, R149, R232, R181 ;  /* 0x000000e895b57223 */ /* 0x000fe200000100b5 */
[----:B------:R-:W-:Y:S01]  /*9860*/  MOV R149, R0 ;  /* 0x0000000000957202 */ /* 0x000fe20000000f00 */
[----:B------:R-:W-:Y:S01]  /*9870*/  FFMA.FTZ R189, R148, R233, R189 ;  /* 0x000000e994bd7223 */ /* 0x000fe200000100bd */
[----:B------:R-:W-:Y:S01]  /*9880*/  MOV R148, R152 ;  /* 0x0000009800947202 */ /* 0x000fe20000000f00 */
[C---:B------:R-:W-:Y:S01]  /*9890*/  HMMA.16816.F32.BF16 R72, R144.reuse, R100, R72 ;  /* 0x000000649048723c */ /* 0x040fe20000041848 */
[----:B------:R-:W-:Y:S02]  /*98a0*/  FADD.FTZ R178, R178, R179 ;  /* 0x000000b3b2b27221 */ /* 0x000fe40000010000 */
[----:B------:R-:W5:Y:S01]  /*98b0*/  MUFU.EX2 R197, R197 ;  /* 0x000000c500c57308 */ /* 0x000f620000000800 */
[----:B------:R-:W-:Y:S02]  /*98c0*/  FADD.FTZ R154, R154, R155 ;  /* 0x0000009b9a9a7221 */ /* 0x000fe40000010000 */
[----:B------:R-:W-:Y:S01]  /*98d0*/  FADD.FTZ R180, R180, R181 ;  /* 0x000000b5b4b47221 */ /* 0x000fe20000010000 */
[----:B--2---:R-:W-:Y:S01]  /*98e0*/  F2FP.BF16.PACK_AB R100, R191, R190 ;  /* 0x000000bebf64723e */ /* 0x004fe200000010ff */
[-C--:B------:R-:W-:Y:S01]  /*98f0*/  HMMA.16816.F32.BF16 R76, R144, R102.reuse, R76 ;  /* 0x00000066904c723c */ /* 0x080fe2000004184c */
[----:B-1----:R-:W-:Y:S03]  /*9900*/  F2FP.BF16.PACK_AB R101, R193, R192 ;  /* 0x000000c0c165723e */ /* 0x002fe600000010ff */
[----:B------:R-:W-:Y:S01]  /*9910*/  FADD.FTZ R188, R188, R189 ;  /* 0x000000bdbcbc7221 */ /* 0x000fe20000010000 */
[----:B------:R-:W-:Y:S01]  /*9920*/  MUFU.EX2 R198, R198 ;  /* 0x000000c600c67308 */ /* 0x000fe20000000800 */
[----:B------:R-:W-:Y:S02]  /*9930*/  FADD.FTZ R177, R177, R178 ;  /* 0x000000b2b1b17221 */ /* 0x000fe40000010000 */
[C---:B------:R-:W-:Y:S01]  /*9940*/  HMMA.16816.F32.BF16 R80, R156.reuse, R102, R80 ;  /* 0x000000669c50723c */ /* 0x040fe20000041850 */
[----:B------:R-:W-:Y:S03]  /*9950*/  FADD.FTZ R183, R183, R154 ;  /* 0x0000009ab7b77221 */ /* 0x000fe60000010000 */
[----:B------:R-:W-:Y:S02]  /*9960*/  FADD.FTZ R185, R185, R180 ;  /* 0x000000b4b9b97221 */ /* 0x000fe40000010000 */
[----:B------:R-:W-:Y:S01]  /*9970*/  FADD.FTZ R187, R187, R188 ;  /* 0x000000bcbbbb7221 */ /* 0x000fe20000010000 */
[----:B---3--:R-:W-:Y:S01]  /*9980*/  F2FP.BF16.PACK_AB R102, R195, R194 ;  /* 0x000000c2c366723e */ /* 0x008fe200000010ff */
[-C--:B------:R-:W-:Y:S01]  /*9990*/  HMMA.16816.F32.BF16 R84, R156, R104.reuse, R84 ;  /* 0x000000689c54723c */ /* 0x080fe20000041854 */
[----:B------:R-:W1:Y:S03]  /*99a0*/  MUFU.EX2 R199, R199 ;  /* 0x000000c700c77308 */ /* 0x000e660000000800 */
[----:B-----5:R-:W-:Y:S01]  /*99b0*/  F2FP.BF16.PACK_AB R103, R197, R196 ;  /* 0x000000c4c567723e */ /* 0x020fe200000010ff */
[----:B------:R-:W-:Y:S02]  /*99c0*/  FADD.FTZ R177, R176, R177 ;  /* 0x000000b1b0b17221 */ /* 0x000fe40000010000 */
[----:B------:R-:W-:Y:S01]  /*99d0*/  FADD.FTZ R183, R182, R183 ;  /* 0x000000b7b6b77221 */ /* 0x000fe20000010000 */
[C---:B------:R-:W-:Y:S01]  /*99e0*/  HMMA.16816.F32.BF16 R88, R144.reuse, R104, R88 ;  /* 0x000000689058723c */ /* 0x040fe20000041858 */
[----:B------:R-:W-:Y:S02]  /*99f0*/  FADD.FTZ R185, R184, R185 ;  /* 0x000000b9b8b97221 */ /* 0x000fe40000010000 */
[----:B------:R-:W-:Y:S01]  /*9a00*/  MUFU.EX2 R244, R244 ;  /* 0x000000f400f47308 */ /* 0x000fe20000000800 */
[----:B------:R-:W-:Y:S02]  /*9a10*/  FADD.FTZ R186, R186, R187 ;  /* 0x000000bbbaba7221 */ /* 0x000fe40000010000 */
[----:B------:R-:W-:Y:S02]  /*9a20*/  FADD.FTZ R190, R190, R177 ;  /* 0x000000b1bebe7221 */ /* 0x000fe40000010000 */
[-C--:B------:R-:W-:Y:S01]  /*9a30*/  HMMA.16816.F32.BF16 R92, R144, R106.reuse, R92 ;  /* 0x0000006a905c723c */ /* 0x080fe2000004185c */
[----:B------:R-:W-:Y:S03]  /*9a40*/  FADD.FTZ R192, R192, R183 ;  /* 0x000000b7c0c07221 */ /* 0x000fe60000010000 */
[----:B------:R-:W-:Y:S01]  /*9a50*/  FADD.FTZ R191, R191, R190 ;  /* 0x000000bebfbf7221 */ /* 0x000fe20000010000 */
[----:B------:R-:W2:Y:S01]  /*9a60*/  MUFU.EX2 R245, R245 ;  /* 0x000000f500f57308 */ /* 0x000ea20000000800 */
[----:B------:R-:W-:Y:S02]  /*9a70*/  FADD.FTZ R193, R193, R192 ;  /* 0x000000c0c1c17221 */ /* 0x000fe40000010000 */
[----:B------:R-:W-:Y:S01]  /*9a80*/  HMMA.16816.F32.BF16 R96, R156, R106, R96 ;  /* 0x0000006a9c60723c */ /* 0x000fe20000041860 */
[C---:B-1----:R-:W-:Y:S03]  /*9a90*/  F2FP.BF16.PACK_AB R104, R199.reuse, R198 ;  /* 0x000000c6c768723e */ /* 0x042fe600000010ff */
[----:B------:R-:W-:Y:S02]  /*9aa0*/  FADD.FTZ R198, R198, R185 ;  /* 0x000000b9c6c67221 */ /* 0x000fe40000010000 */
[----:B------:R-:W-:Y:S01]  /*9ab0*/  FADD.FTZ R194, R194, R191 ;  /* 0x000000bfc2c27221 */ /* 0x000fe20000010000 */
[----:B------:R-:W-:Y:S01]  /*9ac0*/  MUFU.EX2 R247, R247 ;  /* 0x000000f700f77308 */ /* 0x000fe20000000800 */
[-C--:B------:R-:W-:Y:S01]  /*9ad0*/  HMMA.16816.F32.BF16 R4, R100, R108.reuse, R4 ;  /* 0x0000006c6404723c */ /* 0x080fe20000041804 */
[----:B------:R-:W-:Y:S03]  /*9ae0*/  F2FP.BF16.PACK_AB R158, R136, R120 ;  /* 0x00000078889e723e */ /* 0x000fe600000010ff */
[----:B------:R-:W-:Y:S01]  /*9af0*/  F2FP.BF16.PACK_AB R159, R138, R122 ;  /* 0x0000007a8a9f723e */ /* 0x000fe200000010ff */
[----:B------:R-:W-:Y:S02]  /*9b00*/  FADD.FTZ R199, R199, R198 ;  /* 0x000000c6c7c77221 */ /* 0x000fe40000010000 */
[----:B------:R-:W-:Y:S02]  /*9b10*/  FADD.FTZ R196, R196, R193 ;  /* 0x000000c1c4c47221 */ /* 0x000fe40000010000 */
[----:B------:R-:W1:Y:S03]  /*9b20*/  MUFU.EX2 R252, R252 ;  /* 0x000000fc00fc7308 */ /* 0x000e660000000800 */
[----:B------:R-:W-:Y:S01]  /*9b30*/  FADD.FTZ R194, R195, R194 ;  /* 0x000000c2c3c27221 */ /* 0x000fe20000010000 */
[----:B--2---:R-:W-:Y:S01]  /*9b40*/  F2FP.BF16.PACK_AB R106, R245, R244 ;  /* 0x000000f4f56a723e */ /* 0x004fe200000010ff */
[----:B------:R-:W-:Y:S02]  /*9b50*/  FADD.FTZ R244, R244, R199 ;  /* 0x000000c7f4f47221 */ /* 0x000fe40000010000 */
[----:B------:R-:W-:Y:S02]  /*9b60*/  FADD.FTZ R197, R197, R196 ;  /* 0x000000c4c5c57221 */ /* 0x000fe40000010000 */
[----:B------:R-:W-:Y:S01]  /*9b70*/  FADD.FTZ R244, R245, R244 ;  /* 0x000000f4f5f47221 */ /* 0x000fe20000010000 */
[----:B------:R-:W2:Y:S10]  /*9b80*/  MUFU.EX2 R251, R251 ;  /* 0x000000fb00fb7308 */ /* 0x000eb40000000800 */
[----:B------:R-:W3:Y:S01]  /*9b90*/  MUFU.EX2 R249, R249 ;  /* 0x000000f900f97308 */ /* 0x000ee20000000800 */
[C---:B-1----:R-:W-:Y:S01]  /*9ba0*/  F2FP.BF16.PACK_AB R105, R252.reuse, R247 ;  /* 0x000000f7fc69723e */ /* 0x042fe200000010ff */
[----:B------:R-:W-:Y:S04]  /*9bb0*/  FADD.FTZ R247, R247, R186 ;  /* 0x000000baf7f77221 */ /* 0x000fe80000010000 */
[----:B------:R-:W-:Y:S04]  /*9bc0*/  FADD.FTZ R252, R252, R247 ;  /* 0x000000f7fcfc7221 */ /* 0x000fe80000010000 */
[----:B------:R-:W1:Y:S01]  /*9bd0*/  MUFU.EX2 R250, R250 ;  /* 0x000000fa00fa7308 */ /* 0x000e620000000800 */
[----:B--2---:R-:W-:Y:S09]  /*9be0*/  FADD.FTZ R252, R251, R252 ;  /* 0x000000fcfbfc7221 */ /* 0x004ff20000010000 */
[----:B------:R-:W2:Y:S01]  /*9bf0*/  MUFU.EX2 R248, R248 ;  /* 0x000000f800f87308 */ /* 0x000ea20000000800 */
[C---:B---3--:R-:W-:Y:S01]  /*9c00*/  F2FP.BF16.PACK_AB R107, R249.reuse, R251 ;  /* 0x000000fbf96b723e */ /* 0x048fe200000010ff */
[----:B------:R-:W-:Y:S08]  /*9c10*/  FADD.FTZ R252, R249, R252 ;  /* 0x000000fcf9fc7221 */ /* 0x000ff00000010000 */
[----:B------:R-:W3:Y:S01]  /*9c20*/  MUFU.EX2 R246, R246 ;  /* 0x000000f600f67308 */ /* 0x000ee20000000800 */
[C---:B------:R-:W-:Y:S01]  /*9c30*/  HMMA.16816.F32.BF16 R8, R104.reuse, R108, R8 ;  /* 0x0000006c6808723c */ /* 0x040fe20000041808 */
[----:B-1----:R-:W-:Y:S07]  /*9c40*/  F2FP.BF16.PACK_AB R156, R250, R124 ;  /* 0x0000007cfa9c723e */ /* 0x002fee00000010ff */
[-C--:B------:R-:W-:Y:S01]  /*9c50*/  HMMA.16816.F32.BF16 R12, R104, R110.reuse, R12 ;  /* 0x0000006e680c723c */ /* 0x080fe2000004180c */
[----:B------:R1:W5:Y:S03]  /*9c60*/  MUFU.EX2 R121, R162 ;  /* 0x000000a200797308 */ /* 0x0003660000000800 */
[----:B--2---:R-:W-:Y:S04]  /*9c70*/  FADD.FTZ R197, R248, R197 ;  /* 0x000000c5f8c57221 */ /* 0x004fe80000010000 */
[C---:B------:R-:W-:Y:S01]  /*9c80*/  HMMA.16816.F32.BF16 R16, R100.reuse, R110, R16 ;  /* 0x0000006e6410723c */ /* 0x040fe20000041810 */
[----:B------:R-:W2:Y:S02]  /*9c90*/  LDSM.16.MT88.4 R108, [R212+0x1100] ;  /* 0x00110000d46c783b */ /* 0x000ea40000004200 */
[----:B------:R5:W-:Y:S01]  /*9ca0*/  MUFU.EX2 R137, R160 ;  /* 0x000000a000897308 */ /* 0x000be20000000800 */
[C---:B---3--:R-:W-:Y:S04]  /*9cb0*/  F2FP.BF16.PACK_AB R157, R246.reuse, R248 ;  /* 0x000000f8f69d723e */ /* 0x048fe800000010ff */
[-C--:B----4-:R-:W-:Y:S01]  /*9cc0*/  HMMA.16816.F32.BF16 R20, R100, R112.reuse, R20 ;  /* 0x000000706414723c */ /* 0x090fe20000041814 */
[----:B------:R-:W-:Y:S04]  /*9cd0*/  FADD.FTZ R197, R246, R197 ;  /* 0x000000c5f6c57221 */ /* 0x000fe80000010000 */
[----:B------:R3:W4:Y:S03]  /*9ce0*/  MUFU.EX2 R153, R161 ;  /* 0x000000a100997308 */ /* 0x0007260000000800 */
[C---:B------:R-:W-:Y:S01]  /*9cf0*/  HMMA.16816.F32.BF16 R24, R104.reuse, R112, R24 ;  /* 0x000000706818723c */ /* 0x040fe20000041818 */
[----:B-1----:R-:W-:Y:S07]  /*9d00*/  F2FP.BF16.PACK_AB R162, R139, R123 ;  /* 0x0000007b8ba2723e */ /* 0x002fee00000010ff */
[-C--:B------:R-:W-:Y:S01]  /*9d10*/  HMMA.16816.F32.BF16 R28, R104, R114.reuse, R28 ;  /* 0x00000072681c723c */ /* 0x080fe2000004181c */
[----:B-----5:R-:W-:Y:S07]  /*9d20*/  F2FP.BF16.PACK_AB R160, R127, R125 ;  /* 0x0000007d7fa0723e */ /* 0x020fee00000010ff */
[C---:B------:R-:W-:Y:S01]  /*9d30*/  HMMA.16816.F32.BF16 R32, R100.reuse, R114, R32 ;  /* 0x000000726420723c */ /* 0x040fe20000041820 */
[----:B------:R-:W1:Y:S03]  /*9d40*/  LDSM.16.MT88.4 R112, [R214+0x1d00] ;  /* 0x001d0000d670783b */ /* 0x000e660000004200 */
[----:B---3--:R-:W-:Y:S02]  /*9d50*/  F2FP.BF16.PACK_AB R161, R121, R126 ;  /* 0x0000007e79a1723e */ /* 0x008fe400000010ff */
[----:B----4-:R-:W-:Y:S02]  /*9d60*/  F2FP.BF16.PACK_AB R163, R153, R137 ;  /* 0x0000008999a3723e */ /* 0x010fe400000010ff */
[-C--:B------:R-:W-:Y:S08]  /*9d70*/  HMMA.16816.F32.BF16 R36, R100, R116.reuse, R36 ;  /* 0x000000746424723c */ /* 0x080ff00000041824 */
[C---:B------:R-:W-:Y:S08]  /*9d80*/  HMMA.16816.F32.BF16 R40, R104.reuse, R116, R40 ;  /* 0x000000746828723c */ /* 0x040ff00000041828 */
[-C--:B------:R-:W-:Y:S08]  /*9d90*/  HMMA.16816.F32.BF16 R44, R104, R118.reuse, R44 ;  /* 0x00000076682c723c */ /* 0x080ff0000004182c */
[C---:B------:R-:W-:Y:S01]  /*9da0*/  HMMA.16816.F32.BF16 R48, R100.reuse, R118, R48 ;  /* 0x000000766430723c */ /* 0x040fe20000041830 */
[----:B------:R-:W3:Y:S07]  /*9db0*/  LDSM.16.MT88.4 R116, [R212+0x1d00] ;  /* 0x001d0000d474783b */ /* 0x000eee0000004200 */
        /* <DEDUP_REMOVED lines=8> */
[C---:B------:R-:W-:Y:S08]  /*9e40*/  HMMA.16816.F32.BF16 R80, R100.reuse, R114, R80 ;  /* 0x000000726450723c */ /* 0x040ff00000041850 */
[-C--:B---3--:R-:W-:Y:S08]  /*9e50*/  HMMA.16816.F32.BF16 R84, R100, R116.reuse, R84 ;  /* 0x000000746454723c */ /* 0x088ff00000041854 */
[C---:B------:R-:W-:Y:S08]  /*9e60*/  HMMA.16816.F32.BF16 R88, R104.reuse, R116, R88 ;  /* 0x000000746858723c */ /* 0x040ff00000041858 */
[-C--:B------:R-:W-:Y:S08]  /*9e70*/  HMMA.16816.F32.BF16 R92, R104, R118.reuse, R92 ;  /* 0x00000076685c723c */ /* 0x080ff0000004185c */
[----:B------:R-:W-:Y:S08]  /*9e80*/  HMMA.16816.F32.BF16 R96, R100, R118, R96 ;  /* 0x000000766460723c */ /* 0x000ff00000041860 */
[-C--:B------:R-:W-:Y:S01]  /*9e90*/  HMMA.16816.F32.BF16 R144, R156, R132.reuse, R4 ;  /* 0x000000849c90723c */ /* 0x080fe20000041804 */
[----:B------:R-:W1:Y:S07]  /*9ea0*/  LDSM.16.MT88.4 R4, [R212+0x2100] ;  /* 0x00210000d404783b */ /* 0x000e6e0000004200 */
[C---:B------:R-:W-:Y:S07]  /*9eb0*/  HMMA.16816.F32.BF16 R140, R160.reuse, R132, R8 ;  /* 0x00000084a08c723c */ /* 0x040fee0000041808 */
[----:B------:R-:W-:Y:S02]  /*9ec0*/  MOV R11, R139 ;  /* 0x0000008b000b7202 */ /* 0x000fe40000000f00 */
[----:B------:R-:W-:Y:S03]  /*9ed0*/  MOV R10, R138 ;  /* 0x0000008a000a7202 */ /* 0x000fe60000000f00 */
[----:B------:R-:W-:Y:S02]  /*9ee0*/  MOV R9, R137 ;  /* 0x0000008900097202 */ /* 0x000fe40000000f00 */
[----:B------:R-:W-:Y:S02]  /*9ef0*/  MOV R8, R136 ;  /* 0x0000008800087202 */ /* 0x000fe40000000f00 */
[-C--:B------:R-:W-:Y:S07]  /*9f00*/  HMMA.16816.F32.BF16 R136, R160, R134.reuse, R12 ;  /* 0x00000086a088723c */ /* 0x080fee000004180c */
[----:B------:R-:W-:Y:S01]  /*9f10*/  MOV R15, R123 ;  /* 0x0000007b000f7202 */ /* 0x000fe20000000f00 */
[C---:B------:R-:W-:Y:S01]  /*9f20*/  HMMA.16816.F32.BF16 R132, R156.reuse, R134, R16 ;  /* 0x000000869c84723c */ /* 0x040fe20000041810 */
[----:B------:R-:W-:Y:S03]  /*9f30*/  MOV R14, R122 ;  /* 0x0000007a000e7202 */ /* 0x000fe60000000f00 */
[----:B------:R-:W-:Y:S02]  /*9f40*/  MOV R13, R121 ;  /* 0x00000079000d7202 */ /* 0x000fe40000000f00 */
[----:B------:R-:W-:Y:S01]  /*9f50*/  MOV R12, R120 ;  /* 0x00000078000c7202 */ /* 0x000fe20000000f00 */
[----:B------:R-:W-:Y:S01]  /*9f60*/  FADD.FTZ R197, R14, R197 ;  /* 0x000000c50ec57221 */ /* 0x000fe20000010000 */
[-C--:B--2---:R-:W-:Y:S01]  /*9f70*/  HMMA.16816.F32.BF16 R128, R156, R108.reuse, R20 ;  /* 0x0000006c9c80723c */ /* 0x084fe20000041814 */
[----:B------:R-:W-:Y:S03]  /*9f80*/  MOV R19, R127 ;  /* 0x0000007f00137202 */ /* 0x000fe60000000f00 */
[----:B------:R-:W-:Y:S01]  /*9f90*/  MOV R18, R126 ;  /* 0x0000007e00127202 */ /* 0x000fe20000000f00 */
[----:B------:R-:W-:Y:S01]  /*9fa0*/  FADD.FTZ R235, R10, R197 ;  /* 0x000000c50aeb7221 */ /* 0x000fe20000010000 */
[----:B------:R-:W-:Y:S02]  /*9fb0*/  MOV R17, R125 ;  /* 0x0000007d00117202 */ /* 0x000fe40000000f00 */
[----:B------:R-:W-:Y:S01]  /*9fc0*/  MOV R16, R124 ;  /* 0x0000007c00107202 */ /* 0x000fe20000000f00 */
[----:B------:R-:W-:Y:S01]  /*9fd0*/  FADD.FTZ R252, R18, R252 ;  /* 0x000000fc12fc7221 */ /* 0x000fe20000010000 */
[C---:B------:R-:W-:Y:S02]  /*9fe0*/  HMMA.16816.F32.BF16 R124, R160.reuse, R108, R24 ;  /* 0x0000006ca07c723c */ /* 0x040fe40000041818 */
[----:B------:R-:W-:Y:S02]  /*9ff0*/  FADD.FTZ R244, R17, R244 ;  /* 0x000000f411f47221 */ /* 0x000fe40000010000 */
[----:B------:R-:W-:Y:S02]  /*a000*/  FADD.FTZ R252, R13, R252 ;  /* 0x000000fc0dfc7221 */ /* 0x000fe40000010000 */
[----:B------:R-:W-:Y:S02]  /*a010*/  FADD.FTZ R244, R19, R244 ;  /* 0x000000f413f47221 */ /* 0x000fe40000010000 */
[-C--:B------:R-:W-:Y:S01]  /*a020*/  HMMA.16816.F32.BF16 R120, R160, R110.reuse, R28 ;  /* 0x0000006ea078723c */ /* 0x080fe2000004181c */
[----:B------:R-:W-:Y:S03]  /*a030*/  FADD.FTZ R252, R9, R252 ;  /* 0x000000fc09fc7221 */ /* 0x000fe60000010000 */
[----:B------:R-:W-:Y:S02]  /*a040*/  FADD.FTZ R244, R15, R244 ;  /* 0x000000f40ff47221 */ /* 0x000fe40000010000 */
[----:B------:R-:W-:Y:S02]  /*a050*/  FADD.FTZ R233, R153, R252 ;  /* 0x000000fc99e97221 */ /* 0x000fe40000010000 */
[C---:B------:R-:W-:Y:S01]  /*a060*/  HMMA.16816.F32.BF16 R116, R156.reuse, R110, R32 ;  /* 0x0000006e9c74723c */ /* 0x040fe20000041820 */
[----:B------:R-:W-:Y:S07]  /*a070*/  FADD.FTZ R232, R11, R244 ;  /* 0x000000f40be87221 */ /* 0x000fee0000010000 */
        /* <DEDUP_REMOVED lines=17> */
[----:B------:R-:W-:Y:S01]  /*a190*/  HMMA.16816.F32.BF16 R96, R156, R6, R96 ;  /* 0x000000069c60723c */ /* 0x000fe20000041860 */
[----:B------:R-:W-:Y:S04]  /*a1a0*/  FADD.FTZ R5, R12, R5 ;  /* 0x000000050c057221 */ /* 0x000fe80000010000 */
[----:B------:R-:W-:Y:S01]  /*a1b0*/  FADD.FTZ R234, R8, R5 ;  /* 0x0000000508ea7221 */ /* 0x000fe20000010000 */
[----:B------:R-:W-:-:S05]  /*a1c0*/  @P0 BRA `(.L_x_425) ;  /* 0xffffbbd000000947 */ /* 0x000fca000383ffff */
.L_x_406:
[----:B------:R-:W1:Y:S01]  /*a1d0*/  S2UR UR8, SR_CTAID.X ;  /* 0x00000000000879c3 */ /* 0x000e620000002500 */
[----:B------:R-:W-:Y:S01]  /*a1e0*/  ULDC.64 UR4, c[0x0][0x2c8] ;  /* 0x0000b20000047ab9 */ /* 0x000fe20000000a00 */
[----:B------:R-:W-:Y:S01]  /*a1f0*/  PLOP3.LUT P0, PT, PT, PT, UP1, 0x40, 0x0 ;  /* 0x000000000000781c */ /* 0x000fe20003f0e818 */
[----:B-1----:R-:W-:-:S04]  /*a200*/  ULEA UR8, UR8, 0x7f, 0x7 ;  /* 0x0000007f08087891 */ /* 0x002fc8000f8e383f */
[----:B------:R-:W-:-:S03]  /*a210*/  UIMAD.WIDE.U32 UR14, UR8, UR4, URZ ;  /* 0x00000004080e72a5 */ /* 0x000fc6000f8e003f */
[----:B------:R-:W-:Y:S02]  /*a220*/  ULDC UR4, c[0x0][0x168] ;  /* 0x00005a0000047ab9 */ /* 0x000fe40000000800 */
[----:B------:R-:W-:Y:S02]  /*a230*/  @UP2 USHF.R.U32.HI UR8, URZ, UR5, UR15 ;  /* 0x000000053f082299 */ /* 0x000fe4000801160f */
[----:B------:R-:W-:Y:S02]  /*a240*/  UIADD3 UR4, -UR4, 0x1, URZ ;  /* 0x0000000104047890 */ /* 0x000fe4000fffe13f */
[----:B------:R-:W-:Y:S02]  /*a250*/  ULDC UR5, c[0x0][0x1d0] ;  /* 0x0000740000057ab9 */ /* 0x000fe40000000800 */
[----:B------:R-:W-:-:S03]  /*a260*/  UIADD3 UR9, UR8, UR5, UR4 ;  /* 0x0000000508097290 */ /* 0x000fc6000fffe004 */
[----:B------:R-:W-:Y:S02]  /*a270*/  ULDC UR8, c[0x0][0x324] ;  /* 0x0000c90000087ab9 */ /* 0x000fe40000000800 */
[----:B------:R-:W-:Y:S01]  /*a280*/  UIADD3 UR8, UR9, -UR8, URZ ;  /* 0x8000000809087290 */ /* 0x000fe2000fffe03f */
[----:B------:R-:W-:Y:S05]  /*a290*/  @P0 BRA `(.L_x_426) ;  /* 0x0000016000000947 */ /* 0x000fea0003800000 */
[----:B------:R-:W-:-:S06]  /*a2a0*/  UISETP.GT.AND UP0, UPT, UR9, -0x1, UPT ;  /* 0xffffffff0900788c */ /* 0x000fcc000bf04270 */
[----:B------:R-:W-:-:S13]  /*a2b0*/  PLOP3.LUT P0, PT, PT, PT, UP0, 0x80, 0x0 ;  /* 0x000000000000781c */ /* 0x000fda0003f0f008 */
[----:B------:R-:W-:Y:S05]  /*a2c0*/  @P0 BRA `(.L_x_427) ;  /* 0x0000009000000947 */ /* 0x000fea0003800000 */
[----:B------:R-:W-:Y:S02]  /*a2d0*/  ULDC UR4, c[0x0][0x32c] ;  /* 0x0000cb0000047ab9 */ /* 0x000fe40000000800 */
[----:B------:R-:W-:Y:S02]  /*a2e0*/  UISETP.NE.AND UP0, UPT, UR4, 0x1, UPT ;  /* 0x000000010400788c */ /* 0x000fe4000bf05270 */
[----:B------:R-:W-:Y:S02]  /*a2f0*/  ULOP3.LUT UR9, URZ, UR9, URZ, 0x33, !UPT ;  /* 0x000000093f097292 */ /* 0x000fe4000f8e333f */
[----:B------:R-:W-:Y:S02]  /*a300*/  ULDC.64 UR4, c[0x0][0x330] ;  /* 0x0000cc0000047ab9 */ /* 0x000fe40000000a00 */
[----:B------:R-:W-:-:S07]  /*a310*/  UIMAD.WIDE.U32 UR14, UR9, UR4, URZ ;  /* 0x00000004090e72a5 */ /* 0x000fce000f8e003f */
[----:B------:R-:W-:Y:S02]  /*a320*/  @UP0 UMOV UR11, UR15 ;  /* 0x0000000f000b0c82 */ /* 0x000fe40008000000 */
[----:B------:R-:W-:-:S04]  /*a330*/  @UP0 USHF.R.U32.HI UR9, URZ, UR5, UR11 ;  /* 0x000000053f090299 */ /* 0x000fc8000801160b */
[----:B------:R-:W-:Y:S01]  /*a340*/  ULOP3.LUT UR9, URZ, UR9, URZ, 0x33, !UPT ;  /* 0x000000093f097292 */ /* 0x000fe2000f8e333f */
[----:B------:R-:W-:Y:S05]  /*a350*/  BRA `(.L_x_428) ;  /* 0x0000006000007947 */ /* 0x000fea0003800000 */
.L_x_427:
[----:B------:R-:W-:Y:S02]  /*a360*/  ULDC UR4, c[0x0][0x32c] ;  /* 0x0000cb0000047ab9 */ /* 0x000fe40000000800 */
[----:B------:R-:W-:-:S03]  /*a370*/  UISETP.NE.AND UP0, UPT, UR4, 0x1, UPT ;  /* 0x000000010400788c */ /* 0x000fc6000bf05270 */
[----:B------:R-:W-:Y:S02]  /*a380*/  ULDC.64 UR4, c[0x0][0x330] ;  /* 0x0000cc0000047ab9 */ /* 0x000fe40000000a00 */
[----:B------:R-:W-:-:S07]  /*a390*/  UIMAD.WIDE.U32 UR14, UR9, UR4, URZ ;  /* 0x00000004090e72a5 */ /* 0x000fce000f8e003f */
[----:B------:R-:W-:Y:S02]  /*a3a0*/  @UP0 UMOV UR11, UR15 ;  /* 0x0000000f000b0c82 */ /* 0x000fe40008000000 */
[----:B------:R-:W-:Y:S02]  /*a3b0*/  @UP0 USHF.R.U32.HI UR9, URZ, UR5, UR11 ;  /* 0x000000053f090299 */ /* 0x000fe4000801160b */
.L_x_428:
[----:B------:R-:W-:Y:S02]  /*a3c0*/  ULDC UR4, c[0x0][0x32c] ;  /* 0x0000cb0000047ab9 */ /* 0x000fe40000000800 */
[----:B------:R-:W-:-:S04]  /*a3d0*/  UIMAD UR4, UR9, UR4, URZ ;  /* 0x00000004090472a4 */ /* 0x000fc8000f8e023f */
[----:B------:R-:W-:-:S04]  /*a3e0*/  UISETP.LT.AND UP0, UPT, UR8, UR4, UPT ;  /* 0x000000040800728c */ /* 0x000fc8000bf01270 */
[----:B------:R-:W-:-:S04]  /*a3f0*/  USEL UR8, UR8, UR4, !UP0 ;  /* 0x0000000408087287 */ /* 0x000fc8000c000000 */
.L_x_426:
[----:B------:R-:W-:-:S04]  /*a400*/  UIADD3 UR8, UR8, 0x2f, URZ ;  /* 0x0000002f08087890 */ /* 0x000fc8000fffe03f */
[----:B------:R-:W-:-:S04]  /*a410*/  UIMAD.WIDE UR4, UR8, 0x2aaaaaab, URZ ;  /* 0x2aaaaaab080478a5 */ /* 0x000fc8000f8e023f */
[----:B------:R-:W-:-:S04]  /*a420*/  USHF.R.U32.HI UR4, URZ, 0x1f, UR5 ;  /* 0x0000001f3f047899 */ /* 0x000fc80008011605 */
[----:B------:R-:W-:-:S04]  /*a430*/  ULEA.HI.SX32 UR4, UR5, UR4, 0x1d ;  /* 0x0000000405047291 */ /* 0x000fc8000f8fea3f */
[----:B------:R-:W-:-:S04]  /*a440*/  UISETP.LT.AND UP0, UPT, UR7, UR4, UPT ;  /* 0x000000040700728c */ /* 0x000fc8000bf01270 */
[----:B------:R-:W-:-:S06]  /*a450*/  USEL UR4, UR7, UR4, !UP0 ;  /* 0x0000000407047287 */ /* 0x000fcc000c000000 */
[----:B------:R-:W-:-:S13]  /*a460*/  ISETP.GE.AND P0, PT, R238, UR4, PT ;  /* 0x00000004ee007c0c */ /* 0x000fda000bf06270 */
[----:B------:R-:W-:Y:S05]  /*a470*/  @!P0 BRA `(.L_x_429) ;  /* 0x0000304000008947 */ /* 0x000fea0003800000 */
[C---:B------:R-:W-:Y:S02]  /*a480*/  IADD3 R247, P0, R220.reuse, 0x20, RZ ;  /* 0x00000020dcf77810 */ /* 0x040fe40007f1e0ff */
[----:B------:R-:W-:Y:S02]  /*a490*/  IADD3 R245, P2, R220, 0x40, RZ ;  /* 0x00000040dcf57810 */ /* 0x000fe40007f5e0ff */
[C---:B------:R-:W-:Y:S01]  /*a4a0*/  IADD3 R243, P1, R224.reuse, 0x20, RZ ;  /* 0x00000020e0f37810 */ /* 0x040fe20007f3e0ff */
[--C-:B------:R-:W-:Y:S01]  /*a4b0*/  IMAD.X R246, RZ, RZ, R231.reuse, P0 ;  /* 0x000000fffff67224 */ /* 0x100fe200000e06e7 */
[----:B------:R-:W-:Y:S01]  /*a4c0*/  IADD3 R241, P0, R224, 0x40, RZ ;  /* 0x00000040e0f17810 */ /* 0x000fe20007f1e0ff */
[----:B------:R-:W-:Y:S02]  /*a4d0*/  IMAD.X R244, RZ, RZ, R231, P2 ;  /* 0x000000fffff47224 */ /* 0x000fe400010e06e7 */
[--C-:B------:R-:W-:Y:S02]  /*a4e0*/  IMAD.X R242, RZ, RZ, R237.reuse, P1 ;  /* 0x000000fffff27224 */ /* 0x100fe400008e06ed */
[----:B------:R-:W-:-:S02]  /*a4f0*/  IMAD.X R240, RZ, RZ, R237, P0 ;  /* 0x000000fffff07224 */ /* 0x000fc400000e06ed */
.L_x_432:
[----:B------:R-:W-:Y:S04]  /*a500*/  DEPBAR.LE SB0, 0x0 ;  /* 0x000080000000791a */ /* 0x000fe80000000000 */
[----:B------:R-:W-:Y:S01]  /*a510*/  BAR.SYNC.DEFER_BLOCKING 0x0 ;  /* 0x0000000000007b1d */ /* 0x000fe20000010000 */
[----:B------:R-:W-:Y:S01]  /*a520*/  ISETP.GT.AND P0, PT, R219, R238, PT ;  /* 0x000000eedb00720c */ /* 0x000fe20003f04270 */
[----:B------:R-:W-:Y:S01]  /*a530*/  IMAD.MOV.U32 R148, RZ, RZ, R3 ;  /* 0x000000ffff947224 */ /* 0x000fe200078e0003 */
[----:B------:R-:W-:Y:S01]  /*a540*/  MOV R153, R2 ;  /* 0x0000000200997202 */ /* 0x000fe20000000f00 */
[----:B------:R-:W-:Y:S02]  /*a550*/  IMAD.MOV.U32 R149, RZ, RZ, R0 ;  /* 0x000000ffff957224 */ /* 0x000fe400078e0000 */
        /* <DEDUP_REMOVED lines=18> */
[-C--:B------:R-:W-:Y:S03]  /*a680*/  IADD3 R11, P0, R220, R8.reuse, RZ ;  /* 0x00000008dc0b7210 */ /* 0x080fe60007f1e0ff */
[----:B------:R-:W-:Y:S01]  /*a690*/  IMAD.IADD R5, R9, 0x1, R5 ;  /* 0x0000000109057824 */ /* 0x000fe200078e0205 */
[----:B------:R-:W-:Y:S02]  /*a6a0*/  LEA R14, P2, R11, c[0x0][0x1f8], 0x1 ;  /* 0x00007e000b0e7a11 */ /* 0x000fe400078408ff */
[-C--:B------:R-:W-:Y:S01]  /*a6b0*/  IADD3 R9, P1, R245, R8.reuse, RZ ;  /* 0x00000008f5097210 */ /* 0x080fe20007f3e0ff */
[----:B------:R-:W-:Y:S01]  /*a6c0*/  IMAD.X R4, R5, 0x1, R231, P0 ;  /* 0x0000000105047824 */ /* 0x000fe200000e06e7 */
[-C--:B------:R-:W-:Y:S03]  /*a6d0*/  IADD3 R7, P0, R247, R8.reuse, RZ ;  /* 0x00000008f7077210 */ /* 0x080fe60007f1e0ff */
[----:B------:R-:W-:Y:S01]  /*a6e0*/  IMAD.X R6, R5, 0x1, R244, P1 ;  /* 0x0000000105067824 */ /* 0x000fe200008e06f4 */
        /* <DEDUP_REMOVED lines=11> */
[----:B------:R-:W-:Y:S01]  /*a7a0*/  LEA R10, P1, R9, c[0x0][0x1f8], 0x1 ;  /* 0x00007e00090a7a11 */ /* 0x000fe200078208ff */
[----:B------:R4:W-:Y:S02]  /*a7b0*/  LDGSTS.E.BYPASS.LTC128B.128 [R218+0xd00], [R12.64], !P5 ;  /* 0x00d000000cda7fae */ /* 0x0009e4000e901d4c */
[----:B------:R-:W-:Y:S01]  /*a7c0*/  @!P3 IMAD.X R7, R5, 0x1, R231, P2 ;  /* 0x000000010507b824 */ /* 0x000fe200010e06e7 */
[----:B------:R-:W-:Y:S02]  /*a7d0*/  LEA.HI.X R11, R9, c[0x0][0x1fc], R6, 0x1, P1 ;  /* 0x00007f00090b7a11 */ /* 0x000fe400008f0c06 */
[----:B------:R-:W-:Y:S02]  /*a7e0*/  @!P3 IADD3 R6, P1, R8, R247, RZ ;  /* 0x000000f70806b210 */ /* 0x000fe40007f3e0ff */
[----:B------:R-:W-:Y:S01]  /*a7f0*/  @!P3 LEA R18, P2, R4, c[0x0][0x1f8], 0x1 ;  /* 0x00007e000412ba11 */ /* 0x000fe200078408ff */
        /* <DEDUP_REMOVED lines=12> */
.L_x_430:
        /* <DEDUP_REMOVED lines=9> */
[-C--:B-1----:R-:W-:Y:S01]  /*a950*/  HMMA.16816.F32.BF16 R20, R156, R32.reuse, RZ ;  /* 0x000000209c14723c */ /* 0x082fe200000418ff */
[----:B------:R-:W1:Y:S07]  /*a960*/  LDSM.16.M88.4 R192, [R216+0x3500] ;  /* 0x00350000d8c0783b */ /* 0x000e6e0000000200 */
[C---:B------:R-:W-:Y:S01]  /*a970*/  HMMA.16816.F32.BF16 R24, R44.reuse, R32, RZ ;  /* 0x000000202c18723c */ /* 0x040fe200000418ff */
[----:B------:R-:W-:Y:S07]  /*a980*/  LDSM.16.M88.4 R196, [R209] ;  /* 0x00000000d1c4783b */ /* 0x000fee0000000200 */
[-C--:B------:R-:W-:Y:S01]  /*a990*/  HMMA.16816.F32.BF16 R28, R44, R34.reuse, RZ ;  /* 0x000000222c1c723c */ /* 0x080fe200000418ff */
[----:B------:R-:W-:Y:S07]  /*a9a0*/  LDSM.16.M88.4 R200, [R213+0x7900] ;  /* 0x00790000d5c8783b */ /* 0x000fee0000000200 */
[C---:B------:R-:W-:Y:S08]  /*a9b0*/  HMMA.16816.F32.BF16 R32, R156.reuse, R34, RZ ;  /* 0x000000229c20723c */ /* 0x040ff000000418ff */
[-C--:B------:R-:W-:Y:S08]  /*a9c0*/  HMMA.16816.F32.BF16 R36, R156, R48.reuse, RZ ;  /* 0x000000309c24723c */ /* 0x080ff000000418ff */
[C---:B------:R-:W-:Y:S08]  /*a9d0*/  HMMA.16816.F32.BF16 R40, R44.reuse, R48, RZ ;  /* 0x000000302c28723c */ /* 0x040ff000000418ff */
[-C--:B------:R-:W-:Y:S08]  /*a9e0*/  HMMA.16816.F32.BF16 R44, R44, R50.reuse, RZ ;  /* 0x000000322c2c723c */ /* 0x080ff000000418ff */
[----:B------:R-:W-:Y:S01]  /*a9f0*/  HMMA.16816.F32.BF16 R48, R156, R50, RZ ;  /* 0x000000329c30723c */ /* 0x000fe200000418ff */
[----:B------:R-:W3:Y:S07]  /*aa00*/  LDSM.16.M88.4 R156, [R216+0x3900] ;  /* 0x00390000d89c783b */ /* 0x000eee0000000200 */
[-C--:B------:R-:W-:Y:S08]  /*aa10*/  HMMA.16816.F32.BF16 R4, R164, R168.reuse, R4 ;  /* 0x000000a8a404723c */ /* 0x080ff00000041804 */
[C---:B------:R-:W-:Y:S08]  /*aa20*/  HMMA.16816.F32.BF16 R8, R172.reuse, R168, R8 ;  /* 0x000000a8ac08723c */ /* 0x040ff00000041808 */
[-C--:B------:R-:W-:Y:S08]  /*aa30*/  HMMA.16816.F32.BF16 R12, R172, R170.reuse, R12 ;  /* 0x000000aaac0c723c */ /* 0x080ff0000004180c */
[C---:B------:R-:W-:Y:S01]  /*aa40*/  HMMA.16816.F32.BF16 R16, R164.reuse, R170, R16 ;  /* 0x000000aaa410723c */ /* 0x040fe20000041810 */
[----:B------:R-:W4:Y:S07]  /*aa50*/  LDSM.16.M88.4 R168, [R213+0x6900] ;  /* 0x00690000d5a8783b */ /* 0x000f2e0000000200 */
        /* <DEDUP_REMOVED lines=10> */
[----:B------:R-:W5:Y:S08]  /*ab00*/  LDSM.16.M88.4 R164, [R208] ;  /* 0x00000000d0a4783b */ /* 0x000f700000000200 */
[----:B------:R-:W3:Y:S01]  /*ab10*/  LDSM.16.M88.4 R180, [R216+0x3d00] ;  /* 0x003d0000d8b4783b */ /* 0x000ee20000000200 */
[-C--:B--2---:R-:W-:Y:S08]  /*ab20*/  HMMA.16816.F32.BF16 R4, R160, R184.reuse, R4 ;  /* 0x000000b8a004723c */ /* 0x084ff00000041804 */
        /* <DEDUP_REMOVED lines=8> */
[----:B------:R-:W-:Y:S07]  /*abb0*/  LDSM.16.M88.4 R192, [R206] ;  /* 0x00000000cec0783b */ /* 0x000fee0000000200 */
[-C--:B---3--:R-:W-:Y:S08]  /*abc0*/  HMMA.16816.F32.BF16 R36, R160, R156.reuse, R36 ;  /* 0x0000009ca024723c */ /* 0x088ff00000041824 */
[C---:B------:R-:W-:Y:S08]  /*abd0*/  HMMA.16816.F32.BF16 R40, R188.reuse, R156, R40 ;  /* 0x0000009cbc28723c */ /* 0x040ff00000041828 */
[-C--:B------:R-:W-:Y:S01]  /*abe0*/  HMMA.16816.F32.BF16 R44, R188, R158.reuse, R44 ;  /* 0x0000009ebc2c723c */ /* 0x080fe2000004182c */
[----:B------:R-:W-:Y:S07]  /*abf0*/  LDSM.16.M88.4 R188, [R213+0x8900] ;  /* 0x00890000d5bc783b */ /* 0x000fee0000000200 */
[----:B------:R-:W-:Y:S01]  /*ac00*/  HMMA.16816.F32.BF16 R48, R160, R158, R48 ;  /* 0x0000009ea030723c */ /* 0x000fe20000041830 */
[----:B------:R-:W1:Y:S07]  /*ac10*/  LDSM.16.M88.4 R156, [R217+0x9900] ;  /* 0x00990000d99c783b */ /* 0x000e6e0000000200 */
[-C--:B----4-:R-:W-:Y:S01]  /*ac20*/  HMMA.16816.F32.BF16 R4, R168, R196.reuse, R4 ;  /* 0x000000c4a804723c */ /* 0x090fe20000041804 */
[----:B------:R-:W2:Y:S07]  /*ac30*/  LDSM.16.M88.4 R160, [R216+0x4100] ;  /* 0x00410000d8a0783b */ /* 0x000eae0000000200 */
[C---:B------:R-:W-:Y:S08]  /*ac40*/  HMMA.16816.F32.BF16 R8, R200.reuse, R196, R8 ;  /* 0x000000c4c808723c */ /* 0x040ff00000041808 */
[-C--:B------:R-:W-:Y:S08]  /*ac50*/  HMMA.16816.F32.BF16 R12, R200, R198.reuse, R12 ;  /* 0x000000c6c80c723c */ /* 0x080ff0000004180c */
[C---:B------:R-:W-:Y:S08]  /*ac60*/  HMMA.16816.F32.BF16 R16, R168.reuse, R198, R16 ;  /* 0x000000c6a810723c */ /* 0x040ff00000041810 */
[-C--:B-----5:R-:W-:Y:S08]  /*ac70*/  HMMA.16816.F32.BF16 R20, R168, R164.reuse, R20 ;  /* 0x000000a4a814723c */ /* 0x0a0ff00000041814 */
[C---:B------:R-:W-:Y:S08]  /*ac80*/  HMMA.16816.F32.BF16 R24, R200.reuse, R164, R24 ;  /* 0x000000a4c818723c */ /* 0x040ff00000041818 */
[-C--:B------:R-:W-:Y:S08]  /*ac90*/  HMMA.16816.F32.BF16 R28, R200, R166.reuse, R28 ;  /* 0x000000a6c81c723c */ /* 0x080ff0000004181c */
[C---:B------:R-:W-:Y:S01]  /*aca0*/  HMMA.16816.F32.BF16 R32, R168.reuse, R166, R32 ;  /* 0x000000a6a820723c */ /* 0x040fe20000041820 */
[----:B------:R-:W3:Y:S07]  /*acb0*/  LDSM.16.M88.4 R164, [R213+0x9900] ;  /* 0x00990000d5a4783b */ /* 0x000eee0000000200 */
[-C--:B------:R-:W-:Y:S08]  /*acc0*/  HMMA.16816.F32.BF16 R36, R168, R172.reuse, R36 ;  /* 0x000000aca824723c */ /* 0x080ff00000041824 */
[C---:B------:R-:W-:Y:S08]  /*acd0*/  HMMA.16816.F32.BF16 R40, R200.reuse, R172, R40 ;  /* 0x000000acc828723c */ /* 0x040ff00000041828 */
[-C--:B------:R-:W-:Y:S08]  /*ace0*/  HMMA.16816.F32.BF16 R44, R200, R174.reuse, R44 ;  /* 0x000000aec82c723c */ /* 0x080ff0000004182c */
[----:B------:R-:W-:Y:S08]  /*acf0*/  HMMA.16816.F32.BF16 R48, R168, R174, R48 ;  /* 0x000000aea830723c */ /* 0x000ff00000041830 */
[-C--:B------:R-:W-:Y:S08]  /*ad00*/  HMMA.16816.F32.BF16 R4, R176, R180.reuse, R4 ;  /* 0x000000b4b004723c */ /* 0x080ff00000041804 */
[C---:B-1----:R-:W-:Y:S08]  /*ad10*/  HMMA.16816.F32.BF16 R8, R156.reuse, R180, R8 ;  /* 0x000000b49c08723c */ /* 0x042ff00000041808 */
[-C--:B------:R-:W-:Y:S08]  /*ad20*/  HMMA.16816.F32.BF16 R12, R156, R182.reuse, R12 ;  /* 0x000000b69c0c723c */ /* 0x080ff0000004180c */
[C---:B------:R-:W-:Y:S08]  /*ad30*/  HMMA.16816.F32.BF16 R16, R176.reuse, R182, R16 ;  /* 0x000000b6b010723c */ /* 0x040ff00000041810 */
[-C--:B--2---:R-:W-:Y:S08]  /*ad40*/  HMMA.16816.F32.BF16 R20, R176, R160.reuse, R20 ;  /* 0x000000a0b014723c */ /* 0x084ff00000041814 */
[C---:B------:R-:W-:Y:S08]  /*ad50*/  HMMA.16816.F32.BF16 R24, R156.reuse, R160, R24 ;  /* 0x000000a09c18723c */ /* 0x040ff00000041818 */
[-C--:B------:R-:W-:Y:S08]  /*ad60*/  HMMA.16816.F32.BF16 R28, R156, R162.reuse, R28 ;  /* 0x000000a29c1c723c */ /* 0x080ff0000004181c */
[C---:B------:R-:W-:Y:S08]  /*ad70*/  HMMA.16816.F32.BF16 R32, R176.reuse, R162, R32 ;  /* 0x000000a2b020723c */ /* 0x040ff00000041820 */
[-C--:B------:R-:W-:Y:S08]  /*ad80*/  HMMA.16816.F32.BF16 R36, R176, R184.reuse, R36 ;  /* 0x000000b8b024723c */ /* 0x080ff00000041824 */
[C---:B------:R-:W-:Y:S08]  /*ad90*/  HMMA.16816.F32.BF16 R40, R156.reuse, R184, R40 ;  /* 0x000000b89c28723c */ /* 0x040ff00000041828 */
[-C--:B------:R-:W-:Y:S01]  /*ada0*/  HMMA.16816.F32.BF16 R44, R156, R186.reuse, R44 ;  /* 0x000000ba9c2c723c */ /* 0x080fe2000004182c */
[----:B------:R-:W1:Y:S07]  /*adb0*/  LDSM.16.M88.4 R156, [R205] ;  /* 0x00000000cd9c783b */ /* 0x000e6e0000000200 */
[----:B------:R-:W-:Y:S08]  /*adc0*/  HMMA.16816.F32.BF16 R48, R176, R186, R48 ;  /* 0x000000bab030723c */ /* 0x000ff00000041830 */
[-C--:B------:R-:W-:Y:S08]  /*add0*/  HMMA.16816.F32.BF16 R4, R188, R192.reuse, R4 ;  /* 0x000000c0bc04723c */ /* 0x080ff00000041804 */
[C---:B---3--:R-:W-:Y:S08]  /*ade0*/  HMMA.16816.F32.BF16 R8, R164.reuse, R192, R8 ;  /* 0x000000c0a408723c */ /* 0x048ff00000041808 */
[-C--:B------:R-:W-:Y:S08]  /*adf0*/  HMMA.16816.F32.BF16 R12, R164, R194.reuse, R12 ;  /* 0x000000c2a40c723c */ /* 0x080ff0000004180c */
[----:B------:R-:W-:Y:S01]  /*ae00*/  FMUL.FTZ R183, R7, c[0x0][0x320] ;  /* 0x0000c80007b77a20 */ /* 0x000fe20000410000 */
[C---:B------:R-:W-:Y:S04]  /*ae10*/  HMMA.16816.F32.BF16 R16, R188.reuse, R194, R16 ;  /* 0x000000c2bc10723c */ /* 0x040fe80000041810 */
[----:B------:R-:W-:Y:S01]  /*ae20*/  FMUL.FTZ R182, R4, c[0x0][0x320] ;  /* 0x0000c80004b67a20 */ /* 0x000fe20000410000 */
[----:B------:R-:W2:Y:S01]  /*ae30*/  MUFU.TANH R183, R183 ;  /* 0x000000b700b77308 */ /* 0x000ea20000002400 */
[----:B------:R-:W-:Y:S02]  /*ae40*/  FMUL.FTZ R180, R5, c[0x0][0x320] ;  /* 0x0000c80005b47a20 */ /* 0x000fe40000410000 */
[----:B------:R-:W-:Y:S01]  /*ae50*/  FMUL.FTZ R9, R9, c[0x0][0x320] ;  /* 0x0000c80009097a20 */ /* 0x000fe20000410000 */
[-C--:B-1----:R-:W-:Y:S03]  /*ae60*/  HMMA.16816.F32.BF16 R20, R188, R156.reuse, R20 ;  /* 0x0000009cbc14723c */ /* 0x082fe60000041814 */
[----:B------:R-:W-:Y:S02]  /*ae70*/  FMUL.FTZ R10, R10, c[0x0][0x320] ;  /* 0x0000c8000a0a7a20 */ /* 0x000fe40000410000 */
[----:B------:R-:W-:Y:S01]  /*ae80*/  FMUL.FTZ R11, R11, c[0x0][0x320] ;  /* 0x0000c8000b0b7a20 */ /* 0x000fe20000410000 */
[----:B------:R-:W1:Y:S01]  /*ae90*/  MUFU.TANH R252, R9 ;  /* 0x0000000900fc7308 */ /* 0x000e620000002400 */
[----:B------:R-:W-:Y:S01]  /*aea0*/  FMUL.FTZ R192, R8, c[0x0][0x320] ;  /* 0x0000c80008c07a20 */ /* 0x000fe20000410000 */
[C---:B------:R-:W-:Y:S04]  /*aeb0*/  HMMA.16816.F32.BF16 R24, R164.reuse, R156, R24 ;  /* 0x0000009ca418723c */ /* 0x040fe80000041818 */
[----:B------:R-:W-:Y:S02]  /*aec0*/  FMUL.FTZ R8, R13, c[0x0][0x320] ;  /* 0x0000c8000d087a20 */ /* 0x000fe40000410000 */
[----:B------:R-:W-:Y:S02]  /*aed0*/  FMUL.FTZ R185, R6, c[0x0][0x320] ;  /* 0x0000c80006b97a20 */ /* 0x000fe40000410000 */
[----:B------:R-:W3:Y:S01]  /*aee0*/  MUFU.TANH R7, R10 ;  /* 0x0000000a00077308 */ /* 0x000ee20000002400 */
[-C--:B------:R-:W-:Y:S03]  /*aef0*/  HMMA.16816.F32.BF16 R28, R164, R158.reuse, R28 ;  /* 0x0000009ea41c723c */ /* 0x080fe6000004181c */
[----:B------:R-:W-:Y:S02]  /*af00*/  FMUL.FTZ R193, R12, c[0x0][0x320] ;  /* 0x0000c8000cc17a20 */ /* 0x000fe40000410000 */
[----:B------:R-:W-:Y:S02]  /*af10*/  FMUL.FTZ R12, R14, c[0x0][0x320] ;  /* 0x0000c8000e0c7a20 */ /* 0x000fe40000410000 */
[----:B------:R-:W-:Y:S01]  /*af20*/  FMUL.FTZ R13, R15, c[0x0][0x320] ;  /* 0x0000c8000f0d7a20 */ /* 0x000fe20000410000 */
[C---:B------:R-:W-:Y:S01]  /*af30*/  HMMA.16816.F32.BF16 R32, R188.reuse, R158, R32 ;  /* 0x0000009ebc20723c */ /* 0x040fe20000041820 */
[----:B------:R-:W4:Y:S03]  /*af40*/  MUFU.TANH R197, R11 ;  /* 0x0000000b00c57308 */ /* 0x000f260000002400 */
[----:B------:R-:W-:Y:S02]  /*af50*/  FMUL.FTZ R14, R16, c[0x0][0x320] ;  /* 0x0000c800100e7a20 */ /* 0x000fe40000410000 */
[----:B------:R-:W-:Y:S02]  /*af60*/  FMUL.FTZ R16, R17, c[0x0][0x320] ;  /* 0x0000c80011107a20 */ /* 0x000fe40000410000 */
[----:B------:R-:W-:Y:S03]  /*af70*/  FMUL.FTZ R17, R18, c[0x0][0x320] ;  /* 0x0000c80012117a20 */ /* 0x000fe60000410000 */
[----:B------:R5:W1:Y:S01]  /*af80*/  MUFU.TANH R161, R8 ;  /* 0x0000000800a17308 */ /* 0x000a620000002400 */
        /* <DEDUP_REMOVED lines=13> */
[----:B------:R-:W-:Y:S01]  /*b060*/  FMUL.FTZ R29, R29, c[0x0][0x320] ;  /* 0x0000c8001d1d7a20 */ /* 0x000fe20000410000 */
[----:B-----5:R-:W5:Y:S01]  /*b070*/  LDSM.16.M88.4 R8, [R204] ;  /* 0x00000000cc08783b */ /* 0x020f620000000200 */
[----:B------:R-:W-:Y:S04]  /*b080*/  DEPBAR.LE SB0, 0x0 ;  /* 0x000080000000791a */ /* 0x000fe80000000000 */
[----:B------:R-:W-:Y:S01]  /*b090*/  FMUL.FTZ R30, R30, c[0x0][0x320] ;  /* 0x0000c8001e1e7a20 */ /* 0x000fe20000410000 */
[----:B------:R-:W1:Y:S01]  /*b0a0*/  MUFU.TANH R185, R185 ;  /* 0x000000b900b97308 */ /* 0x000e620000002400 */
[----:B------:R-:W-:Y:S01]  /*b0b0*/  FMUL.FTZ R31, R31, c[0x0][0x320] ;  /* 0x0000c8001f1f7a20 */ /* 0x000fe20000410000 */
[----:B------:R-:W-:Y:S01]  /*b0c0*/  BAR.SYNC.DEFER_BLOCKING 0x0 ;  /* 0x0000000000007b1d */ /* 0x000fe20000010000 */
[----:B------:R-:W-:Y:S02]  /*b0d0*/  FMUL.FTZ R33, R33, c[0x0][0x320] ;  /* 0x0000c80021217a20 */ /* 0x000fe40000410000 */
[----:B------:R-:W-:Y:S02]  /*b0e0*/  FMUL.FTZ R34, R34, c[0x0][0x320] ;  /* 0x0000c80022227a20 */ /* 0x000fe40000410000 */
[----:B------:R-:W-:Y:S03]  /*b0f0*/  FMUL.FTZ R35, R35, c[0x0][0x320] ;  /* 0x0000c80023237a20 */ /* 0x000fe60000410000 */
[----:B------:R-:W1:Y:S10]  /*b100*/  MUFU.TANH R192, R192 ;  /* 0x000000c000c07308 */ /* 0x000e740000002400 */
[----:B------:R-:W1:Y:S10]  /*b110*/  MUFU.TANH R193, R193 ;  /* 0x000000c100c17308 */ /* 0x000e740000002400 */
[----:B------:R-:W1:Y:S01]  /*b120*/  MUFU.TANH R12, R12 ;  /* 0x0000000c000c7308 */ /* 0x000e620000002400 */
[-C--:B-----5:R-:W-:Y:S09]  /*b130*/  HMMA.16816.F32.BF16 R36, R188, R8.reuse, R36 ;  /* 0x00000008bc24723c */ /* 0x0a0ff20000041824 */
[----:B------:R-:W1:Y:S01]  /*b140*/  MUFU.TANH R13, R13 ;  /* 0x0000000d000d7308 */ /* 0x000e620000002400 */
[C---:B------:R-:W-:Y:S09]  /*b150*/  HMMA.16816.F32.BF16 R40, R164.reuse, R8, R40 ;  /* 0x00000008a428723c */ /* 0x040ff20000041828 */
[----:B------:R-:W1:Y:S01]  /*b160*/  MUFU.TANH R14, R14 ;  /* 0x0000000e000e7308 */ /* 0x000e620000002400 */
[-C--:B------:R-:W-:Y:S04]  /*b170*/  HMMA.16816.F32.BF16 R44, R164, R10.reuse, R44 ;  /* 0x0000000aa42c723c */ /* 0x080fe8000004182c */
[----:B------:R-:W-:Y:S04]  /*b180*/  FMUL.FTZ R171, R36, c[0x0][0x320] ;  /* 0x0000c80024ab7a20 */ /* 0x000fe80000410000 */
[----:B------:R-:W-:Y:S01]  /*b190*/  HMMA.16816.F32.BF16 R48, R188, R10, R48 ;  /* 0x0000000abc30723c */ /* 0x000fe20000041830 */
[----:B------:R-:W1:Y:S03]  /*b1a0*/  MUFU.TANH R16, R16 ;  /* 0x0000001000107308 */ /* 0x000e660000002400 */
[----:B------:R-:W-:Y:S02]  /*b1b0*/  FMUL.FTZ R37, R37, c[0x0][0x320] ;  /* 0x0000c80025257a20 */ /* 0x000fe40000410000 */
[----:B------:R-:W-:Y:S02]  /*b1c0*/  FMUL.FTZ R38, R38, c[0x0][0x320] ;  /* 0x0000c80026267a20 */ /* 0x000fe40000410000 */
[----:B------:R-:W-:Y:S03]  /*b1d0*/  FMUL.FTZ R167, R40, c[0x0][0x320] ;  /* 0x0000c80028a77a20 */ /* 0x000fe60000410000 */
        /* <DEDUP_REMOVED lines=14> */
[----:B------:R-:W-:Y:S07]  /*b2c0*/  FMUL.FTZ R51, R51, c[0x0][0x320] ;  /* 0x0000c80033337a20 */ /* 0x000fee0000410000 */
[----:B------:R1:W1:Y:S10]  /*b2d0*/  MUFU.TANH R196, R21 ;  /* 0x0000001500c47308 */ /* 0x0002740000002400 */
[----:B------:R1:W1:Y:S10]  /*b2e0*/  MUFU.TANH R201, R22 ;  /* 0x0000001600c97308 */ /* 0x0002740000002400 */
[----:B------:R1:W1:Y:S10]  /*b2f0*/  MUFU.TANH R199, R23 ;  /* 0x0000001700c77308 */ /* 0x0002740000002400 */
[----:B------:R-:W1:Y:S10]  /*b300*/  MUFU.TANH R202, R202 ;  /* 0x000000ca00ca7308 */ /* 0x000e740000002400 */
        /* <DEDUP_REMOVED lines=26> */
[----:B------:R1:W1:Y:S01]  /*b4b0*/  MUFU.TANH R172, R51 ;  /* 0x0000003300ac7308 */ /* 0x0002620000002400 */
[----:B------:R-:W-:-:S05]  /*b4c0*/  @!P0 BRA `(.L_x_431) ;  /* 0x0000038000008947 */ /* 0x000fca0003800000 */
[----:B--234-:R-:W-:Y:S04]  /*b4d0*/  IADD3 R6, -R239, 0x30, RZ ;  /* 0x00000030ef067810 */ /* 0x01cfe80007ffe1ff */
[----:B------:R-:W-:Y:S11]  /*b4e0*/  ISETP.GE.AND P1, PT, R6, 0x1, PT ;  /* 0x000000010600780c */ /* 0x000ff60003f26270 */
[----:B------:R-:W-:Y:S02]  /*b4f0*/  @!UPT UIADD3 URZ, URZ, URZ, URZ ;  /* 0x0000003f3f3ff290 */ /* 0x000fe4000fffe03f */
[----:B------:R-:W-:Y:S01]  /*b500*/  @P1 IMAD.MOV.U32 R8, RZ, RZ, R224 ;  /* 0x000000ffff081224 */ /* 0x000fe200078e00e0 */
[----:B------:R-:W-:Y:S01]  /*b510*/  @P1 IADD3 R5, R238, -0x1, RZ ;  /* 0xffffffffee051810 */ /* 0x000fe20007ffe0ff */
[----:B------:R-:W-:Y:S03]  /*b520*/  @P1 IMAD.MOV.U32 R9, RZ, RZ, R237 ;  /* 0x000000ffff091224 */ /* 0x000fe600078e00ed */
[----:B------:R-:W-:Y:S01]  /*b530*/  @P1 SHF.R.S32.HI R4, RZ, 0x1f, R5 ;  /* 0x0000001fff041819 */ /* 0x000fe20000011405 */
[C---:B------:R-:W-:Y:S04]  /*b540*/  @P1 IMAD.WIDE.U32 R10, R5.reuse, c[0x0][0x1e0], RZ ;  /* 0x00007800050a1a25 */ /* 0x040fe800078e00ff */
[----:B------:R-:W-:Y:S02]  /*b550*/  @P1 IMAD R4, R4, c[0x0][0x1e0], RZ ;  /* 0x0000780004041a24 */ /* 0x000fe400078e02ff */
[----:B------:R-:W-:Y:S04]  /*b560*/  @P1 IMAD.WIDE.U32 R8, R10, 0x30, R8 ;  /* 0x000000300a081825 */ /* 0x000fe800078e0008 */
[----:B------:R-:W-:Y:S02]  /*b570*/  @P1 IMAD R4, R5, c[0x0][0x1e4], R4 ;  /* 0x0000790005041a24 */ /* 0x000fe400078e0204 */
[----:B------:R-:W-:Y:S02]  /*b580*/  @P1 IMAD.SHL.U32 R5, R8, 0x2, RZ ;  /* 0x0000000208051824 */ /* 0x000fe400078e00ff */
[----:B------:R-:W-:Y:S03]  /*b590*/  @P1 IMAD.IADD R4, R11, 0x1, R4 ;  /* 0x000000010b041824 */ /* 0x000fe600078e0204 */
[----:B------:R-:W-:Y:S01]  /*b5a0*/  @P1 IADD3 R20, P2, R5, 0x40, RZ ;  /* 0x0000004005141810 */ /* 0x000fe20007f5e0ff */
[----:B------:R-:W-:Y:S03]  /*b5b0*/  @P1 IMAD R4, R4, 0x30, RZ ;  /* 0x0000003004041824 */ /* 0x000fe600078e02ff */
[----:B------:R-:W-:Y:S01]  /*b5c0*/  @P1 IADD3 R20, P0, R20, c[0x0][0x1c8], RZ ;  /* 0x0000720014141a10 */ /* 0x000fe20007f1e0ff */
[----:B------:R-:W-:Y:S05]  /*b5d0*/  @P1 IMAD.IADD R4, R9, 0x1, R4 ;  /* 0x0000000109041824 */ /* 0x000fea00078e0204 */
[----:B------:R-:W-:Y:S04]  /*b5e0*/  @P1 SHF.L.U64.HI R4, R8, 0x1, R4 ;  /* 0x0000000108041819 */ /* 0x000fe80000010204 */
[--C-:B-1----:R-:W-:Y:S02]  /*b5f0*/  @P1 IADD3.X R21, RZ, c[0x0][0x1cc], R4.reuse, P0, P2 ;  /* 0x00007300ff151a10 */ /* 0x102fe400007e4404 */
[----:B------:R-:W-:Y:S04]  /*b600*/  @P1 IADD3 R18, P2, R5, 0x80, RZ ;  /* 0x0000008005121810 */ /* 0x000fe80007f5e0ff */
[----:B------:R-:W-:Y:S04]  /*b610*/  @P1 IADD3 R18, P0, R18, c[0x0][0x1c8], RZ ;  /* 0x0000720012121a10 */ /* 0x000fe80007f1e0ff */
[----:B------:R-:W-:Y:S02]  /*b620*/  @P1 IADD3.X R19, RZ, c[0x0][0x1cc], R4, P0, P2 ;  /* 0x00007300ff131a10 */ /* 0x000fe400007e4404 */
[----:B------:R-:W-:Y:S11]  /*b630*/  ISETP.GE.AND P0, PT, R6, 0x21, PT ;  /* 0x000000210600780c */ /* 0x000ff60003f06270 */
[----:B------:R-:W-:Y:S02]  /*b640*/  @!UPT UIADD3 URZ, URZ, URZ, URZ ;  /* 0x0000003f3f3ff290 */ /* 0x000fe4000fffe03f */
[----:B------:R-:W-:Y:S04]  /*b650*/  @P0 IADD3 R9, R238, -0x1, RZ ;  /* 0xffffffffee090810 */ /* 0x000fe80007ffe0ff */
[----:B------:R-:W-:Y:S01]  /*b660*/  @P0 SHF.R.S32.HI R6, RZ, 0x1f, R9 ;  /* 0x0000001fff060819 */ /* 0x000fe20000011409 */
[C---:B------:R-:W-:Y:S04]  /*b670*/  @P0 IMAD.WIDE.U32 R24, R9.reuse, c[0x0][0x1e0], RZ ;  /* 0x0000780009180a25 */ /* 0x040fe800078e00ff */
[----:B------:R-:W-:Y:S04]  /*b680*/  @P0 IMAD R6, R6, c[0x0][0x1e0], RZ ;  /* 0x0000780006060a24 */ /* 0x000fe800078e02ff */
[----:B------:R-:W-:Y:S04]  /*b690*/  @P0 IMAD R6, R9, c[0x0][0x1e4], R6 ;  /* 0x0000790009060a24 */ /* 0x000fe800078e0206 */
[----:B------:R-:W-:Y:S02]  /*b6a0*/  @P0 IMAD.IADD R6, R25, 0x1, R6 ;  /* 0x0000000119060824 */ /* 0x000fe400078e0206 */
[----:B------:R-:W-:Y:S04]  /*b6b0*/  @P0 IMAD.WIDE.U32 R24, R24, 0x30, R228 ;  /* 0x0000003018180825 */ /* 0x000fe800078e00e4 */
[----:B------:R-:W-:Y:S01]  /*b6c0*/  @P0 IMAD R9, R6, 0x30, RZ ;  /* 0x0000003006090824 */ /* 0x000fe200078e02ff */
[-C--:B------:R-:W-:Y:S03]  /*b6d0*/  @P0 IADD3 R11, P2, R224, R24.reuse, RZ ;  /* 0x00000018e00b0210 */ /* 0x080fe60007f5e0ff */
[----:B------:R-:W-:Y:S04]  /*b6e0*/  @P0 IMAD.IADD R9, R9, 0x1, R25 ;  /* 0x0000000109090824 */ /* 0x000fe800078e0219 */
[----:B------:R-:W-:Y:S01]  /*b6f0*/  @P0 IMAD.X R6, R9, 0x1, R237, P2 ;  /* 0x0000000109060824 */ /* 0x000fe200010e06ed */
[C---:B------:R-:W-:Y:S04]  /*b700*/  @P0 LEA R22, P2, R11.reuse, c[0x0][0x1c8], 0x1 ;  /* 0x000072000b160a11 */ /* 0x040fe800078408ff */
[----:B------:R-:W-:Y:S02]  /*b710*/  @P0 LEA.HI.X R23, R11, c[0x0][0x1cc], R6, 0x1, P2 ;  /* 0x000073000b170a11 */ /* 0x000fe400010f0c06 */
[-C--:B------:R-:W-:Y:S05]  /*b720*/  @P0 IADD3 R11, P2, R243, R24.reuse, RZ ;  /* 0x00000018f30b0210 */ /* 0x080fea0007f5e0ff */
[----:B------:R-:W-:Y:S01]  /*b730*/  @P0 IMAD.X R6, R9, 0x1, R242, P2 ;  /* 0x0000000109060824 */ /* 0x000fe200010e06f2 */
[C---:B------:R-:W-:Y:S04]  /*b740*/  @P0 LEA R10, P2, R11.reuse, c[0x0][0x1c8], 0x1 ;  /* 0x000072000b0a0a11 */ /* 0x040fe800078408ff */
[----:B------:R-:W-:Y:S02]  /*b750*/  @P0 LEA.HI.X R11, R11, c[0x0][0x1cc], R6, 0x1, P2 ;  /* 0x000073000b0b0a11 */ /* 0x000fe400010f0c06 */
[----:B------:R-:W-:Y:S05]  /*b760*/  @P0 IADD3 R6, P2, R241, R24, RZ ;  /* 0x00000018f1060210 */ /* 0x000fea0007f5e0ff */
[----:B------:R-:W-:Y:S01]  /*b770*/  @P0 IMAD.X R9, R9, 0x1, R240, P2 ;  /* 0x0000000109090824 */ /* 0x000fe200010e06f0 */
[----:B------:R-:W-:Y:S04]  /*b780*/  @P1 IADD3 R24, P2, R5, c[0x0][0x1c8], RZ ;  /* 0x0000720005181a10 */ /* 0x000fe80007f5e0ff */
[----:B------:R-:W-:Y:S02]  /*b790*/  @P1 IADD3.X R25, R4, c[0x0][0x1cc], RZ, P2, !PT ;  /* 0x0000730004191a10 */ /* 0x000fe400017fe4ff */
[C---:B------:R-:W-:Y:S03]  /*b7a0*/  @P0 LEA R4, P2, R6.reuse, c[0x0][0x1c8], 0x1 ;  /* 0x0000720006040a11 */ /* 0x040fe600078408ff */
[----:B------:R-:W-:Y:S01]  /*b7b0*/  @!PT LDS RZ, [RZ] ;  /* 0x00000000fffff984 */ /* 0x000fe20000000800 */
[----:B------:R-:W-:Y:S01]  /*b7c0*/  @!PT LDS RZ, [RZ] ;  /* 0x00000000fffff984 */ /* 0x000fe20000000800 */
[----:B------:R-:W-:Y:S01]  /*b7d0*/  @!PT LDS RZ, [RZ] ;  /* 0x00000000fffff984 */ /* 0x000fe20000000800 */
[----:B------:R1:W-:Y:S01]  /*b7e0*/  @P1 LDGSTS.E.BYPASS.LTC128B.128 [R218+0x2500], [R24.64], !P6 ;  /* 0x0250000018da1fae */ /* 0x0003e2000f101d4c */
[----:B------:R-:W-:Y:S06]  /*b7f0*/  @P0 LEA.HI.X R5, R6, c[0x0][0x1cc], R9, 0x1, P2 ;  /* 0x0000730006050a11 */ /* 0x000fec00010f0c09 */
[----:B------:R1:W-:Y:S07]  /*b800*/  @P1 LDGSTS.E.BYPASS.LTC128B.128 [R218+0x3100], [R20.64], !P5 ;  /* 0x0310000014da1fae */ /* 0x0003ee000e901d4c */
[----:B------:R1:W-:Y:S07]  /*b810*/  @P1 LDGSTS.E.BYPASS.LTC128B.128 [R218+0x3d00], [R18.64], !P4 ;  /* 0x03d0000012da1fae */ /* 0x0003ee000e101d4c */
[----:B------:R1:W-:Y:S07]  /*b820*/  @P0 LDGSTS.E.BYPASS.LTC128B.128 [R218+0x2d00], [R22.64], !P6 ;  /* 0x02d0000016da0fae */ /* 0x0003ee000f101d4c */
[----:B------:R1:W-:Y:S07]  /*b830*/  @P0 LDGSTS.E.BYPASS.LTC128B.128 [R218+0x3900], [R10.64], !P5 ;  /* 0x039000000ada0fae */ /* 0x0003ee000e901d4c */
[----:B------:R1:W-:Y:S02]  /*b840*/  @P0 LDGSTS.E.BYPASS.LTC128B.128 [R218+0x4500], [R4.64], !P4 ;  /* 0x0450000004da0fae */ /* 0x0003e4000e101d4c */
.L_x_431:
[----:B-1234-:R-:W-:Y:S01]  /*b850*/  FMNMX.FTZ R5, R182, R3, !PT ;  /* 0x00000003b6057209 */ /* 0x01efe20007810000 */
[----:B------:R-:W-:Y:S01]  /*b860*/  LDSM.16.MT88.4 R36, [R212+0x100] ;  /* 0x00010000d424783b */ /* 0x000fe20000004200 */
        /* <DEDUP_REMOVED lines=31> */
[----:B------:R-:W-:Y:S01]  /*ba60*/  SHFL.BFLY PT, R0, R21, 0x2, 0x1f ;  /* 0x0c401f0015007f89 */ /* 0x000fe200000e0000 */
[----:B------:R-:W-:Y:S02]  /*ba70*/  FMNMX.FTZ R5, R167, R2, !PT ;  /* 0x00000002a7057209 */ /* 0x000fe40007810000 */
[----:B------:R-:W-:Y:S02]  /*ba80*/  FMNMX.FTZ R19, R172, R9, !PT ;  /* 0x00000009ac137209 */ /* 0x000fe40007810000 */
[----:B------:R-:W-:Y:S02]  /*ba90*/  FMNMX.FTZ R5, R166, R5, !PT ;  /* 0x00000005a6057209 */ /* 0x000fe40007810000 */
[----:B------:R-:W-:Y:S01]  /*baa0*/  ISETP.GT.AND P0, PT, R238, UR4, PT ;  /* 0x00000004ee007c0c */ /* 0x000fe2000bf04270 */
[----:B------:R-:W-:Y:S01]  /*bab0*/  SHFL.BFLY PT, R2, R19, 0x2, 0x1f ;  /* 0x0c401f0013027f89 */ /* 0x000fe200000e0000 */
[----:B------:R-:W-:Y:S02]  /*bac0*/  FMNMX.FTZ R8, R162, R5, !PT ;  /* 0x00000005a2087209 */ /* 0x000fe40007810000 */
[----:B------:R-:W-:Y:S02]  /*bad0*/  IADD3 R238, R238, -0x1, RZ ;  /* 0xffffffffeeee7810 */ /* 0x000fe40007ffe0ff */
[----:B------:R-:W-:Y:S05]  /*bae0*/  FMNMX.FTZ R4, R165, R8, !PT ;  /* 0x00000008a5047209 */ /* 0x000fea0007810000 */
[----:B------:R-:W1:Y:S02]  /*baf0*/  SHFL.BFLY PT, R9, R4, 0x2, 0x1f ;  /* 0x0c401f0004097f89 */ /* 0x000e6400000e0000 */
[----:B-1----:R-:W-:Y:S02]  /*bb00*/  FMNMX.FTZ R9, R4, R9, !PT ;  /* 0x0000000904097209 */ /* 0x002fe40007810000 */
[----:B------:R-:W-:Y:S02]  /*bb10*/  FMNMX.FTZ R6, R21, R0, !PT ;  /* 0x0000000015067209 */ /* 0x000fe40007810000 */
[----:B------:R-:W-:Y:S02]  /*bb20*/  FMNMX.FTZ R0, R7, R152, !PT ;  /* 0x0000009807007209 */ /* 0x000fe40007810000 */
[----:B------:R-:W-:Y:S01]  /*bb30*/  SHFL.BFLY PT, R4, R9, 0x1, 0x1f ;  /* 0x0c201f0009047f89 */ /* 0x000fe200000e0000 */
[----:B------:R-:W-:Y:S02]  /*bb40*/  FMNMX.FTZ R11, R19, R2, !PT ;  /* 0x00000002130b7209 */ /* 0x000fe40007810000 */
[----:B------:R-:W-:Y:S04]  /*bb50*/  FMNMX.FTZ R21, R197, R0, !PT ;  /* 0x00000000c5157209 */ /* 0x000fe80007810000 */
[----:B------:R-:W-:Y:S01]  /*bb60*/  FMNMX.FTZ R0, R12, R21, !PT ;  /* 0x000000150c007209 */ /* 0x000fe20007810000 */
[----:B------:R-:W1:Y:S03]  /*bb70*/  SHFL.BFLY PT, R5, R6, 0x1, 0x1f ;  /* 0x0c201f0006057f89 */ /* 0x000e6600000e0000 */
[----:B------:R-:W-:Y:S04]  /*bb80*/  FMNMX.FTZ R19, R13, R0, !PT ;  /* 0x000000000d137209 */ /* 0x000fe80007810000 */
[----:B------:R-:W-:Y:S01]  /*bb90*/  FMNMX.FTZ R0, R248, R19, !PT ;  /* 0x00000013f8007209 */ /* 0x000fe20007810000 */
[----:B------:R-:W2:Y:S03]  /*bba0*/  SHFL.BFLY PT, R2, R11, 0x1, 0x1f ;  /* 0x0c201f000b027f89 */ /* 0x000ea600000e0000 */
[----:B------:R-:W-:Y:S04]  /*bbb0*/  FMNMX.FTZ R0, R251, R0, !PT ;  /* 0x00000000fb007209 */ /* 0x000fe80007810000 */
[----:B------:R-:W-:Y:S01]  /*bbc0*/  FMNMX.FTZ R0, R179, R0, !PT ;  /* 0x00000000b3007209 */ /* 0x000fe20007810000 */
[----:B------:R-:W-:Y:S01]  /*bbd0*/  LDSM.16.MT88.4 R20, [R214+0x100] ;  /* 0x00010000d614783b */ /* 0x000fe20000004200 */
[----:B-1----:R-:W-:Y:S02]  /*bbe0*/  FMNMX.FTZ R3, R6, R5, !PT ;  /* 0x0000000506037209 */ /* 0x002fe40007810000 */
[----:B------:R-:W-:Y:S03]  /*bbf0*/  FMNMX.FTZ R5, R177, R0, !PT ;  /* 0x00000000b1057209 */ /* 0x000fe60007810000 */
[C---:B------:R-:W-:Y:S01]  /*bc00*/  FADD.FTZ R0, -R3.reuse, R148 ;  /* 0x0000009403007221 */ /* 0x040fe20000010100 */
[----:B------:R-:W-:Y:S01]  /*bc10*/  FMNMX.FTZ R6, R164, R5, !PT ;  /* 0x00000005a4067209 */ /* 0x000fe20007810000 */
[----:B------:R-:W-:Y:S01]  /*bc20*/  FMUL.FTZ R159, R3, c[0x0][0x2d0] ;  /* 0x0000b400039f7a20 */ /* 0x000fe20000410000 */
[----:B--2---:R-:W-:Y:S01]  /*bc30*/  FMNMX.FTZ R2, R11, R2, !PT ;  /* 0x000000020b027209 */ /* 0x004fe20007810000 */
[----:B------:R-:W-:Y:S01]  /*bc40*/  FMUL.FTZ R151, R0, c[0x0][0x2d0] ;  /* 0x0000b40000977a20 */ /* 0x000fe20000410000 */
[----:B------:R-:W-:Y:S01]  /*bc50*/  FMNMX.FTZ R0, R163, R6, !PT ;  /* 0x00000006a3007209 */ /* 0x000fe20007810000 */
[----:B------:R-:W-:Y:S02]  /*bc60*/  FFMA.FTZ R181, R182, c[0x0][0x2d0], -R159 ;  /* 0x0000b400b6b57a23 */ /* 0x000fe4000001089f */
[C---:B------:R-:W-:Y:S01]  /*bc70*/  FADD.FTZ R6, -R2.reuse, R153 ;  /* 0x0000009902067221 */ /* 0x040fe20000010100 */
[----:B------:R-:W-:Y:S01]  /*bc80*/  FMNMX.FTZ R5, R155, R0, !PT ;  /* 0x000000009b057209 */ /* 0x000fe20007810000 */
[----:B------:R-:W-:Y:S01]  /*bc90*/  FMUL.FTZ R158, R2, c[0x0][0x2d0] ;  /* 0x0000b400029e7a20 */ /* 0x000fe20000410000 */
[----:B------:R-:W-:Y:S01]  /*bca0*/  FMNMX.FTZ R0, R9, R4, !PT ;  /* 0x0000000409007209 */ /* 0x000fe20007810000 */
[----:B------:R-:W-:Y:S01]  /*bcb0*/  FMUL.FTZ R150, R6, c[0x0][0x2d0] ;  /* 0x0000b40006967a20 */ /* 0x000fe20000410000 */
[----:B------:R-:W-:Y:S01]  /*bcc0*/  FMNMX.FTZ R4, R154, R5, !PT ;  /* 0x000000059a047209 */ /* 0x000fe20007810000 */
[----:B------:R-:W-:Y:S01]  /*bcd0*/  FFMA.FTZ R180, R180, c[0x0][0x2d0], -R159 ;  /* 0x0000b400b4b47a23 */ /* 0x000fe2000001089f */
[----:B------:R-:W1:Y:S01]  /*bce0*/  MUFU.EX2 R151, R151 ;  /* 0x0000009700977308 */ /* 0x000e620000000800 */
[----:B------:R-:W-:Y:S02]  /*bcf0*/  FADD.FTZ R6, -R0, R149 ;  /* 0x0000009500067221 */ /* 0x000fe40000010100 */
[----:B------:R-:W2:Y:S01]  /*bd00*/  SHFL.BFLY PT, R5, R4, 0x2, 0x1f ;  /* 0x0c401f0004057f89 */ /* 0x000ea200000e0000 */
[--C-:B------:R-:W-:Y:S02]  /*bd10*/  FFMA.FTZ R184, R185, c[0x0][0x2d0], -R158.reuse ;  /* 0x0000b400b9b87a23 */ /* 0x100fe4000001089e */
[----:B------:R-:W-:Y:S02]  /*bd20*/  FMUL.FTZ R149, R6, c[0x0][0x2d0] ;  /* 0x0000b40006957a20 */ /* 0x000fe40000410000 */
[--C-:B------:R-:W-:Y:S02]  /*bd30*/  FFMA.FTZ R183, R183, c[0x0][0x2d0], -R158.reuse ;  /* 0x0000b400b7b77a23 */ /* 0x100fe4000001089e */
[--C-:B------:R-:W-:Y:S01]  /*bd40*/  FFMA.FTZ R186, R14, c[0x0][0x2d0], -R159.reuse ;  /* 0x0000b4000eba7a23 */ /* 0x100fe2000001089f */
[----:B------:R-:W3:Y:S01]  /*bd50*/  MUFU.EX2 R150, R150 ;  /* 0x0000009600967308 */ /* 0x000ee20000000800 */
[--C-:B------:R-:W-:Y:S02]  /*bd60*/  FFMA.FTZ R185, R16, c[0x0][0x2d0], -R159.reuse ;  /* 0x0000b40010b97a23 */ /* 0x100fe4000001089f */
[--C-:B------:R-:W-:Y:S02]  /*bd70*/  FFMA.FTZ R182, R17, c[0x0][0x2d0], -R158.reuse ;  /* 0x0000b40011b67a23 */ /* 0x100fe4000001089e */
[----:B------:R-:W-:Y:S02]  /*bd80*/  FFMA.FTZ R187, R15, c[0x0][0x2d0], -R158 ;  /* 0x0000b4000fbb7a23 */ /* 0x000fe4000001089e */
[----:B------:R-:W-:Y:S02]  /*bd90*/  FMUL.FTZ R157, R0, c[0x0][0x2d0] ;  /* 0x0000b400009d7a20 */ /* 0x000fe40000410000 */
[----:B------:R-:W-:Y:S01]  /*bda0*/  FFMA.FTZ R171, R171, c[0x0][0x2d0], -R159 ;  /* 0x0000b400abab7a23 */ /* 0x000fe2000001089f */
[----:B------:R-:W-:Y:S01]  /*bdb0*/  MUFU.EX2 R181, R181 ;  /* 0x000000b500b57308 */ /* 0x000fe20000000800 */
[--C-:B------:R-:W-:Y:S02]  /*bdc0*/  FFMA.FTZ R195, R192, c[0x0][0x2d0], -R157.reuse ;  /* 0x0000b400c0c37a23 */ /* 0x100fe4000001089d */
[--C-:B------:R-:W-:Y:S02]  /*bdd0*/  FFMA.FTZ R192, R252, c[0x0][0x2d0], -R157.reuse ;  /* 0x0000b400fcc07a23 */ /* 0x100fe4000001089d */
[--C-:B------:R-:W-:Y:S01]  /*bde0*/  FFMA.FTZ R193, R193, c[0x0][0x2d0], -R157.reuse ;  /* 0x0000b400c1c17a23 */ /* 0x100fe2000001089d */
[----:B--2---:R-:W-:Y:S01]  /*bdf0*/  FMNMX.FTZ R6, R4, R5, !PT ;  /* 0x0000000504067209 */ /* 0x004fe20007810000 */
[--C-:B------:R-:W-:Y:S02]  /*be00*/  FFMA.FTZ R190, R161, c[0x0][0x2d0], -R157.reuse ;  /* 0x0000b400a1be7a23 */ /* 0x100fe4000001089d */
[C---:B-1----:R-:W-:Y:S01]  /*be10*/  FMUL.FTZ R5, R151.reuse, R145 ;  /* 0x0000009197057220 */ /* 0x042fe20000410000 */
[----:B------:R-:W-:Y:S01]  /*be20*/  MUFU.EX2 R180, R180 ;  /* 0x000000b400b47308 */ /* 0x000fe20000000800 */
[----:B------:R-:W1:Y:S01]  /*be30*/  SHFL.BFLY PT, R153, R6, 0x1, 0x1f ;  /* 0x0c201f0006997f89 */ /* 0x000e6200000e0000 */
[C---:B------:R-:W-:Y:S02]  /*be40*/  FMUL.FTZ R16, R151.reuse, R132 ;  /* 0x0000008497107220 */ /* 0x040fe40000410000 */
[C---:B------:R-:W-:Y:S02]  /*be50*/  FMUL.FTZ R17, R151.reuse, R133 ;  /* 0x0000008597117220 */ /* 0x040fe40000410000 */
[C---:B---3--:R-:W-:Y:S02]  /*be60*/  FMUL.FTZ R18, R150.reuse, R134 ;  /* 0x0000008696127220 */ /* 0x048fe40000410000 */
[C---:B------:R-:W-:Y:S02]  /*be70*/  FMUL.FTZ R19, R150.reuse, R135 ;  /* 0x0000008796137220 */ /* 0x040fe40000410000 */
[----:B------:R-:W-:Y:S01]  /*be80*/  MUFU.EX2 R184, R184 ;  /* 0x000000b800b87308 */ /* 0x000fe20000000800 */
[----:B------:R-:W-:Y:S01]  /*be90*/  LDSM.16.MT88.4 R132, [R214+0x900] ;  /* 0x00090000d684783b */ /* 0x000fe20000004200 */
[C---:B------:R-:W-:Y:S02]  /*bea0*/  FMUL.FTZ R32, R151.reuse, R116 ;  /* 0x0000007497207220 */ /* 0x040fe40000410000 */
[C---:B------:R-:W-:Y:S02]  /*beb0*/  FMUL.FTZ R33, R151.reuse, R117 ;  /* 0x0000007597217220 */ /* 0x040fe40000410000 */
[C---:B------:R-:W-:Y:S02]  /*bec0*/  FMUL.FTZ R34, R150.reuse, R118 ;  /* 0x0000007696227220 */ /* 0x040fe40000410000 */
[----:B------:R-:W-:Y:S02]  /*bed0*/  FMUL.FTZ R35, R150, R119 ;  /* 0x0000007796237220 */ /* 0x000fe40000410000 */
[----:B------:R-:W2:Y:S01]  /*bee0*/  MUFU.EX2 R183, R183 ;  /* 0x000000b700b77308 */ /* 0x000ea20000000800 */
[----:B------:R-:W-:Y:S01]  /*bef0*/  LDSM.16.MT88.4 R116, [R214+0x1100] ;  /* 0x00110000d674783b */ /* 0x000fe20000004200 */
[C---:B------:R-:W-:Y:S02]  /*bf00*/  FMUL.FTZ R48, R151.reuse, R100 ;  /* 0x0000006497307220 */ /* 0x040fe40000410000 */
[----:B------:R-:W-:Y:S01]  /*bf10*/  FMUL.FTZ R49, R151, R101 ;  /* 0x0000006597317220 */ /* 0x000fe20000410000 */
[----:B-1----:R-:W-:Y:S01]  /*bf20*/  FMNMX.FTZ R153, R6, R153, !PT ;  /* 0x0000009906997209 */ /* 0x002fe20007810000 */
[C---:B------:R-:W-:Y:S02]  /*bf30*/  FMUL.FTZ R6, R150.reuse, R146 ;  /* 0x0000009296067220 */ /* 0x040fe40000410000 */
[----:B------:R-:W-:Y:S02]  /*bf40*/  FMUL.FTZ R50, R150, R102 ;  /* 0x0000006696327220 */ /* 0x000fe40000410000 */
[C---:B------:R-:W-:Y:S01]  /*bf50*/  FMUL.FTZ R156, R153.reuse, c[0x0][0x2d0] ;  /* 0x0000b400999c7a20 */ /* 0x040fe20000410000 */
[----:B------:R-:W-:Y:S01]  /*bf60*/  MUFU.EX2 R186, R186 ;  /* 0x000000ba00ba7308 */ /* 0x000fe20000000800 */
[----:B------:R-:W-:Y:S02]  /*bf70*/  FADD.FTZ R4, -R153, R152 ;  /* 0x0000009899047221 */ /* 0x000fe40000010100 */
[--C-:B------:R-:W-:Y:S02]  /*bf80*/  FFMA.FTZ R188, R197, c[0x0][0x2d0], -R156.reuse ;  /* 0x0000b400c5bc7a23 */ /* 0x100fe4000001089c */
[----:B------:R-:W-:Y:S02]  /*bf90*/  FMUL.FTZ R148, R4, c[0x0][0x2d0] ;  /* 0x0000b40004947a20 */ /* 0x000fe40000410000 */
[--C-:B------:R-:W-:Y:S02]  /*bfa0*/  FFMA.FTZ R189, R12, c[0x0][0x2d0], -R156.reuse ;  /* 0x0000b4000cbd7a23 */ /* 0x100fe4000001089c */
[--C-:B------:R-:W-:Y:S01]  /*bfb0*/  FFMA.FTZ R191, R7, c[0x0][0x2d0], -R156.reuse ;  /* 0x0000b40007bf7a23 */ /* 0x100fe2000001089c */
[----:B------:R-:W1:Y:S01]  /*bfc0*/  MUFU.EX2 R185, R185 ;  /* 0x000000b900b97308 */ /* 0x000e620000000800 */
[--C-:B------:R-:W-:Y:S01]  /*bfd0*/  FFMA.FTZ R152, R13, c[0x0][0x2d0], -R156.reuse ;  /* 0x0000b4000d987a23 */ /* 0x100fe2000001089c */
[----:B--2---:R-:W-:Y:S01]  /*bfe0*/  F2FP.BF16.PACK_AB R145, R183, R184 ;  /* 0x000000b8b791723e */ /* 0x004fe200000010ff */
[----:B------:R-:W-:Y:S01]  /*bff0*/  FMUL.FTZ R4, R151, R144 ;  /* 0x0000009097047220 */ /* 0x000fe20000410000 */
[----:B------:R-:W-:Y:S01]  /*c000*/  F2FP.BF16.PACK_AB R144, R180, R181 ;  /* 0x000000b5b490723e */ /* 0x000fe200000010ff */
[C---:B------:R-:W-:Y:S02]  /*c010*/  FMUL.FTZ R7, R150.reuse, R147 ;  /* 0x0000009396077220 */ /* 0x040fe40000410000 */
[----:B------:R-:W-:Y:S03]  /*c020*/  FMUL.FTZ R51, R150, R103 ;  /* 0x0000006796337220 */ /* 0x000fe60000410000 */
[----:B------:R-:W-:Y:S01]  /*c030*/  MUFU.EX2 R182, R182 ;  /* 0x000000b600b67308 */ /* 0x000fe20000000800 */
[----:B------:R-:W-:Y:S01]  /*c040*/  LDSM.16.MT88.4 R100, [R214+0x1900] ;  /* 0x00190000d664783b */ /* 0x000fe20000004200 */
[----:B------:R-:W-:Y:S02]  /*c050*/  FFMA.FTZ R252, R178, c[0x0][0x2d0], -R157 ;  /* 0x0000b400b2fc7a23 */ /* 0x000fe4000001089d */
[--C-:B------:R-:W-:Y:S02]  /*c060*/  FFMA.FTZ R179, R179, c[0x0][0x2d0], -R156.reuse ;  /* 0x0000b400b3b37a23 */ /* 0x100fe4000001089c */
[----:B------:R-:W-:Y:S02]  /*c070*/  FFMA.FTZ R177, R177, c[0x0][0x2d0], -R156 ;  /* 0x0000b400b1b17a23 */ /* 0x000fe4000001089c */
[--C-:B------:R-:W-:Y:S02]  /*c080*/  FFMA.FTZ R170, R170, c[0x0][0x2d0], -R159.reuse ;  /* 0x0000b400aaaa7a23 */ /* 0x100fe4000001089f */
[----:B------:R-:W2:Y:S01]  /*c090*/  MUFU.EX2 R187, R187 ;  /* 0x000000bb00bb7308 */ /* 0x000ea20000000800 */
[--C-:B------:R-:W-:Y:S02]  /*c0a0*/  FFMA.FTZ R169, R169, c[0x0][0x2d0], -R158.reuse ;  /* 0x0000b400a9a97a23 */ /* 0x100fe4000001089e */
[--C-:B------:R-:W-:Y:S01]  /*c0b0*/  FFMA.FTZ R168, R168, c[0x0][0x2d0], -R158.reuse ;  /* 0x0000b400a8a87a23 */ /* 0x100fe2000001089e */
[----:B-1----:R-:W-:Y:S01]  /*c0c0*/  F2FP.BF16.PACK_AB R146, R185, R186 ;  /* 0x000000bab992723e */ /* 0x002fe200000010ff */
[----:B------:R-:W-:Y:S02]  /*c0d0*/  FFMA.FTZ R175, R175, c[0x0][0x2d0], -R159 ;  /* 0x0000b400afaf7a23 */ /* 0x000fe4000001089f */
[----:B------:R-:W-:Y:S02]  /*c0e0*/  FFMA.FTZ R173, R173, c[0x0][0x2d0], -R158 ;  /* 0x0000b400adad7a23 */ /* 0x000fe4000001089e */
[--C-:B------:R-:W-:Y:S01]  /*c0f0*/  FFMA.FTZ R167, R167, c[0x0][0x2d0], -R157.reuse ;  /* 0x0000b400a7a77a23 */ /* 0x100fe2000001089d */
[----:B------:R-:W1:Y:S01]  /*c100*/  MUFU.EX2 R149, R149 ;  /* 0x0000009500957308 */ /* 0x000e620000000800 */
[----:B------:R-:W-:Y:S02]  /*c110*/  FFMA.FTZ R166, R166, c[0x0][0x2d0], -R157 ;  /* 0x0000b400a6a67a23 */ /* 0x000fe4000001089d */
[----:B------:R-:W-:Y:S02]  /*c120*/  FFMA.FTZ R164, R164, c[0x0][0x2d0], -R156 ;  /* 0x0000b400a4a47a23 */ /* 0x000fe4000001089c */
[C---:B------:R-:W-:Y:S02]  /*c130*/  FMUL.FTZ R52, R151.reuse, R52 ;  /* 0x0000003497347220 */ /* 0x040fe40000410000 */
[C---:B------:R-:W-:Y:S02]  /*c140*/  FMUL.FTZ R53, R151.reuse, R53 ;  /* 0x0000003597357220 */ /* 0x040fe40000410000 */
[C---:B------:R-:W-:Y:S01]  /*c150*/  FMUL.FTZ R54, R150.reuse, R54 ;  /* 0x0000003696367220 */ /* 0x040fe20000410000 */
[----:B------:R-:W3:Y:S01]  /*c160*/  MUFU.EX2 R148, R148 ;  /* 0x0000009400947308 */ /* 0x000ee20000000800 */
[C---:B------:R-:W-:Y:S02]  /*c170*/  FMUL.FTZ R55, R150.reuse, R55 ;  /* 0x0000003796377220 */ /* 0x040fe40000410000 */
[----:B------:R-:W-:Y:S01]  /*c180*/  FMUL.FTZ R64, R151, R64 ;  /* 0x0000004097407220 */ /* 0x000fe20000410000 */
[----:B--2---:R-:W-:Y:S01]  /*c190*/  F2FP.BF16.PACK_AB R147, R187, R182 ;  /* 0x000000b6bb93723e */ /* 0x004fe200000010ff */
[----:B------:R-:W-:Y:S02]  /*c1a0*/  FMUL.FTZ R65, R151, R65 ;  /* 0x0000004197417220 */ /* 0x000fe40000410000 */
[C---:B------:R-:W-:Y:S02]  /*c1b0*/  FMUL.FTZ R66, R150.reuse, R66 ;  /* 0x0000004296427220 */ /* 0x040fe40000410000 */
[----:B------:R-:W-:Y:S01]  /*c1c0*/  FMUL.FTZ R67, R150, R67 ;  /* 0x0000004396437220 */ /* 0x000fe20000410000 */
[----:B------:R-:W-:Y:S01]  /*c1d0*/  MUFU.EX2 R195, R195 ;  /* 0x000000c300c37308 */ /* 0x000fe20000000800 */
[-C--:B------:R-:W-:Y:S05]  /*c1e0*/  HMMA.16816.F32.BF16 R4, R144, R20.reuse, R4 ;  /* 0x000000149004723c */ /* 0x080fea0000041804 */
[C---:B-1----:R-:W-:Y:S02]  /*c1f0*/  FMUL.FTZ R8, R149.reuse, R140 ;  /* 0x0000008c95087220 */ /* 0x042fe40000410000 */
[C---:B------:R-:W-:Y:S02]  /*c200*/  FMUL.FTZ R9, R149.reuse, R141 ;  /* 0x0000008d95097220 */ /* 0x040fe40000410000 */
[----:B------:R-:W1:Y:S03]  /*c210*/  MUFU.EX2 R192, R192 ;  /* 0x000000c000c07308 */ /* 0x000e660000000800 */
[C---:B------:R-:W-:Y:S02]  /*c220*/  FMUL.FTZ R12, R149.reuse, R136 ;  /* 0x00000088950c7220 */ /* 0x040fe40000410000 */
[C---:B---3--:R-:W-:Y:S02]  /*c230*/  FMUL.FTZ R10, R148.reuse, R142 ;  /* 0x0000008e940a7220 */ /* 0x048fe40000410000 */
[C---:B------:R-:W-:Y:S02]  /*c240*/  FMUL.FTZ R11, R148.reuse, R143 ;  /* 0x0000008f940b7220 */ /* 0x040fe40000410000 */
[C---:B------:R-:W-:Y:S01]  /*c250*/  FMUL.FTZ R14, R148.reuse, R138 ;  /* 0x0000008a940e7220 */ /* 0x040fe20000410000 */
[----:B------:R-:W-:Y:S01]  /*c260*/  MUFU.EX2 R193, R193 ;  /* 0x000000c100c17308 */ /* 0x000fe20000000800 */
[C---:B------:R-:W-:Y:S02]  /*c270*/  FMUL.FTZ R15, R148.reuse, R139 ;  /* 0x0000008b940f7220 */ /* 0x040fe40000410000 */
[C---:B------:R-:W-:Y:S02]  /*c280*/  FMUL.FTZ R13, R149.reuse, R137 ;  /* 0x00000089950d7220 */ /* 0x040fe40000410000 */
[C---:B------:R-:W-:Y:S02]  /*c290*/  FMUL.FTZ R40, R149.reuse, R108 ;  /* 0x0000006c95287220 */ /* 0x040fe40000410000 */
[C---:B------:R-:W-:Y:S02]  /*c2a0*/  FMUL.FTZ R41, R149.reuse, R109 ;  /* 0x0000006d95297220 */ /* 0x040fe40000410000 */
[C---:B------:R-:W-:Y:S01]  /*c2b0*/  FMUL.FTZ R42, R148.reuse, R110 ;  /* 0x0000006e942a7220 */ /* 0x040fe20000410000 */
[----:B------:R-:W2:Y:S01]  /*c2c0*/  MUFU.EX2 R190, R190 ;  /* 0x000000be00be7308 */ /* 0x000ea20000000800 */
[----:B------:R-:W-:Y:S02]  /*c2d0*/  FMUL.FTZ R43, R148, R111 ;  /* 0x0000006f942b7220 */ /* 0x000fe40000410000 */
[----:B------:R-:W-:Y:S01]  /*c2e0*/  LDSM.16.MT88.4 R108, [R214+0x500] ;  /* 0x00050000d66c783b */ /* 0x000fe20000004200 */
[----:B-1----:R-:W-:Y:S01]  /*c2f0*/  F2FP.BF16.PACK_AB R140, R192, R195 ;  /* 0x000000c3c08c723e */ /* 0x002fe200000010ff */
[C---:B------:R-:W-:Y:S02]  /*c300*/  FMUL.FTZ R44, R149.reuse, R104 ;  /* 0x00000068952c7220 */ /* 0x040fe40000410000 */
[C---:B------:R-:W-:Y:S02]  /*c310*/  FMUL.FTZ R45, R149.reuse, R105 ;  /* 0x00000069952d7220 */ /* 0x040fe40000410000 */
[C---:B------:R-:W-:Y:S01]  /*c320*/  FMUL.FTZ R46, R148.reuse, R106 ;  /* 0x0000006a942e7220 */ /* 0x040fe20000410000 */
[----:B------:R-:W-:Y:S01]  /*c330*/  MUFU.EX2 R191, R191 ;  /* 0x000000bf00bf7308 */ /* 0x000fe20000000800 */
[C---:B------:R-:W-:Y:S02]  /*c340*/  FMUL.FTZ R47, R148.reuse, R107 ;  /* 0x0000006b942f7220 */ /* 0x040fe40000410000 */
[----:B------:R-:W-:Y:S01]  /*c350*/  LDSM.16.MT88.4 R104, [R212+0x1900] ;  /* 0x00190000d468783b */ /* 0x000fe20000004200 */
[C---:B------:R-:W-:Y:S02]  /*c360*/  FMUL.FTZ R24, R149.reuse, R124 ;  /* 0x0000007c95187220 */ /* 0x040fe40000410000 */
[C---:B------:R-:W-:Y:S02]  /*c370*/  FMUL.FTZ R25, R149.reuse, R125 ;  /* 0x0000007d95197220 */ /* 0x040fe40000410000 */
[C---:B------:R-:W-:Y:S02]  /*c380*/  FMUL.FTZ R26, R148.reuse, R126 ;  /* 0x0000007e941a7220 */ /* 0x040fe40000410000 */
[----:B------:R-:W1:Y:S01]  /*c390*/  MUFU.EX2 R188, R188 ;  /* 0x000000bc00bc7308 */ /* 0x000e620000000800 */
[----:B------:R-:W-:Y:S02]  /*c3a0*/  FMUL.FTZ R27, R148, R127 ;  /* 0x0000007f941b7220 */ /* 0x000fe40000410000 */
[C---:B------:R-:W-:Y:S01]  /*c3b0*/  FMUL.FTZ R28, R149.reuse, R120 ;  /* 0x00000078951c7220 */ /* 0x040fe20000410000 */
[----:B--2---:R-:W-:Y:S01]  /*c3c0*/  F2FP.BF16.PACK_AB R142, R190, R193 ;  /* 0x000000c1be8e723e */ /* 0x004fe200000010ff */
[C---:B------:R-:W-:Y:S02]  /*c3d0*/  FMUL.FTZ R29, R149.reuse, R121 ;  /* 0x00000079951d7220 */ /* 0x040fe40000410000 */
        /* <DEDUP_REMOVED lines=10> */
[----:B------:R-:W-:Y:S01]  /*c480*/  FMUL.FTZ R62, R148, R62 ;  /* 0x0000003e943e7220 */ /* 0x000fe20000410000 */
[----:B-1----:R-:W-:Y:S01]  /*c490*/  F2FP.BF16.PACK_AB R141, R188, R191 ;  /* 0x000000bfbc8d723e */ /* 0x002fe200000010ff */
[----:B------:R-:W-:Y:S02]  /*c4a0*/  FMUL.FTZ R63, R148, R63 ;  /* 0x0000003f943f7220 */ /* 0x000fe40000410000 */
[--C-:B------:R-:W-:Y:S02]  /*c4b0*/  FFMA.FTZ R194, R194, c[0x0][0x2d0], -R159.reuse ;  /* 0x0000b400c2c27a23 */ /* 0x100fe4000001089f */
[--C-:B------:R-:W-:Y:S01]  /*c4c0*/  FFMA.FTZ R197, R196, c[0x0][0x2d0], -R159.reuse ;  /* 0x0000b400c4c57a23 */ /* 0x100fe2000001089f */
[----:B------:R-:W-:Y:S01]  /*c4d0*/  MUFU.EX2 R124, R179 ;  /* 0x000000b3007c7308 */ /* 0x000fe20000000800 */
[--C-:B------:R-:W-:Y:S02]  /*c4e0*/  FFMA.FTZ R196, R201, c[0x0][0x2d0], -R158.reuse ;  /* 0x0000b400c9c47a23 */ /* 0x100fe4000001089e */
[--C-:B------:R-:W-:Y:S02]  /*c4f0*/  FFMA.FTZ R199, R199, c[0x0][0x2d0], -R158.reuse ;  /* 0x0000b400c7c77a23 */ /* 0x100fe4000001089e */
[--C-:B------:R-:W-:Y:S02]  /*c500*/  FFMA.FTZ R198, R198, c[0x0][0x2d0], -R159.reuse ;  /* 0x0000b400c6c67a23 */ /* 0x100fe4000001089f */
[--C-:B------:R-:W-:Y:S02]  /*c510*/  FFMA.FTZ R201, R200, c[0x0][0x2d0], -R159.reuse ;  /* 0x0000b400c8c97a23 */ /* 0x100fe4000001089f */
[----:B------:R-:W-:Y:S01]  /*c520*/  FFMA.FTZ R159, R174, c[0x0][0x2d0], -R159 ;  /* 0x0000b400ae9f7a23 */ /* 0x000fe2000001089f */
[----:B------:R1:W-:Y:S01]  /*c530*/  MUFU.EX2 R125, R177 ;  /* 0x000000b1007d7308 */ /* 0x0003e20000000800 */
[--C-:B------:R-:W-:Y:S02]  /*c540*/  FFMA.FTZ R200, R249, c[0x0][0x2d0], -R158.reuse ;  /* 0x0000b400f9c87a23 */ /* 0x100fe4000001089e */
[--C-:B------:R-:W-:Y:S01]  /*c550*/  FFMA.FTZ R203, R203, c[0x0][0x2d0], -R158.reuse ;  /* 0x0000b400cbcb7a23 */ /* 0x100fe2000001089e */
[----:B--2---:R-:W-:Y:S01]  /*c560*/  F2FP.BF16.PACK_AB R143, R152, R189 ;  /* 0x000000bd988f723e */ /* 0x004fe200000010ff */
[----:B------:R-:W-:Y:S02]  /*c570*/  FFMA.FTZ R158, R172, c[0x0][0x2d0], -R158 ;  /* 0x0000b400ac9e7a23 */ /* 0x000fe4000001089e */
[--C-:B------:R-:W-:Y:S02]  /*c580*/  FFMA.FTZ R202, R202, c[0x0][0x2d0], -R157.reuse ;  /* 0x0000b400caca7a23 */ /* 0x100fe4000001089d */
[--C-:B------:R-:W-:Y:S01]  /*c590*/  FFMA.FTZ R249, R250, c[0x0][0x2d0], -R157.reuse ;  /* 0x0000b400faf97a23 */ /* 0x100fe2000001089d */
[----:B------:R-:W-:Y:S01]  /*c5a0*/  MUFU.EX2 R126, R171 ;  /* 0x000000ab007e7308 */ /* 0x000fe20000000800 */
[C---:B------:R-:W-:Y:S04]  /*c5b0*/  HMMA.16816.F32.BF16 R8, R140.reuse, R20, R8 ;  /* 0x000000148c08723c */ /* 0x040fe80000041808 */
[--C-:B------:R-:W-:Y:S02]  /*c5c0*/  FFMA.FTZ R250, R176, c[0x0][0x2d0], -R157.reuse ;  /* 0x0000b400b0fa7a23 */ /* 0x100fe4000001089d */
[--C-:B------:R-:W-:Y:S02]  /*c5d0*/  FFMA.FTZ R162, R162, c[0x0][0x2d0], -R157.reuse ;  /* 0x0000b400a2a27a23 */ /* 0x100fe4000001089d */
[-C--:B------:R-:W-:Y:S01]  /*c5e0*/  HMMA.16816.F32.BF16 R12, R140, R22.reuse, R12 ;  /* 0x000000168c0c723c */ /* 0x080fe2000004180c */
[----:B------:R-:W-:Y:S03]  /*c5f0*/  MUFU.EX2 R122, R170 ;  /* 0x000000aa007a7308 */ /* 0x000fe60000000800 */
[C---:B------:R-:W-:Y:S01]  /*c600*/  FMUL.FTZ R20, R151.reuse, R128 ;  /* 0x0000008097147220 */ /* 0x040fe20000410000 */
[----:B-1----:R-:W-:Y:S01]  /*c610*/  LDSM.16.MT88.4 R176, [R212+0x2100] ;  /* 0x00210000d4b0783b */ /* 0x002fe20000004200 */
[----:B------:R-:W-:Y:S02]  /*c620*/  FMUL.FTZ R21, R151, R129 ;  /* 0x0000008197157220 */ /* 0x000fe40000410000 */
[C---:B------:R-:W-:Y:S03]  /*c630*/  HMMA.16816.F32.BF16 R16, R144.reuse, R22, R16 ;  /* 0x000000169010723c */ /* 0x040fe60000041810 */
[----:B------:R-:W-:Y:S01]  /*c640*/  MUFU.EX2 R127, R169 ;  /* 0x000000a9007f7308 */ /* 0x000fe20000000800 */
[----:B------:R-:W-:Y:S02]  /*c650*/  FFMA.FTZ R157, R165, c[0x0][0x2d0], -R157 ;  /* 0x0000b400a59d7a23 */ /* 0x000fe4000001089d */
[C---:B------:R-:W-:Y:S02]  /*c660*/  FMUL.FTZ R96, R151.reuse, R96 ;  /* 0x0000006097607220 */ /* 0x040fe40000410000 */
[C---:B------:R-:W-:Y:S04]  /*c670*/  FMUL.FTZ R22, R150.reuse, R130 ;  /* 0x0000008296167220 */ /* 0x040fe80000410000 */
[C---:B------:R-:W-:Y:S01]  /*c680*/  FMUL.FTZ R23, R150.reuse, R131 ;  /* 0x0000008396177220 */ /* 0x040fe20000410000 */
[----:B------:R1:W-:Y:S01]  /*c690*/  MUFU.EX2 R123, R168 ;  /* 0x000000a8007b7308 */ /* 0x0003e20000000800 */
[----:B------:R-:W2:Y:S01]  /*c6a0*/  LDSM.16.MT88.4 R128, [R214+0xd00] ;  /* 0x000d0000d680783b */ /* 0x000ea20000004200 */
[C---:B------:R-:W-:Y:S02]  /*c6b0*/  FMUL.FTZ R97, R151.reuse, R97 ;  /* 0x0000006197617220 */ /* 0x040fe40000410000 */
[C---:B------:R-:W-:Y:S02]  /*c6c0*/  FMUL.FTZ R98, R150.reuse, R98 ;  /* 0x0000006296627220 */ /* 0x040fe40000410000 */
[-C--:B------:R-:W-:Y:S03]  /*c6d0*/  HMMA.16816.F32.BF16 R20, R144, R36.reuse, R20 ;  /* 0x000000249014723c */ /* 0x080fe60000041814 */
[C---:B------:R-:W-:Y:S01]  /*c6e0*/  FMUL.FTZ R99, R150.reuse, R99 ;  /* 0x0000006396637220 */ /* 0x040fe20000410000 */
[----:B------:R-:W-:Y:S01]  /*c6f0*/  MUFU.EX2 R138, R175 ;  /* 0x000000af008a7308 */ /* 0x000fe20000000800 */
[C---:B------:R-:W-:Y:S02]  /*c700*/  FMUL.FTZ R68, R151.reuse, R68 ;  /* 0x0000004497447220 */ /* 0x040fe40000410000 */
[C---:B------:R-:W-:Y:S01]  /*c710*/  FMUL.FTZ R69, R151.reuse, R69 ;  /* 0x0000004597457220 */ /* 0x040fe20000410000 */
[C---:B------:R-:W-:Y:S04]  /*c720*/  HMMA.16816.F32.BF16 R24, R140.reuse, R36, R24 ;  /* 0x000000248c18723c */ /* 0x040fe80000041818 */
[C---:B------:R-:W-:Y:S02]  /*c730*/  FMUL.FTZ R70, R150.reuse, R70 ;  /* 0x0000004696467220 */ /* 0x040fe40000410000 */
[----:B------:R3:W-:Y:S01]  /*c740*/  MUFU.EX2 R139, R173 ;  /* 0x000000ad008b7308 */ /* 0x0007e20000000800 */
[C---:B------:R-:W-:Y:S01]  /*c750*/  FMUL.FTZ R36, R151.reuse, R112 ;  /* 0x0000007097247220 */ /* 0x040fe20000410000 */
[-C--:B------:R-:W-:Y:S01]  /*c760*/  HMMA.16816.F32.BF16 R28, R140, R38.reuse, R28 ;  /* 0x000000268c1c723c */ /* 0x080fe2000004181c */
[----:B-1----:R-:W-:Y:S03]  /*c770*/  LDSM.16.MT88.4 R168, [R212+0x1500] ;  /* 0x00150000d4a8783b */ /* 0x002fe60000004200 */
[----:B------:R-:W-:Y:S02]  /*c780*/  FMUL.FTZ R37, R151, R113 ;  /* 0x0000007197257220 */ /* 0x000fe40000410000 */
[C---:B------:R-:W-:Y:S02]  /*c790*/  FMUL.FTZ R71, R150.reuse, R71 ;  /* 0x0000004796477220 */ /* 0x040fe40000410000 */
[C---:B------:R-:W-:Y:S01]  /*c7a0*/  HMMA.16816.F32.BF16 R32, R144.reuse, R38, R32 ;  /* 0x000000269020723c */ /* 0x040fe20000041820 */
[----:B------:R-:W-:Y:S03]  /*c7b0*/  MUFU.EX2 R120, R167 ;  /* 0x000000a700787308 */ /* 0x000fe60000000800 */
[C---:B------:R-:W-:Y:S02]  /*c7c0*/  FMUL.FTZ R72, R149.reuse, R72 ;  /* 0x0000004895487220 */ /* 0x040fe40000410000 */
[C---:B------:R-:W-:Y:S02]  /*c7d0*/  FMUL.FTZ R73, R149.reuse, R73 ;  /* 0x0000004995497220 */ /* 0x040fe40000410000 */
[C---:B------:R-:W-:Y:S03]  /*c7e0*/  FMUL.FTZ R38, R150.reuse, R114 ;  /* 0x0000007296267220 */ /* 0x040fe60000410000 */
[----:B------:R-:W1:Y:S01]  /*c7f0*/  MUFU.EX2 R136, R166 ;  /* 0x000000a600887308 */ /* 0x000e620000000800 */
[----:B------:R-:W-:Y:S02]  /*c800*/  FMUL.FTZ R39, R150, R115 ;  /* 0x0000007396277220 */ /* 0x000fe40000410000 */
[----:B------:R-:W4:Y:S01]  /*c810*/  LDSM.16.MT88.4 R112, [R212+0xd00] ;  /* 0x000d0000d470783b */ /* 0x000f220000004200 */
[C---:B------:R-:W-:Y:S02]  /*c820*/  FMUL.FTZ R74, R148.reuse, R74 ;  /* 0x0000004a944a7220 */ /* 0x040fe40000410000 */
[C---:B------:R-:W-:Y:S02]  /*c830*/  FMUL.FTZ R75, R148.reuse, R75 ;  /* 0x0000004b944b7220 */ /* 0x040fe40000410000 */
[-C--:B--2---:R-:W-:Y:S02]  /*c840*/  HMMA.16816.F32.BF16 R36, R144, R128.reuse, R36 ;  /* 0x000000809024723c */ /* 0x084fe40000041824 */
[----:B------:R2:W-:Y:S01]  /*c850*/  MUFU.EX2 R121, R164 ;  /* 0x000000a400797308 */ /* 0x0005e20000000800 */
[----:B---3--:R-:W-:Y:S01]  /*c860*/  LDSM.16.MT88.4 R172, [R214+0x2100] ;  /* 0x00210000d6ac783b */ /* 0x008fe20000004200 */
[C---:B------:R-:W-:Y:S02]  /*c870*/  FMUL.FTZ R76, R149.reuse, R76 ;  /* 0x0000004c954c7220 */ /* 0x040fe40000410000 */
[----:B------:R-:W-:Y:S02]  /*c880*/  FMUL.FTZ R77, R149, R77 ;  /* 0x0000004d954d7220 */ /* 0x000fe40000410000 */
[C---:B------:R-:W-:Y:S04]  /*c890*/  HMMA.16816.F32.BF16 R40, R140.reuse, R128, R40 ;  /* 0x000000808c28723c */ /* 0x040fe80000041828 */
[----:B------:R-:W-:Y:S01]  /*c8a0*/  MUFU.EX2 R194, R194 ;  /* 0x000000c200c27308 */ /* 0x000fe20000000800 */
[C---:B------:R-:W-:Y:S02]  /*c8b0*/  FMUL.FTZ R78, R148.reuse, R78 ;  /* 0x0000004e944e7220 */ /* 0x040fe40000410000 */
[----:B------:R-:W-:Y:S01]  /*c8c0*/  FMUL.FTZ R79, R148, R79 ;  /* 0x0000004f944f7220 */ /* 0x000fe20000410000 */
[-C--:B------:R-:W-:Y:S04]  /*c8d0*/  HMMA.16816.F32.BF16 R44, R140, R130.reuse, R44 ;  /* 0x000000828c2c723c */ /* 0x080fe8000004182c */
[C---:B------:R-:W-:Y:S01]  /*c8e0*/  FMUL.FTZ R80, R151.reuse, R80 ;  /* 0x0000005097507220 */ /* 0x040fe20000410000 */
[----:B-1----:R-:W-:Y:S01]  /*c8f0*/  F2FP.BF16.PACK_AB R160, R136, R120 ;  /* 0x0000007888a0723e */ /* 0x002fe200000010ff */
[----:B------:R-:W1:Y:S01]  /*c900*/  MUFU.EX2 R197, R197 ;  /* 0x000000c500c57308 */ /* 0x000e620000000800 */
[C---:B------:R-:W-:Y:S01]  /*c910*/  FMUL.FTZ R81, R151.reuse, R81 ;  /* 0x0000005197517220 */ /* 0x040fe20000410000 */
[C---:B------:R-:W-:Y:S01]  /*c920*/  HMMA.16816.F32.BF16 R48, R144.reuse, R130, R48 ;  /* 0x000000829030723c */ /* 0x040fe20000041830 */
[----:B--2---:R-:W-:Y:S03]  /*c930*/  LDSM.16.MT88.4 R164, [R214+0x1500] ;  /* 0x00150000d6a4783b */ /* 0x004fe60000004200 */
[C---:B------:R-:W-:Y:S02]  /*c940*/  FMUL.FTZ R82, R150.reuse, R82 ;  /* 0x0000005296527220 */ /* 0x040fe40000410000 */
[C---:B------:R-:W-:Y:S02]  /*c950*/  FMUL.FTZ R83, R150.reuse, R83 ;  /* 0x0000005396537220 */ /* 0x040fe40000410000 */
[----:B------:R-:W-:Y:S01]  /*c960*/  MUFU.EX2 R196, R196 ;  /* 0x000000c400c47308 */ /* 0x000fe20000000800 */
[C---:B------:R-:W-:Y:S01]  /*c970*/  FMUL.FTZ R84, R151.reuse, R84 ;  /* 0x0000005497547220 */ /* 0x040fe20000410000 */
[-C--:B----4-:R-:W-:Y:S03]  /*c980*/  HMMA.16816.F32.BF16 R52, R144, R112.reuse, R52 ;  /* 0x000000709034723c */ /* 0x090fe60000041834 */
[----:B------:R-:W-:Y:S02]  /*c990*/  FMUL.FTZ R85, R151, R85 ;  /* 0x0000005597557220 */ /* 0x000fe40000410000 */
[C---:B------:R-:W-:Y:S03]  /*c9a0*/  FMUL.FTZ R86, R150.reuse, R86 ;  /* 0x0000005696567220 */ /* 0x040fe60000410000 */
[----:B------:R-:W2:Y:S01]  /*c9b0*/  MUFU.EX2 R199, R199 ;  /* 0x000000c700c77308 */ /* 0x000ea20000000800 */
[C---:B------:R-:W-:Y:S04]  /*c9c0*/  HMMA.16816.F32.BF16 R56, R140.reuse, R112, R56 ;  /* 0x000000708c38723c */ /* 0x040fe80000041838 */
[----:B------:R-:W-:Y:S02]  /*c9d0*/  FMUL.FTZ R87, R150, R87 ;  /* 0x0000005796577220 */ /* 0x000fe40000410000 */
[C---:B------:R-:W-:Y:S02]  /*c9e0*/  FMUL.FTZ R88, R149.reuse, R88 ;  /* 0x0000005895587220 */ /* 0x040fe40000410000 */
[-C--:B------:R-:W-:Y:S01]  /*c9f0*/  HMMA.16816.F32.BF16 R60, R140, R114.reuse, R60 ;  /* 0x000000728c3c723c */ /* 0x080fe2000004183c */
[----:B------:R-:W-:Y:S03]  /*ca00*/  MUFU.EX2 R198, R198 ;  /* 0x000000c600c67308 */ /* 0x000fe60000000800 */
[----:B------:R-:W-:Y:S02]  /*ca10*/  FMUL.FTZ R89, R149, R89 ;  /* 0x0000005995597220 */ /* 0x000fe40000410000 */
[C---:B------:R-:W-:Y:S02]  /*ca20*/  FMUL.FTZ R90, R148.reuse, R90 ;  /* 0x0000005a945a7220 */ /* 0x040fe40000410000 */
[C---:B------:R-:W-:Y:S01]  /*ca30*/  HMMA.16816.F32.BF16 R64, R144.reuse, R114, R64 ;  /* 0x000000729040723c */ /* 0x040fe20000041840 */
[----:B------:R-:W3:Y:S02]  /*ca40*/  LDSM.16.MT88.4 R112, [R212+0x500] ;  /* 0x00050000d470783b */ /* 0x000ee40000004200 */
[----:B------:R-:W4:Y:S01]  /*ca50*/  MUFU.EX2 R201, R201 ;  /* 0x000000c900c97308 */ /* 0x000f220000000800 */
[----:B------:R-:W-:Y:S02]  /*ca60*/  FMUL.FTZ R91, R148, R91 ;  /* 0x0000005b945b7220 */ /* 0x000fe40000410000 */
[--C-:B------:R-:W-:Y:S02]  /*ca70*/  FFMA.FTZ R248, R248, c[0x0][0x2d0], -R156.reuse ;  /* 0x0000b400f8f87a23 */ /* 0x100fe4000001089c */
[-C--:B------:R-:W-:Y:S04]  /*ca80*/  HMMA.16816.F32.BF16 R68, R144, R100.reuse, R68 ;  /* 0x000000649044723c */ /* 0x080fe80000041844 */
[--C-:B------:R-:W-:Y:S01]  /*ca90*/  FFMA.FTZ R251, R251, c[0x0][0x2d0], -R156.reuse ;  /* 0x0000b400fbfb7a23 */ /* 0x100fe2000001089c */
[----:B------:R-:W-:Y:S01]  /*caa0*/  MUFU.EX2 R200, R200 ;  /* 0x000000c800c87308 */ /* 0x000fe20000000800 */
[C---:B------:R-:W-:Y:S02]  /*cab0*/  FMUL.FTZ R92, R149.reuse, R92 ;  /* 0x0000005c955c7220 */ /* 0x040fe40000410000 */
[C---:B------:R-:W-:Y:S04]  /*cac0*/  HMMA.16816.F32.BF16 R72, R140.reuse, R100, R72 ;  /* 0x000000648c48723c */ /* 0x040fe80000041848 */
[----:B------:R-:W-:Y:S02]  /*cad0*/  FMUL.FTZ R93, R149, R93 ;  /* 0x0000005d955d7220 */ /* 0x000fe40000410000 */
[C---:B------:R-:W-:Y:S01]  /*cae0*/  FMUL.FTZ R94, R148.reuse, R94 ;  /* 0x0000005e945e7220 */ /* 0x040fe20000410000 */
[----:B-1----:R-:W-:Y:S01]  /*caf0*/  F2FP.BF16.PACK_AB R100, R197, R194 ;  /* 0x000000c2c564723e */ /* 0x002fe200000010ff */
[-C--:B------:R-:W-:Y:S01]  /*cb00*/  HMMA.16816.F32.BF16 R76, R140, R102.reuse, R76 ;  /* 0x000000668c4c723c */ /* 0x080fe2000004184c */
[----:B------:R-:W1:Y:S03]  /*cb10*/  MUFU.EX2 R203, R203 ;  /* 0x000000cb00cb7308 */ /* 0x000e660000000800 */
[----:B--2---:R-:W-:Y:S01]  /*cb20*/  F2FP.BF16.PACK_AB R101, R199, R196 ;  /* 0x000000c4c765723e */ /* 0x004fe200000010ff */
[----:B------:R-:W-:Y:S02]  /*cb30*/  FMUL.FTZ R95, R148, R95 ;  /* 0x0000005f945f7220 */ /* 0x000fe40000410000 */
[--C-:B------:R-:W-:Y:S01]  /*cb40*/  FFMA.FTZ R163, R163, c[0x0][0x2d0], -R156.reuse ;  /* 0x0000b400a3a37a23 */ /* 0x100fe2000001089c */
[C---:B------:R-:W-:Y:S03]  /*cb50*/  HMMA.16816.F32.BF16 R80, R144.reuse, R102, R80 ;  /* 0x000000669050723c */ /* 0x040fe60000041850 */
[----:B------:R-:W-:Y:S01]  /*cb60*/  MUFU.EX2 R202, R202 ;  /* 0x000000ca00ca7308 */ /* 0x000fe20000000800 */
[--C-:B------:R-:W-:Y:S02]  /*cb70*/  FFMA.FTZ R155, R155, c[0x0][0x2d0], -R156.reuse ;  /* 0x0000b4009b9b7a23 */ /* 0x100fe4000001089c */
[----:B------:R-:W-:Y:S01]  /*cb80*/  FFMA.FTZ R156, R154, c[0x0][0x2d0], -R156 ;  /* 0x0000b4009a9c7a23 */ /* 0x000fe2000001089c */
[----:B----4-:R-:W-:Y:S01]  /*cb90*/  F2FP.BF16.PACK_AB R102, R201, R198 ;  /* 0x000000c6c966723e */ /* 0x010fe200000010ff */
[-C--:B------:R-:W-:Y:S04]  /*cba0*/  HMMA.16816.F32.BF16 R84, R144, R104.reuse, R84 ;  /* 0x000000689054723c */ /* 0x080fe80000041854 */
[----:B------:R-:W-:Y:S01]  /*cbb0*/  FFMA.FTZ R181, R151, R234, R181 ;  /* 0x000000ea97b57223 */ /* 0x000fe200000100b5 */
[----:B------:R-:W2:Y:S01]  /*cbc0*/  MUFU.EX2 R249, R249 ;  /* 0x000000f900f97308 */ /* 0x000ea20000000800 */
[----:B------:R-:W-:Y:S02]  /*cbd0*/  FFMA.FTZ R184, R150, R235, R184 ;  /* 0x000000eb96b87223 */ /* 0x000fe400000100b8 */
[C---:B------:R-:W-:Y:S04]  /*cbe0*/  HMMA.16816.F32.BF16 R88, R140.reuse, R104, R88 ;  /* 0x000000688c58723c */ /* 0x040fe80000041858 */
[----:B-1----:R-:W-:Y:S01]  /*cbf0*/  F2FP.BF16.PACK_AB R103, R203, R200 ;  /* 0x000000c8cb67723e */ /* 0x002fe200000010ff */
[----:B------:R-:W-:Y:S02]  /*cc00*/  FFMA.FTZ R195, R149, R232, R195 ;  /* 0x000000e895c37223 */ /* 0x000fe400000100c3 */
[----:B------:R-:W-:Y:S01]  /*cc10*/  MUFU.EX2 R248, R248 ;  /* 0x000000f800f87308 */ /* 0x000fe20000000800 */
[-C--:B------:R-:W-:Y:S04]  /*cc20*/  HMMA.16816.F32.BF16 R92, R140, R106.reuse, R92 ;  /* 0x0000006a8c5c723c */ /* 0x080fe8000004185c */
[----:B------:R-:W-:Y:S02]  /*cc30*/  FFMA.FTZ R191, R148, R233, R191 ;  /* 0x000000e994bf7223 */ /* 0x000fe400000100bf */
[----:B------:R-:W-:Y:S02]  /*cc40*/  FADD.FTZ R181, R180, R181 ;  /* 0x000000b5b4b57221 */ /* 0x000fe40000010000 */
[----:B------:R-:W-:Y:S01]  /*cc50*/  HMMA.16816.F32.BF16 R96, R144, R106, R96 ;  /* 0x0000006a9060723c */ /* 0x000fe20000041860 */
[----:B------:R-:W1:Y:S03]  /*cc60*/  MUFU.EX2 R251, R251 ;  /* 0x000000fb00fb7308 */ /* 0x000e660000000800 */
[----:B------:R-:W-:Y:S01]  /*cc70*/  FADD.FTZ R183, R183, R184 ;  /* 0x000000b8b7b77221 */ /* 0x000fe20000010000 */
[----:B--2---:R-:W-:Y:S01]  /*cc80*/  F2FP.BF16.PACK_AB R104, R249, R202 ;  /* 0x000000caf968723e */ /* 0x004fe200000010ff */
[----:B------:R-:W-:Y:S01]  /*cc90*/  FADD.FTZ R192, R192, R195 ;  /* 0x000000c3c0c07221 */ /* 0x000fe20000010000 */
[----:B------:R-:W-:Y:S01]  /*cca0*/  F2FP.BF16.PACK_AB R107, R125, R124 ;  /* 0x0000007c7d6b723e */ /* 0x000fe200000010ff */
[-C--:B------:R-:W-:Y:S03]  /*ccb0*/  HMMA.16816.F32.BF16 R4, R100, R108.reuse, R4 ;  /* 0x0000006c6404723c */ /* 0x080fe60000041804 */
[----:B------:R-:W-:Y:S02]  /*ccc0*/  MUFU.EX2 R250, R250 ;  /* 0x000000fa00fa7308 */ /* 0x000fe40000000800 */
[----:B------:R-:W-:Y:S02]  /*ccd0*/  FADD.FTZ R188, R188, R191 ;  /* 0x000000bfbcbc7221 */ /* 0x000fe40000010000 */
[----:B------:R-:W-:Y:S02]  /*cce0*/  FADD.FTZ R186, R186, R181 ;  /* 0x000000b5baba7221 */ /* 0x000fe40000010000 */
[----:B------:R-:W-:Y:S03]  /*ccf0*/  FADD.FTZ R182, R182, R183 ;  /* 0x000000b7b6b67221 */ /* 0x000fe60000010000 */
[----:B------:R-:W-:Y:S01]  /*cd00*/  FADD.FTZ R193, R193, R192 ;  /* 0x000000c0c1c17221 */ /* 0x000fe20000010000 */
[----:B------:R-:W2:Y:S01]  /*cd10*/  MUFU.EX2 R252, R252 ;  /* 0x000000fc00fc7308 */ /* 0x000ea20000000800 */
[----:B------:R-:W-:Y:S02]  /*cd20*/  FADD.FTZ R189, R189, R188 ;  /* 0x000000bcbdbd7221 */ /* 0x000fe40000010000 */
[----:B------:R-:W-:Y:S01]  /*cd30*/  FADD.FTZ R185, R185, R186 ;  /* 0x000000bab9b97221 */ /* 0x000fe20000010000 */
[----:B-1----:R-:W-:Y:S01]  /*cd40*/  F2FP.BF16.PACK_AB R105, R251, R248 ;  /* 0x000000f8fb69723e */ /* 0x002fe200000010ff */
[----:B------:R-:W-:Y:S02]  /*cd50*/  FADD.FTZ R187, R187, R182 ;  /* 0x000000b6bbbb7221 */ /* 0x000fe40000010000 */
[----:B------:R-:W-:Y:S02]  /*cd60*/  FADD.FTZ R193, R190, R193 ;  /* 0x000000c1bec17221 */ /* 0x000fe40000010000 */
[----:B------:R-:W-:Y:S01]  /*cd70*/  FADD.FTZ R189, R152, R189 ;  /* 0x000000bd98bd7221 */ /* 0x000fe20000010000 */
[----:B------:R-:W1:Y:S01]  /*cd80*/  MUFU.EX2 R128, R159 ;  /* 0x0000009f00807308 */ /* 0x000e620000000800 */
[----:B------:R-:W-:Y:S01]  /*cd90*/  MOV R152, R153 ;  /* 0x0000009900987202 */ /* 0x000fe20000000f00 */
[----:B------:R-:W-:Y:S02]  /*cda0*/  FADD.FTZ R194, R194, R185 ;  /* 0x000000b9c2c27221 */ /* 0x000fe40000010000 */
[----:B------:R-:W-:Y:S02]  /*cdb0*/  FADD.FTZ R196, R196, R187 ;  /* 0x000000bbc4c47221 */ /* 0x000fe40000010000 */
[----:B------:R-:W-:Y:S02]  /*cdc0*/  FADD.FTZ R202, R202, R193 ;  /* 0x000000c1caca7221 */ /* 0x000fe40000010000 */
[----:B------:R-:W-:Y:S02]  /*cdd0*/  FADD.FTZ R248, R248, R189 ;  /* 0x000000bdf8f87221 */ /* 0x000fe40000010000 */
[----:B------:R1:W4:Y:S01]  /*cde0*/  MUFU.EX2 R131, R158 ;  /* 0x0000009e00837308 */ /* 0x0003220000000800 */
[----:B------:R-:W-:Y:S02]  /*cdf0*/  FADD.FTZ R197, R197, R194 ;  /* 0x000000c2c5c57221 */ /* 0x000fe40000010000 */
[----:B------:R-:W-:Y:S01]  /*ce00*/  FADD.FTZ R199, R199, R196 ;  /* 0x000000c4c7c77221 */ /* 0x000fe20000010000 */
[----:B--2---:R-:W-:Y:S01]  /*ce10*/  F2FP.BF16.PACK_AB R106, R252, R250 ;  /* 0x000000fafc6a723e */ /* 0x004fe200000010ff */
[----:B------:R-:W-:Y:S02]  /*ce20*/  FADD.FTZ R249, R249, R202 ;  /* 0x000000caf9f97221 */ /* 0x000fe40000010000 */
[----:B------:R-:W-:Y:S02]  /*ce30*/  FADD.FTZ R248, R251, R248 ;  /* 0x000000f8fbf87221 */ /* 0x000fe40000010000 */
[----:B------:R-:W-:Y:S01]  /*ce40*/  FADD.FTZ R198, R198, R197 ;  /* 0x000000c5c6c67221 */ /* 0x000fe20000010000 */
[----:B------:R2:W-:Y:S01]  /*ce50*/  MUFU.EX2 R130, R157 ;  /* 0x0000009d00827308 */ /* 0x0005e20000000800 */
[C---:B------:R-:W-:Y:S04]  /*ce60*/  HMMA.16816.F32.BF16 R8, R104.reuse, R108, R8 ;  /* 0x0000006c6808723c */ /* 0x040fe80000041808 */
[----:B------:R-:W-:Y:S02]  /*ce70*/  FADD.FTZ R200, R200, R199 ;  /* 0x000000c7c8c87221 */ /* 0x000fe40000010000 */
[----:B------:R-:W-:Y:S02]  /*ce80*/  FADD.FTZ R249, R250, R249 ;  /* 0x000000f9faf97221 */ /* 0x000fe40000010000 */
[-C--:B------:R-:W-:Y:S01]  /*ce90*/  HMMA.16816.F32.BF16 R12, R104, R110.reuse, R12 ;  /* 0x0000006e680c723c */ /* 0x080fe2000004180c */
[----:B------:R5:W-:Y:S03]  /*cea0*/  MUFU.EX2 R154, R156 ;  /* 0x0000009c009a7308 */ /* 0x000be60000000800 */
[----:B------:R-:W-:Y:S01]  /*ceb0*/  FADD.FTZ R198, R201, R198 ;  /* 0x000000c6c9c67221 */ /* 0x000fe20000010000 */
[----:B-1----:R-:W-:Y:S01]  /*cec0*/  F2FP.BF16.PACK_AB R158, R128, R138 ;  /* 0x0000008a809e723e */ /* 0x002fe200000010ff */
[----:B------:R-:W-:Y:S01]  /*ced0*/  FADD.FTZ R200, R203, R200 ;  /* 0x000000c8cbc87221 */ /* 0x000fe20000010000 */
[----:B----4-:R-:W-:Y:S01]  /*cee0*/  F2FP.BF16.PACK_AB R159, R131, R139 ;  /* 0x0000008b839f723e */ /* 0x010fe200000010ff */
[C---:B------:R-:W-:Y:S01]  /*cef0*/  HMMA.16816.F32.BF16 R16, R100.reuse, R110, R16 ;  /* 0x0000006e6410723c */ /* 0x040fe20000041810 */
[----:B------:R-:W1:Y:S02]  /*cf00*/  LDSM.16.MT88.4 R108, [R212+0x1100] ;  /* 0x00110000d46c783b */ /* 0x000e640000004200 */
[----:B------:R-:W4:Y:S01]  /*cf10*/  MUFU.EX2 R137, R163 ;  /* 0x000000a300897308 */ /* 0x000f220000000800 */
[----:B------:R-:W-:Y:S01]  /*cf20*/  FADD.FTZ R249, R252, R249 ;  /* 0x000000f9fcf97221 */ /* 0x000fe20000010000 */
[----:B--2---:R-:W-:Y:S03]  /*cf30*/  F2FP.BF16.PACK_AB R157, R123, R127 ;  /* 0x0000007f7b9d723e */ /* 0x004fe600000010ff */
[-C--:B---3--:R-:W-:Y:S05]  /*cf40*/  HMMA.16816.F32.BF16 R20, R100, R112.reuse, R20 ;  /* 0x000000706414723c */ /* 0x088fea0000041814 */
[----:B------:R-:W2:Y:S03]  /*cf50*/  MUFU.EX2 R129, R162 ;  /* 0x000000a200817308 */ /* 0x000ea60000000800 */
[C---:B------:R-:W-:Y:S04]  /*cf60*/  HMMA.16816.F32.BF16 R24, R104.reuse, R112, R24 ;  /* 0x000000706818723c */ /* 0x040fe80000041818 */
[----:B-----5:R-:W-:Y:S03]  /*cf70*/  F2FP.BF16.PACK_AB R156, R122, R126 ;  /* 0x0000007e7a9c723e */ /* 0x020fe600000010ff */
[----:B------:R-:W3:Y:S01]  /*cf80*/  MUFU.EX2 R155, R155 ;  /* 0x0000009b009b7308 */ /* 0x000ee20000000800 */
[-C--:B------:R-:W-:Y:S04]  /*cf90*/  HMMA.16816.F32.BF16 R28, R104, R114.reuse, R28 ;  /* 0x00000072681c723c */ /* 0x080fe8000004181c */
[----:B----4-:R-:W-:Y:S04]  /*cfa0*/  F2FP.BF16.PACK_AB R161, R137, R121 ;  /* 0x0000007989a1723e */ /* 0x010fe800000010ff */
[C---:B------:R-:W-:Y:S01]  /*cfb0*/  HMMA.16816.F32.BF16 R32, R100.reuse, R114, R32 ;  /* 0x000000726420723c */ /* 0x040fe20000041820 */
[----:B------:R-:W4:Y:S03]  /*cfc0*/  LDSM.16.MT88.4 R112, [R214+0x1d00] ;  /* 0x001d0000d670783b */ /* 0x000f260000004200 */
[----:B--2---:R-:W-:Y:S04]  /*cfd0*/  F2FP.BF16.PACK_AB R162, R130, R129 ;  /* 0x0000008182a2723e */ /* 0x004fe800000010ff */
[-C--:B------:R-:W-:Y:S04]  /*cfe0*/  HMMA.16816.F32.BF16 R36, R100, R116.reuse, R36 ;  /* 0x000000746424723c */ /* 0x080fe80000041824 */
[----:B---3--:R-:W-:Y:S04]  /*cff0*/  F2FP.BF16.PACK_AB R163, R154, R155 ;  /* 0x0000009b9aa3723e */ /* 0x008fe800000010ff */
        /* <DEDUP_REMOVED lines=9> */
[-C--:B----4-:R-:W-:Y:S08]  /*d090*/  HMMA.16816.F32.BF16 R68, R100, R112.reuse, R68 ;  /* 0x000000706444723c */ /* 0x090ff00000041844 */
[C---:B------:R-:W-:Y:S08]  /*d0a0*/  HMMA.16816.F32.BF16 R72, R104.reuse, R112, R72 ;  /* 0x000000706848723c */ /* 0x040ff00000041848 */
[-C--:B------:R-:W-:Y:S08]  /*d0b0*/  HMMA.16816.F32.BF16 R76, R104, R114.reuse, R76 ;  /* 0x00000072684c723c */ /* 0x080ff0000004184c */
[C---:B------:R-:W-:Y:S08]  /*d0c0*/  HMMA.16816.F32.BF16 R80, R100.reuse, R114, R80 ;  /* 0x000000726450723c */ /* 0x040ff00000041850 */
[-C--:B--2---:R-:W-:Y:S08]  /*d0d0*/  HMMA.16816.F32.BF16 R84, R100, R116.reuse, R84 ;  /* 0x000000746454723c */ /* 0x084ff00000041854 */
[C---:B------:R-:W-:Y:S08]  /*d0e0*/  HMMA.16816.F32.BF16 R88, R104.reuse, R116, R88 ;  /* 0x000000746858723c */ /* 0x040ff00000041858 */
[-C--:B------:R-:W-:Y:S08]  /*d0f0*/  HMMA.16816.F32.BF16 R92, R104, R118.reuse, R92 ;  /* 0x00000076685c723c */ /* 0x080ff0000004185c */
[----:B------:R-:W-:Y:S08]  /*d100*/  HMMA.16816.F32.BF16 R96, R100, R118, R96 ;  /* 0x000000766460723c */ /* 0x000ff00000041860 */
[-C--:B------:R-:W-:Y:S07]  /*d110*/  HMMA.16816.F32.BF16 R144, R156, R132.reuse, R4 ;  /* 0x000000849c90723c */ /* 0x080fee0000041804 */
[----:B------:R-:W-:Y:S01]  /*d120*/  MOV R7, R130 ;  /* 0x0000008200077202 */ /* 0x000fe20000000f00 */
[C---:B------:R-:W-:Y:S04]  /*d130*/  HMMA.16816.F32.BF16 R140, R160.reuse, R132, R8 ;  /* 0x00000084a08c723c */ /* 0x040fe80000041808 */
[----:B------:R-:W-:Y:S02]  /*d140*/  MOV R6, R131 ;  /* 0x0000008300067202 */ /* 0x000fe40000000f00 */
[----:B------:R-:W-:Y:S02]  /*d150*/  MOV R5, R128 ;  /* 0x0000008000057202 */ /* 0x000fe40000000f00 */
[----:B------:R-:W-:Y:S04]  /*d160*/  MOV R11, R139 ;  /* 0x0000008b000b7202 */ /* 0x000fe80000000f00 */
[----:B------:R-:W-:Y:S02]  /*d170*/  MOV R10, R138 ;  /* 0x0000008a000a7202 */ /* 0x000fe40000000f00 */
[----:B------:R-:W-:Y:S02]  /*d180*/  MOV R9, R137 ;  /* 0x0000008900097202 */ /* 0x000fe40000000f00 */
[----:B------:R-:W-:Y:S02]  /*d190*/  MOV R8, R136 ;  /* 0x0000008800087202 */ /* 0x000fe40000000f00 */
[-C--:B------:R-:W-:Y:S03]  /*d1a0*/  HMMA.16816.F32.BF16 R136, R160, R134.reuse, R12 ;  /* 0x00000086a088723c */ /* 0x080fe6000004180c */
[----:B------:R-:W-:Y:S04]  /*d1b0*/  MOV R4, R129 ;  /* 0x0000008100047202 */ /* 0x000fe80000000f00 */
[----:B------:R-:W-:Y:S01]  /*d1c0*/  MOV R15, R123 ;  /* 0x0000007b000f7202 */ /* 0x000fe20000000f00 */
[C---:B------:R-:W-:Y:S04]  /*d1d0*/  HMMA.16816.F32.BF16 R132, R156.reuse, R134, R16 ;  /* 0x000000869c84723c */ /* 0x040fe80000041810 */
[----:B------:R-:W-:Y:S02]  /*d1e0*/  MOV R14, R122 ;  /* 0x0000007a000e7202 */ /* 0x000fe40000000f00 */
[----:B------:R-:W-:Y:S02]  /*d1f0*/  MOV R13, R121 ;  /* 0x00000079000d7202 */ /* 0x000fe40000000f00 */
[-C--:B-1----:R-:W-:Y:S04]  /*d200*/  HMMA.16816.F32.BF16 R128, R156, R108.reuse, R20 ;  /* 0x0000006c9c80723c */ /* 0x082fe80000041814 */
[----:B------:R-:W-:Y:S02]  /*d210*/  MOV R19, R127 ;  /* 0x0000007f00137202 */ /* 0x000fe40000000f00 */
[----:B------:R-:W-:Y:S02]  /*d220*/  MOV R18, R126 ;  /* 0x0000007e00127202 */ /* 0x000fe40000000f00 */
[----:B------:R-:W-:Y:S01]  /*d230*/  MOV R17, R125 ;  /* 0x0000007d00117202 */ /* 0x000fe20000000f00 */
[----:B------:R-:W-:Y:S03]  /*d240*/  FADD.FTZ R200, R19, R200 ;  /* 0x000000c813c87221 */ /* 0x000fe60000010000 */
[----:B------:R-:W-:Y:S01]  /*d250*/  MOV R16, R124 ;  /* 0x0000007c00107202 */ /* 0x000fe20000000f00 */
[----:B------:R-:W-:Y:S01]  /*d260*/  FADD.FTZ R198, R18, R198 ;  /* 0x000000c612c67221 */ /* 0x000fe20000010000 */
[C---:B------:R-:W-:Y:S04]  /*d270*/  HMMA.16816.F32.BF16 R124, R160.reuse, R108, R24 ;  /* 0x0000006ca07c723c */ /* 0x040fe80000041818 */
[----:B------:R-:W-:Y:S01]  /*d280*/  MOV R12, R120 ;  /* 0x00000078000c7202 */ /* 0x000fe20000000f00 */
[----:B------:R-:W-:Y:S02]  /*d290*/  FADD.FTZ R248, R16, R248 ;  /* 0x000000f810f87221 */ /* 0x000fe40000010000 */
[----:B------:R-:W-:Y:S01]  /*d2a0*/  FADD.FTZ R198, R14, R198 ;  /* 0x000000c60ec67221 */ /* 0x000fe20000010000 */
[-C--:B------:R-:W-:Y:S04]  /*d2b0*/  HMMA.16816.F32.BF16 R120, R160, R110.reuse, R28 ;  /* 0x0000006ea078723c */ /* 0x080fe8000004181c */
[----:B------:R-:W-:Y:S02]  /*d2c0*/  FADD.FTZ R248, R17, R248 ;  /* 0x000000f811f87221 */ /* 0x000fe40000010000 */
[----:B------:R-:W-:Y:S02]  /*d2d0*/  FADD.FTZ R249, R12, R249 ;  /* 0x000000f90cf97221 */ /* 0x000fe40000010000 */
[C---:B------:R-:W-:Y:S04]  /*d2e0*/  HMMA.16816.F32.BF16 R116, R156.reuse, R110, R32 ;  /* 0x0000006e9c74723c */ /* 0x040fe80000041820 */
[----:B------:R-:W-:Y:S02]  /*d2f0*/  FADD.FTZ R248, R13, R248 ;  /* 0x000000f80df87221 */ /* 0x000fe40000010000 */
[----:B------:R-:W-:Y:S02]  /*d300*/  FADD.FTZ R200, R15, R200 ;  /* 0x000000c80fc87221 */ /* 0x000fe40000010000 */
        /* <DEDUP_REMOVED lines=26> */
[----:B------:R-:W-:-:S07]  /*d4b0*/  @P0 BRA `(.L_x_432) ;  /* 0xffffd04000000947 */ /* 0x000fce000383ffff */
.L_x_429:
[----:B------:R-:W-:-:S13]  /*d4c0*/  ISETP.GE.AND P0, PT, R238, R219, PT ;  /* 0x000000dbee00720c */ /* 0x000fda0003f06270 */
[----:B------:R-:W-:Y:S05]  /*d4d0*/  @!P0 BRA `(.L_x_433) ;  /* 0x000044c000008947 */ /* 0x000fea0003800000 */
[----:B------:R-:W-:Y:S01]  /*d4e0*/  IADD3 R243, P0, R220, 0x20, RZ ;  /* 0x00000020dcf37810 */ /* 0x000fe20007f1e0ff */
[----:B------:R-:W-:Y:S01]  /*d4f0*/  ULDC.64 UR4, c[0x0][0x208] ;  /* 0x0000820000047ab9 */ /* 0x000fe20000000a00 */
[----:B------:R-:W-:Y:S01]  /*d500*/  IADD3 R203, P1, R224, 0x20, RZ ;  /* 0x00000020e0cb7810 */ /* 0x000fe20007f3e0ff */
[----:B------:R-:W-:Y:S01]  /*d510*/  UIMAD.WIDE.U32 UR8, UR4, 0x30, URZ ;  /* 0x00000030040878a5 */ /* 0x000fe2000f8e003f */
[-C--:B------:R-:W-:Y:S01]  /*d520*/  IADD3.X R242, RZ, R231.reuse, RZ, P0, !PT ;  /* 0x000000e7fff27210 */ /* 0x080fe200007fe4ff */
[----:B------:R-:W-:Y:S01]  /*d530*/  UIMAD UR5, UR5, 0x30, URZ ;  /* 0x00000030050578a4 */ /* 0x000fe2000f8e023f */
[----:B------:R-:W-:Y:S01]  /*d540*/  IADD3 R241, P2, R220, 0x40, RZ ;  /* 0x00000040dcf17810 */ /* 0x000fe20007f5e0ff */
[----:B------:R-:W-:Y:S01]  /*d550*/  IMAD.MOV.U32 R150, RZ, RZ, R2 ;  /* 0x000000ffff967224 */ /* 0x000fe200078e0002 */
[----:B------:R-:W-:Y:S01]  /*d560*/  IADD3 R201, P0, R224, 0x40, RZ ;  /* 0x00000040e0c97810 */ /* 0x000fe20007f1e0ff */
[----:B------:R-:W-:Y:S01]  /*d570*/  IMAD.MOV.U32 R151, RZ, RZ, R3 ;  /* 0x000000ffff977224 */ /* 0x000fe200078e0003 */
[----:B------:R-:W-:Y:S01]  /*d580*/  IADD3 R239, -R239, 0x30, RZ ;  /* 0x00000030efef7810 */ /* 0x000fe20007ffe1ff */
[----:B------:R-:W-:Y:S01]  /*d590*/  IMAD.MOV.U32 R148, RZ, RZ, R152 ;  /* 0x000000ffff947224 */ /* 0x000fe200078e0098 */
[----:B------:R-:W-:Y:S01]  /*d5a0*/  IADD3.X R240, RZ, R231, RZ, P2, !PT ;  /* 0x000000e7fff07210 */ /* 0x000fe200017fe4ff */
[----:B------:R-:W-:Y:S01]  /*d5b0*/  IMAD.MOV.U32 R149, RZ, RZ, R0 ;  /* 0x000000ffff957224 */ /* 0x000fe200078e0000 */
[----:B------:R-:W-:Y:S01]  /*d5c0*/  IADD3.X R200, RZ, R237, RZ, P0, !PT ;  /* 0x000000edffc87210 */ /* 0x000fe200007fe4ff */
[----:B------:R-:W-:Y:S01]  /*d5d0*/  IMAD.X R202, RZ, RZ, R237, P1 ;  /* 0x000000ffffca7224 */ /* 0x000fe200008e06ed */
[----:B------:R-:W-:-:S02]  /*d5e0*/  UIADD3 UR5, UR9, UR5, URZ ;  /* 0x0000000509057290 */ /* 0x000fc4000fffe03f */
.L_x_451:
[----:B------:R-:W-:Y:S04]  /*d5f0*/  DEPBAR.LE SB0, 0x0 ;  /* 0x000080000000791a */ /* 0x000fe80000000000 */
[----:B------:R-:W-:Y:S01]  /*d600*/  BAR.SYNC.DEFER_BLOCKING 0x0 ;  /* 0x0000000000007b1d */ /* 0x000fe20000010000 */
[----:B------:R-:W-:Y:S01]  /*d610*/  SHF.R.S32.HI R0, RZ, 0x1f, R238 ;  /* 0x0000001fff007819 */ /* 0x000fe200000114ee */
[C---:B------:R-:W-:Y:S02]  /*d620*/  IMAD R25, R238.reuse, UR5, RZ ;  /* 0x00000005ee197c24 */ /* 0x040fe4000f8e02ff */
[----:B------:R-:W-:Y:S04]  /*d630*/  IMAD.WIDE.U32 R20, R238, UR8, RZ ;  /* 0x00000008ee147c25 */ /* 0x000fe8000f8e00ff */
[----:B------:R-:W-:Y:S01]  /*d640*/  IMAD R25, R0, UR8, R25 ;  /* 0x0000000800197c24 */ /* 0x000fe2000f8e0219 */
[-C--:B------:R-:W-:Y:S02]  /*d650*/  IADD3 R0, P0, R220, R20.reuse, RZ ;  /* 0x00000014dc007210 */ /* 0x080fe40007f1e0ff */
[----:B------:R-:W-:Y:S02]  /*d660*/  IADD3 R3, P2, R243, R20, RZ ;  /* 0x00000014f3037210 */ /* 0x000fe40007f5e0ff */
[----:B------:R-:W-:Y:S04]  /*d670*/  IADD3 R25, R21, R25, RZ ;  /* 0x0000001915197210 */ /* 0x000fe80007ffe0ff */
[C---:B------:R-:W-:Y:S02]  /*d680*/  IADD3.X R21, R25.reuse, R231, RZ, P0, !PT ;  /* 0x000000e719157210 */ /* 0x040fe400007fe4ff */
[C---:B------:R-:W-:Y:S02]  /*d690*/  LEA R36, P0, R0.reuse, c[0x0][0x1f8], 0x1 ;  /* 0x00007e0000247a11 */ /* 0x040fe400078008ff */
[----:B------:R-:W-:Y:S02]  /*d6a0*/  IADD3.X R2, R25, R242, RZ, P2, !PT ;  /* 0x000000f219027210 */ /* 0x000fe400017fe4ff */
[C---:B------:R-:W-:Y:S01]  /*d6b0*/  LEA R40, P2, R3.reuse, c[0x0][0x1f8], 0x1 ;  /* 0x00007e0003287a11 */ /* 0x040fe200078408ff */
[----:B------:R-:W-:Y:S01]  /*d6c0*/  LDSM.16.M88.4 R48, [R217+0x4900] ;  /* 0x00490000d930783b */ /* 0x000fe20000000200 */
[----:B------:R-:W-:Y:S02]  /*d6d0*/  LEA.HI.X R37, R0, c[0x0][0x1fc], R21, 0x1, P0 ;  /* 0x00007f0000257a11 */ /* 0x000fe400000f0c15 */
[----:B------:R-:W-:Y:S02]  /*d6e0*/  @!P3 IADD3 R0, P0, R226, R20, RZ ;  /* 0x00000014e200b210 */ /* 0x000fe40007f1e0ff */
[----:B------:R-:W-:Y:S02]  /*d6f0*/  LEA.HI.X R41, R3, c[0x0][0x1fc], R2, 0x1, P2 ;  /* 0x00007f0003297a11 */ /* 0x000fe400010f0c02 */
[C---:B------:R-:W-:Y:S01]  /*d700*/  @!P3 IADD3 R3, P2, R0.reuse, R220, RZ ;  /* 0x000000dc0003b210 */ /* 0x040fe20007f5e0ff */
[----:B------:R-:W1:Y:S08]  /*d710*/  LDSM.16.M88.4 R16, [R216+0x2500] ;  /* 0x00250000d810783b */ /* 0x000e700000000200 */
[----:B------:R-:W2:Y:S08]  /*d720*/  LDSM.16.M88.4 R44, [R217+0x5900] ;  /* 0x00590000d92c783b */ /* 0x000eb00000000200 */
[----:B------:R-:W3:Y:S08]  /*d730*/  LDSM.16.M88.4 R32, [R216+0x2900] ;  /* 0x00290000d820783b */ /* 0x000ef00000000200 */
[----:B------:R-:W4:Y:S08]  /*d740*/  LDSM.16.M88.4 R152, [R216+0x2d00] ;  /* 0x002d0000d898783b */ /* 0x000f300000000200 */
[----:B------:R-:W-:Y:S01]  /*d750*/  LDSM.16.M88.4 R156, [R213+0x4900] ;  /* 0x00490000d59c783b */ /* 0x000fe20000000200 */
[-C--:B-1----:R-:W-:Y:S07]  /*d760*/  HMMA.16816.F32.BF16 R4, R48, R16.reuse, RZ ;  /* 0x000000103004723c */ /* 0x082fee00000418ff */
[----:B------:R-:W1:Y:S01]  /*d770*/  LDSM.16.M88.4 R160, [R215] ;  /* 0x00000000d7a0783b */ /* 0x000e620000000200 */
[C---:B--2---:R-:W-:Y:S07]  /*d780*/  HMMA.16816.F32.BF16 R8, R44.reuse, R16, RZ ;  /* 0x000000102c08723c */ /* 0x044fee00000418ff */
[----:B------:R-:W2:Y:S01]  /*d790*/  LDSM.16.M88.4 R164, [R213+0x5900] ;  /* 0x00590000d5a4783b */ /* 0x000ea20000000200 */
[----:B------:R-:W-:Y:S01]  /*d7a0*/  IADD3 R17, P1, R241, R20, RZ ;  /* 0x00000014f1117210 */ /* 0x000fe20007f3e0ff */
[-C--:B------:R-:W-:Y:S06]  /*d7b0*/  HMMA.16816.F32.BF16 R12, R44, R18.reuse, RZ ;  /* 0x000000122c0c723c */ /* 0x080fec00000418ff */
[----:B------:R-:W5:Y:S01]  /*d7c0*/  LDSM.16.M88.4 R168, [R211] ;  /* 0x00000000d3a8783b */ /* 0x000f620000000200 */
[----:B------:R-:W-:Y:S02]  /*d7d0*/  IADD3.X R16, R25, R240, RZ, P1, !PT ;  /* 0x000000f019107210 */ /* 0x000fe40000ffe4ff */
[----:B------:R-:W-:Y:S03]  /*d7e0*/  LEA R194, P1, R17, c[0x0][0x1f8], 0x1 ;  /* 0x00007e0011c27a11 */ /* 0x000fe600078208ff */
[----:B------:R-:W-:Y:S02]  /*d7f0*/  @!P3 IADD3.X R25, R25, R223, RZ, P0, !PT ;  /* 0x000000df1919b210 */ /* 0x000fe400007fe4ff */
[----:B------:R-:W1:Y:S01]  /*d800*/  LDSM.16.M88.4 R172, [R210] ;  /* 0x00000000d2ac783b */ /* 0x000e620000000200 */
[----:B------:R-:W-:Y:S02]  /*d810*/  LEA.HI.X R195, R17, c[0x0][0x1fc], R16, 0x1, P1 ;  /* 0x00007f0011c37a11 */ /* 0x000fe400008f0c10 */
[C---:B------:R-:W-:Y:S02]  /*d820*/  HMMA.16816.F32.BF16 R16, R48.reuse, R18, RZ ;  /* 0x000000123010723c */ /* 0x040fe400000418ff */
[C---:B------:R-:W-:Y:S03]  /*d830*/  @!P3 IADD3 R29, P1, R0.reuse, R243, RZ ;  /* 0x000000f3001db210 */ /* 0x040fe60007f3e0ff */
[----:B------:R-:W-:Y:S01]  /*d840*/  @!PT LDS RZ, [RZ] ;  /* 0x00000000fffff984 */ /* 0x000fe20000000800 */
[----:B------:R-:W-:Y:S01]  /*d850*/  @!PT LDS RZ, [RZ] ;  /* 0x00000000fffff984 */ /* 0x000fe20000000800 */
[----:B------:R-:W-:Y:S01]  /*d860*/  @!PT LDS RZ, [RZ] ;  /* 0x00000000fffff984 */ /* 0x000fe20000000800 */
[----:B------:R4:W-:Y:S01]  /*d870*/  LDGSTS.E.BYPASS.LTC128B.128 [R218+0x100], [R36.64], !P6 ;  /* 0x0010000024da7fae */ /* 0x0009e2000f101d4c */
[----:B------:R-:W-:Y:S02]  /*d880*/  @!P3 IADD3 R31, P0, R0, R241, RZ ;  /* 0x000000f1001fb210 */ /* 0x000fe40007f1e0ff */
[C---:B------:R-:W-:Y:S01]  /*d890*/  @!P3 IADD3.X R0, R25.reuse, R231, RZ, P2, !PT ;  /* 0x000000e71900b210 */ /* 0x040fe200017fe4ff */
[-C--:B---3--:R-:W-:Y:S03]  /*d8a0*/  HMMA.16816.F32.BF16 R20, R48, R32.reuse, RZ ;  /* 0x000000203014723c */ /* 0x088fe600000418ff */
[C---:B------:R-:W-:Y:S01]  /*d8b0*/  @!P3 IADD3.X R28, R25.reuse, R242, RZ, P1, !PT ;  /* 0x000000f2191cb210 */ /* 0x040fe20000ffe4ff */
[----:B------:R3:W-:Y:S01]  /*d8c0*/  LDGSTS.E.BYPASS.LTC128B.128 [R218+0xd00], [R40.64], !P5 ;  /* 0x00d0000028da7fae */ /* 0x0007e2000e901d4c */
[----:B------:R-:W-:Y:S02]  /*d8d0*/  @!P3 IADD3.X R30, R25, R240, RZ, P0, !PT ;  /* 0x000000f0191eb210 */ /* 0x000fe400007fe4ff */
[----:B------:R-:W-:Y:S01]  /*d8e0*/  @!P3 LEA R196, P2, R3, c[0x0][0x1f8], 0x1 ;  /* 0x00007e0003c4ba11 */ /* 0x000fe200078408ff */
[C---:B------:R-:W-:Y:S04]  /*d8f0*/  HMMA.16816.F32.BF16 R24, R44.reuse, R32, RZ ;  /* 0x000000202c18723c */ /* 0x040fe800000418ff */
[----:B------:R1:W-:Y:S01]  /*d900*/  LDGSTS.E.BYPASS.LTC128B.128 [R218+0x1900], [R194.64], !P4 ;  /* 0x01900000c2da7fae */ /* 0x0003e2000e101d4c */
[----:B------:R-:W-:Y:S02]  /*d910*/  @!P3 LEA R192, P1, R29, c[0x0][0x1f8], 0x1 ;  /* 0x00007e001dc0ba11 */ /* 0x000fe400078208ff */
[----:B------:R-:W-:Y:S02]  /*d920*/  @!P3 LEA R2, P0, R31, c[0x0][0x1f8], 0x1 ;  /* 0x00007e001f02ba11 */ /* 0x000fe400078008ff */
[----:B------:R-:W-:Y:S03]  /*d930*/  @!P3 LEA.HI.X R197, R3, c[0x0][0x1fc], R0, 0x1, P2 ;  /* 0x00007f0003c5ba11 */ /* 0x000fe600010f0c00 */
[----:B------:R-:W-:Y:S02]  /*d940*/  @!P3 LEA.HI.X R193, R29, c[0x0][0x1fc], R28, 0x1, P1 ;  /* 0x00007f001dc1ba11 */ /* 0x000fe400008f0c1c */
[----:B------:R1:W-:Y:S01]  /*d950*/  @!P3 LDGSTS.E.BYPASS.LTC128B.128 [R218+0x900], [R196.64], !P6 ;  /* 0x00900000c4dabfae */ /* 0x0003e2000f101d4c */
[----:B------:R-:W-:Y:S02]  /*d960*/  @!P3 LEA.HI.X R3, R31, c[0x0][0x1fc], R30, 0x1, P0 ;  /* 0x00007f001f03ba11 */ /* 0x000fe400000f0c1e */
[-C--:B------:R-:W-:Y:S01]  /*d970*/  HMMA.16816.F32.BF16 R28, R44, R34.reuse, RZ ;  /* 0x000000222c1c723c */ /* 0x080fe200000418ff */
[----:B------:R-:W-:Y:S04]  /*d980*/  ISETP.GT.AND P0, PT, R238, R219, PT ;  /* 0x000000dbee00720c */ /* 0x000fe80003f04270 */
[----:B------:R1:W-:Y:S03]  /*d990*/  @!P3 LDGSTS.E.BYPASS.LTC128B.128 [R218+0x1500], [R192.64], !P5 ;  /* 0x01500000c0dabfae */ /* 0x0003e6000e901d4c */
[C---:B------:R-:W-:Y:S05]  /*d9a0*/  HMMA.16816.F32.BF16 R32, R48.reuse, R34, RZ ;  /* 0x000000223020723c */ /* 0x040fea00000418ff */
[----:B------:R1:W-:Y:S03]  /*d9b0*/  @!P3 LDGSTS.E.BYPASS.LTC128B.128 [R218+0x2100], [R2.64], !P4 ;  /* 0x0210000002dabfae */ /* 0x0003e6000e101d4c */
[-C--:B----4-:R-:W-:Y:S05]  /*d9c0*/  HMMA.16816.F32.BF16 R36, R48, R152.reuse, RZ ;  /* 0x000000983024723c */ /* 0x090fea00000418ff */
[----:B------:R-:W-:Y:S03]  /*d9d0*/  LDSM.16.M88.4 R176, [R217+0x6900] ;  /* 0x00690000d9b0783b */ /* 0x000fe60000000200 */
[C---:B---3--:R-:W-:Y:S05]  /*d9e0*/  HMMA.16816.F32.BF16 R40, R44.reuse, R152, RZ ;  /* 0x000000982c28723c */ /* 0x048fea00000418ff */
[----:B------:R-:W0:Y:S03]  /*d9f0*/  LDGDEPBAR ;  /* 0x00000000000079af */ /* 0x000e260000000000 */
[-C--:B------:R-:W-:Y:S05]  /*da00*/  HMMA.16816.F32.BF16 R44, R44, R154.reuse, RZ ;  /* 0x0000009a2c2c723c */ /* 0x080fea00000418ff */
[----:B------:R-:W3:Y:S03]  /*da10*/  LDSM.16.M88.4 R180, [R216+0x3100] ;  /* 0x00310000d8b4783b */ /* 0x000ee60000000200 */
[----:B------:R-:W-:Y:S05]  /*da20*/  HMMA.16816.F32.BF16 R48, R48, R154, RZ ;  /* 0x0000009a3030723c */ /* 0x000fea00000418ff */
[----:B------:R-:W4:Y:S03]  /*da30*/  LDSM.16.M88.4 R184, [R217+0x7900] ;  /* 0x00790000d9b8783b */ /* 0x000f260000000200 */
[-C--:B-1----:R-:W-:Y:S05]  /*da40*/  HMMA.16816.F32.BF16 R4, R156, R160.reuse, R4 ;  /* 0x000000a09c04723c */ /* 0x082fea0000041804 */
[----:B------:R-:W1:Y:S03]  /*da50*/  LDSM.16.M88.4 R188, [R216+0x3500] ;  /* 0x00350000d8bc783b */ /* 0x000e660000000200 */
[C---:B--2---:R-:W-:Y:S05]  /*da60*/  HMMA.16816.F32.BF16 R8, R164.reuse, R160, R8 ;  /* 0x000000a0a408723c */ /* 0x044fea0000041808 */
[----:B------:R-:W2:Y:S03]  /*da70*/  LDSM.16.M88.4 R152, [R216+0x3900] ;  /* 0x00390000d898783b */ /* 0x000ea60000000200 */
[-C--:B------:R-:W-:Y:S05]  /*da80*/  HMMA.16816.F32.BF16 R12, R164, R162.reuse, R12 ;  /* 0x000000a2a40c723c */ /* 0x080fea000004180c */
[----:B------:R-:W-:Y:S03]  /*da90*/  LDSM.16.M88.4 R192, [R209] ;  /* 0x00000000d1c0783b */ /* 0x000fe60000000200 */
[C---:B------:R-:W-:Y:S05]  /*daa0*/  HMMA.16816.F32.BF16 R16, R156.reuse, R162, R16 ;  /* 0x000000a29c10723c */ /* 0x040fea0000041810 */
[----:B------:R-:W1:Y:S03]  /*dab0*/  LDSM.16.M88.4 R160, [R213+0x6900] ;  /* 0x00690000d5a0783b */ /* 0x000e660000000200 */
[-C--:B-----5:R-:W-:Y:S05]  /*dac0*/  HMMA.16816.F32.BF16 R20, R156, R168.reuse, R20 ;  /* 0x000000a89c14723c */ /* 0x0a0fea0000041814 */
[----:B------:R-:W5:Y:S03]  /*dad0*/  LDSM.16.M88.4 R196, [R213+0x7900] ;  /* 0x00790000d5c4783b */ /* 0x000f660000000200 */
        /* <DEDUP_REMOVED lines=9> */
[----:B------:R-:W2:Y:S07]  /*db70*/  LDSM.16.M88.4 R156, [R208] ;  /* 0x00000000d09c783b */ /* 0x000eae0000000200 */
[-C--:B---3--:R-:W-:Y:S01]  /*db80*/  HMMA.16816.F32.BF16 R4, R176, R180.reuse, R4 ;  /* 0x000000b4b004723c */ /* 0x088fe20000041804 */
[----:B------:R-:W3:Y:S07]  /*db90*/  LDSM.16.M88.4 R172, [R216+0x3d00] ;  /* 0x003d0000d8ac783b */ /* 0x000eee0000000200 */
[C---:B----4-:R-:W-:Y:S08]  /*dba0*/  HMMA.16816.F32.BF16 R8, R184.reuse, R180, R8 ;  /* 0x000000b4b808723c */ /* 0x050ff00000041808 */
        /* <DEDUP_REMOVED lines=8> */
[-C--:B--2---:R-:W-:Y:S08]  /*dc30*/  HMMA.16816.F32.BF16 R36, R176, R152.reuse, R36 ;  /* 0x00000098b024723c */ /* 0x084ff00000041824 */
[C---:B------:R-:W-:Y:S08]  /*dc40*/  HMMA.16816.F32.BF16 R40, R184.reuse, R152, R40 ;  /* 0x00000098b828723c */ /* 0x040ff00000041828 */
[-C--:B------:R-:W-:Y:S01]  /*dc50*/  HMMA.16816.F32.BF16 R44, R184, R154.reuse, R44 ;  /* 0x0000009ab82c723c */ /* 0x080fe2000004182c */
[----:B------:R-:W-:Y:S07]  /*dc60*/  LDSM.16.M88.4 R184, [R213+0x8900] ;  /* 0x00890000d5b8783b */ /* 0x000fee0000000200 */
[----:B------:R-:W-:Y:S01]  /*dc70*/  HMMA.16816.F32.BF16 R48, R176, R154, R48 ;  /* 0x0000009ab030723c */ /* 0x000fe20000041830 */
[----:B------:R-:W1:Y:S07]  /*dc80*/  LDSM.16.M88.4 R152, [R217+0x9900] ;  /* 0x00990000d998783b */ /* 0x000e6e0000000200 */
[-C--:B------:R-:W-:Y:S01]  /*dc90*/  HMMA.16816.F32.BF16 R4, R160, R192.reuse, R4 ;  /* 0x000000c0a004723c */ /* 0x080fe20000041804 */
[----:B------:R-:W2:Y:S07]  /*dca0*/  LDSM.16.M88.4 R176, [R216+0x4100] ;  /* 0x00410000d8b0783b */ /* 0x000eae0000000200 */
[C---:B-----5:R-:W-:Y:S08]  /*dcb0*/  HMMA.16816.F32.BF16 R8, R196.reuse, R192, R8 ;  /* 0x000000c0c408723c */ /* 0x060ff00000041808 */
[-C--:B------:R-:W-:Y:S08]  /*dcc0*/  HMMA.16816.F32.BF16 R12, R196, R194.reuse, R12 ;  /* 0x000000c2c40c723c */ /* 0x080ff0000004180c */
[C---:B------:R-:W-:Y:S08]  /*dcd0*/  HMMA.16816.F32.BF16 R16, R160.reuse, R194, R16 ;  /* 0x000000c2a010723c */ /* 0x040ff00000041810 */
        /* <DEDUP_REMOVED lines=8> */
[----:B------:R-:W-:Y:S08]  /*dd60*/  HMMA.16816.F32.BF16 R48, R160, R166, R48 ;  /* 0x000000a6a030723c */ /* 0x000ff00000041830 */
[-C--:B---3--:R-:W-:Y:S08]  /*dd70*/  HMMA.16816.F32.BF16 R4, R168, R172.reuse, R4 ;  /* 0x000000aca804723c */ /* 0x088ff00000041804 */
        /* <DEDUP_REMOVED lines=12> */
[C---:B----4-:R-:W-:Y:S08]  /*de40*/  HMMA.16816.F32.BF16 R8, R156.reuse, R188, R8 ;  /* 0x000000bc9c08723c */ /* 0x050ff00000041808 */
[-C--:B------:R-:W-:Y:S08]  /*de50*/  HMMA.16816.F32.BF16 R12, R156, R190.reuse, R12 ;  /* 0x000000be9c0c723c */ /* 0x080ff0000004180c */
[----:B------:R-:W-:Y:S01]  /*de60*/  FMUL.FTZ R154, R4, c[0x0][0x320] ;  /* 0x0000c800049a7a20 */ /* 0x000fe20000410000 */
[C---:B------:R-:W-:Y:S04]  /*de70*/  HMMA.16816.F32.BF16 R16, R184.reuse, R190, R16 ;  /* 0x000000beb810723c */ /* 0x040fe80000041810 */
[----:B------:R-:W-:Y:S01]  /*de80*/  FMUL.FTZ R160, R5, c[0x0][0x320] ;  /* 0x0000c80005a07a20 */ /* 0x000fe20000410000 */
[----:B------:R-:W1:Y:S01]  /*de90*/  MUFU.TANH R154, R154 ;  /* 0x0000009a009a7308 */ /* 0x000e620000002400 */
[----:B------:R-:W-:Y:S02]  /*dea0*/  FMUL.FTZ R152, R6, c[0x0][0x320] ;  /* 0x0000c80006987a20 */ /* 0x000fe40000410000 */
[----:B------:R-:W-:Y:S02]  /*deb0*/  FMUL.FTZ R155, R7, c[0x0][0x320] ;  /* 0x0000c800079b7a20 */ /* 0x000fe40000410000 */
[----:B------:R-:W2:Y:S02]  /*dec0*/  LDSM.16.M88.4 R4, [R205] ;  /* 0x00000000cd04783b */ /* 0x000ea40000000200 */
[----:B------:R-:W-:Y:S02]  /*ded0*/  FMUL.FTZ R9, R9, c[0x0][0x320] ;  /* 0x0000c80009097a20 */ /* 0x000fe40000410000 */
[----:B------:R-:W-:Y:S01]  /*dee0*/  FMUL.FTZ R2, R10, c[0x0][0x320] ;  /* 0x0000c8000a027a20 */ /* 0x000fe20000410000 */
[----:B------:R-:W3:Y:S01]  /*def0*/  MUFU.TANH R160, R160 ;  /* 0x000000a000a07308 */ /* 0x000ee20000002400 */
[----:B------:R-:W-:Y:S02]  /*df00*/  FMUL.FTZ R3, R11, c[0x0][0x320] ;  /* 0x0000c8000b037a20 */ /* 0x000fe40000410000 */
        /* <DEDUP_REMOVED lines=8> */
[----:B------:R-:W-:Y:S02]  /*df90*/  FMUL.FTZ R14, R18, c[0x0][0x320] ;  /* 0x0000c800120e7a20 */ /* 0x000fe40000410000 */
[----:B------:R-:W-:Y:S01]  /*dfa0*/  FMUL.FTZ R15, R19, c[0x0][0x320] ;  /* 0x0000c800130f7a20 */ /* 0x000fe20000410000 */
[----:B------:R5:W1:Y:S10]  /*dfb0*/  MUFU.TANH R16, R8 ;  /* 0x0000000800107308 */ /* 0x000a740000002400 */
[----:B------:R-:W1:Y:S01]  /*dfc0*/  MUFU.TANH R152, R152 ;  /* 0x0000009800987308 */ /* 0x000e620000002400 */
[-C--:B--2---:R-:W-:Y:S09]  /*dfd0*/  HMMA.16816.F32.BF16 R20, R184, R4.reuse, R20 ;  /* 0x00000004b814723c */ /* 0x084ff20000041814 */
[----:B------:R-:W2:Y:S01]  /*dfe0*/  MUFU.TANH R155, R155 ;  /* 0x0000009b009b7308 */ /* 0x000ea20000002400 */
[C---:B------:R-:W-:Y:S01]  /*dff0*/  HMMA.16816.F32.BF16 R24, R156.reuse, R4, R24 ;  /* 0x000000049c18723c */ /* 0x040fe20000041818 */
[----:B-----5:R-:W5:Y:S01]  /*e000*/  LDSM.16.M88.4 R8, [R204] ;  /* 0x00000000cc08783b */ /* 0x020f620000000200 */
[----:B------:R-:W-:Y:S07]  /*e010*/  DEPBAR.LE SB0, 0x0 ;  /* 0x000080000000791a */ /* 0x000fee0000000000 */
[----:B------:R-:W1:Y:S01]  /*e020*/  MUFU.TANH R0, R0 ;  /* 0x0000000000007308 */ /* 0x000e620000002400 */
[-C--:B------:R-:W-:Y:S01]  /*e030*/  HMMA.16816.F32.BF16 R28, R156, R6.reuse, R28 ;  /* 0x000000069c1c723c */ /* 0x080fe2000004181c */
[----:B------:R-:W-:Y:S07]  /*e040*/  BAR.SYNC.DEFER_BLOCKING 0x0 ;  /* 0x0000000000007b1d */ /* 0x000fee0000010000 */
[C---:B------:R-:W-:Y:S01]  /*e050*/  HMMA.16816.F32.BF16 R32, R184.reuse, R6, R32 ;  /* 0x00000006b820723c */ /* 0x040fe20000041820 */
        /* <DEDUP_REMOVED lines=13> */
[-C--:B-----5:R-:W-:Y:S03]  /*e130*/  HMMA.16816.F32.BF16 R36, R184, R8.reuse, R36 ;  /* 0x00000008b824723c */ /* 0x0a0fe60000041824 */
[----:B------:R-:W-:Y:S02]  /*e140*/  FMUL.FTZ R29, R29, c[0x0][0x320] ;  /* 0x0000c8001d1d7a20 */ /* 0x000fe40000410000 */
[----:B------:R-:W-:Y:S01]  /*e150*/  FMUL.FTZ R30, R30, c[0x0][0x320] ;  /* 0x0000c8001e1e7a20 */ /* 0x000fe20000410000 */
[----:B------:R-:W1:Y:S01]  /*e160*/  MUFU.TANH R162, R162 ;  /* 0x000000a200a27308 */ /* 0x000e620000002400 */
[----:B------:R-:W-:Y:S01]  /*e170*/  FMUL.FTZ R31, R31, c[0x0][0x320] ;  /* 0x0000c8001f1f7a20 */ /* 0x000fe20000410000 */
[C---:B------:R-:W-:Y:S04]  /*e180*/  HMMA.16816.F32.BF16 R40, R156.reuse, R8, R40 ;  /* 0x000000089c28723c */ /* 0x040fe80000041828 */
[----:B------:R-:W-:Y:S02]  /*e190*/  FMUL.FTZ R33, R33, c[0x0][0x320] ;  /* 0x0000c80021217a20 */ /* 0x000fe40000410000 */
[----:B------:R-:W-:Y:S02]  /*e1a0*/  FMUL.FTZ R34, R34, c[0x0][0x320] ;  /* 0x0000c80022227a20 */ /* 0x000fe40000410000 */
[----:B------:R-:W1:Y:S01]  /*e1b0*/  MUFU.TANH R12, R12 ;  /* 0x0000000c000c7308 */ /* 0x000e620000002400 */
[-C--:B------:R-:W-:Y:S03]  /*e1c0*/  HMMA.16816.F32.BF16 R44, R156, R10.reuse, R44 ;  /* 0x0000000a9c2c723c */ /* 0x080fe6000004182c */
[----:B------:R-:W-:Y:S04]  /*e1d0*/  FMUL.FTZ R35, R35, c[0x0][0x320] ;  /* 0x0000c80023237a20 */ /* 0x000fe80000410000 */
[----:B------:R-:W-:Y:S01]  /*e1e0*/  FMUL.FTZ R175, R36, c[0x0][0x320] ;  /* 0x0000c80024af7a20 */ /* 0x000fe20000410000 */
        /* <DEDUP_REMOVED lines=20> */
[----:B------:R-:W1:Y:S10]  /*e330*/  MUFU.TANH R19, R19 ;  /* 0x0000001300137308 */ /* 0x000e740000002400 */
[----:B------:R-:W1:Y:S10]  /*e340*/  MUFU.TANH R18, R18 ;  /* 0x0000001200127308 */ /* 0x000e740000002400 */
[----:B------:R-:W1:Y:S10]  /*e350*/  MUFU.TANH R5, R5 ;  /* 0x0000000500057308 */ /* 0x000e740000002400 */
[----:B------:R-:W1:Y:S10]  /*e360*/  MUFU.TANH R4, R4 ;  /* 0x0000000400047308 */ /* 0x000e740000002400 */
        /* <DEDUP_REMOVED lines=19> */
[----:B------:R-:W1:Y:S10]  /*e4a0*/  MUFU.TANH R6, R6 ;  /* 0x0000000600067308 */ /* 0x000e740000002400 */
[----:B------:R-:W1:Y:S10]  /*e4b0*/  MUFU.TANH R165, R165 ;  /* 0x000000a500a57308 */ /* 0x000e740000002400 */
[----:B------:R1:W1:Y:S10]  /*e4c0*/  MUFU.TANH R163, R45 ;  /* 0x0000002d00a37308 */ /* 0x0002740000002400 */
[----:B------:R-:W1:Y:S10]  /*e4d0*/  MUFU.TANH R11, R11 ;  /* 0x0000000b000b7308 */ /* 0x000e740000002400 */
[----:B------:R-:W1:Y:S10]  /*e4e0*/  MUFU.TANH R7, R7 ;  /* 0x0000000700077308 */ /* 0x000e740000002400 */
[----:B------:R-:W1:Y:S10]  /*e4f0*/  MUFU.TANH R174, R174 ;  /* 0x000000ae00ae7308 */ /* 0x000e740000002400 */
[----:B------:R1:W1:Y:S10]  /*e500*/  MUFU.TANH R172, R49 ;  /* 0x0000003100ac7308 */ /* 0x0002740000002400 */
[----:B------:R1:W1:Y:S10]  /*e510*/  MUFU.TANH R170, R50 ;  /* 0x0000003200aa7308 */ /* 0x0002740000002400 */
[----:B------:R1:W1:Y:S01]  /*e520*/  MUFU.TANH R168, R51 ;  /* 0x0000003300a87308 */ /* 0x0002620000002400 */
[----:B------:R-:W-:-:S05]  /*e530*/  @!P0 BRA `(.L_x_434) ;  /* 0x000002e000008947 */ /* 0x000fca0003800000 */
[----:B--234-:R-:W-:Y:S02]  /*e540*/  IADD3 R9, R238, -0x1, RZ ;  /* 0xffffffffee097810 */ /* 0x01cfe40007ffe0ff */
[----:B------:R-:W-:Y:S02]  /*e550*/  ISETP.GE.AND P1, PT, R239, 0x1, PT ;  /* 0x00000001ef00780c */ /* 0x000fe40003f26270 */
[----:B------:R-:W-:Y:S01]  /*e560*/  SHF.R.S32.HI R8, RZ, 0x1f, R9 ;  /* 0x0000001fff087819 */ /* 0x000fe20000011409 */
[C---:B-1----:R-:W-:Y:S04]  /*e570*/  IMAD.WIDE.U32 R28, R9.reuse, c[0x0][0x1e0], RZ ;  /* 0x00007800091c7a25 */ /* 0x042fe800078e00ff */
        /* <DEDUP_REMOVED lines=42> */
.L_x_434:
[----:B--234-:R-:W-:Y:S01]  /*e820*/  PLOP3.LUT P1, PT, PT, PT, UP2, 0x80, 0x0 ;  /* 0x000000000000781c */ /* 0x01cfe20003f2f028 */
[----:B------:R-:W0:Y:S01]  /*e830*/  LDGDEPBAR ;  /* 0x00000000000079af */ /* 0x000e220000000000 */
[----:B------:R-:W-:Y:S01]  /*e840*/  PLOP3.LUT P0, PT, PT, PT, UP2, 0x80, 0x0 ;  /* 0x000000000000781c */ /* 0x000fe20003f0f028 */
[----:B-1----:R-:W-:Y:S02]  /*e850*/  IMAD.MOV.U32 R30, RZ, RZ, R222 ;  /* 0x000000ffff1e7224 */ /* 0x002fe400078e00de */
[----:B------:R-:W-:Y:S04]  /*e860*/  IMAD R22, R238, -0x30, RZ ;  /* 0xffffffd0ee167824 */ /* 0x000fe800078e02ff */
[----:B------:R-:W-:Y:S01]  /*e870*/  IMAD.IADD R9, R22, 0x1, -R227 ;  /* 0x0000000116097824 */ /* 0x000fe200078e0ae3 */
        /* <DEDUP_REMOVED lines=9> */
[--C-:B-1----:R-:W-:Y:S02]  /*e910*/  IMAD.IADD R33, R29, 0x1, R8.reuse ;  /* 0x000000011d217824 */ /* 0x102fe400078e0208 */
        /* <DEDUP_REMOVED lines=16> */
.L_x_437:
[----:B------:R-:W-:Y:S04]  /*ea20*/  MOV R8, c[0x0][0x32c] ;  /* 0x0000cb0000087a02 */ /* 0x000fe80000000f00 */
[----:B------:R-:W-:Y:S11]  /*ea30*/  ISETP.NE.AND P0, PT, R8, 0x1, PT ;  /* 0x000000010800780c */ /* 0x000ff60003f05270 */
[----:B------:R-:W-:Y:S02]  /*ea40*/  @!UPT UIADD3 URZ, URZ, URZ, URZ ;  /* 0x0000003f3f3ff290 */ /* 0x000fe4000fffe03f */
[----:B------:R-:W-:Y:S05]  /*ea50*/  @P0 IMAD.HI.U32 R8, R10, c[0x0][0x330], RZ ;  /* 0x0000cc000a080a27 */ /* 0x000fea00078e00ff */
[----:B------:R-:W-:Y:S02]  /*ea60*/  @P0 SHF.R.U32.HI R10, RZ, c[0x0][0x334], R8 ;  /* 0x0000cd00ff0a0a19 */ /* 0x000fe40000011608 */
.L_x_438:
[----:B------:R-:W-:Y:S05]  /*ea70*/  BSYNC B0 ;  /* 0x0000000000007941 */ /* 0x000fea0003800000 */
.L_x_436:
[----:B------:R-:W-:Y:S05]  /*ea80*/  IMAD R10, R10, c[0x0][0x32c], R9 ;  /* 0x0000cb000a0a7a24 */ /* 0x000fea00078e0209 */
[----:B------:R-:W-:Y:S02]  /*ea90*/  IADD3 R8, R10, c[0x0][0x32c], RZ ;  /* 0x0000cb000a087a10 */ /* 0x000fe40007ffe0ff */
[----:B------:R-:W-:Y:S02]  /*eaa0*/  IMNMX R31, R31, R10, !PT ;  /* 0x0000000a1f1f7217 */ /* 0x000fe40007800200 */
[----:B------:R-:W-:Y:S02]  /*eab0*/  IMNMX R33, R33, R8, PT ;  /* 0x0000000821217217 */ /* 0x000fe40003800200 */
.L_x_435:
[C---:B------:R-:W-:Y:S02]  /*eac0*/  ISETP.GE.AND P0, PT, R22.reuse, 0x2, PT ;  /* 0x000000021600780c */ /* 0x040fe40003f06270 */
[C---:B------:R-:W-:Y:S02]  /*ead0*/  ISETP.GE.AND P1, PT, R22.reuse, 0x9, PT ;  /* 0x000000091600780c */ /* 0x040fe40003f26270 */
[----:B------:R-:W-:Y:S02]  /*eae0*/  P2R R10, PR, RZ, 0x1 ;  /* 0x00000001ff0a7803 */ /* 0x000fe40000000000 */
[----:B------:R-:W-:Y:S02]  /*eaf0*/  ISETP.GT.AND P0, PT, R31, 0x1, !P0 ;  /* 0x000000011f00780c */ /* 0x000fe40004704270 */
[----:B------:R-:W-:Y:S02]  /*eb00*/  P2R R27, PR, RZ, 0x2 ;  /* 0x00000002ff1b7803 */ /* 0x000fe40000000000 */
[----:B------:R-:W-:Y:S02]  /*eb10*/  ISETP.LT.OR P0, PT, R33, 0x2, P0 ;  /* 0x000000022100780c */ /* 0x000fe40000701670 */
[----:B------:R-:W-:Y:S02]  /*eb20*/  ISETP.GE.AND P2, PT, R22, 0x1, PT ;  /* 0x000000011600780c */ /* 0x000fe40003f46270 */
[----:B------:R-:W-:Y:S02]  /*eb30*/  FSEL R160, R160, -INF , !P0 ;  /* 0xff800000a0a07808 */ /* 0x000fe40004000000 */
[----:B------:R-:W-:Y:S02]  /*eb40*/  ISETP.GT.AND P0, PT, R31, 0x8, !P1 ;  /* 0x000000081f00780c */ /* 0x000fe40004f04270 */
[----:B------:R-:W-:Y:S02]  /*eb50*/  ISETP.GE.AND P1, PT, R22, 0xa, PT ;  /* 0x0000000a1600780c */ /* 0x000fe40003f26270 */
[----:B------:R-:W-:Y:S02]  /*eb60*/  ISETP.LT.OR P0, PT, R33, 0x9, P0 ;  /* 0x000000092100780c */ /* 0x000fe40000701670 */
[----:B------:R-:W-:Y:S02]  /*eb70*/  P2R R8, PR, RZ, 0x2 ;  /* 0x00000002ff087803 */ /* 0x000fe40000000000 */
[----:B------:R-:W-:Y:S02]  /*eb80*/  FSEL R20, R16, -INF , !P0 ;  /* 0xff80000010147808 */ /* 0x000fe40004000000 */
[----:B------:R-:W-:Y:S02]  /*eb90*/  ISETP.GT.AND P0, PT, R31, 0x9, !P1 ;  /* 0x000000091f00780c */ /* 0x000fe40004f04270 */
[C---:B------:R-:W-:Y:S02]  /*eba0*/  ISETP.GE.AND P1, PT, R22.reuse, 0x11, PT ;  /* 0x000000111600780c */ /* 0x040fe40003f26270 */
        /* <DEDUP_REMOVED lines=9> */
[----:B------:R-:W-:Y:S02]  /*ec40*/  ISETP.GE.AND P1, PT, R22, 0x19, PT ;  /* 0x000000191600780c */ /* 0x000fe40003f26270 */
[----:B------:R-:W-:Y:S02]  /*ec50*/  ISETP.LT.OR P0, PT, R33, 0x12, P0 ;  /* 0x000000122100780c */ /* 0x000fe40000701670 */
[----:B------:R-:W-:Y:S02]  /*ec60*/  P2R R24, PR, RZ, 0x2 ;  /* 0x00000002ff187803 */ /* 0x000fe40000000000 */
[----:B------:R-:W-:Y:S02]  /*ec70*/  FSEL R40, R18, -INF , !P0 ;  /* 0xff80000012287808 */ /* 0x000fe40004000000 */
[----:B------:R-:W-:Y:S01]  /*ec80*/  ISETP.GT.AND P0, PT, R31, 0x18, !P1 ;  /* 0x000000181f00780c */ /* 0x000fe20004f04270 */
[----:B------:R-:W1:Y:S01]  /*ec90*/  SHFL.IDX PT, R18, R30, 0x1, 0x1c1f ;  /* 0x003c1f001e127f89 */ /* 0x000e6200000e0000 */
        /* <DEDUP_REMOVED lines=11> */
[----:B------:R-:W-:Y:S01]  /*ed50*/  ISETP.LT.OR P0, PT, R33, 0x21, P0 ;  /* 0x000000212100780c */ /* 0x000fe20000701670 */
[--C-:B-1----:R-:W-:Y:S01]  /*ed60*/  IMAD.IADD R17, R28, 0x1, R18.reuse ;  /* 0x000000011c117824 */ /* 0x102fe200078e0212 */
[----:B------:R-:W-:Y:S02]  /*ed70*/  P2R R19, PR, RZ, 0x2 ;  /* 0x00000002ff137803 */ /* 0x000fe40000000000 */
[----:B------:R-:W-:Y:S02]  /*ed80*/  FSEL R175, R175, -INF , !P0 ;  /* 0xff800000afaf7808 */ /* 0x000fe40004000000 */
[----:B------:R-:W-:Y:S02]  /*ed90*/  ISETP.GT.AND P0, PT, R31, 0x21, !P1 ;  /* 0x000000211f00780c */ /* 0x000fe40004f04270 */
[----:B------:R-:W-:Y:S02]  /*eda0*/  ISETP.GE.AND P1, PT, R22, 0x29, PT ;  /* 0x000000291600780c */ /* 0x000fe40003f26270 */
[----:B------:R-:W-:Y:S02]  /*edb0*/  ISETP.LT.OR P0, PT, R33, 0x22, P0 ;  /* 0x000000222100780c */ /* 0x000fe40000701670 */
[----:B------:R-:W-:Y:S02]  /*edc0*/  P2R R32, PR, RZ, 0x4 ;  /* 0x00000004ff207803 */ /* 0x000fe40000000000 */
[----:B------:R-:W-:Y:S02]  /*edd0*/  FSEL R250, R250, -INF , !P0 ;  /* 0xff800000fafa7808 */ /* 0x000fe40004000000 */
[----:B------:R-:W-:Y:S04]  /*ede0*/  ISETP.GT.AND P0, PT, R31, 0x28, !P1 ;  /* 0x000000281f00780c */ /* 0x000fe80004f04270 */
[----:B------:R-:W-:Y:S04]  /*edf0*/  ISETP.LT.OR P0, PT, R33, 0x29, P0 ;  /* 0x000000292100780c */ /* 0x000fe80000701670 */
[----:B------:R-:W-:Y:S02]  /*ee00*/  FSEL R174, R174, -INF , !P0 ;  /* 0xff800000aeae7808 */ /* 0x000fe40004000000 */
[----:B------:R-:W-:Y:S04]  /*ee10*/  ISETP.GT.AND P0, PT, R31, RZ, !P2 ;  /* 0x000000ff1f00720c */ /* 0x000fe80005704270 */
[----:B------:R-:W-:Y:S04]  /*ee20*/  ISETP.LT.OR P0, PT, R33, 0x1, P0 ;  /* 0x000000012100780c */ /* 0x000fe80000701670 */
[----:B------:R-:W-:Y:S02]  /*ee30*/  FSEL R154, R154, -INF , !P0 ;  /* 0xff8000009a9a7808 */ /* 0x000fe40004000000 */
[----:B------:R-:W-:Y:S04]  /*ee40*/  ISETP.GE.AND P0, PT, R22, 0x2a, PT ;  /* 0x0000002a1600780c */ /* 0x000fe80003f06270 */
[----:B------:R-:W-:Y:S01]  /*ee50*/  ISETP.GT.AND P2, PT, R31, 0x29, !P0 ;  /* 0x000000291f00780c */ /* 0x000fe20004744270 */
[----:B------:R-:W-:Y:S03]  /*ee60*/  IMAD.IADD R31, R29, 0x1, R18 ;  /* 0x000000011d1f7824 */ /* 0x000fe600078e0212 */
        /* <DEDUP_REMOVED lines=19> */
.L_x_441:
[----:B------:R-:W-:Y:S04]  /*efa0*/  MOV R18, c[0x0][0x32c] ;  /* 0x0000cb0000127a02 */ /* 0x000fe80000000f00 */
[----:B------:R-:W-:Y:S11]  /*efb0*/  ISETP.NE.AND P2, PT, R18, 0x1, PT ;  /* 0x000000011200780c */ /* 0x000ff60003f45270 */
[----:B------:R-:W-:Y:S02]  /*efc0*/  @!UPT UIADD3 URZ, URZ, URZ, URZ ;  /* 0x0000003f3f3ff290 */ /* 0x000fe4000fffe03f */
[----:B------:R-:W-:Y:S05]  /*efd0*/  @P2 IMAD.HI.U32 R18, R22, c[0x0][0x330], RZ ;  /* 0x0000cc0016122a27 */ /* 0x000fea00078e00ff */
[----:B------:R-:W-:Y:S02]  /*efe0*/  @P2 SHF.R.U32.HI R22, RZ, c[0x0][0x334], R18 ;  /* 0x0000cd00ff162a19 */ /* 0x000fe40000011612 */
.L_x_442:
[----:B------:R-:W-:Y:S05]  /*eff0*/  BSYNC B0 ;  /* 0x0000000000007941 */ /* 0x000fea0003800000 */
.L_x_440:
[----:B------:R-:W-:Y:S05]  /*f000*/  IMAD R22, R22, c[0x0][0x32c], R9 ;  /* 0x0000cb0016167a24 */ /* 0x000fea00078e0209 */
[----:B------:R-:W-:Y:S02]  /*f010*/  IADD3 R18, R22, c[0x0][0x32c], RZ ;  /* 0x0000cb0016127a10 */ /* 0x000fe40007ffe0ff */
[----:B------:R-:W-:Y:S02]  /*f020*/  IMNMX R17, R17, R22, !PT ;  /* 0x0000001611117217 */ /* 0x000fe40007800200 */
[----:B------:R-:W-:Y:S02]  /*f030*/  IMNMX R31, R31, R18, PT ;  /* 0x000000121f1f7217 */ /* 0x000fe40003800200 */
.L_x_439:
        /* <DEDUP_REMOVED lines=21> */
[----:B------:R-:W-:Y:S01]  /*f190*/  FSEL R44, R4, -INF , !P2 ;  /* 0xff800000042c7808 */ /* 0x000fe20005000000 */
[----:B------:R-:W-:Y:S01]  /*f1a0*/  IMAD.IADD R4, R28, 0x1, R15 ;  /* 0x000000011c047824 */ /* 0x000fe200078e020f */
        /* <DEDUP_REMOVED lines=43> */
.L_x_445:
[----:B------:R-:W-:Y:S04]  /*f460*/  MOV R15, c[0x0][0x32c] ;  /* 0x0000cb00000f7a02 */ /* 0x000fe80000000f00 */
[----:B------:R-:W-:Y:S11]  /*f470*/  ISETP.NE.AND P2, PT, R15, 0x1, PT ;  /* 0x000000010f00780c */ /* 0x000ff60003f45270 */
[----:B------:R-:W-:Y:S02]  /*f480*/  @!UPT UIADD3 URZ, URZ, URZ, URZ ;  /* 0x0000003f3f3ff290 */ /* 0x000fe4000fffe03f */
[----:B------:R-:W-:Y:S05]  /*f490*/  @P2 IMAD.HI.U32 R15, R34, c[0x0][0x330], RZ ;  /* 0x0000cc00220f2a27 */ /* 0x000fea00078e00ff */
[----:B------:R-:W-:Y:S02]  /*f4a0*/  @P2 SHF.R.U32.HI R34, RZ, c[0x0][0x334], R15 ;  /* 0x0000cd00ff222a19 */ /* 0x000fe4000001160f */
.L_x_446:
[----:B------:R-:W-:Y:S05]  /*f4b0*/  BSYNC B0 ;  /* 0x0000000000007941 */ /* 0x000fea0003800000 */
.L_x_444:
[----:B------:R-:W-:Y:S05]  /*f4c0*/  IMAD R15, R34, c[0x0][0x32c], R9 ;  /* 0x0000cb00220f7a24 */ /* 0x000fea00078e0209 */
[----:B------:R-:W-:Y:S02]  /*f4d0*/  IADD3 R34, R15, c[0x0][0x32c], RZ ;  /* 0x0000cb000f227a10 */ /* 0x000fe40007ffe0ff */
[----:B------:R-:W-:Y:S02]  /*f4e0*/  IMNMX R4, R4, R15, !PT ;  /* 0x0000000f04047217 */ /* 0x000fe40007800200 */
[----:B------:R-:W-:Y:S02]  /*f4f0*/  IMNMX R5, R5, R34, PT ;  /* 0x0000002205057217 */ /* 0x000fe40003800200 */
.L_x_443:
[----:B------:R-:W-:Y:S04]  /*f500*/  ISETP.NE.AND P2, PT, R10, RZ, PT ;  /* 0x000000ff0a00720c */ /* 0x000fe80003f45270 */
[C---:B------:R-:W-:Y:S04]  /*f510*/  ISETP.GT.AND P2, PT, R4.reuse, 0x1, !P2 ;  /* 0x000000010400780c */ /* 0x040fe80005744270 */
        /* <DEDUP_REMOVED lines=8> */
[C---:B------:R-:W-:Y:S04]  /*f5a0*/  ISETP.LT.OR P2, PT, R5.reuse, 0xa, P2 ;  /* 0x0000000a0500780c */ /* 0x040fe80001741670 */
        /* <DEDUP_REMOVED lines=14> */
[C---:B------:R-:W-:Y:S04]  /*f690*/  ISETP.GT.AND P2, PT, R4.reuse, 0x19, !P2 ;  /* 0x000000190400780c */ /* 0x040fe80005744270 */
        /* <DEDUP_REMOVED lines=10> */
[----:B------:R-:W-:Y:S04]  /*f740*/  ISETP.GT.AND P2, PT, R4, 0x28, !P1 ;  /* 0x000000280400780c */ /* 0x000fe80004f44270 */
[----:B------:R-:W-:Y:S04]  /*f750*/  ISETP.LT.OR P2, PT, R5, 0x29, P2 ;  /* 0x000000290500780c */ /* 0x000fe80001741670 */
[----:B------:R-:W-:Y:S02]  /*f760*/  FSEL R165, R165, -INF , !P2 ;  /* 0xff800000a5a57808 */ /* 0x000fe40005000000 */
[----:B------:R-:W-:Y:S04]  /*f770*/  ISETP.NE.AND P2, PT, R32, RZ, PT ;  /* 0x000000ff2000720c */ /* 0x000fe80003f45270 */
[----:B------:R-:W-:Y:S04]  /*f780*/  ISETP.GT.AND P2, PT, R4, RZ, !P2 ;  /* 0x000000ff0400720c */ /* 0x000fe80005744270 */
[C---:B------:R-:W-:Y:S04]  /*f790*/  ISETP.LT.OR P2, PT, R5.reuse, 0x1, P2 ;  /* 0x000000010500780c */ /* 0x040fe80001741670 */
[----:B------:R-:W-:Y:S02]  /*f7a0*/  FSEL R31, R0, -INF , !P2 ;  /* 0xff800000001f7808 */ /* 0x000fe40005000000 */
[----:B------:R-:W1:Y:S01]  /*f7b0*/  SHFL.IDX PT, R0, R30, 0x3, 0x1c1f ;  /* 0x007c1f001e007f89 */ /* 0x000e6200000e0000 */
[----:B------:R-:W-:Y:S04]  /*f7c0*/  ISETP.GT.AND P2, PT, R4, 0x29, !P0 ;  /* 0x000000290400780c */ /* 0x000fe80004744270 */
        /* <DEDUP_REMOVED lines=20> */
.L_x_449:
[----:B------:R-:W-:Y:S04]  /*f910*/  MOV R0, c[0x0][0x32c] ;  /* 0x0000cb0000007a02 */ /* 0x000fe80000000f00 */
[----:B------:R-:W-:Y:S11]  /*f920*/  ISETP.NE.AND P2, PT, R0, 0x1, PT ;  /* 0x000000010000780c */ /* 0x000ff60003f45270 */
[----:B------:R-:W-:Y:S02]  /*f930*/  @!UPT UIADD3 URZ, URZ, URZ, URZ ;  /* 0x0000003f3f3ff290 */ /* 0x000fe4000fffe03f */
[----:B------:R-:W-:Y:S05]  /*f940*/  @P2 IMAD.HI.U32 R0, R4, c[0x0][0x330], RZ ;  /* 0x0000cc0004002a27 */ /* 0x000fea00078e00ff */
[----:B------:R-:W-:Y:S02]  /*f950*/  @P2 SHF.R.U32.HI R4, RZ, c[0x0][0x334], R0 ;  /* 0x0000cd00ff042a19 */ /* 0x000fe40000011600 */
.L_x_450:
[----:B------:R-:W-:Y:S05]  /*f960*/  BSYNC B0 ;  /* 0x0000000000007941 */ /* 0x000fea0003800000 */
.L_x_448:
[----:B------:R-:W-:Y:S05]  /*f970*/  IMAD R9, R4, c[0x0][0x32c], R9 ;  /* 0x0000cb0004097a24 */ /* 0x000fea00078e0209 */
[----:B------:R-:W-:Y:S02]  /*f980*/  IADD3 R0, R9, c[0x0][0x32c], RZ ;  /* 0x0000cb0009007a10 */ /* 0x000fe40007ffe0ff */
[----:B------:R-:W-:Y:S02]  /*f990*/  IMNMX R28, R28, R9, !PT ;  /* 0x000000091c1c7217 */ /* 0x000fe40007800200 */
[----:B------:R-:W-:Y:S02]  /*f9a0*/  IMNMX R29, R29, R0, PT ;  /* 0x000000001d1d7217 */ /* 0x000fe40003800200 */
.L_x_447:
[----:B------:R-:W-:Y:S01]  /*f9b0*/  ISETP.NE.AND P2, PT, R32, RZ, PT ;  /* 0x000000ff2000720c */ /* 0x000fe20003f45270 */
[----:B------:R-:W-:Y:S01]  /*f9c0*/  LDSM.16.MT88.4 R36, [R212+0x100] ;  /* 0x00010000d424783b */ /* 0x000fe20000004200 */
[----:B------:R-:W-:Y:S02]  /*f9d0*/  FMNMX.FTZ R5, R152, R150, !PT ;  /* 0x0000009698057209 */ /* 0x000fe40007810000 */
[----:B------:R-:W-:Y:S02]  /*f9e0*/  ISETP.GT.AND P2, PT, R28, RZ, !P2 ;  /* 0x000000ff1c00720c */ /* 0x000fe40005744270 */
[----:B------:R-:W-:Y:S02]  /*f9f0*/  FMNMX.FTZ R5, R22, R5, !PT ;  /* 0x0000000516057209 */ /* 0x000fe40007810000 */
[C---:B------:R-:W-:Y:S02]  /*fa00*/  ISETP.LT.OR P2, PT, R29.reuse, 0x1, P2 ;  /* 0x000000011d00780c */ /* 0x040fe40001741670 */
        /* <DEDUP_REMOVED lines=37> */
[----:B------:R-:W-:Y:S02]  /*fc60*/  FMNMX.FTZ R13, R197, R0, !PT ;  /* 0x00000000c50d7209 */ /* 0x000fe40007810000 */
[----:B------:R-:W-:Y:S01]  /*fc70*/  FSEL R252, R252, -INF , !P2 ;  /* 0xff800000fcfc7808 */ /* 0x000fe20005000000 */
[----:B------:R-:W1:Y:S01]  /*fc80*/  SHFL.BFLY PT, R4, R3, 0x2, 0x1f ;  /* 0x0c401f0003047f89 */ /* 0x000e6200000e0000 */
[----:B------:R-:W-:Y:S02]  /*fc90*/  ISETP.NE.AND P2, PT, R24, RZ, PT ;  /* 0x000000ff1800720c */ /* 0x000fe40003f45270 */
[----:B------:R-:W-:Y:S02]  /*fca0*/  FMNMX.FTZ R13, R248, R13, !PT ;  /* 0x0000000df80d7209 */ /* 0x000fe40007810000 */
[----:B------:R-:W-:Y:S02]  /*fcb0*/  ISETP.GT.AND P2, PT, R28, 0x18, !P2 ;  /* 0x000000181c00780c */ /* 0x000fe40005744270 */
[----:B------:R-:W-:Y:S02]  /*fcc0*/  FMNMX.FTZ R0, R31, R149, !PT ;  /* 0x000000951f007209 */ /* 0x000fe40007810000 */
[----:B------:R-:W-:Y:S02]  /*fcd0*/  ISETP.LT.OR P2, PT, R29, 0x19, P2 ;  /* 0x000000191d00780c */ /* 0x000fe40001741670 */
[----:B------:R-:W-:Y:S02]  /*fce0*/  FMNMX.FTZ R0, R17, R0, !PT ;  /* 0x0000000011007209 */ /* 0x000fe40007810000 */
[----:B------:R-:W-:Y:S02]  /*fcf0*/  FMNMX.FTZ R13, R246, R13, !PT ;  /* 0x0000000df60d7209 */ /* 0x000fe40007810000 */
[----:B------:R-:W-:Y:S02]  /*fd00*/  FSEL R251, R251, -INF , !P2 ;  /* 0xff800000fbfb7808 */ /* 0x000fe40005000000 */
[----:B------:R-:W-:Y:S02]  /*fd10*/  ISETP.NE.AND P2, PT, R23, RZ, PT ;  /* 0x000000ff1700720c */ /* 0x000fe40003f45270 */
[----:B------:R-:W-:Y:S02]  /*fd20*/  FMNMX.FTZ R13, R170, R13, !PT ;  /* 0x0000000daa0d7209 */ /* 0x000fe40007810000 */
[----:B------:R-:W-:Y:S02]  /*fd30*/  FMNMX.FTZ R0, R161, R0, !PT ;  /* 0x00000000a1007209 */ /* 0x000fe40007810000 */
[----:B------:R-:W-:Y:S02]  /*fd40*/  FMNMX.FTZ R5, R168, R13, !PT ;  /* 0x0000000da8057209 */ /* 0x000fe40007810000 */
[----:B------:R-:W-:Y:S02]  /*fd50*/  ISETP.GT.AND P2, PT, R28, 0x19, !P2 ;  /* 0x000000191c00780c */ /* 0x000fe40005744270 */
[----:B------:R-:W-:Y:S01]  /*fd60*/  FMNMX.FTZ R13, R15, R0, !PT ;  /* 0x000000000f0d7209 */ /* 0x000fe20007810000 */
[----:B------:R-:W2:Y:S01]  /*fd70*/  SHFL.BFLY PT, R2, R5, 0x2, 0x1f ;  /* 0x0c401f0005027f89 */ /* 0x000ea200000e0000 */
        /* <DEDUP_REMOVED lines=10> */
[----:B------:R-:W-:Y:S02]  /*fe20*/  FMNMX.FTZ R0, R169, R0, !PT ;  /* 0x00000000a9007209 */ /* 0x000fe40007810000 */
[----:B------:R-:W-:Y:S02]  /*fe30*/  ISETP.NE.AND P2, PT, R19, RZ, PT ;  /* 0x000000ff1300720c */ /* 0x000fe40003f45270 */
[----:B-1----:R-:W-:Y:S02]  /*fe40*/  FMNMX.FTZ R4, R3, R4, !PT ;  /* 0x0000000403047209 */ /* 0x002fe40007810000 */
[----:B------:R-:W-:Y:S02]  /*fe50*/  FMNMX.FTZ R0, R167, R0, !PT ;  /* 0x00000000a7007209 */ /* 0x000fe40007810000 */
[----:B------:R-:W-:Y:S01]  /*fe60*/  ISETP.GT.AND P2, PT, R28, 0x21, !P2 ;  /* 0x000000211c00780c */ /* 0x000fe20005744270 */
[----:B------:R-:W1:Y:S01]  /*fe70*/  SHFL.BFLY PT, R3, R4, 0x1, 0x1f ;  /* 0x0c201f0004037f89 */ /* 0x000e6200000e0000 */
[----:B------:R-:W-:Y:S02]  /*fe80*/  FMNMX.FTZ R0, R165, R0, !PT ;  /* 0x00000000a5007209 */ /* 0x000fe40007810000 */
[----:B------:R-:W-:Y:S02]  /*fe90*/  ISETP.LT.OR P2, PT, R29, 0x22, P2 ;  /* 0x000000221d00780c */ /* 0x000fe40001741670 */
[----:B--2---:R-:W-:Y:S02]  /*fea0*/  FMNMX.FTZ R2, R5, R2, !PT ;  /* 0x0000000205027209 */ /* 0x004fe40007810000 */
[----:B------:R-:W-:Y:S02]  /*feb0*/  FSEL R162, R6, -INF , !P2 ;  /* 0xff80000006a27808 */ /* 0x000fe40005000000 */
[----:B------:R-:W-:Y:S01]  /*fec0*/  FMNMX.FTZ R6, R163, R0, !PT ;  /* 0x00000000a3067209 */ /* 0x000fe20007810000 */
[----:B------:R-:W2:Y:S01]  /*fed0*/  SHFL.BFLY PT, R13, R2, 0x1, 0x1f ;  /* 0x0c201f00020d7f89 */ /* 0x000ea200000e0000 */
[----:B------:R-:W-:Y:S02]  /*fee0*/  FMNMX.FTZ R19, R9, R148, !PT ;  /* 0x0000009409137209 */ /* 0x000fe40007810000 */
[----:B------:R-:W-:Y:S02]  /*fef0*/  ISETP.GT.AND P1, PT, R28, 0x28, !P1 ;  /* 0x000000281c00780c */ /* 0x000fe40004f24270 */
[----:B------:R-:W-:Y:S02]  /*ff00*/  FMNMX.FTZ R19, R10, R19, !PT ;  /* 0x000000130a137209 */ /* 0x000fe40007810000 */
[C---:B------:R-:W-:Y:S01]  /*ff10*/  ISETP.LT.OR P1, PT, R29.reuse, 0x29, P1 ;  /* 0x000000291d00780c */ /* 0x040fe20000f21670 */
[----:B------:R-:W3:Y:S01]  /*ff20*/  SHFL.BFLY PT, R5, R6, 0x2, 0x1f ;  /* 0x0c401f0006057f89 */ /* 0x000ee200000e0000 */
[----:B------:R-:W-:Y:S02]  /*ff30*/  FMNMX.FTZ R19, R12, R19, !PT ;  /* 0x000000130c137209 */ /* 0x000fe40007810000 */
[----:B------:R-:W-:Y:S02]  /*ff40*/  ISETP.GT.AND P0, PT, R28, 0x29, !P0 ;  /* 0x000000291c00780c */ /* 0x000fe40004704270 */
[----:B------:R-:W-:Y:S02]  /*ff50*/  FMNMX.FTZ R0, R8, R19, !PT ;  /* 0x0000001308007209 */ /* 0x000fe40007810000 */
[----:B-1----:R-:W-:Y:S02]  /*ff60*/  FMNMX.FTZ R3, R4, R3, !PT ;  /* 0x0000000304037209 */ /* 0x002fe40007810000 */
[----:B------:R-:W-:Y:S02]  /*ff70*/  ISETP.LT.OR P0, PT, R29, 0x2a, P0 ;  /* 0x0000002a1d00780c */ /* 0x000fe40000701670 */
[C---:B------:R-:W-:Y:S01]  /*ff80*/  FSETP.NEU.FTZ.AND P2, PT, R3.reuse, -INF , PT ;  /* 0xff8000000300780b */ /* 0x040fe20003f5d000 */
[----:B------:R-:W-:Y:S01]  /*ff90*/  FMUL.FTZ R173, R3, c[0x0][0x2d0] ;  /* 0x0000b40003ad7a20 */ /* 0x000fe20000410000 */
[----:B------:R-:W-:Y:S02]  /*ffa0*/  FSEL R153, R7, -INF , !P0 ;  /* 0xff80000007997808 */ /* 0x000fe40004000000 */
[----:B--2---:R-:W-:Y:S02]  /*ffb0*/  FMNMX.FTZ R2, R2, R13, !PT ;  /* 0x0000000d02027209 */ /* 0x004fe40007810000 */
[----:B------:R-:W-:Y:S03]  /*ffc0*/  FSEL R173, R173, RZ, P2 ;  /* 0x000000ffadad7208 */ /* 0x000fe60001000000 */
[----:B------:R-:W-:Y:S02]  /*ffd0*/  FMUL.FTZ R171, R2, c[0x0][0x2d0] ;  /* 0x0000b40002ab7a20 */ /* 0x000fe40000410000 */
[--C-:B------:R-:W-:Y:S01]  /*ffe0*/  FFMA.FTZ R178, R160, c[0x0][0x2d0], -R173.reuse ;  /* 0x0000b400a0b27a23 */ /* 0x100fe200000108ad */
[----:B------:R-:W-:Y:S01]  /*fff0*/  FSEL R160, R11, -INF , !P1 ;  /* 0xff8000000ba07808 */ /* 0x000fe20004800000 */
[--C-:B------:R-:W-:Y:S01]  /*10000*/  FFMA.FTZ R177, R20, c[0x0][0x2d0], -R173.reuse ;  /* 0x0000b40014b17a23 */ /* 0x100fe200000108ad */
[----:B------:R-:W-:Y:S01]  /*10010*/  FMNMX.FTZ R11, R247, R0, !PT ;  /* 0x00000000f70b7209 */ /* 0x000fe20007810000 */
[--C-:B------:R-:W-:Y:S01]  /*10020*/  FFMA.FTZ R179, R154, c[0x0][0x2d0], -R173.reuse ;  /* 0x0000b4009ab37a23 */ /* 0x100fe200000108ad */
[----:B---3--:R-:W-:Y:S01]  /*10030*/  FMNMX.FTZ R6, R6, R5, !PT ;  /* 0x0000000506067209 */ /* 0x008fe20007810000 */
[--C-:B------:R-:W-:Y:S01]  /*10040*/  FFMA.FTZ R176, R16, c[0x0][0x2d0], -R173.reuse ;  /* 0x0000b40010b07a23 */ /* 0x100fe200000108ad */
[----:B------:R-:W-:Y:S01]  /*10050*/  FMNMX.FTZ R0, R252, R11, !PT ;  /* 0x0000000bfc007209 */ /* 0x000fe20007810000 */
[----:B------:R-:W-:Y:S01]  /*10060*/  MUFU.EX2 R178, R178 ;  /* 0x000000b200b27308 */ /* 0x000fe20000000800 */
[----:B------:R-:W-:Y:S01]  /*10070*/  FSETP.NEU.FTZ.AND P1, PT, R2, -INF , PT ;  /* 0xff8000000200780b */ /* 0x000fe20003f3d000 */
[----:B------:R-:W1:Y:S01]  /*10080*/  SHFL.BFLY PT, R5, R6, 0x1, 0x1f ;  /* 0x0c201f0006057f89 */ /* 0x000e6200000e0000 */
[----:B------:R-:W-:Y:S01]  /*10090*/  FMNMX.FTZ R0, R251, R0, !PT ;  /* 0x00000000fb007209 */ /* 0x000fe20007810000 */
[--C-:B------:R-:W-:Y:S01]  /*100a0*/  FFMA.FTZ R175, R175, c[0x0][0x2d0], -R173.reuse ;  /* 0x0000b400afaf7a23 */ /* 0x100fe200000108ad */
[----:B------:R-:W-:Y:S01]  /*100b0*/  FSEL R171, R171, RZ, P1 ;  /* 0x000000ffabab7208 */ /* 0x000fe20000800000 */
[--C-:B------:R-:W-:Y:S01]  /*100c0*/  FFMA.FTZ R174, R174, c[0x0][0x2d0], -R173.reuse ;  /* 0x0000b400aeae7a23 */ /* 0x100fe200000108ad */
[----:B------:R-:W-:Y:S01]  /*100d0*/  FMNMX.FTZ R11, R249, R0, !PT ;  /* 0x00000000f90b7209 */ /* 0x000fe20007810000 */
[----:B------:R-:W-:Y:S01]  /*100e0*/  FFMA.FTZ R190, R42, c[0x0][0x2d0], -R173 ;  /* 0x0000b4002abe7a23 */ /* 0x000fe200000108ad */
[----:B------:R-:W-:Y:S01]  /*100f0*/  FSEL R7, R2, RZ, P1 ;  /* 0x000000ff02077208 */ /* 0x000fe20000800000 */
[--C-:B------:R-:W-:Y:S01]  /*10100*/  FFMA.FTZ R155, R152, c[0x0][0x2d0], -R171.reuse ;  /* 0x0000b400989b7a23 */ /* 0x100fe200000108ab */
[----:B------:R-:W-:Y:S01]  /*10110*/  FMNMX.FTZ R11, R164, R11, !PT ;  /* 0x0000000ba40b7209 */ /* 0x000fe20007810000 */
[--C-:B------:R-:W-:Y:S01]  /*10120*/  FFMA.FTZ R154, R22, c[0x0][0x2d0], -R171.reuse ;  /* 0x0000b400169a7a23 */ /* 0x100fe200000108ab */
[----:B------:R-:W2:Y:S01]  /*10130*/  MUFU.EX2 R179, R179 ;  /* 0x000000b300b37308 */ /* 0x000ea20000000800 */
[----:B------:R-:W-:Y:S01]  /*10140*/  LDSM.16.MT88.4 R20, [R214+0x100] ;  /* 0x00010000d614783b */ /* 0x000fe20000004200 */
[----:B------:R-:W-:Y:S01]  /*10150*/  FMNMX.FTZ R11, R162, R11, !PT ;  /* 0x0000000ba20b7209 */ /* 0x000fe20007810000 */
[--C-:B------:R-:W-:Y:S02]  /*10160*/  FFMA.FTZ R183, R18, c[0x0][0x2d0], -R171.reuse ;  /* 0x0000b40012b77a23 */ /* 0x100fe400000108ab */
[--C-:B------:R-:W-:Y:S01]  /*10170*/  FFMA.FTZ R182, R14, c[0x0][0x2d0], -R171.reuse ;  /* 0x0000b4000eb67a23 */ /* 0x100fe200000108ab */
[----:B------:R-:W-:Y:S01]  /*10180*/  FMNMX.FTZ R0, R160, R11, !PT ;  /* 0x0000000ba0007209 */ /* 0x000fe20007810000 */
[----:B------:R-:W-:Y:S02]  /*10190*/  FFMA.FTZ R170, R170, c[0x0][0x2d0], -R171 ;  /* 0x0000b400aaaa7a23 */ /* 0x000fe400000108ab */
[----:B------:R-:W-:Y:S01]  /*101a0*/  FFMA.FTZ R191, R40, c[0x0][0x2d0], -R173 ;  /* 0x0000b40028bf7a23 */ /* 0x000fe200000108ad */
[----:B------:R-:W-:Y:S01]  /*101b0*/  FMNMX.FTZ R4, R153, R0, !PT ;  /* 0x0000000099047209 */ /* 0x000fe20007810000 */
[----:B------:R-:W-:Y:S01]  /*101c0*/  MUFU.EX2 R177, R177 ;  /* 0x000000b100b17308 */ /* 0x000fe20000000800 */
[--C-:B------:R-:W-:Y:S01]  /*101d0*/  FFMA.FTZ R192, R46, c[0x0][0x2d0], -R171.reuse ;  /* 0x0000b4002ec07a23 */ /* 0x100fe200000108ab */
[----:B-1----:R-:W-:Y:S01]  /*101e0*/  FMNMX.FTZ R0, R6, R5, !PT ;  /* 0x0000000506007209 */ /* 0x002fe20007810000 */
[----:B------:R-:W-:Y:S01]  /*101f0*/  FADD.FTZ R6, -R7, R150 ;  /* 0x0000009607067221 */ /* 0x000fe20000010100 */
[----:B------:R-:W1:Y:S01]  /*10200*/  SHFL.BFLY PT, R5, R4, 0x2, 0x1f ;  /* 0x0c401f0004057f89 */ /* 0x000e6200000e0000 */
[----:B------:R-:W-:Y:S01]  /*10210*/  FFMA.FTZ R193, R44, c[0x0][0x2d0], -R171 ;  /* 0x0000b4002cc17a23 */ /* 0x000fe200000108ab */
[C---:B------:R-:W-:Y:S01]  /*10220*/  FSETP.NEU.FTZ.AND P0, PT, R0.reuse, -INF , PT ;  /* 0xff8000000000780b */ /* 0x040fe20003f1d000 */
[----:B------:R-:W-:Y:S02]  /*10230*/  FMUL.FTZ R166, R0, c[0x0][0x2d0] ;  /* 0x0000b40000a67a20 */ /* 0x000fe40000410000 */
[----:B------:R-:W-:Y:S01]  /*10240*/  FMUL.FTZ R150, R6, c[0x0][0x2d0] ;  /* 0x0000b40006967a20 */ /* 0x000fe20000410000 */
[----:B------:R-:W3:Y:S01]  /*10250*/  MUFU.EX2 R176, R176 ;  /* 0x000000b000b07308 */ /* 0x000ee20000000800 */
[--C-:B------:R-:W-:Y:S01]  /*10260*/  FFMA.FTZ R194, R194, c[0x0][0x2d0], -R173.reuse ;  /* 0x0000b400c2c27a23 */ /* 0x100fe200000108ad */
[----:B------:R-:W-:Y:S01]  /*10270*/  FSEL R166, R166, RZ, P0 ;  /* 0x000000ffa6a67208 */ /* 0x000fe20000000000 */
[----:B------:R-:W-:Y:S01]  /*10280*/  FFMA.FTZ R195, R195, c[0x0][0x2d0], -R173 ;  /* 0x0000b400c3c37a23 */ /* 0x000fe200000108ad */
[----:B--2---:R-:W-:Y:S01]  /*10290*/  F2FP.BF16.PACK_AB R156, R178, R179 ;  /* 0x000000b3b29c723e */ /* 0x004fe200000010ff */
[--C-:B------:R-:W-:Y:S02]  /*102a0*/  FFMA.FTZ R196, R196, c[0x0][0x2d0], -R171.reuse ;  /* 0x0000b400c4c47a23 */ /* 0x100fe400000108ab */
[--C-:B------:R-:W-:Y:S02]  /*102b0*/  FFMA.FTZ R185, R161, c[0x0][0x2d0], -R166.reuse ;  /* 0x0000b400a1b97a23 */ /* 0x100fe400000108a6 */
[--C-:B------:R-:W-:Y:S01]  /*102c0*/  FFMA.FTZ R181, R31, c[0x0][0x2d0], -R166.reuse ;  /* 0x0000b4001fb57a23 */ /* 0x100fe200000108a6 */
[----:B------:R-:W2:Y:S01]  /*102d0*/  MUFU.EX2 R150, R150 ;  /* 0x0000009600967308 */ /* 0x000ea20000000800 */
[--C-:B------:R-:W-:Y:S02]  /*102e0*/  FFMA.FTZ R180, R17, c[0x0][0x2d0], -R166.reuse ;  /* 0x0000b40011b47a23 */ /* 0x100fe400000108a6 */
[--C-:B------:R-:W-:Y:S02]  /*102f0*/  FFMA.FTZ R184, R15, c[0x0][0x2d0], -R166.reuse ;  /* 0x0000b4000fb87a23 */ /* 0x100fe400000108a6 */
[--C-:B------:R-:W-:Y:S02]  /*10300*/  FFMA.FTZ R169, R169, c[0x0][0x2d0], -R166.reuse ;  /* 0x0000b400a9a97a23 */ /* 0x100fe400000108a6 */
[--C-:B------:R-:W-:Y:S01]  /*10310*/  FFMA.FTZ R167, R167, c[0x0][0x2d0], -R166.reuse ;  /* 0x0000b400a7a77a23 */ /* 0x100fe200000108a6 */
[----:B-1----:R-:W-:Y:S01]  /*10320*/  FMNMX.FTZ R5, R4, R5, !PT ;  /* 0x0000000504057209 */ /* 0x002fe20007810000 */
[--C-:B------:R-:W-:Y:S01]  /*10330*/  FFMA.FTZ R165, R165, c[0x0][0x2d0], -R166.reuse ;  /* 0x0000b400a5a57a23 */ /* 0x100fe200000108a6 */
[----:B------:R-:W-:Y:S01]  /*10340*/  FSEL R4, R3, RZ, P2 ;  /* 0x000000ff03047208 */ /* 0x000fe20001000000 */
[----:B------:R-:W-:Y:S01]  /*10350*/  MUFU.EX2 R155, R155 ;  /* 0x0000009b009b7308 */ /* 0x000fe20000000800 */
[----:B------:R-:W-:Y:S01]  /*10360*/  FFMA.FTZ R197, R197, c[0x0][0x2d0], -R171 ;  /* 0x0000b400c5c57a23 */ /* 0x000fe200000108ab */
[----:B------:R-:W1:Y:S01]  /*10370*/  SHFL.BFLY PT, R152, R5, 0x1, 0x1f ;  /* 0x0c201f0005987f89 */ /* 0x000e6200000e0000 */
[----:B---3--:R-:W-:Y:S01]  /*10380*/  F2FP.BF16.PACK_AB R158, R176, R177 ;  /* 0x000000b1b09e723e */ /* 0x008fe200000010ff */
[----:B------:R-:W-:Y:S02]  /*10390*/  FADD.FTZ R4, -R4, R151 ;  /* 0x0000009704047221 */ /* 0x000fe40000010100 */
[--C-:B------:R-:W-:Y:S02]  /*103a0*/  FFMA.FTZ R198, R198, c[0x0][0x2d0], -R166.reuse ;  /* 0x0000b400c6c67a23 */ /* 0x100fe400000108a6 */
[----:B------:R-:W-:Y:S01]  /*103b0*/  FMUL.FTZ R151, R4, c[0x0][0x2d0] ;  /* 0x0000b40004977a20 */ /* 0x000fe20000410000 */
[----:B------:R-:W-:Y:S01]  /*103c0*/  FSEL R4, R0, RZ, P0 ;  /* 0x000000ff00047208 */ /* 0x000fe20000000000 */
[----:B------:R-:W3:Y:S01]  /*103d0*/  MUFU.EX2 R154, R154 ;  /* 0x0000009a009a7308 */ /* 0x000ee20000000800 */
[----:B------:R-:W-:Y:S02]  /*103e0*/  FFMA.FTZ R199, R199, c[0x0][0x2d0], -R166 ;  /* 0x0000b400c7c77a23 */ /* 0x000fe400000108a6 */
[----:B--2---:R-:W-:Y:S02]  /*103f0*/  FMUL.FTZ R6, R150, R146 ;  /* 0x0000009296067220 */ /* 0x004fe40000410000 */
[----:B------:R-:W-:Y:S02]  /*10400*/  FADD.FTZ R4, -R4, R149 ;  /* 0x0000009504047221 */ /* 0x000fe40000010100 */
[----:B------:R-:W-:Y:S02]  /*10410*/  FMUL.FTZ R7, R150, R147 ;  /* 0x0000009396077220 */ /* 0x000fe40000410000 */
[----:B------:R-:W-:Y:S01]  /*10420*/  FMUL.FTZ R149, R4, c[0x0][0x2d0] ;  /* 0x0000b40004957a20 */ /* 0x000fe20000410000 */
[----:B------:R-:W2:Y:S01]  /*10430*/  MUFU.EX2 R151, R151 ;  /* 0x0000009700977308 */ /* 0x000ea20000000800 */
[C---:B------:R-:W-:Y:S02]  /*10440*/  FMUL.FTZ R18, R150.reuse, R134 ;  /* 0x0000008696127220 */ /* 0x040fe40000410000 */
[C---:B------:R-:W-:Y:S02]  /*10450*/  FMUL.FTZ R19, R150.reuse, R135 ;  /* 0x0000008796137220 */ /* 0x040fe40000410000 */
[C---:B------:R-:W-:Y:S01]  /*10460*/  FMUL.FTZ R34, R150.reuse, R118 ;  /* 0x0000007696227220 */ /* 0x040fe20000410000 */
[----:B-1----:R-:W-:Y:S01]  /*10470*/  FMNMX.FTZ R152, R5, R152, !PT ;  /* 0x0000009805987209 */ /* 0x002fe20007810000 */
[C---:B------:R-:W-:Y:S02]  /*10480*/  FMUL.FTZ R35, R150.reuse, R119 ;  /* 0x0000007796237220 */ /* 0x040fe40000410000 */
[----:B------:R-:W-:Y:S01]  /*10490*/  FMUL.FTZ R50, R150, R102 ;  /* 0x0000006696327220 */ /* 0x000fe20000410000 */
[C---:B------:R-:W-:Y:S01]  /*104a0*/  FSETP.NEU.FTZ.AND P0, PT, R152.reuse, -INF , PT ;  /* 0xff8000009800780b */ /* 0x040fe20003f1d000 */
[----:B------:R-:W-:Y:S01]  /*104b0*/  FMUL.FTZ R161, R152, c[0x0][0x2d0] ;  /* 0x0000b40098a17a20 */ /* 0x000fe20000410000 */
[----:B------:R-:W-:Y:S01]  /*104c0*/  MUFU.EX2 R183, R183 ;  /* 0x000000b700b77308 */ /* 0x000fe20000000800 */
[----:B------:R-:W-:Y:S01]  /*104d0*/  FMUL.FTZ R51, R150, R103 ;  /* 0x0000006796337220 */ /* 0x000fe20000410000 */
[----:B------:R-:W-:Y:S01]  /*104e0*/  FSEL R5, R152, RZ, P0 ;  /* 0x000000ff98057208 */ /* 0x000fe20000000000 */
[C---:B------:R-:W-:Y:S01]  /*104f0*/  FMUL.FTZ R54, R150.reuse, R54 ;  /* 0x0000003696367220 */ /* 0x040fe20000410000 */
[----:B------:R-:W-:Y:S01]  /*10500*/  FSEL R161, R161, RZ, P0 ;  /* 0x000000ffa1a17208 */ /* 0x000fe20000000000 */
[----:B------:R-:W-:Y:S01]  /*10510*/  FMUL.FTZ R55, R150, R55 ;  /* 0x0000003796377220 */ /* 0x000fe20000410000 */
[----:B---3--:R-:W-:Y:S01]  /*10520*/  F2FP.BF16.PACK_AB R157, R154, R155 ;  /* 0x0000009b9a9d723e */ /* 0x008fe200000010ff */
[----:B------:R-:W-:Y:S01]  /*10530*/  FADD.FTZ R5, -R5, R148 ;  /* 0x0000009405057221 */ /* 0x000fe20000010100 */
[----:B------:R-:W-:Y:S01]  /*10540*/  ISETP.GT.AND P0, PT, R238, R219, PT ;  /* 0x000000dbee00720c */ /* 0x000fe20003f04270 */
[--C-:B------:R-:W-:Y:S01]  /*10550*/  FFMA.FTZ R187, R12, c[0x0][0x2d0], -R161.reuse ;  /* 0x0000b4000cbb7a23 */ /* 0x100fe200000108a1 */
[----:B------:R-:W1:Y:S01]  /*10560*/  MUFU.EX2 R182, R182 ;  /* 0x000000b600b67308 */ /* 0x000e620000000800 */
[--C-:B------:R-:W-:Y:S01]  /*10570*/  FFMA.FTZ R189, R9, c[0x0][0x2d0], -R161.reuse ;  /* 0x0000b40009bd7a23 */ /* 0x100fe200000108a1 */
[----:B------:R-:W-:Y:S01]  /*10580*/  IADD3 R238, R238, -0x1, RZ ;  /* 0xffffffffeeee7810 */ /* 0x000fe20007ffe0ff */
[--C-:B------:R-:W-:Y:S02]  /*10590*/  FFMA.FTZ R188, R10, c[0x0][0x2d0], -R161.reuse ;  /* 0x0000b4000abc7a23 */ /* 0x100fe400000108a1 */
[--C-:B------:R-:W-:Y:S02]  /*105a0*/  FFMA.FTZ R186, R8, c[0x0][0x2d0], -R161.reuse ;  /* 0x0000b40008ba7a23 */ /* 0x100fe400000108a1 */
[----:B------:R-:W-:Y:S02]  /*105b0*/  FMUL.FTZ R8, R5, c[0x0][0x2d0] ;  /* 0x0000b40005087a20 */ /* 0x000fe40000410000 */
[C---:B--2---:R-:W-:Y:S01]  /*105c0*/  FMUL.FTZ R4, R151.reuse, R144 ;  /* 0x0000009097047220 */ /* 0x044fe20000410000 */
[----:B------:R-:W2:Y:S01]  /*105d0*/  MUFU.EX2 R149, R149 ;  /* 0x0000009500957308 */ /* 0x000ea20000000800 */
[C---:B------:R-:W-:Y:S02]  /*105e0*/  FMUL.FTZ R5, R151.reuse, R145 ;  /* 0x0000009197057220 */ /* 0x040fe40000410000 */
[C---:B------:R-:W-:Y:S02]  /*105f0*/  FMUL.FTZ R16, R151.reuse, R132 ;  /* 0x0000008497107220 */ /* 0x040fe40000410000 */
[C---:B------:R-:W-:Y:S02]  /*10600*/  FMUL.FTZ R17, R151.reuse, R133 ;  /* 0x0000008597117220 */ /* 0x040fe40000410000 */
[----:B------:R-:W-:Y:S01]  /*10610*/  LDSM.16.MT88.4 R132, [R214+0x900] ;  /* 0x00090000d684783b */ /* 0x000fe20000004200 */
[C---:B------:R-:W-:Y:S02]  /*10620*/  FMUL.FTZ R32, R151.reuse, R116 ;  /* 0x0000007497207220 */ /* 0x040fe40000410000 */
[----:B------:R3:W4:Y:S01]  /*10630*/  MUFU.EX2 R148, R8 ;  /* 0x0000000800947308 */ /* 0x0007220000000800 */
[C---:B------:R-:W-:Y:S02]  /*10640*/  FMUL.FTZ R33, R151.reuse, R117 ;  /* 0x0000007597217220 */ /* 0x040fe40000410000 */
[C---:B------:R-:W-:Y:S01]  /*10650*/  FMUL.FTZ R48, R151.reuse, R100 ;  /* 0x0000006497307220 */ /* 0x040fe20000410000 */
[----:B-1----:R-:W-:Y:S01]  /*10660*/  F2FP.BF16.PACK_AB R159, R182, R183 ;  /* 0x000000b7b69f723e */ /* 0x002fe200000010ff */
[----:B------:R-:W-:Y:S01]  /*10670*/  LDSM.16.MT88.4 R116, [R214+0x1100] ;  /* 0x00110000d674783b */ /* 0x000fe20000004200 */
[C---:B------:R-:W-:Y:S02]  /*10680*/  FMUL.FTZ R49, R151.reuse, R101 ;  /* 0x0000006597317220 */ /* 0x040fe40000410000 */
[----:B------:R-:W-:Y:S02]  /*10690*/  FFMA.FTZ R164, R164, c[0x0][0x2d0], -R161 ;  /* 0x0000b400a4a47a23 */ /* 0x000fe400000108a1 */
[----:B------:R-:W-:Y:S01]  /*106a0*/  MUFU.EX2 R181, R181 ;  /* 0x000000b500b57308 */ /* 0x000fe20000000800 */
[-C--:B------:R-:W-:Y:S01]  /*106b0*/  HMMA.16816.F32.BF16 R4, R156, R20.reuse, R4 ;  /* 0x000000149c04723c */ /* 0x080fe20000041804 */
[----:B------:R-:W-:Y:S01]  /*106c0*/  FMUL.FTZ R52, R151, R52 ;  /* 0x0000003497347220 */ /* 0x000fe20000410000 */
[----:B------:R-:W-:Y:S01]  /*106d0*/  LDSM.16.MT88.4 R100, [R214+0x1900] ;  /* 0x00190000d664783b */ /* 0x000fe20000004200 */
[C---:B--2---:R-:W-:Y:S02]  /*106e0*/  FMUL.FTZ R9, R149.reuse, R141 ;  /* 0x0000008d95097220 */ /* 0x044fe40000410000 */
[C---:B------:R-:W-:Y:S02]  /*106f0*/  FMUL.FTZ R12, R149.reuse, R136 ;  /* 0x00000088950c7220 */ /* 0x040fe40000410000 */
[C---:B------:R-:W-:Y:S02]  /*10700*/  FMUL.FTZ R13, R149.reuse, R137 ;  /* 0x00000089950d7220 */ /* 0x040fe40000410000 */
[----:B------:R-:W1:Y:S03]  /*10710*/  MUFU.EX2 R180, R180 ;  /* 0x000000b400b47308 */ /* 0x000e660000000800 */
[C---:B------:R-:W-:Y:S02]  /*10720*/  FMUL.FTZ R40, R149.reuse, R108 ;  /* 0x0000006c95287220 */ /* 0x040fe40000410000 */
[C---:B---3--:R-:W-:Y:S02]  /*10730*/  FMUL.FTZ R8, R149.reuse, R140 ;  /* 0x0000008c95087220 */ /* 0x048fe40000410000 */
[C---:B----4-:R-:W-:Y:S02]  /*10740*/  FMUL.FTZ R10, R148.reuse, R142 ;  /* 0x0000008e940a7220 */ /* 0x050fe40000410000 */
[C---:B------:R-:W-:Y:S01]  /*10750*/  FMUL.FTZ R11, R148.reuse, R143 ;  /* 0x0000008f940b7220 */ /* 0x040fe20000410000 */
[----:B------:R-:W-:Y:S01]  /*10760*/  MUFU.EX2 R185, R185 ;  /* 0x000000b900b97308 */ /* 0x000fe20000000800 */
[C---:B------:R-:W-:Y:S02]  /*10770*/  FMUL.FTZ R14, R148.reuse, R138 ;  /* 0x0000008a940e7220 */ /* 0x040fe40000410000 */
[C---:B------:R-:W-:Y:S02]  /*10780*/  FMUL.FTZ R15, R148.reuse, R139 ;  /* 0x0000008b940f7220 */ /* 0x040fe40000410000 */
[C---:B------:R-:W-:Y:S02]  /*10790*/  FMUL.FTZ R41, R149.reuse, R109 ;  /* 0x0000006d95297220 */ /* 0x040fe40000410000 */
[C---:B------:R-:W-:Y:S02]  /*107a0*/  FMUL.FTZ R42, R148.reuse, R110 ;  /* 0x0000006e942a7220 */ /* 0x040fe40000410000 */
[----:B------:R-:W-:Y:S01]  /*107b0*/  FMUL.FTZ R43, R148, R111 ;  /* 0x0000006f942b7220 */ /* 0x000fe20000410000 */
[----:B------:R-:W2:Y:S01]  /*107c0*/  MUFU.EX2 R184, R184 ;  /* 0x000000b800b87308 */ /* 0x000ea20000000800 */
[----:B------:R-:W-:Y:S01]  /*107d0*/  LDSM.16.MT88.4 R108, [R214+0x500] ;  /* 0x00050000d66c783b */ /* 0x000fe20000004200 */
[C---:B------:R-:W-:Y:S01]  /*107e0*/  FMUL.FTZ R44, R149.reuse, R104 ;  /* 0x00000068952c7220 */ /* 0x040fe20000410000 */
[----:B-1----:R-:W-:Y:S01]  /*107f0*/  F2FP.BF16.PACK_AB R144, R180, R181 ;  /* 0x000000b5b490723e */ /* 0x002fe200000010ff */
[C---:B------:R-:W-:Y:S02]  /*10800*/  FMUL.FTZ R45, R149.reuse, R105 ;  /* 0x00000069952d7220 */ /* 0x040fe40000410000 */
[C---:B------:R-:W-:Y:S02]  /*10810*/  FMUL.FTZ R46, R148.reuse, R106 ;  /* 0x0000006a942e7220 */ /* 0x040fe40000410000 */
[C---:B------:R-:W-:Y:S02]  /*10820*/  FMUL.FTZ R47, R148.reuse, R107 ;  /* 0x0000006b942f7220 */ /* 0x040fe40000410000 */
[----:B------:R-:W-:Y:S01]  /*10830*/  MUFU.EX2 R189, R189 ;  /* 0x000000bd00bd7308 */ /* 0x000fe20000000800 */
[----:B------:R-:W-:Y:S01]  /*10840*/  LDSM.16.MT88.4 R104, [R212+0x1900] ;  /* 0x00190000d468783b */ /* 0x000fe20000004200 */
[C---:B------:R-:W-:Y:S02]  /*10850*/  FMUL.FTZ R24, R149.reuse, R124 ;  /* 0x0000007c95187220 */ /* 0x040fe40000410000 */
[C---:B------:R-:W-:Y:S02]  /*10860*/  FMUL.FTZ R25, R149.reuse, R125 ;  /* 0x0000007d95197220 */ /* 0x040fe40000410000 */
[C---:B------:R-:W-:Y:S02]  /*10870*/  FMUL.FTZ R26, R148.reuse, R126 ;  /* 0x0000007e941a7220 */ /* 0x040fe40000410000 */
[C---:B------:R-:W-:Y:S02]  /*10880*/  FMUL.FTZ R27, R148.reuse, R127 ;  /* 0x0000007f941b7220 */ /* 0x040fe40000410000 */
[----:B------:R-:W1:Y:S01]  /*10890*/  MUFU.EX2 R188, R188 ;  /* 0x000000bc00bc7308 */ /* 0x000e620000000800 */
[----:B------:R-:W-:Y:S02]  /*108a0*/  FMUL.FTZ R28, R149, R120 ;  /* 0x00000078951c7220 */ /* 0x000fe40000410000 */
[----:B------:R-:W-:Y:S01]  /*108b0*/  FMUL.FTZ R30, R148, R122 ;  /* 0x0000007a941e7220 */ /* 0x000fe20000410000 */
[----:B--2---:R-:W-:Y:S01]  /*108c0*/  F2FP.BF16.PACK_AB R146, R184, R185 ;  /* 0x000000b9b892723e */ /* 0x004fe200000010ff */
[C---:B------:R-:W-:Y:S02]  /*108d0*/  FMUL.FTZ R31, R148.reuse, R123 ;  /* 0x0000007b941f7220 */ /* 0x040fe40000410000 */
[----:B------:R-:W-:Y:S02]  /*108e0*/  FMUL.FTZ R53, R151, R53 ;  /* 0x0000003597357220 */ /* 0x000fe40000410000 */
        /* <DEDUP_REMOVED lines=8> */
[C---:B------:R-:W-:Y:S02]  /*10970*/  FMUL.FTZ R62, R148.reuse, R62 ;  /* 0x0000003e943e7220 */ /* 0x040fe40000410000 */
[----:B------:R-:W-:Y:S01]  /*10980*/  FMUL.FTZ R63, R148, R63 ;  /* 0x0000003f943f7220 */ /* 0x000fe20000410000 */
[----:B-1----:R-:W-:Y:S01]  /*10990*/  F2FP.BF16.PACK_AB R145, R188, R189 ;  /* 0x000000bdbc91723e */ /* 0x002fe200000010ff */
[C---:B------:R-:W-:Y:S02]  /*109a0*/  FMUL.FTZ R64, R151.reuse, R64 ;  /* 0x0000004097407220 */ /* 0x040fe40000410000 */
[----:B------:R-:W-:Y:S02]  /*109b0*/  FMUL.FTZ R65, R151, R65 ;  /* 0x0000004197417220 */ /* 0x000fe40000410000 */
[C---:B------:R-:W-:Y:S01]  /*109c0*/  FMUL.FTZ R66, R150.reuse, R66 ;  /* 0x0000004296427220 */ /* 0x040fe20000410000 */
[----:B------:R-:W-:Y:S01]  /*109d0*/  MUFU.EX2 R124, R175 ;  /* 0x000000af007c7308 */ /* 0x000fe20000000800 */
[----:B------:R-:W-:Y:S02]  /*109e0*/  FMUL.FTZ R67, R150, R67 ;  /* 0x0000004396437220 */ /* 0x000fe40000410000 */
[--C-:B------:R-:W-:Y:S02]  /*109f0*/  FFMA.FTZ R244, R244, c[0x0][0x2d0], -R166.reuse ;  /* 0x0000b400f4f47a23 */ /* 0x100fe400000108a6 */
[--C-:B------:R-:W-:Y:S02]  /*10a00*/  FFMA.FTZ R245, R245, c[0x0][0x2d0], -R166.reuse ;  /* 0x0000b400f5f57a23 */ /* 0x100fe400000108a6 */
[----:B------:R-:W-:Y:S02]  /*10a10*/  FFMA.FTZ R166, R163, c[0x0][0x2d0], -R166 ;  /* 0x0000b400a3a67a23 */ /* 0x000fe400000108a6 */
[--C-:B------:R-:W-:Y:S01]  /*10a20*/  FFMA.FTZ R250, R250, c[0x0][0x2d0], -R173.reuse ;  /* 0x0000b400fafa7a23 */ /* 0x100fe200000108ad */
[----:B------:R-:W-:Y:S01]  /*10a30*/  MUFU.EX2 R120, R174 ;  /* 0x000000ae00787308 */ /* 0x000fe20000000800 */
[----:B------:R-:W-:Y:S02]  /*10a40*/  FFMA.FTZ R173, R172, c[0x0][0x2d0], -R173 ;  /* 0x0000b400acad7a23 */ /* 0x000fe400000108ad */
[--C-:B------:R-:W-:Y:S01]  /*10a50*/  FFMA.FTZ R248, R248, c[0x0][0x2d0], -R171.reuse ;  /* 0x0000b400f8f87a23 */ /* 0x100fe200000108ab */
[----:B--2---:R-:W-:Y:S01]  /*10a60*/  F2FP.BF16.PACK_AB R147, R186, R187 ;  /* 0x000000bbba93723e */ /* 0x004fe200000010ff */
[--C-:B------:R-:W-:Y:S02]  /*10a70*/  FFMA.FTZ R246, R246, c[0x0][0x2d0], -R171.reuse ;  /* 0x0000b400f6f67a23 */ /* 0x100fe400000108ab */
[----:B------:R-:W-:Y:S02]  /*10a80*/  FFMA.FTZ R171, R168, c[0x0][0x2d0], -R171 ;  /* 0x0000b400a8ab7a23 */ /* 0x000fe400000108ab */
[C---:B------:R-:W-:Y:S01]  /*10a90*/  FMUL.FTZ R29, R149.reuse, R121 ;  /* 0x00000079951d7220 */ /* 0x040fe20000410000 */
[----:B------:R1:W-:Y:S01]  /*10aa0*/  MUFU.EX2 R136, R173 ;  /* 0x000000ad00887308 */ /* 0x0003e20000000800 */
[C---:B------:R-:W-:Y:S01]  /*10ab0*/  HMMA.16816.F32.BF16 R8, R144.reuse, R20, R8 ;  /* 0x000000149008723c */ /* 0x040fe20000041808 */
[C---:B------:R-:W-:Y:S02]  /*10ac0*/  FMUL.FTZ R72, R149.reuse, R72 ;  /* 0x0000004895487220 */ /* 0x040fe40000410000 */
[----:B------:R-:W-:Y:S02]  /*10ad0*/  FMUL.FTZ R73, R149, R73 ;  /* 0x0000004995497220 */ /* 0x000fe40000410000 */
[C---:B------:R-:W-:Y:S02]  /*10ae0*/  FMUL.FTZ R74, R148.reuse, R74 ;  /* 0x0000004a944a7220 */ /* 0x040fe40000410000 */
        /* <DEDUP_REMOVED lines=28> */
[C---:B------:R-:W-:Y:S01]  /*10cb0*/  FMUL.FTZ R37, R151.reuse, R113 ;  /* 0x0000007197257220 */ /* 0x040fe20000410000 */
[----:B-1----:R-:W-:Y:S01]  /*10cc0*/  LDSM.16.MT88.4 R168, [R212+0x1500] ;  /* 0x00150000d4a8783b */ /* 0x002fe20000004200 */
[C---:B------:R-:W-:Y:S02]  /*10cd0*/  FMUL.FTZ R94, R148.reuse, R94 ;  /* 0x0000005e945e7220 */ /* 0x040fe40000410000 */
[C---:B------:R-:W-:Y:S01]  /*10ce0*/  HMMA.16816.F32.BF16 R32, R156.reuse, R38, R32 ;  /* 0x000000269c20723c */ /* 0x040fe20000041820 */
[----:B------:R-:W-:Y:S03]  /*10cf0*/  FMUL.FTZ R95, R148, R95 ;  /* 0x0000005f945f7220 */ /* 0x000fe60000410000 */
[C---:B------:R-:W-:Y:S01]  /*10d00*/  FMUL.FTZ R96, R151.reuse, R96 ;  /* 0x0000006097607220 */ /* 0x040fe20000410000 */
[----:B------:R-:W-:Y:S01]  /*10d10*/  MUFU.EX2 R139, R166 ;  /* 0x000000a6008b7308 */ /* 0x000fe20000000800 */
[C---:B------:R-:W-:Y:S02]  /*10d20*/  FMUL.FTZ R97, R151.reuse, R97 ;  /* 0x0000006197617220 */ /* 0x040fe40000410000 */
[C---:B------:R-:W-:Y:S04]  /*10d30*/  FMUL.FTZ R38, R150.reuse, R114 ;  /* 0x0000007296267220 */ /* 0x040fe80000410000 */
[C---:B------:R-:W-:Y:S02]  /*10d40*/  FMUL.FTZ R39, R150.reuse, R115 ;  /* 0x0000007396277220 */ /* 0x040fe40000410000 */
[----:B------:R-:W1:Y:S01]  /*10d50*/  LDSM.16.MT88.4 R112, [R212+0xd00] ;  /* 0x000d0000d470783b */ /* 0x000e620000004200 */
[----:B------:R3:W-:Y:S01]  /*10d60*/  MUFU.EX2 R126, R164 ;  /* 0x000000a4007e7308 */ /* 0x0007e20000000800 */
[C---:B------:R-:W-:Y:S02]  /*10d70*/  FMUL.FTZ R98, R150.reuse, R98 ;  /* 0x0000006296627220 */ /* 0x040fe40000410000 */
[C---:B------:R-:W-:Y:S01]  /*10d80*/  FMUL.FTZ R99, R150.reuse, R99 ;  /* 0x0000006396637220 */ /* 0x040fe20000410000 */
        /* <DEDUP_REMOVED lines=16> */
[----:B------:R-:W-:Y:S02]  /*10e90*/  FMUL.FTZ R85, R151, R85 ;  /* 0x0000005597557220 */ /* 0x000fe40000410000 */
[----:B------:R-:W-:Y:S01]  /*10ea0*/  MUFU.EX2 R192, R192 ;  /* 0x000000c000c07308 */ /* 0x000fe20000000800 */
[C---:B------:R-:W-:Y:S02]  /*10eb0*/  FMUL.FTZ R86, R150.reuse, R86 ;  /* 0x0000005696567220 */ /* 0x040fe40000410000 */
[----:B------:R-:W-:Y:S02]  /*10ec0*/  FMUL.FTZ R87, R150, R87 ;  /* 0x0000005796577220 */ /* 0x000fe40000410000 */
[--C-:B------:R-:W-:Y:S01]  /*10ed0*/  FFMA.FTZ R247, R247, c[0x0][0x2d0], -R161.reuse ;  /* 0x0000b400f7f77a23 */ /* 0x100fe200000108a1 */
[-C--:B-1----:R-:W-:Y:S03]  /*10ee0*/  HMMA.16816.F32.BF16 R52, R156, R112.reuse, R52 ;  /* 0x000000709c34723c */ /* 0x082fe60000041834 */
[--C-:B------:R-:W-:Y:S01]  /*10ef0*/  FFMA.FTZ R252, R252, c[0x0][0x2d0], -R161.reuse ;  /* 0x0000b400fcfc7a23 */ /* 0x100fe200000108a1 */
[----:B------:R-:W1:Y:S01]  /*10f00*/  MUFU.EX2 R193, R193 ;  /* 0x000000c100c17308 */ /* 0x000e620000000800 */
[--C-:B------:R-:W-:Y:S02]  /*10f10*/  FFMA.FTZ R251, R251, c[0x0][0x2d0], -R161.reuse ;  /* 0x0000b400fbfb7a23 */ /* 0x100fe400000108a1 */
[--C-:B------:R-:W-:Y:S02]  /*10f20*/  FFMA.FTZ R249, R249, c[0x0][0x2d0], -R161.reuse ;  /* 0x0000b400f9f97a23 */ /* 0x100fe400000108a1 */
[--C-:B------:R-:W-:Y:S01]  /*10f30*/  FFMA.FTZ R162, R162, c[0x0][0x2d0], -R161.reuse ;  /* 0x0000b400a2a27a23 */ /* 0x100fe200000108a1 */
[C---:B------:R-:W-:Y:S02]  /*10f40*/  HMMA.16816.F32.BF16 R56, R144.reuse, R112, R56 ;  /* 0x000000709038723c */ /* 0x040fe40000041838 */
[--C-:B------:R-:W-:Y:S02]  /*10f50*/  FFMA.FTZ R160, R160, c[0x0][0x2d0], -R161.reuse ;  /* 0x0000b400a0a07a23 */ /* 0x100fe400000108a1 */
[----:B------:R-:W-:Y:S01]  /*10f60*/  MUFU.EX2 R194, R194 ;  /* 0x000000c200c27308 */ /* 0x000fe20000000800 */
[----:B------:R-:W-:Y:S02]  /*10f70*/  FFMA.FTZ R161, R153, c[0x0][0x2d0], -R161 ;  /* 0x0000b40099a17a23 */ /* 0x000fe400000108a1 */
[----:B------:R-:W-:Y:S01]  /*10f80*/  FFMA.FTZ R179, R151, R234, R179 ;  /* 0x000000ea97b37223 */ /* 0x000fe200000100b3 */
[-C--:B------:R-:W-:Y:S01]  /*10f90*/  HMMA.16816.F32.BF16 R60, R144, R114.reuse, R60 ;  /* 0x00000072903c723c */ /* 0x080fe2000004183c */
[----:B------:R-:W-:Y:S03]  /*10fa0*/  MOV R151, R3 ;  /* 0x0000000300977202 */ /* 0x000fe60000000f00 */
[----:B------:R-:W-:Y:S01]  /*10fb0*/  FFMA.FTZ R155, R150, R235, R155 ;  /* 0x000000eb969b7223 */ /* 0x000fe2000001009b */
[----:B------:R-:W-:Y:S01]  /*10fc0*/  MOV R150, R2 ;  /* 0x0000000200967202 */ /* 0x000fe20000000f00 */
[----:B------:R-:W3:Y:S01]  /*10fd0*/  MUFU.EX2 R195, R195 ;  /* 0x000000c300c37308 */ /* 0x000ee20000000800 */
[----:B------:R-:W-:Y:S01]  /*10fe0*/  FFMA.FTZ R181, R149, R232, R181 ;  /* 0x000000e895b57223 */ /* 0x000fe200000100b5 */
[C---:B------:R-:W-:Y:S01]  /*10ff0*/  HMMA.16816.F32.BF16 R64, R156.reuse, R114, R64 ;  /* 0x000000729c40723c */ /* 0x040fe20000041840 */
[----:B------:R-:W4:Y:S03]  /*11000*/  LDSM.16.MT88.4 R112, [R212+0x500] ;  /* 0x00050000d470783b */ /* 0x000f260000004200 */
[----:B------:R-:W-:Y:S01]  /*11010*/  FFMA.FTZ R189, R148, R233, R189 ;  /* 0x000000e994bd7223 */ /* 0x000fe200000100bd */
[----:B------:R-:W-:Y:S01]  /*11020*/  MOV R149, R0 ;  /* 0x0000000000957202 */ /* 0x000fe20000000f00 */
[----:B------:R-:W-:Y:S01]  /*11030*/  FADD.FTZ R178, R178, R179 ;  /* 0x000000b3b2b27221 */ /* 0x000fe20000010000 */
[----:B------:R-:W-:Y:S01]  /*11040*/  MOV R148, R152 ;  /* 0x0000009800947202 */ /* 0x000fe20000000f00 */
[-C--:B------:R-:W-:Y:S01]  /*11050*/  HMMA.16816.F32.BF16 R68, R156, R100.reuse, R68 ;  /* 0x000000649c44723c */ /* 0x080fe20000041844 */
[----:B------:R-:W-:Y:S03]  /*11060*/  MUFU.EX2 R196, R196 ;  /* 0x000000c400c47308 */ /* 0x000fe60000000800 */
[----:B------:R-:W-:Y:S02]  /*11070*/  FADD.FTZ R154, R154, R155 ;  /* 0x0000009b9a9a7221 */ /* 0x000fe40000010000 */
[----:B------:R-:W-:Y:S02]  /*11080*/  FADD.FTZ R180, R180, R181 ;  /* 0x000000b5b4b47221 */ /* 0x000fe40000010000 */
        /* <DEDUP_REMOVED lines=32> */
[----:B-1----:R-:W-:Y:S03]  /*11290*/  F2FP.BF16.PACK_AB R104, R199, R198 ;  /* 0x000000c6c768723e */ /* 0x002fe600000010ff */
[----:B------:R-:W-:Y:S02]  /*112a0*/  FADD.FTZ R198, R198, R185 ;  /* 0x000000b9c6c67221 */ /* 0x000fe40000010000 */
[----:B------:R-:W-:Y:S01]  /*112b0*/  FADD.FTZ R197, R197, R196 ;  /* 0x000000c4c5c57221 */ /* 0x000fe20000010000 */
[----:B------:R-:W-:Y:S01]  /*112c0*/  MUFU.EX2 R247, R247 ;  /* 0x000000f700f77308 */ /* 0x000fe20000000800 */
[-C--:B------:R-:W-:Y:S01]  /*112d0*/  HMMA.16816.F32.BF16 R4, R100, R108.reuse, R4 ;  /* 0x0000006c6404723c */ /* 0x080fe20000041804 */
[----:B------:R-:W-:Y:S03]  /*112e0*/  F2FP.BF16.PACK_AB R158, R136, R120 ;  /* 0x00000078889e723e */ /* 0x000fe600000010ff */
[----:B------:R-:W-:Y:S01]  /*112f0*/  F2FP.BF16.PACK_AB R159, R138, R122 ;  /* 0x0000007a8a9f723e */ /* 0x000fe200000010ff */
[----:B------:R-:W-:Y:S04]  /*11300*/  FADD.FTZ R199, R199, R198 ;  /* 0x000000c6c7c77221 */ /* 0x000fe80000010000 */
[----:B------:R-:W1:Y:S03]  /*11310*/  MUFU.EX2 R252, R252 ;  /* 0x000000fc00fc7308 */ /* 0x000e660000000800 */
[C---:B--2---:R-:W-:Y:S01]  /*11320*/  F2FP.BF16.PACK_AB R106, R245.reuse, R244 ;  /* 0x000000f4f56a723e */ /* 0x044fe200000010ff */
[----:B------:R-:W-:Y:S04]  /*11330*/  FADD.FTZ R244, R244, R199 ;  /* 0x000000c7f4f47221 */ /* 0x000fe80000010000 */
[----:B------:R-:W-:Y:S02]  /*11340*/  FADD.FTZ R244, R245, R244 ;  /* 0x000000f4f5f47221 */ /* 0x000fe40000010000 */
        /* <DEDUP_REMOVED lines=101> */
.L_x_433:
[----:B------:R-:W1:Y:S01]  /*119a0*/  SHFL.BFLY PT, R5, R234, 0x2, 0x1f ;  /* 0x0c401f00ea057f89 */ /* 0x000e6200000e0000 */
[----:B------:R-:W-:-:S03]  /*119b0*/  PLOP3.LUT P4, PT, PT, PT, PT, 0x8, 0x0 ;  /* 0x000000000000781c */ /* 0x000fc60003f8e170 */
[----:B------:R-:W2:Y:S04]  /*119c0*/  SHFL.BFLY PT, R6, R235, 0x2, 0x1f ;  /* 0x0c401f00eb067f89 */ /* 0x000ea800000e0000 */
[----:B------:R-:W3:Y:S01]  /*119d0*/  SHFL.BFLY PT, R4, R233, 0x2, 0x1f ;  /* 0x0c401f00e9047f89 */ /* 0x000ee200000e0000 */
[----:B-1----:R-:W-:-:S03]  /*119e0*/  FADD.FTZ R12, R5, R234 ;  /* 0x000000ea050c7221 */ /* 0x002fc60000010000 */
[----:B------:R-:W1:Y:S01]  /*119f0*/  SHFL.BFLY PT, R5, R232, 0x2, 0x1f ;  /* 0x0c401f00e8057f89 */ /* 0x000e6200000e0000 */
[----:B--2---:R-:W-:-:S03]  /*11a00*/  FADD.FTZ R13, R6, R235 ;  /* 0x000000eb060d7221 */ /* 0x004fc60000010000 */
[----:B------:R-:W2:Y:S01]  /*11a10*/  SHFL.BFLY PT, R9, R12, 0x1, 0x1f ;  /* 0x0c201f000c097f89 */ /* 0x000ea200000e0000 */
[----:B---3--:R-:W-:-:S03]  /*11a20*/  FADD.FTZ R11, R4, R233 ;  /* 0x000000e9040b7221 */ /* 0x008fc60000010000 */
[----:B------:R-:W3:Y:S04]  /*11a30*/  SHFL.BFLY PT, R8, R13, 0x1, 0x1f ;  /* 0x0c201f000d087f89 */ /* 0x000ee800000e0000 */
[----:B------:R-:W4:Y:S01]  /*11a40*/  SHFL.BFLY PT, R6, R11, 0x1, 0x1f ;  /* 0x0c201f000b067f89 */ /* 0x000f2200000e0000 */
[----:B-1----:R-:W-:Y:S02]  /*11a50*/  FADD.FTZ R10, R5, R232 ;  /* 0x000000e8050a7221 */ /* 0x002fe40000010000 */
[----:B------:R-:W-:Y:S01]  /*11a60*/  CS2R R4, SRZ ;  /* 0x0000000000047805 */ /* 0x000fe2000001ff00 */
[----:B--2---:R-:W-:Y:S02]  /*11a70*/  FADD.FTZ R9, R12, R9 ;  /* 0x000000090c097221 */ /* 0x004fe40000010000 */
[----:B------:R-:W1:Y:S01]  /*11a80*/  SHFL.BFLY PT, R7, R10, 0x1, 0x1f ;  /* 0x0c201f000a077f89 */ /* 0x000e6200000e0000 */
[----:B------:R-:W-:Y:S01]  /*11a90*/  MOV R12, 0xff800000 ;  /* 0xff800000000c7802 */ /* 0x000fe20000000f00 */
[----:B---3--:R-:W-:Y:S01]  /*11aa0*/  FADD.FTZ R8, R13, R8 ;  /* 0x000000080d087221 */ /* 0x008fe20000010000 */
[----:B------:R-:W-:Y:S01]  /*11ab0*/  FSETP.NE.FTZ.AND P3, PT, R9, RZ, PT ;  /* 0x000000ff0900720b */ /* 0x000fe20003f75000 */
[----:B----4-:R-:W-:-:S03]  /*11ac0*/  FADD.FTZ R6, R6, R11 ;  /* 0x0000000b06067221 */ /* 0x010fc60000010000 */
[----:B------:R-:W-:Y:S02]  /*11ad0*/  FSETP.NE.FTZ.AND P2, PT, R8, RZ, PT ;  /* 0x000000ff0800720b */ /* 0x000fe40003f55000 */
[----:B------:R-:W-:Y:S02]  /*11ae0*/  MOV R11, 0xff800000 ;  /* 0xff800000000b7802 */ /* 0x000fe40000000f00 */
[----:B------:R-:W-:-:S05]  /*11af0*/  FSETP.NE.FTZ.AND P0, PT, R6, RZ, PT ;  /* 0x000000ff0600720b */ /* 0x000fca0003f15000 */
[----:B------:R-:W2:Y:S01]  /*11b00*/  @P3 MUFU.RCP R5, R9 ;  /* 0x0000000900053308 */ /* 0x000ea20000001000 */
[----:B------:R-:W-:-:S03]  /*11b10*/  @P3 MOV R17, 0x3f317218 ;  /* 0x3f31721800113802 */ /* 0x000fc60000000f00 */
[----:B------:R-:W-:Y:S02]  /*11b20*/  @P2 MOV R16, 0x3f317218 ;  /* 0x3f31721800102802 */ /* 0x000fe40000000f00 */
[----:B------:R-:W-:Y:S02]  /*11b30*/  @P3 FMUL.FTZ R17, R17, c[0x0][0x2d0] ;  /* 0x0000b40011113a20 */ /* 0x000fe40000410000 */
[----:B-1----:R-:W-:Y:S01]  /*11b40*/  FADD.FTZ R7, R10, R7 ;  /* 0x000000070a077221 */ /* 0x002fe20000010000 */
[----:B------:R-:W-:Y:S01]  /*11b50*/  MOV R10, RZ ;  /* 0x000000ff000a7202 */ /* 0x000fe20000000f00 */
[----:B------:R-:W-:Y:S01]  /*11b60*/  @P2 MUFU.RCP R4, R8 ;  /* 0x0000000800042308 */ /* 0x000fe20000001000 */
[----:B------:R-:W-:Y:S01]  /*11b70*/  @P0 MOV R14, 0x3f317218 ;  /* 0x3f317218000e0802 */ /* 0x000fe20000000f00 */
[----:B------:R-:W-:Y:S01]  /*11b80*/  @P2 FMUL.FTZ R16, R16, c[0x0][0x2d0] ;  /* 0x0000b40010102a20 */ /* 0x000fe20000410000 */
[----:B------:R-:W-:Y:S01]  /*11b90*/  FSETP.NE.FTZ.AND P1, PT, R7, RZ, PT ;  /* 0x000000ff0700720b */ /* 0x000fe20003f35000 */
[----:B--2---:R-:W-:-:S02]  /*11ba0*/  FMUL.FTZ R144, R5, R144 ;  /* 0x0000009005907220 */ /* 0x004fc40000410000 */
[C---:B------:R-:W-:Y:S02]  /*11bb0*/  FMUL.FTZ R145, R5.reuse, R145 ;  /* 0x0000009105917220 */ /* 0x040fe40000410000 */
[----:B------:R-:W-:Y:S01]  /*11bc0*/  @P0 MUFU.RCP R10, R6 ;  /* 0x00000006000a0308 */ /* 0x000fe20000001000 */
[C---:B------:R-:W-:Y:S02]  /*11bd0*/  FMUL.FTZ R132, R5.reuse, R132 ;  /* 0x0000008405847220 */ /* 0x040fe40000410000 */
[C---:B------:R-:W-:Y:S02]  /*11be0*/  FMUL.FTZ R133, R5.reuse, R133 ;  /* 0x0000008505857220 */ /* 0x040fe40000410000 */
[C---:B------:R-:W-:Y:S02]  /*11bf0*/  FMUL.FTZ R128, R5.reuse, R128 ;  /* 0x0000008005807220 */ /* 0x040fe40000410000 */
[C---:B------:R-:W-:Y:S01]  /*11c00*/  FMUL.FTZ R129, R5.reuse, R129 ;  /* 0x0000008105817220 */ /* 0x040fe20000410000 */
[----:B------:R-:W1:Y:S01]  /*11c10*/  @P3 MUFU.LG2 R9, R9 ;  /* 0x0000000900093308 */ /* 0x000e620000000c00 */
[C---:B------:R-:W-:Y:S01]  /*11c20*/  FMUL.FTZ R116, R5.reuse, R116 ;  /* 0x0000007405747220 */ /* 0x040fe20000410000 */
[----:B------:R-:W-:Y:S01]  /*11c30*/  @P1 MOV R15, 0x3f317218 ;  /* 0x3f317218000f1802 */ /* 0x000fe20000000f00 */
[----:B------:R-:W-:-:S02]  /*11c40*/  FMUL.FTZ R117, R5, R117 ;  /* 0x0000007505757220 */ /* 0x000fc40000410000 */
[C---:B------:R-:W-:Y:S02]  /*11c50*/  FMUL.FTZ R112, R5.reuse, R112 ;  /* 0x0000007005707220 */ /* 0x040fe40000410000 */
[C---:B------:R-:W-:Y:S01]  /*11c60*/  FMUL.FTZ R113, R5.reuse, R113 ;  /* 0x0000007105717220 */ /* 0x040fe20000410000 */
[----:B------:R-:W2:Y:S01]  /*11c70*/  @P2 MUFU.LG2 R8, R8 ;  /* 0x0000000800082308 */ /* 0x000ea20000000c00 */
        /* <DEDUP_REMOVED lines=8> */
[C---:B------:R-:W-:Y:S01]  /*11d00*/  FMUL.FTZ R69, R5.reuse, R69 ;  /* 0x0000004505457220 */ /* 0x040fe20000410000 */
[----:B------:R-:W4:Y:S01]  /*11d10*/  @P0 MUFU.LG2 R6, R6 ;  /* 0x0000000600060308 */ /* 0x000f220000000c00 */
[C---:B------:R-:W-:Y:S02]  /*11d20*/  FMUL.FTZ R80, R5.reuse, R80 ;  /* 0x0000005005507220 */ /* 0x040fe40000410000 */
[C---:B------:R-:W-:Y:S02]  /*11d30*/  FMUL.FTZ R81, R5.reuse, R81 ;  /* 0x0000005105517220 */ /* 0x040fe40000410000 */
[----:B------:R-:W-:-:S02]  /*11d40*/  FMUL.FTZ R84, R5, R84 ;  /* 0x0000005405547220 */ /* 0x000fc40000410000 */
[C---:B------:R-:W-:Y:S02]  /*11d50*/  FMUL.FTZ R85, R5.reuse, R85 ;  /* 0x0000005505557220 */ /* 0x040fe40000410000 */
[C---:B------:R-:W-:Y:S02]  /*11d60*/  FMUL.FTZ R96, R5.reuse, R96 ;  /* 0x0000006005607220 */ /* 0x040fe40000410000 */
[----:B------:R-:W-:Y:S01]  /*11d70*/  FMUL.FTZ R97, R5, R97 ;  /* 0x0000006105617220 */ /* 0x000fe20000410000 */
[----:B------:R-:W-:Y:S01]  /*11d80*/  MOV R5, RZ ;  /* 0x000000ff00057202 */ /* 0x000fe20000000f00 */
[----:B-1----:R-:W-:Y:S02]  /*11d90*/  @P3 FMUL.FTZ R18, R9, 0.69314718246459960938 ;  /* 0x3f31721809123820 */ /* 0x002fe40000410000 */
[----:B--2---:R-:W-:Y:S02]  /*11da0*/  @P2 FMUL.FTZ R9, R8, 0.69314718246459960938 ;  /* 0x3f31721808092820 */ /* 0x004fe40000410000 */
[----:B---3--:R-:W-:Y:S01]  /*11db0*/  @P1 FMUL.FTZ R13, R13, 0.69314718246459960938 ;  /* 0x3f3172180d0d1820 */ /* 0x008fe20000410000 */
[----:B------:R1:W2:Y:S01]  /*11dc0*/  @P1 MUFU.RCP R5, R7 ;  /* 0x0000000700051308 */ /* 0x0002a20000001000 */
[----:B------:R-:W-:-:S02]  /*11dd0*/  @P1 FMUL.FTZ R15, R15, c[0x0][0x2d0] ;  /* 0x0000b4000f0f1a20 */ /* 0x000fc40000410000 */
[----:B----4-:R-:W-:Y:S02]  /*11de0*/  @P0 FMUL.FTZ R19, R6, 0.69314718246459960938 ;  /* 0x3f31721806130820 */ /* 0x010fe40000410000 */
[----:B------:R-:W-:Y:S02]  /*11df0*/  @P0 FMUL.FTZ R14, R14, c[0x0][0x2d0] ;  /* 0x0000b4000e0e0a20 */ /* 0x000fe40000410000 */
[C---:B------:R-:W-:Y:S02]  /*11e00*/  FMUL.FTZ R146, R4.reuse, R146 ;  /* 0x0000009204927220 */ /* 0x040fe40000410000 */
[C---:B------:R-:W-:Y:S02]  /*11e10*/  FMUL.FTZ R147, R4.reuse, R147 ;  /* 0x0000009304937220 */ /* 0x040fe40000410000 */
[C---:B------:R-:W-:Y:S02]  /*11e20*/  FMUL.FTZ R134, R4.reuse, R134 ;  /* 0x0000008604867220 */ /* 0x040fe40000410000 */
[----:B------:R-:W-:-:S02]  /*11e30*/  FMUL.FTZ R135, R4, R135 ;  /* 0x0000008704877220 */ /* 0x000fc40000410000 */
[C---:B------:R-:W-:Y:S01]  /*11e40*/  FMUL.FTZ R130, R4.reuse, R130 ;  /* 0x0000008204827220 */ /* 0x040fe20000410000 */
[----:B-1----:R-:W-:Y:S01]  /*11e50*/  MOV R7, 0xff800000 ;  /* 0xff80000000077802 */ /* 0x002fe20000000f00 */
        /* <DEDUP_REMOVED lines=43> */
[----:B------:R-:W-:Y:S01]  /*12110*/  MOV R10, 0xff800000 ;  /* 0xff800000000a7802 */ /* 0x000fe20000000f00 */
[C---:B--2---:R-:W-:Y:S02]  /*12120*/  FMUL.FTZ R140, R5.reuse, R140 ;  /* 0x0000008c058c7220 */ /* 0x044fe40000410000 */
        /* <DEDUP_REMOVED lines=23> */
[----:B------:R-:W-:Y:S02]  /*122a0*/  @P3 FFMA.FTZ R7, R17, R3, R18 ;  /* 0x0000000311073223 */ /* 0x000fe40000010012 */
[----:B------:R-:W-:Y:S02]  /*122b0*/  @P2 FFMA.FTZ R10, R16, R2, R9 ;  /* 0x00000002100a2223 */ /* 0x000fe40000010009 */
[----:B------:R-:W-:Y:S02]  /*122c0*/  @P1 FFMA.FTZ R11, R15, R0, R13 ;  /* 0x000000000f0b1223 */ /* 0x000fe4000001000d */
[----:B------:R-:W-:-:S02]  /*122d0*/  @P0 FFMA.FTZ R12, R14, R152, R19 ;  /* 0x000000980e0c0223 */ /* 0x000fc40000010013 */
.L_x_379:
[----:B------:R-:W-:Y:S05]  /*122e0*/  @P4 BRA `(.L_x_452) ;  /* 0x00001a9000004947 */ /* 0x000fea0003800000 */
[----:B------:R-:W1:Y:S01]  /*122f0*/  S2R R9, SR_TID.X ;  /* 0x0000000000097919 */ /* 0x000e620000002100 */
[----:B------:R-:W-:Y:S01]  /*12300*/  IMAD R18, RZ, RZ, -UR10 ;  /* 0x8000000aff127e24 */ /* 0x000fe2000f8e02ff */
[----:B------:R-:W-:Y:S01]  /*12310*/  USHF.R.S32.HI UR6, URZ, 0x1f, UR10 ;  /* 0x0000001f3f067899 */ /* 0x000fe2000801140a */
[----:B------:R-:W-:Y:S01]  /*12320*/  IMAD.MOV.U32 R14, RZ, RZ, c[0x0][0x4e8] ;  /* 0x00013a00ff0e7624 */ /* 0x000fe200078e00ff */
[----:B------:R-:W2:Y:S01]  /*12330*/  S2R R3, SR_CTAID.Y ;  /* 0x0000000000037919 */ /* 0x000ea20000002600 */
[----:B------:R-:W-:Y:S01]  /*12340*/  ULDC.64 UR4, c[0x0][0x4d0] ;  /* 0x0001340000047ab9 */ /* 0x000fe20000000a00 */
[----:B------:R-:W-:Y:S01]  /*12350*/  BSSY B0, `(.L_x_453) ;  /* 0x00000c4000007945 */ /* 0x000fe20003800000 */
[----:B------:R-:W-:Y:S01]  /*12360*/  UIMAD UR7, UR6, UR4, URZ ;  /* 0x00000004060772a4 */ /* 0x000fe2000f8e023f */
[----:B------:R-:W3:Y:S01]  /*12370*/  S2R R22, SR_CTAID.Z ;  /* 0x0000000000167919 */ /* 0x000ee20000002700 */
[----:B------:R-:W-:-:S03]  /*12380*/  UIMAD.WIDE.U32 UR8, UR10, UR4, URZ ;  /* 0x000000040a0872a5 */ /* 0x000fc6000f8e003f */
[----:B------:R-:W-:Y:S01]  /*12390*/  BAR.SYNC.DEFER_BLOCKING 0x1, 0x80 ;  /* 0x0042000000007b1d */ /* 0x000fe20000010000 */
[----:B------:R-:W-:Y:S01]  /*123a0*/  UIMAD UR5, UR10, UR5, UR7 ;  /* 0x000000050a0572a4 */ /* 0x000fe2000f8e0207 */
[C---:B------:R-:W-:Y:S01]  /*123b0*/  ISETP.NE.AND P0, PT, R14.reuse, 0x1, PT ;  /* 0x000000010e00780c */ /* 0x040fe20003f05270 */
[----:B------:R-:W-:Y:S02]  /*123c0*/  IMAD.U32 R25, RZ, RZ, UR9 ;  /* 0x00000009ff197e24 */ /* 0x000fe4000f8e00ff */
[----:B------:R-:W-:Y:S01]  /*123d0*/  UIADD3 UR5, UR9, UR5, URZ ;  /* 0x0000000509057290 */ /* 0x000fe2000fffe03f */
[----:B------:R-:W4:Y:S01]  /*123e0*/  S2R R15, SR_CTAID.X ;  /* 0x00000000000f7919 */ /* 0x000f220000002500 */
[----:B------:R-:W-:Y:S02]  /*123f0*/  IMAD.U32 R24, RZ, RZ, UR8 ;  /* 0x00000008ff187e24 */ /* 0x000fe4000f8e00ff */
[----:B------:R-:W-:Y:S02]  /*12400*/  IMAD R14, R14, c[0x0][0x388], RZ ;  /* 0x0000e2000e0e7a24 */ /* 0x000fe400078e02ff */
[----:B------:R-:W-:Y:S01]  /*12410*/  IMAD.U32 R25, RZ, RZ, UR5 ;  /* 0x00000005ff197e24 */ /* 0x000fe2000f8e00ff */
[----:B-1----:R-:W-:Y:S01]  /*12420*/  SHF.R.S32.HI R6, RZ, 0x1f, R9 ;  /* 0x0000001fff067819 */ /* 0x002fe20000011409 */
[----:B------:R-:W-:-:S02]  /*12430*/  ULDC.64 UR4, c[0x0][0x438] ;  /* 0x00010e0000047ab9 */ /* 0x000fc40000000a00 */
[----:B------:R-:W-:Y:S01]  /*12440*/  UIMAD UR6, UR6, UR4, URZ ;  /* 0x00000004060672a4 */ /* 0x000fe2000f8e023f */
[-C--:B------:R-:W-:Y:S01]  /*12450*/  LEA.HI R0, R6, R9.reuse, RZ, 0x2 ;  /* 0x0000000906007211 */ /* 0x080fe200078f10ff */
[----:B--2---:R-:W-:Y:S01]  /*12460*/  IMAD R18, R18, c[0x0][0x550], R3 ;  /* 0x0001540012127a24 */ /* 0x004fe200078e0203 */
[-C--:B------:R-:W-:Y:S01]  /*12470*/  LEA.HI R6, R6, R9.reuse, RZ, 0x5 ;  /* 0x0000000906067211 */ /* 0x080fe200078f28ff */
[----:B------:R-:W-:Y:S01]  /*12480*/  UIMAD.WIDE.U32 UR8, UR10, UR4, URZ ;  /* 0x000000040a0872a5 */ /* 0x000fe2000f8e003f */
[----:B------:R-:W-:Y:S01]  /*12490*/  LOP3.LUT R0, R0, 0xfffffffc, RZ, 0xc0, !PT ;  /* 0xfffffffc00007812 */ /* 0x000fe200078ec0ff */
[----:B------:R-:W-:Y:S01]  /*124a0*/  UIMAD UR4, UR10, UR5, UR6 ;  /* 0x000000050a0472a4 */ /* 0x000fe2000f8e0206 */
[----:B------:R-:W-:Y:S01]  /*124b0*/  LOP3.LUT R2, R6, 0xffffffe0, RZ, 0xc0, !PT ;  /* 0xffffffe006027812 */ /* 0x000fe200078ec0ff */
[----:B---3--:R-:W-:Y:S01]  /*124c0*/  IMAD.WIDE.U32 R24, R22, c[0x0][0x4d8], R24 ;  /* 0x0001360016187a25 */ /* 0x008fe200078e0018 */
[----:B------:R-:W-:Y:S01]  /*124d0*/  IADD3 R0, -R0, R9, RZ ;  /* 0x0000000900007210 */ /* 0x000fe20007ffe1ff */
[----:B------:R-:W-:Y:S01]  /*124e0*/  UIADD3 UR4, UR9, UR4, URZ ;  /* 0x0000000409047290 */ /* 0x000fe2000fffe03f */
[----:B------:R-:W-:Y:S01]  /*124f0*/  SHF.R.S32.HI R19, RZ, 0x5, R6 ;  /* 0x00000005ff137819 */ /* 0x000fe20000011406 */
[----:B------:R-:W-:Y:S01]  /*12500*/  IMAD.IADD R2, R9, 0x1, -R2 ;  /* 0x0000000109027824 */ /* 0x000fe200078e0a02 */
[----:B------:R-:W-:Y:S01]  /*12510*/  LEA.HI R3, R0, R0, RZ, 0x1 ;  /* 0x0000000000037211 */ /* 0x000fe200078f08ff */
[----:B------:R-:W-:Y:S01]  /*12520*/  IMAD.U32 R17, RZ, RZ, UR9 ;  /* 0x00000009ff117e24 */ /* 0x000fe2000f8e00ff */
[----:B------:R-:W-:Y:S01]  /*12530*/  SHF.R.S32.HI R6, RZ, 0x1f, R6 ;  /* 0x0000001fff067819 */ /* 0x000fe20000011406 */
[----:B------:R-:W-:Y:S01]  /*12540*/  IMAD.U32 R17, RZ, RZ, UR4 ;  /* 0x00000004ff117e24 */ /* 0x000fe2000f8e00ff */
[----:B------:R-:W-:-:S02]  /*12550*/  LOP3.LUT R9, R3, 0x1ffffffe, RZ, 0xc0, !PT ;  /* 0x1ffffffe03097812 */ /* 0x000fc400078ec0ff */
[----:B------:R-:W-:Y:S02]  /*12560*/  LEA.HI R6, R6, R19, RZ, 0x2 ;  /* 0x0000001306067211 */ /* 0x000fe400078f10ff */
[----:B------:R-:W-:Y:S01]  /*12570*/  SHF.R.S32.HI R13, RZ, 0x1f, R2 ;  /* 0x0000001fff0d7819 */ /* 0x000fe20000011402 */
[----:B------:R-:W-:Y:S01]  /*12580*/  IMAD.IADD R0, R0, 0x1, -R9 ;  /* 0x0000000100007824 */ /* 0x000fe200078e0a09 */
[----:B------:R-:W-:Y:S02]  /*12590*/  SHF.L.U32 R9, R3, 0x5, RZ ;  /* 0x0000000503097819 */ /* 0x000fe400000006ff */
[----:B------:R-:W-:Y:S02]  /*125a0*/  LOP3.LUT R6, R6, 0xffffffc, RZ, 0xc0, !PT ;  /* 0x0ffffffc06067812 */ /* 0x000fe400078ec0ff */
[----:B------:R-:W-:Y:S02]  /*125b0*/  LOP3.LUT R9, R9, 0xffffffc0, RZ, 0xc0, !PT ;  /* 0xffffffc009097812 */ /* 0x000fe400078ec0ff */
[----:B------:R-:W-:Y:S01]  /*125c0*/  SHF.R.S32.HI R3, RZ, 0x1f, R22 ;  /* 0x0000001fff037819 */ /* 0x000fe20000011416 */
[----:B------:R-:W-:Y:S01]  /*125d0*/  IMAD.IADD R19, R19, 0x1, -R6 ;  /* 0x0000000113137824 */ /* 0x000fe200078e0a06 */
[----:B------:R-:W-:Y:S01]  /*125e0*/  MOV R16, UR8 ;  /* 0x0000000800107c02 */ /* 0x000fe20008000f00 */
[----:B------:R-:W-:Y:S01]  /*125f0*/  IMAD R9, R0, 0x8, R9 ;  /* 0x0000000800097824 */ /* 0x000fe200078e0209 */
[----:B------:R-:W-:Y:S01]  /*12600*/  LEA.HI R0, R13, R2, RZ, 0x2 ;  /* 0x000000020d007211 */ /* 0x000fe200078f10ff */
[C---:B------:R-:W-:Y:S01]  /*12610*/  IMAD R13, R3.reuse, c[0x0][0x4d8], RZ ;  /* 0x00013600030d7a24 */ /* 0x040fe200078e02ff */
[----:B------:R-:W-:Y:S01]  /*12620*/  LOP3.LUT P1, RZ, R2, 0x3, RZ, 0xc0, !PT ;  /* 0x0000000302ff7812 */ /* 0x000fe2000782c0ff */
[----:B------:R-:W-:Y:S01]  /*12630*/  IMAD R3, R3, c[0x0][0x440], RZ ;  /* 0x0001100003037a24 */ /* 0x000fe200078e02ff */
[----:B------:R-:W-:Y:S01]  /*12640*/  SHF.R.S32.HI R8, RZ, 0x2, R0 ;  /* 0x00000002ff087819 */ /* 0x000fe20000011400 */
[----:B------:R-:W-:-:S02]  /*12650*/  IMAD R13, R22, c[0x0][0x4dc], R13 ;  /* 0x00013700160d7a24 */ /* 0x000fc400078e020d */
[C---:B------:R-:W-:Y:S01]  /*12660*/  IMAD R3, R22.reuse, c[0x0][0x444], R3 ;  /* 0x0001110016037a24 */ /* 0x040fe200078e0203 */
[----:B------:R-:W-:Y:S01]  /*12670*/  LEA R8, R19, R8, 0x4 ;  /* 0x0000000813087211 */ /* 0x000fe200078e20ff */
[----:B------:R-:W-:Y:S02]  /*12680*/  IMAD.IADD R25, R25, 0x1, R13 ;  /* 0x0000000119197824 */ /* 0x000fe400078e020d */
[----:B------:R-:W-:Y:S01]  /*12690*/  IMAD.WIDE.U32 R22, R22, c[0x0][0x440], R16 ;  /* 0x0001100016167a25 */ /* 0x000fe200078e0010 */
[----:B------:R-:W-:-:S03]  /*126a0*/  SHF.R.S32.HI R16, RZ, 0x1f, R18 ;  /* 0x0000001fff107819 */ /* 0x000fc60000011412 */
[----:B------:R-:W-:Y:S02]  /*126b0*/  IMAD.IADD R6, R8, 0x1, R9 ;  /* 0x0000000108067824 */ /* 0x000fe400078e0209 */
[----:B------:R-:W-:Y:S02]  /*126c0*/  IMAD.IADD R23, R23, 0x1, R3 ;  /* 0x0000000117177824 */ /* 0x000fe400078e0203 */
[----:B------:R-:W-:Y:S01]  /*126d0*/  IMAD R17, R16, c[0x0][0x448], RZ ;  /* 0x0001120010117a24 */ /* 0x000fe200078e02ff */
[C---:B----4-:R-:W-:Y:S01]  /*126e0*/  LEA R13, R15.reuse, R6, 0x7 ;  /* 0x000000060f0d7211 */ /* 0x050fe200078e38ff */
[----:B------:R-:W-:Y:S01]  /*126f0*/  IMAD.WIDE.U32 R22, R18, c[0x0][0x448], R22 ;  /* 0x0001120012167a25 */ /* 0x000fe200078e0016 */
[----:B------:R-:W-:Y:S02]  /*12700*/  LEA R15, R15, R8, 0x7 ;  /* 0x000000080f0f7211 */ /* 0x000fe400078e38ff */
[----:B------:R-:W-:Y:S01]  /*12710*/  MOV R6, R13 ;  /* 0x0000000d00067202 */ /* 0x000fe20000000f00 */
[----:B------:R-:W-:Y:S01]  /*12720*/  @P0 IMAD.HI.U32 R19, R13, c[0x0][0x4ec], RZ ;  /* 0x00013b000d130a27 */ /* 0x000fe200078e00ff */
[----:B------:R-:W-:-:S03]  /*12730*/  ISETP.GE.OR P4, PT, R15, R14, P1 ;  /* 0x0000000e0f00720c */ /* 0x000fc60000f86670 */
[----:B------:R-:W-:-:S04]  /*12740*/  @P0 IMAD.HI.U32 R9, R13, c[0x0][0x4ec], RZ ;  /* 0x00013b000d090a27 */ /* 0x000fc800078e00ff */
[----:B------:R-:W-:Y:S01]  /*12750*/  IMAD.MOV.U32 R3, RZ, RZ, R13 ;  /* 0x000000ffff037224 */ /* 0x000fe200078e000d */
[----:B------:R-:W-:Y:S01]  /*12760*/  @P0 SHF.R.U32.HI R3, RZ, c[0x0][0x4f0], R19 ;  /* 0x00013c00ff030a19 */ /* 0x000fe20000011613 */
[----:B------:R-:W-:Y:S01]  /*12770*/  IMAD R17, R18, c[0x0][0x44c], R17 ;  /* 0x0001130012117a24 */ /* 0x000fe200078e0211 */
[----:B------:R-:W-:Y:S01]  /*12780*/  @P0 SHF.R.U32.HI R6, RZ, c[0x0][0x4f0], R9 ;  /* 0x00013c00ff060a19 */ /* 0x000fe20000011609 */
[----:B------:R-:W-:Y:S02]  /*12790*/  IMAD R9, R16, c[0x0][0x4e0], RZ ;  /* 0x0001380010097a24 */ /* 0x000fe400078e02ff */
[----:B------:R-:W-:Y:S02]  /*127a0*/  IMAD.MOV R20, RZ, RZ, -R3 ;  /* 0x000000ffff147224 */ /* 0x000fe400078e0a03 */
[C---:B------:R-:W-:Y:S01]  /*127b0*/  IMAD R16, R18.reuse, c[0x0][0x4e4], R9 ;  /* 0x0001390012107a24 */ /* 0x040fe200078e0209 */
[----:B------:R-:W-:Y:S01]  /*127c0*/  SHF.R.S32.HI R9, RZ, 0x1f, R6 ;  /* 0x0000001fff097819 */ /* 0x000fe20000011406 */
[----:B------:R-:W-:-:S04]  /*127d0*/  IMAD.WIDE.U32 R18, R18, c[0x0][0x4e0], R24 ;  /* 0x0001380012127a25 */ /* 0x000fc800078e0018 */
[----:B------:R-:W-:Y:S01]  /*127e0*/  IMAD R20, R20, c[0x0][0x4e8], R13 ;  /* 0x00013a0014147a24 */ /* 0x000fe200078e020d */
[----:B------:R-:W-:Y:S01]  /*127f0*/  IADD3 R18, P0, R3, R18, RZ ;  /* 0x0000001203127210 */ /* 0x000fe20007f1e0ff */
[----:B------:R-:W-:Y:S01]  /*12800*/  IMAD.IADD R23, R23, 0x1, R17 ;  /* 0x0000000117177824 */ /* 0x000fe200078e0211 */
[----:B------:R-:W-:Y:S01]  /*12810*/  SHF.R.S32.HI R17, RZ, 0x1f, R3 ;  /* 0x0000001fff117819 */ /* 0x000fe20000011403 */
[----:B------:R-:W-:Y:S01]  /*12820*/  IMAD R9, R9, c[0x0][0x430], RZ ;  /* 0x00010c0009097a24 */ /* 0x000fe200078e02ff */
[----:B------:R-:W-:Y:S02]  /*12830*/  SHF.R.S32.HI R3, RZ, 0x1f, R20 ;  /* 0x0000001fff037819 */ /* 0x000fe40000011414 */
[----:B------:R-:W-:Y:S01]  /*12840*/  IADD3.X R19, R17, R19, R16, P0, !PT ;  /* 0x0000001311137210 */ /* 0x000fe200007fe410 */
[----:B------:R-:W-:-:S04]  /*12850*/  IMAD.WIDE.U32 R16, R6, c[0x0][0x430], R22 ;  /* 0x00010c0006107a25 */ /* 0x000fc800078e0016 */
[----:B------:R-:W-:Y:S02]  /*12860*/  IMAD R3, R3, c[0x0][0x4c8], RZ ;  /* 0x0001320003037a24 */ /* 0x000fe400078e02ff */
[C---:B------:R-:W-:Y:S01]  /*12870*/  IMAD R9, R6.reuse, c[0x0][0x434], R9 ;  /* 0x00010d0006097a24 */ /* 0x040fe200078e0209 */
[----:B------:R-:W-:Y:S01]  /*12880*/  IADD3 R6, -R6, RZ, RZ ;  /* 0x000000ff06067210 */ /* 0x000fe20007ffe1ff */
[----:B------:R-:W-:-:S04]  /*12890*/  IMAD.WIDE.U32 R18, R20, c[0x0][0x4c8], R18 ;  /* 0x0001320014127a25 */ /* 0x000fc800078e0012 */
[----:B------:R-:W-:Y:S01]  /*128a0*/  IMAD R3, R20, c[0x0][0x4cc], R3 ;  /* 0x0001330014037a24 */ /* 0x000fe200078e0203 */
[----:B------:R-:W-:Y:S01]  /*128b0*/  LEA R25, P0, R18, c[0x0][0x4a8], 0x2 ;  /* 0x00012a0012197a11 */ /* 0x000fe200078010ff */
[----:B------:R-:W-:Y:S02]  /*128c0*/  IMAD R6, R6, c[0x0][0x4e8], R13 ;  /* 0x00013a0006067a24 */ /* 0x000fe400078e020d */
[----:B------:R-:W-:Y:S02]  /*128d0*/  IMAD.IADD R13, R19, 0x1, R3 ;  /* 0x00000001130d7824 */ /* 0x000fe400078e0203 */
[----:B------:R-:W-:Y:S01]  /*128e0*/  SHFL.IDX PT, R22, R25, RZ, 0x1c1f ;  /* 0x001c1fff19167589 */ /* 0x000fe200000e0000 */
[----:B------:R-:W-:Y:S01]  /*128f0*/  IMAD.IADD R9, R17, 0x1, R9 ;  /* 0x0000000111097824 */ /* 0x000fe200078e0209 */
[----:B------:R-:W-:Y:S01]  /*12900*/  SHF.R.S32.HI R3, RZ, 0x1f, R6 ;  /* 0x0000001fff037819 */ /* 0x000fe20000011406 */
[----:B------:R-:W-:Y:S01]  /*12910*/  IMAD.MOV.U32 R8, RZ, RZ, R16 ;  /* 0x000000ffff087224 */ /* 0x000fe200078e0010 */
[----:B------:R-:W-:Y:S01]  /*12920*/  LEA.HI.X R24, R18, c[0x0][0x4ac], R13, 0x2, P0 ;  /* 0x00012b0012187a11 */ /* 0x000fe200000f140d */
[----:B------:R-:W-:Y:S01]  /*12930*/  SHFL.IDX PT, R20, R25, 0x1, 0x1c1f ;  /* 0x003c1f0019147f89 */ /* 0x000fe200000e0000 */
[C---:B------:R-:W-:Y:S01]  /*12940*/  IADD3 R13, R15.reuse, 0x8, RZ ;  /* 0x000000080f0d7810 */ /* 0x040fe20007ffe0ff */
[C---:B------:R-:W-:Y:S01]  /*12950*/  IMAD.WIDE.U32 R26, R6.reuse, c[0x0][0x428], R8 ;  /* 0x00010a00061a7a25 */ /* 0x040fe200078e0008 */
[C---:B------:R-:W-:Y:S01]  /*12960*/  IADD3 R9, R15.reuse, 0x40, RZ ;  /* 0x000000400f097810 */ /* 0x040fe20007ffe0ff */
[----:B------:R-:W1:Y:S01]  /*12970*/  SHFL.IDX PT, R23, R24, RZ, 0x1c1f ;  /* 0x001c1fff18177589 */ /* 0x000e6200000e0000 */
[----:B------:R-:W-:Y:S01]  /*12980*/  IADD3 R8, R15, 0x48, RZ ;  /* 0x000000480f087810 */ /* 0x000fe20007ffe0ff */
[----:B------:R-:W-:Y:S01]  /*12990*/  IMAD R3, R3, c[0x0][0x428], RZ ;  /* 0x00010a0003037a24 */ /* 0x000fe200078e02ff */
[-C--:B------:R-:W-:Y:S01]  /*129a0*/  ISETP.GE.OR P3, PT, R13, R14.reuse, P1 ;  /* 0x0000000e0d00720c */ /* 0x080fe20000f66670 */
[----:B------:R-:W2:Y:S01]  /*129b0*/  SHFL.IDX PT, R21, R24, 0x1, 0x1c1f ;  /* 0x003c1f0018157f89 */ /* 0x000ea200000e0000 */
[-C--:B------:R-:W-:Y:S01]  /*129c0*/  ISETP.GE.OR P2, PT, R9, R14.reuse, P1 ;  /* 0x0000000e0900720c */ /* 0x080fe20000f46670 */
[----:B------:R-:W-:Y:S01]  /*129d0*/  IMAD R3, R6, c[0x0][0x42c], R3 ;  /* 0x00010b0006037a24 */ /* 0x000fe200078e0203 */
[-C--:B------:R-:W-:Y:S01]  /*129e0*/  ISETP.GE.OR P1, PT, R8, R14.reuse, P1 ;  /* 0x0000000e0800720c */ /* 0x080fe20000f26670 */
[----:B------:R-:W-:Y:S01]  /*129f0*/  SHFL.IDX PT, R18, R25, 0x2, 0x1c1f ;  /* 0x005c1f0019127f89 */ /* 0x000fe200000e0000 */
[----:B------:R-:W-:Y:S01]  /*12a00*/  LEA R6, P0, R26, c[0x0][0x400], 0x2 ;  /* 0x000100001a067a11 */ /* 0x000fe200078010ff */
[----:B------:R-:W-:Y:S01]  /*12a10*/  IMAD.IADD R3, R27, 0x1, R3 ;  /* 0x000000011b037824 */ /* 0x000fe200078e0203 */
[-C--:B------:R-:W-:Y:S01]  /*12a20*/  ISETP.GE.AND P5, PT, R9, R14.reuse, PT ;  /* 0x0000000e0900720c */ /* 0x080fe20003fa6270 */
[----:B------:R-:W3:Y:S01]  /*12a30*/  SHFL.IDX PT, R19, R24, 0x2, 0x1c1f ;  /* 0x005c1f0018137f89 */ /* 0x000ee200000e0000 */
[----:B------:R-:W-:-:S02]  /*12a40*/  ISETP.GE.AND P6, PT, R8, R14, PT ;  /* 0x0000000e0800720c */ /* 0x000fc40003fc6270 */
[----:B------:R-:W-:Y:S01]  /*12a50*/  LEA.HI.X R3, R26, c[0x0][0x404], R3, 0x2, P0 ;  /* 0x000101001a037a11 */ /* 0x000fe200000f1403 */
[----:B------:R-:W-:Y:S01]  /*12a60*/  SHFL.IDX PT, R16, R25, 0x3, 0x1c1f ;  /* 0x007c1f0019107f89 */ /* 0x000fe200000e0000 */
[-C--:B------:R-:W-:Y:S02]  /*12a70*/  ISETP.GE.AND P0, PT, R13, R14.reuse, PT ;  /* 0x0000000e0d00720c */ /* 0x080fe40003f06270 */
[----:B------:R-:W-:Y:S01]  /*12a80*/  LOP3.LUT R13, R0, 0x7ffffffc, RZ, 0xc0, !PT ;  /* 0x7ffffffc000d7812 */ /* 0x000fe200078ec0ff */
[----:B------:R-:W4:Y:S04]  /*12a90*/  SHFL.IDX PT, R17, R24, 0x3, 0x1c1f ;  /* 0x007c1f0018117f89 */ /* 0x000f2800000e0000 */
[----:B-1----:R1:W-:Y:S04]  /*12aa0*/  @!P4 ST.E [R22.64], R7 ;  /* 0x000000071600c985 */ /* 0x0023e8000c10190c */
[----:B--2---:R2:W-:Y:S04]  /*12ab0*/  @!P3 ST.E [R20.64], R10 ;  /* 0x0000000a1400b985 */ /* 0x0045e8000c10190c */
[----:B------:R2:W2:Y:S04]  /*12ac0*/  SHFL.IDX PT, R24, R6, RZ, 0x1c1f ;  /* 0x001c1fff06187589 */ /* 0x0004a800000e0000 */
[----:B---3--:R3:W-:Y:S04]  /*12ad0*/  @!P2 ST.E [R18.64], R11 ;  /* 0x0000000b1200a985 */ /* 0x0087e8000c10190c */
[----:B------:R3:W2:Y:S04]  /*12ae0*/  SHFL.IDX PT, R25, R3, RZ, 0x1c1f ;  /* 0x001c1fff03197589 */ /* 0x0006a800000e0000 */
[----:B----4-:R3:W-:Y:S01]  /*12af0*/  @!P1 ST.E [R16.64], R12 ;  /* 0x0000000c10009985 */ /* 0x0107e2000c10190c */
[----:B------:R-:W-:-:S02]  /*12b00*/  ISETP.GE.AND P1, PT, R15, R14, PT ;  /* 0x0000000e0f00720c */ /* 0x000fc40003f26270 */
[----:B-1----:R-:W-:-:S05]  /*12b10*/  IADD3 R7, R2, -R13, RZ ;  /* 0x8000000d02077210 */ /* 0x002fca0007ffe0ff */
[----:B------:R-:W-:-:S06]  /*12b20*/  IMAD.SHL.U32 R7, R7, 0x2, RZ ;  /* 0x0000000207077824 */ /* 0x000fcc00078e00ff */
[----:B------:R-:W-:Y:S05]  /*12b30*/  @P1 BRA `(.L_x_454) ;  /* 0x0000045000001947 */ /* 0x000fea0003800000 */
[C---:B---3--:R-:W-:Y:S02]  /*12b40*/  IADD3 R11, R7.reuse, 0x8, RZ ;  /* 0x00000008070b7810 */ /* 0x048fe40007ffe0ff */
[C---:B------:R-:W-:Y:S02]  /*12b50*/  IADD3 R9, R7.reuse, 0x10, RZ ;  /* 0x0000001007097810 */ /* 0x040fe40007ffe0ff */
[----:B------:R-:W-:Y:S02]  /*12b60*/  IADD3 R0, R7, 0x18, RZ ;  /* 0x0000001807007810 */ /* 0x000fe40007ffe0ff */
[----:B------:R-:W-:Y:S02]  /*12b70*/  ISETP.GE.AND P3, PT, R11, c[0x0][0x3c8], PT ;  /* 0x0000f2000b007a0c */ /* 0x000fe40003f66270 */
[----:B------:R-:W-:Y:S02]  /*12b80*/  ISETP.GE.AND P2, PT, R9, c[0x0][0x3c8], PT ;  /* 0x0000f20009007a0c */ /* 0x000fe40003f46270 */
[----:B------:R-:W-:-:S02]  /*12b90*/  ISETP.GE.AND P1, PT, R0, c[0x0][0x3c8], PT ;  /* 0x0000f20000007a0c */ /* 0x000fc40003f26270 */
[C---:B------:R-:W-:Y:S02]  /*12ba0*/  ISETP.GE.AND P4, PT, R7.reuse, c[0x0][0x3c8], PT ;  /* 0x0000f20007007a0c */ /* 0x040fe40003f86270 */
[C---:B------:R-:W-:Y:S02]  /*12bb0*/  IADD3 R14, R7.reuse, 0x28, RZ ;  /* 0x00000028070e7810 */ /* 0x040fe40007ffe0ff */
[----:B------:R-:W-:-:S03]  /*12bc0*/  IADD3 R2, R7, 0x30, RZ ;  /* 0x0000003007027810 */ /* 0x000fc60007ffe0ff */
[----:B------:R-:W-:Y:S02]  /*12bd0*/  @!P3 LEA.HI R11, R11, R11, RZ, 0x1 ;  /* 0x0000000b0b0bb211 */ /* 0x000fe400078f08ff */
[----:B------:R-:W-:Y:S02]  /*12be0*/  @!P2 LEA.HI R9, R9, R9, RZ, 0x1 ;  /* 0x000000090909a211 */ /* 0x000fe400078f08ff */
[----:B------:R-:W-:Y:S02]  /*12bf0*/  @!P1 LEA.HI R0, R0, R0, RZ, 0x1 ;  /* 0x0000000000009211 */ /* 0x000fe400078f08ff */
[----:B------:R-:W-:Y:S01]  /*12c00*/  @!P3 LOP3.LUT R11, R11, 0xfffffffe, RZ, 0xc0, !PT ;  /* 0xfffffffe0b0bb812 */ /* 0x000fe200078ec0ff */
[--C-:B--2---:R-:W-:Y:S01]  /*12c10*/  @!P4 IMAD.WIDE R12, R7, 0x4, R24.reuse ;  /* 0x00000004070cc825 */ /* 0x104fe200078e0218 */
[----:B------:R-:W-:Y:S02]  /*12c20*/  @!P2 LOP3.LUT R9, R9, 0xfffffffe, RZ, 0xc0, !PT ;  /* 0xfffffffe0909a812 */ /* 0x000fe400078ec0ff */
[----:B------:R-:W-:Y:S01]  /*12c30*/  @!P1 LOP3.LUT R15, R0, 0xfffffffe, RZ, 0xc0, !PT ;  /* 0xfffffffe000f9812 */ /* 0x000fe200078ec0ff */
[--C-:B------:R-:W-:Y:S01]  /*12c40*/  @!P3 IMAD.WIDE R10, R11, 0x4, R24.reuse ;  /* 0x000000040b0ab825 */ /* 0x100fe200078e0218 */
[----:B------:R-:W-:Y:S01]  /*12c50*/  IADD3 R0, R7, 0x20, RZ ;  /* 0x0000002007007810 */ /* 0x000fe20007ffe0ff */
[----:B------:R1:W-:Y:S02]  /*12c60*/  @!P4 ST.E.64 [R12.64], R144 ;  /* 0x000000900c00c985 */ /* 0x0003e4000c101b0c */
[--C-:B------:R-:W-:Y:S01]  /*12c70*/  @!P2 IMAD.WIDE R8, R9, 0x4, R24.reuse ;  /* 0x000000040908a825 */ /* 0x100fe200078e0218 */
[----:B------:R-:W-:Y:S01]  /*12c80*/  ISETP.GE.AND P4, PT, R0, c[0x0][0x3c8], PT ;  /* 0x0000f20000007a0c */ /* 0x000fe20003f86270 */
[----:B------:R2:W-:Y:S01]  /*12c90*/  @!P3 ST.E.64 [R10.64], R132 ;  /* 0x000000840a00b985 */ /* 0x0005e2000c101b0c */
[----:B------:R-:W-:Y:S01]  /*12ca0*/  ISETP.GE.AND P3, PT, R14, c[0x0][0x3c8], PT ;  /* 0x0000f2000e007a0c */ /* 0x000fe20003f66270 */
[----:B------:R-:W-:Y:S01]  /*12cb0*/  @!P1 IMAD.WIDE R16, R15, 0x4, R24 ;  /* 0x000000040f109825 */ /* 0x000fe200078e0218 */
[----:B------:R-:W-:Y:S01]  /*12cc0*/  IADD3 R15, R7, 0x38, RZ ;  /* 0x00000038070f7810 */ /* 0x000fe20007ffe0ff */
[----:B------:R3:W-:Y:S01]  /*12cd0*/  @!P2 ST.E.64 [R8.64], R128 ;  /* 0x000000800800a985 */ /* 0x0007e2000c101b0c */
[----:B------:R-:W-:-:S03]  /*12ce0*/  ISETP.GE.AND P2, PT, R2, c[0x0][0x3c8], PT ;  /* 0x0000f20002007a0c */ /* 0x000fc60003f46270 */
[----:B------:R4:W-:Y:S01]  /*12cf0*/  @!P1 ST.E.64 [R16.64], R116 ;  /* 0x0000007410009985 */ /* 0x0009e2000c101b0c */
[----:B------:R-:W-:-:S03]  /*12d00*/  ISETP.GE.AND P1, PT, R15, c[0x0][0x3c8], PT ;  /* 0x0000f2000f007a0c */ /* 0x000fc60003f26270 */
[----:B------:R-:W-:Y:S02]  /*12d10*/  @!P4 LEA.HI R0, R0, R0, RZ, 0x1 ;  /* 0x000000000000c211 */ /* 0x000fe400078f08ff */
[----:B------:R-:W-:-:S04]  /*12d20*/  @!P3 LEA.HI R14, R14, R14, RZ, 0x1 ;  /* 0x0000000e0e0eb211 */ /* 0x000fc800078f08ff */
[----:B------:R-:W-:-:S04]  /*12d30*/  @!P2 LEA.HI R2, R2, R2, RZ, 0x1 ;  /* 0x000000020202a211 */ /* 0x000fc800078f08ff */
[----:B------:R-:W-:Y:S02]  /*12d40*/  @!P1 LEA.HI R15, R15, R15, RZ, 0x1 ;  /* 0x0000000f0f0f9211 */ /* 0x000fe400078f08ff */
[----:B-1----:R-:W-:Y:S02]  /*12d50*/  @!P2 LOP3.LUT R13, R2, 0xfffffffe, RZ, 0xc0, !PT ;  /* 0xfffffffe020da812 */ /* 0x002fe400078ec0ff */
[----:B------:R-:W-:Y:S02]  /*12d60*/  @!P1 LOP3.LUT R15, R15, 0xfffffffe, RZ, 0xc0, !PT ;  /* 0xfffffffe0f0f9812 */ /* 0x000fe400078ec0ff */
[----:B--2---:R-:W-:Y:S01]  /*12d70*/  @!P3 LOP3.LUT R11, R14, 0xfffffffe, RZ, 0xc0, !PT ;  /* 0xfffffffe0e0bb812 */ /* 0x004fe200078ec0ff */
[--C-:B------:R-:W-:Y:S01]  /*12d80*/  @!P2 IMAD.WIDE R12, R13, 0x4, R24.reuse ;  /* 0x000000040d0ca825 */ /* 0x100fe200078e0218 */
[----:B------:R-:W-:Y:S02]  /*12d90*/  IADD3 R2, R7, 0x48, RZ ;  /* 0x0000004807027810 */ /* 0x000fe40007ffe0ff */
[----:B---3--:R-:W-:Y:S01]  /*12da0*/  @!P4 LOP3.LUT R9, R0, 0xfffffffe, RZ, 0xc0, !PT ;  /* 0xfffffffe0009c812 */ /* 0x008fe200078ec0ff */
[----:B------:R-:W-:Y:S01]  /*12db0*/  @!P3 IMAD.WIDE R10, R11, 0x4, R24 ;  /* 0x000000040b0ab825 */ /* 0x000fe200078e0218 */
[----:B------:R-:W-:-:S02]  /*12dc0*/  IADD3 R0, R7, 0x40, RZ ;  /* 0x0000004007007810 */ /* 0x000fc40007ffe0ff */
[----:B----4-:R-:W-:Y:S01]  /*12dd0*/  IADD3 R17, R7, 0x50, RZ ;  /* 0x0000005007117810 */ /* 0x010fe20007ffe0ff */
[----:B------:R-:W-:Y:S01]  /*12de0*/  @!P4 IMAD.WIDE R8, R9, 0x4, R24 ;  /* 0x000000040908c825 */ /* 0x000fe200078e0218 */
[----:B------:R-:W-:-:S03]  /*12df0*/  IADD3 R16, R7, 0x58, RZ ;  /* 0x0000005807107810 */ /* 0x000fc60007ffe0ff */
[----:B------:R-:W-:Y:S01]  /*12e00*/  @!P1 IMAD.WIDE R14, R15, 0x4, R24 ;  /* 0x000000040f0e9825 */ /* 0x000fe200078e0218 */
[----:B------:R1:W-:Y:S01]  /*12e10*/  @!P4 ST.E.64 [R8.64], R112 ;  /* 0x000000700800c985 */ /* 0x0003e2000c101b0c */
[----:B------:R-:W-:-:S03]  /*12e20*/  ISETP.GE.AND P4, PT, R0, c[0x0][0x3c8], PT ;  /* 0x0000f20000007a0c */ /* 0x000fc60003f86270 */
[----:B------:R2:W-:Y:S01]  /*12e30*/  @!P3 ST.E.64 [R10.64], R100 ;  /* 0x000000640a00b985 */ /* 0x0005e2000c101b0c */
[----:B------:R-:W-:-:S03]  /*12e40*/  ISETP.GE.AND P3, PT, R2, c[0x0][0x3c8], PT ;  /* 0x0000f20002007a0c */ /* 0x000fc60003f66270 */
[----:B------:R3:W-:Y:S01]  /*12e50*/  @!P2 ST.E.64 [R12.64], R52 ;  /* 0x000000340c00a985 */ /* 0x0007e2000c101b0c */
[----:B------:R-:W-:-:S03]  /*12e60*/  ISETP.GE.AND P2, PT, R17, c[0x0][0x3c8], PT ;  /* 0x0000f20011007a0c */ /* 0x000fc60003f46270 */
[----:B------:R4:W-:Y:S01]  /*12e70*/  @!P1 ST.E.64 [R14.64], R64 ;  /* 0x000000400e009985 */ /* 0x0009e2000c101b0c */
[----:B------:R-:W-:Y:S02]  /*12e80*/  ISETP.GE.AND P1, PT, R16, c[0x0][0x3c8], PT ;  /* 0x0000f20010007a0c */ /* 0x000fe40003f26270 */
[----:B------:R-:W-:-:S03]  /*12e90*/  @!P4 LEA.HI R0, R0, R0, RZ, 0x1 ;  /* 0x000000000000c211 */ /* 0x000fc600078f08ff */
[----:B------:R-:W-:-:S04]  /*12ea0*/  @!P3 LEA.HI R2, R2, R2, RZ, 0x1 ;  /* 0x000000020202b211 */ /* 0x000fc800078f08ff */
[----:B------:R-:W-:-:S04]  /*12eb0*/  @!P2 LEA.HI R17, R17, R17, RZ, 0x1 ;  /* 0x000000111111a211 */ /* 0x000fc800078f08ff */
[----:B------:R-:W-:Y:S02]  /*12ec0*/  @!P1 LEA.HI R16, R16, R16, RZ, 0x1 ;  /* 0x0000001010109211 */ /* 0x000fe400078f08ff */
[----:B------:R-:W-:Y:S02]  /*12ed0*/  @!P2 LOP3.LUT R17, R17, 0xfffffffe, RZ, 0xc0, !PT ;  /* 0xfffffffe1111a812 */ /* 0x000fe400078ec0ff */
[----:B-1----:R-:W-:Y:S02]  /*12ee0*/  @!P4 LOP3.LUT R9, R0, 0xfffffffe, RZ, 0xc0, !PT ;  /* 0xfffffffe0009c812 */ /* 0x002fe400078ec0ff */
[----:B--2---:R-:W-:-:S03]  /*12ef0*/  @!P3 LOP3.LUT R11, R2, 0xfffffffe, RZ, 0xc0, !PT ;  /* 0xfffffffe020bb812 */ /* 0x004fc600078ec0ff */
[----:B------:R-:W-:Y:S01]  /*12f00*/  @!P4 IMAD.WIDE R8, R9, 0x4, R24 ;  /* 0x000000040908c825 */ /* 0x000fe200078e0218 */
[----:B---3--:R-:W-:-:S03]  /*12f10*/  @!P1 LOP3.LUT R13, R16, 0xfffffffe, RZ, 0xc0, !PT ;  /* 0xfffffffe100d9812 */ /* 0x008fc600078ec0ff */
[--C-:B------:R-:W-:Y:S01]  /*12f20*/  @!P3 IMAD.WIDE R10, R11, 0x4, R24.reuse ;  /* 0x000000040b0ab825 */ /* 0x100fe200078e0218 */
[----:B------:R1:W-:Y:S03]  /*12f30*/  @!P4 ST.E.64 [R8.64], R68 ;  /* 0x000000440800c985 */ /* 0x0003e6000c101b0c */
[--C-:B----4-:R-:W-:Y:S01]  /*12f40*/  @!P2 IMAD.WIDE R14, R17, 0x4, R24.reuse ;  /* 0x00000004110ea825 */ /* 0x110fe200078e0218 */
[----:B------:R1:W-:Y:S03]  /*12f50*/  @!P3 ST.E.64 [R10.64], R80 ;  /* 0x000000500a00b985 */ /* 0x0003e6000c101b0c */
[----:B------:R-:W-:Y:S01]  /*12f60*/  @!P1 IMAD.WIDE R24, R13, 0x4, R24 ;  /* 0x000000040d189825 */ /* 0x000fe200078e0218 */
[----:B------:R1:W-:Y:S04]  /*12f70*/  @!P2 ST.E.64 [R14.64], R84 ;  /* 0x000000540e00a985 */ /* 0x0003e8000c101b0c */
[----:B------:R1:W-:Y:S02]  /*12f80*/  @!P1 ST.E.64 [R24.64], R96 ;  /* 0x0000006018009985 */ /* 0x0003e4000c101b0c */
.L_x_454:
[----:B------:R-:W-:Y:S05]  /*12f90*/  BSYNC B0 ;  /* 0x0000000000007941 */ /* 0x000fea0003800000 */
.L_x_453:
[----:B------:R4:W1:Y:S01]  /*12fa0*/  SHFL.IDX PT, R13, R3, 0x1, 0x1c1f ;  /* 0x003c1f00030d7f89 */ /* 0x00086200000e0000 */
[----:B------:R-:W-:Y:S03]  /*12fb0*/  BSSY B0, `(.L_x_455) ;  /* 0x0000048000007945 */ /* 0x000fe60003800000 */
[----:B---3--:R4:W3:Y:S01]  /*12fc0*/  SHFL.IDX PT, R12, R6, 0x1, 0x1c1f ;  /* 0x003c1f00060c7f89 */ /* 0x0088e200000e0000 */
[----:B------:R-:W-:Y:S05]  /*12fd0*/  @P0 BRA `(.L_x_456) ;  /* 0x0000045000000947 */ /* 0x000fea0003800000 */
[C---:B-1----:R-:W-:Y:S02]  /*12fe0*/  IADD3 R11, R7.reuse, 0x8, RZ ;  /* 0x00000008070b7810 */ /* 0x042fe40007ffe0ff */
[----:B------:R-:W-:-:S02]  /*12ff0*/  ISETP.GE.AND P1, PT, R7, c[0x0][0x3c8], PT ;  /* 0x0000f20007007a0c */ /* 0x000fc40003f26270 */
[----:B------:R-:W-:Y:S02]  /*13000*/  ISETP.GE.AND P0, PT, R11, c[0x0][0x3c8], PT ;  /* 0x0000f2000b007a0c */ /* 0x000fe40003f06270 */
[C---:B--2---:R-:W-:Y:S02]  /*13010*/  IADD3 R10, R7.reuse, 0x10, RZ ;  /* 0x00000010070a7810 */ /* 0x044fe40007ffe0ff */
[C---:B------:R-:W-:Y:S02]  /*13020*/  IADD3 R9, R7.reuse, 0x18, RZ ;  /* 0x0000001807097810 */ /* 0x040fe40007ffe0ff */
[----:B------:R-:W-:Y:S02]  /*13030*/  ISETP.GE.AND P4, PT, R10, c[0x0][0x3c8], PT ;  /* 0x0000f2000a007a0c */ /* 0x000fe40003f86270 */
[----:B------:R-:W-:Y:S02]  /*13040*/  IADD3 R8, R7, 0x20, RZ ;  /* 0x0000002007087810 */ /* 0x000fe40007ffe0ff */
[----:B------:R-:W-:Y:S01]  /*13050*/  ISETP.GE.AND P3, PT, R9, c[0x0][0x3c8], PT ;  /* 0x0000f20009007a0c */ /* 0x000fe20003f66270 */
[C---:B---3--:R-:W-:Y:S01]  /*13060*/  @!P1 IMAD.WIDE R14, R7.reuse, 0x4, R12 ;  /* 0x00000004070e9825 */ /* 0x048fe200078e020c */
[----:B------:R-:W-:-:S02]  /*13070*/  IADD3 R2, R7, 0x28, RZ ;  /* 0x0000002807027810 */ /* 0x000fc40007ffe0ff */
[----:B------:R-:W-:Y:S02]  /*13080*/  @!P0 LEA.HI R11, R11, R11, RZ, 0x1 ;  /* 0x0000000b0b0b8211 */ /* 0x000fe400078f08ff */
[----:B------:R-:W-:Y:S01]  /*13090*/  IADD3 R0, R7, 0x30, RZ ;  /* 0x0000003007007810 */ /* 0x000fe20007ffe0ff */
[----:B------:R1:W-:Y:S01]  /*130a0*/  @!P1 ST.E.64 [R14.64], R146 ;  /* 0x000000920e009985 */ /* 0x0003e2000c101b0c */
[----:B------:R-:W-:Y:S02]  /*130b0*/  @!P0 LOP3.LUT R11, R11, 0xfffffffe, RZ, 0xc0, !PT ;  /* 0xfffffffe0b0b8812 */ /* 0x000fe400078ec0ff */
[----:B------:R-:W-:Y:S02]  /*130c0*/  ISETP.GE.AND P2, PT, R8, c[0x0][0x3c8], PT ;  /* 0x0000f20008007a0c */ /* 0x000fe40003f46270 */
[----:B------:R-:W-:Y:S01]  /*130d0*/  ISETP.GE.AND P1, PT, R2, c[0x0][0x3c8], PT ;  /* 0x0000f20002007a0c */ /* 0x000fe20003f26270 */
[----:B------:R-:W-:Y:S01]  /*130e0*/  @!P0 IMAD.WIDE R16, R11, 0x4, R12 ;  /* 0x000000040b108825 */ /* 0x000fe200078e020c */
[----:B------:R-:W-:-:S02]  /*130f0*/  @!P4 LEA.HI R10, R10, R10, RZ, 0x1 ;  /* 0x0000000a0a0ac211 */ /* 0x000fc400078f08ff */
[----:B------:R-:W-:Y:S02]  /*13100*/  @!P3 LEA.HI R9, R9, R9, RZ, 0x1 ;  /* 0x000000090909b211 */ /* 0x000fe400078f08ff */
[----:B------:R2:W-:Y:S01]  /*13110*/  @!P0 ST.E.64 [R16.64], R134 ;  /* 0x0000008610008985 */ /* 0x0005e2000c101b0c */
[----:B------:R-:W-:Y:S02]  /*13120*/  ISETP.GE.AND P0, PT, R0, c[0x0][0x3c8], PT ;  /* 0x0000f20000007a0c */ /* 0x000fe40003f06270 */
[----:B------:R-:W-:Y:S02]  /*13130*/  @!P4 LOP3.LUT R11, R10, 0xfffffffe, RZ, 0xc0, !PT ;  /* 0xfffffffe0a0bc812 */ /* 0x000fe400078ec0ff */
[----:B------:R-:W-:Y:S02]  /*13140*/  @!P2 LEA.HI R8, R8, R8, RZ, 0x1 ;  /* 0x000000080808a211 */ /* 0x000fe400078f08ff */
[----:B------:R-:W-:Y:S01]  /*13150*/  @!P3 LOP3.LUT R9, R9, 0xfffffffe, RZ, 0xc0, !PT ;  /* 0xfffffffe0909b812 */ /* 0x000fe200078ec0ff */
[----:B------:R-:W-:Y:S01]  /*13160*/  @!P4 IMAD.WIDE R18, R11, 0x4, R12 ;  /* 0x000000040b12c825 */ /* 0x000fe200078e020c */
[----:B------:R-:W-:-:S02]  /*13170*/  @!P1 LEA.HI R2, R2, R2, RZ, 0x1 ;  /* 0x0000000202029211 */ /* 0x000fc400078f08ff */
[C---:B------:R-:W-:Y:S02]  /*13180*/  IADD3 R21, R7.reuse, 0x48, RZ ;  /* 0x0000004807157810 */ /* 0x040fe40007ffe0ff */
[----:B------:R-:W-:Y:S01]  /*13190*/  @!P1 LOP3.LUT R11, R2, 0xfffffffe, RZ, 0xc0, !PT ;  /* 0xfffffffe020b9812 */ /* 0x000fe200078ec0ff */
[----:B------:R3:W-:Y:S01]  /*131a0*/  @!P4 ST.E.64 [R18.64], R130 ;  /* 0x000000821200c985 */ /* 0x0007e2000c101b0c */
[----:B------:R-:W-:Y:S02]  /*131b0*/  @!P0 LEA.HI R0, R0, R0, RZ, 0x1 ;  /* 0x0000000000008211 */ /* 0x000fe400078f08ff */
[----:B------:R-:W-:Y:S01]  /*131c0*/  IADD3 R2, R7, 0x40, RZ ;  /* 0x0000004007027810 */ /* 0x000fe20007ffe0ff */
[----:B------:R-:W-:Y:S01]  /*131d0*/  @!P1 IMAD.WIDE R10, R11, 0x4, R12 ;  /* 0x000000040b0a9825 */ /* 0x000fe200078e020c */
[----:B-1----:R-:W-:Y:S02]  /*131e0*/  @!P2 LOP3.LUT R15, R8, 0xfffffffe, RZ, 0xc0, !PT ;  /* 0xfffffffe080fa812 */ /* 0x002fe400078ec0ff */
[----:B------:R-:W-:-:S03]  /*131f0*/  IADD3 R20, R7, 0x50, RZ ;  /* 0x0000005007147810 */ /* 0x000fc60007ffe0ff */
[----:B------:R-:W-:-:S04]  /*13200*/  @!P2 IMAD.WIDE R14, R15, 0x4, R12 ;  /* 0x000000040f0ea825 */ /* 0x000fc800078e020c */
[--C-:B--2---:R-:W-:Y:S01]  /*13210*/  @!P3 IMAD.WIDE R16, R9, 0x4, R12.reuse ;  /* 0x000000040910b825 */ /* 0x104fe200078e020c */
[----:B------:R-:W-:Y:S02]  /*13220*/  @!P0 LOP3.LUT R9, R0, 0xfffffffe, RZ, 0xc0, !PT ;  /* 0xfffffffe00098812 */ /* 0x000fe400078ec0ff */
[----:B------:R-:W-:Y:S02]  /*13230*/  IADD3 R0, R7, 0x38, RZ ;  /* 0x0000003807007810 */ /* 0x000fe40007ffe0ff */
[----:B------:R1:W-:Y:S01]  /*13240*/  @!P3 ST.E.64 [R16.64], R118 ;  /* 0x000000761000b985 */ /* 0x0003e2000c101b0c */
[----:B------:R-:W-:Y:S01]  /*13250*/  @!P0 IMAD.WIDE R8, R9, 0x4, R12 ;  /* 0x0000000409088825 */ /* 0x000fe200078e020c */
[----:B------:R-:W-:Y:S02]  /*13260*/  ISETP.GE.AND P4, PT, R0, c[0x0][0x3c8], PT ;  /* 0x0000f20000007a0c */ /* 0x000fe40003f86270 */
[----:B------:R2:W-:Y:S01]  /*13270*/  @!P2 ST.E.64 [R14.64], R114 ;  /* 0x000000720e00a985 */ /* 0x0005e2000c101b0c */
[----:B------:R-:W-:-:S02]  /*13280*/  ISETP.GE.AND P3, PT, R2, c[0x0][0x3c8], PT ;  /* 0x0000f20002007a0c */ /* 0x000fc40003f66270 */
[----:B------:R-:W-:Y:S01]  /*13290*/  ISETP.GE.AND P2, PT, R21, c[0x0][0x3c8], PT ;  /* 0x0000f20015007a0c */ /* 0x000fe20003f46270 */
[----:B------:R5:W-:Y:S01]  /*132a0*/  @!P1 ST.E.64 [R10.64], R102 ;  /* 0x000000660a009985 */ /* 0x000be2000c101b0c */
[----:B---3--:R-:W-:Y:S02]  /*132b0*/  IADD3 R18, R7, 0x58, RZ ;  /* 0x0000005807127810 */ /* 0x008fe40007ffe0ff */
[----:B------:R-:W-:Y:S01]  /*132c0*/  ISETP.GE.AND P1, PT, R20, c[0x0][0x3c8], PT ;  /* 0x0000f20014007a0c */ /* 0x000fe20003f26270 */
[----:B------:R3:W-:Y:S01]  /*132d0*/  @!P0 ST.E.64 [R8.64], R54 ;  /* 0x0000003608008985 */ /* 0x0007e2000c101b0c */
[----:B------:R-:W-:Y:S02]  /*132e0*/  ISETP.GE.AND P0, PT, R18, c[0x0][0x3c8], PT ;  /* 0x0000f20012007a0c */ /* 0x000fe40003f06270 */
[----:B------:R-:W-:-:S03]  /*132f0*/  @!P4 LEA.HI R0, R0, R0, RZ, 0x1 ;  /* 0x000000000000c211 */ /* 0x000fc600078f08ff */
[----:B------:R-:W-:Y:S02]  /*13300*/  @!P3 LEA.HI R2, R2, R2, RZ, 0x1 ;  /* 0x000000020202b211 */ /* 0x000fe400078f08ff */
[----:B------:R-:W-:-:S04]  /*13310*/  @!P2 LEA.HI R21, R21, R21, RZ, 0x1 ;  /* 0x000000151515a211 */ /* 0x000fc800078f08ff */
[----:B------:R-:W-:Y:S02]  /*13320*/  @!P1 LEA.HI R20, R20, R20, RZ, 0x1 ;  /* 0x0000001414149211 */ /* 0x000fe400078f08ff */
[----:B------:R-:W-:Y:S02]  /*13330*/  @!P0 LEA.HI R18, R18, R18, RZ, 0x1 ;  /* 0x0000001212128211 */ /* 0x000fe400078f08ff */
[----:B------:R-:W-:Y:S02]  /*13340*/  @!P2 LOP3.LUT R21, R21, 0xfffffffe, RZ, 0xc0, !PT ;  /* 0xfffffffe1515a812 */ /* 0x000fe400078ec0ff */
[----:B-1----:R-:W-:Y:S02]  /*13350*/  @!P0 LOP3.LUT R17, R18, 0xfffffffe, RZ, 0xc0, !PT ;  /* 0xfffffffe12118812 */ /* 0x002fe400078ec0ff */
[----:B--2---:R-:W-:Y:S01]  /*13360*/  @!P1 LOP3.LUT R15, R20, 0xfffffffe, RZ, 0xc0, !PT ;  /* 0xfffffffe140f9812 */ /* 0x004fe200078ec0ff */
[----:B------:R-:W-:Y:S01]  /*13370*/  @!P2 IMAD.WIDE R18, R21, 0x4, R12 ;  /* 0x000000041512a825 */ /* 0x000fe200078e020c */
[----:B-----5:R-:W-:-:S03]  /*13380*/  @!P3 LOP3.LUT R11, R2, 0xfffffffe, RZ, 0xc0, !PT ;  /* 0xfffffffe020bb812 */ /* 0x020fc600078ec0ff */
[----:B------:R-:W-:Y:S01]  /*13390*/  @!P1 IMAD.WIDE R14, R15, 0x4, R12 ;  /* 0x000000040f0e9825 */ /* 0x000fe200078e020c */
[----:B---3--:R-:W-:-:S03]  /*133a0*/  @!P4 LOP3.LUT R9, R0, 0xfffffffe, RZ, 0xc0, !PT ;  /* 0xfffffffe0009c812 */ /* 0x008fc600078ec0ff */
[----:B------:R-:W-:-:S04]  /*133b0*/  @!P3 IMAD.WIDE R10, R11, 0x4, R12 ;  /* 0x000000040b0ab825 */ /* 0x000fc800078e020c */
[----:B------:R-:W-:-:S04]  /*133c0*/  @!P4 IMAD.WIDE R8, R9, 0x4, R12 ;  /* 0x000000040908c825 */ /* 0x000fc800078e020c */
[----:B------:R-:W-:Y:S01]  /*133d0*/  @!P0 IMAD.WIDE R12, R17, 0x4, R12 ;  /* 0x00000004110c8825 */ /* 0x000fe200078e020c */
[----:B------:R1:W-:Y:S04]  /*133e0*/  @!P4 ST.E.64 [R8.64], R66 ;  /* 0x000000420800c985 */ /* 0x0003e8000c101b0c */
[----:B------:R1:W-:Y:S04]  /*133f0*/  @!P3 ST.E.64 [R10.64], R70 ;  /* 0x000000460a00b985 */ /* 0x0003e8000c101b0c */
[----:B------:R1:W-:Y:S04]  /*13400*/  @!P2 ST.E.64 [R18.64], R82 ;  /* 0x000000521200a985 */ /* 0x0003e8000c101b0c */
[----:B------:R1:W-:Y:S04]  /*13410*/  @!P1 ST.E.64 [R14.64], R86 ;  /* 0x000000560e009985 */ /* 0x0003e8000c101b0c */
[----:B------:R1:W-:Y:S02]  /*13420*/  @!P0 ST.E.64 [R12.64], R98 ;  /* 0x000000620c008985 */ /* 0x0003e4000c101b0c */
.L_x_456:
[----:B------:R-:W-:Y:S05]  /*13430*/  BSYNC B0 ;  /* 0x0000000000007941 */ /* 0x000fea0003800000 */
.L_x_455:
[----:B-1----:R1:W4:Y:S01]  /*13440*/  SHFL.IDX PT, R13, R3, 0x2, 0x1c1f ;  /* 0x005c1f00030d7f89 */ /* 0x00232200000e0000 */
[----:B------:R-:W-:Y:S03]  /*13450*/  BSSY B0, `(.L_x_457) ;  /* 0x0000048000007945 */ /* 0x000fe60003800000 */
[----:B---3--:R1:W3:Y:S01]  /*13460*/  SHFL.IDX PT, R12, R6, 0x2, 0x1c1f ;  /* 0x005c1f00060c7f89 */ /* 0x0082e200000e0000 */
[----:B------:R-:W-:Y:S05]  /*13470*/  @P5 BRA `(.L_x_458) ;  /* 0x0000045000005947 */ /* 0x000fea0003800000 */
[C---:B--2---:R-:W-:Y:S02]  /*13480*/  IADD3 R10, R7.reuse, 0x8, RZ ;  /* 0x00000008070a7810 */ /* 0x044fe40007ffe0ff */
[----:B------:R-:W-:-:S02]  /*13490*/  IADD3 R9, R7, 0x10, RZ ;  /* 0x0000001007097810 */ /* 0x000fc40007ffe0ff */
[----:B------:R-:W-:Y:S02]  /*134a0*/  ISETP.GE.AND P4, PT, R10, c[0x0][0x3c8], PT ;  /* 0x0000f2000a007a0c */ /* 0x000fe40003f86270 */
[----:B------:R-:W-:Y:S02]  /*134b0*/  IADD3 R8, R7, 0x18, RZ ;  /* 0x0000001807087810 */ /* 0x000fe40007ffe0ff */
[----:B------:R-:W-:Y:S02]  /*134c0*/  ISETP.GE.AND P3, PT, R9, c[0x0][0x3c8], PT ;  /* 0x0000f20009007a0c */ /* 0x000fe40003f66270 */
[C---:B------:R-:W-:Y:S02]  /*134d0*/  IADD3 R2, R7.reuse, 0x20, RZ ;  /* 0x0000002007027810 */ /* 0x040fe40007ffe0ff */
[----:B------:R-:W-:Y:S02]  /*134e0*/  IADD3 R0, R7, 0x28, RZ ;  /* 0x0000002807007810 */ /* 0x000fe40007ffe0ff */
[----:B------:R-:W-:-:S02]  /*134f0*/  ISETP.GE.AND P2, PT, R8, c[0x0][0x3c8], PT ;  /* 0x0000f20008007a0c */ /* 0x000fc40003f46270 */
[----:B------:R-:W-:Y:S02]  /*13500*/  ISETP.GE.AND P1, PT, R2, c[0x0][0x3c8], PT ;  /* 0x0000f20002007a0c */ /* 0x000fe40003f26270 */
[----:B------:R-:W-:Y:S02]  /*13510*/  ISETP.GE.AND P0, PT, R0, c[0x0][0x3c8], PT ;  /* 0x0000f20000007a0c */ /* 0x000fe40003f06270 */
[----:B------:R-:W-:Y:S02]  /*13520*/  ISETP.GE.AND P5, PT, R7, c[0x0][0x3c8], PT ;  /* 0x0000f20007007a0c */ /* 0x000fe40003fa6270 */
[----:B------:R-:W-:Y:S02]  /*13530*/  @!P4 LEA.HI R10, R10, R10, RZ, 0x1 ;  /* 0x0000000a0a0ac211 */ /* 0x000fe400078f08ff */
[----:B------:R-:W-:Y:S02]  /*13540*/  @!P3 LEA.HI R9, R9, R9, RZ, 0x1 ;  /* 0x000000090909b211 */ /* 0x000fe400078f08ff */
[----:B------:R-:W-:-:S02]  /*13550*/  @!P4 LOP3.LUT R11, R10, 0xfffffffe, RZ, 0xc0, !PT ;  /* 0xfffffffe0a0bc812 */ /* 0x000fc400078ec0ff */
[----:B------:R-:W-:Y:S02]  /*13560*/  @!P2 LEA.HI R8, R8, R8, RZ, 0x1 ;  /* 0x000000080808a211 */ /* 0x000fe400078f08ff */
[----:B------:R-:W-:Y:S01]  /*13570*/  @!P3 LOP3.LUT R9, R9, 0xfffffffe, RZ, 0xc0, !PT ;  /* 0xfffffffe0909b812 */ /* 0x000fe200078ec0ff */
[--C-:B---34-:R-:W-:Y:S01]  /*13580*/  @!P4 IMAD.WIDE R18, R11, 0x4, R12.reuse ;  /* 0x000000040b12c825 */ /* 0x118fe200078e020c */
[----:B------:R-:W-:Y:S02]  /*13590*/  @!P1 LEA.HI R2, R2, R2, RZ, 0x1 ;  /* 0x0000000202029211 */ /* 0x000fe400078f08ff */
[----:B------:R-:W-:Y:S01]  /*135a0*/  @!P0 LEA.HI R0, R0, R0, RZ, 0x1 ;  /* 0x0000000000008211 */ /* 0x000fe200078f08ff */
[--C-:B------:R-:W-:Y:S01]  /*135b0*/  @!P5 IMAD.WIDE R14, R7, 0x4, R12.reuse ;  /* 0x00000004070ed825 */ /* 0x100fe200078e020c */
[----:B------:R-:W-:Y:S02]  /*135c0*/  @!P2 LOP3.LUT R17, R8, 0xfffffffe, RZ, 0xc0, !PT ;  /* 0xfffffffe0811a812 */ /* 0x000fe400078ec0ff */
[----:B------:R-:W-:Y:S01]  /*135d0*/  @!P1 LOP3.LUT R11, R2, 0xfffffffe, RZ, 0xc0, !PT ;  /* 0xfffffffe020b9812 */ /* 0x000fe200078ec0ff */
[--C-:B------:R-:W-:Y:S01]  /*135e0*/  @!P3 IMAD.WIDE R20, R9, 0x4, R12.reuse ;  /* 0x000000040914b825 */ /* 0x100fe200078e020c */
[----:B------:R-:W-:Y:S01]  /*135f0*/  @!P0 LOP3.LUT R9, R0, 0xfffffffe, RZ, 0xc0, !PT ;  /* 0xfffffffe00098812 */ /* 0x000fe200078ec0ff */
[----:B------:R2:W-:Y:S01]  /*13600*/  @!P5 ST.E.64 [R14.64], R140 ;  /* 0x0000008c0e00d985 */ /* 0x0005e2000c101b0c */
[----:B------:R-:W-:Y:S01]  /*13610*/  IADD3 R0, R7, 0x30, RZ ;  /* 0x0000003007007810 */ /* 0x000fe20007ffe0ff */
[--C-:B------:R-:W-:Y:S01]  /*13620*/  @!P1 IMAD.WIDE R10, R11, 0x4, R12.reuse ;  /* 0x000000040b0a9825 */ /* 0x100fe200078e020c */
[C---:B------:R-:W-:Y:S01]  /*13630*/  IADD3 R2, R7.reuse, 0x38, RZ ;  /* 0x0000003807027810 */ /* 0x040fe20007ffe0ff */
[----:B------:R-:W-:Y:S01]  /*13640*/  @!P4 ST.E.64 [R18.64], R136 ;  /* 0x000000881200c985 */ /* 0x000fe2000c101b0c */
[----:B------:R-:W-:Y:S01]  /*13650*/  IADD3 R23, R7, 0x40, RZ ;  /* 0x0000004007177810 */ /* 0x000fe20007ffe0ff */
[----:B------:R-:W-:Y:S01]  /*13660*/  @!P0 IMAD.WIDE R8, R9, 0x4, R12 ;  /* 0x0000000409088825 */ /* 0x000fe200078e020c */
[----:B------:R-:W-:Y:S01]  /*13670*/  IADD3 R22, R7, 0x48, RZ ;  /* 0x0000004807167810 */ /* 0x000fe20007ffe0ff */
[----:B------:R3:W-:Y:S01]  /*13680*/  @!P3 ST.E.64 [R20.64], R124 ;  /* 0x0000007c1400b985 */ /* 0x0007e2000c101b0c */
[----:B------:R-:W-:-:S02]  /*13690*/  ISETP.GE.AND P5, PT, R0, c[0x0][0x3c8], PT ;  /* 0x0000f20000007a0c */ /* 0x000fc40003fa6270 */
[----:B------:R-:W-:Y:S02]  /*136a0*/  IADD3 R16, R7, 0x58, RZ ;  /* 0x0000005807107810 */ /* 0x000fe40007ffe0ff */
[----:B------:R-:W-:Y:S02]  /*136b0*/  ISETP.GE.AND P4, PT, R2, c[0x0][0x3c8], PT ;  /* 0x0000f20002007a0c */ /* 0x000fe40003f86270 */
[----:B------:R-:W-:-:S07]  /*136c0*/  ISETP.GE.AND P3, PT, R23, c[0x0][0x3c8], PT ;  /* 0x0000f20017007a0c */ /* 0x000fce0003f66270 */
[----:B------:R-:W-:-:S04]  /*136d0*/  @!P5 LEA.HI R0, R0, R0, RZ, 0x1 ;  /* 0x000000000000d211 */ /* 0x000fc800078f08ff */
[----:B------:R-:W-:Y:S02]  /*136e0*/  @!P4 LEA.HI R2, R2, R2, RZ, 0x1 ;  /* 0x000000020202c211 */ /* 0x000fe400078f08ff */
[----:B------:R-:W-:Y:S01]  /*136f0*/  @!P3 LEA.HI R23, R23, R23, RZ, 0x1 ;  /* 0x000000171717b211 */ /* 0x000fe200078f08ff */
[--C-:B--2---:R-:W-:Y:S01]  /*13700*/  @!P2 IMAD.WIDE R14, R17, 0x4, R12.reuse ;  /* 0x00000004110ea825 */ /* 0x104fe200078e020c */
[----:B------:R-:W-:Y:S02]  /*13710*/  IADD3 R17, R7, 0x50, RZ ;  /* 0x0000005007117810 */ /* 0x000fe40007ffe0ff */
[----:B------:R-:W-:Y:S02]  /*13720*/  @!P3 LOP3.LUT R23, R23, 0xfffffffe, RZ, 0xc0, !PT ;  /* 0xfffffffe1717b812 */ /* 0x000fe400078ec0ff */
[----:B------:R2:W-:Y:S01]  /*13730*/  @!P2 ST.E.64 [R14.64], R120 ;  /* 0x000000780e00a985 */ /* 0x0005e2000c101b0c */
[----:B------:R-:W-:Y:S02]  /*13740*/  ISETP.GE.AND P2, PT, R22, c[0x0][0x3c8], PT ;  /* 0x0000f20016007a0c */ /* 0x000fe40003f46270 */
[----:B---3--:R-:W-:Y:S01]  /*13750*/  @!P3 IMAD.WIDE R20, R23, 0x4, R12 ;  /* 0x000000041714b825 */ /* 0x008fe200078e020c */
[----:B------:R3:W-:Y:S01]  /*13760*/  @!P1 ST.E.64 [R10.64], R108 ;  /* 0x0000006c0a009985 */ /* 0x0007e2000c101b0c */
[----:B------:R-:W-:-:S03]  /*13770*/  ISETP.GE.AND P1, PT, R17, c[0x0][0x3c8], PT ;  /* 0x0000f20011007a0c */ /* 0x000fc60003f26270 */
[----:B------:R4:W-:Y:S01]  /*13780*/  @!P0 ST.E.64 [R8.64], R104 ;  /* 0x0000006808008985 */ /* 0x0009e2000c101b0c */
[----:B------:R-:W-:-:S05]  /*13790*/  ISETP.GE.AND P0, PT, R16, c[0x0][0x3c8], PT ;  /* 0x0000f20010007a0c */ /* 0x000fca0003f06270 */
[----:B------:R-:W-:-:S04]  /*137a0*/  @!P2 LEA.HI R22, R22, R22, RZ, 0x1 ;  /* 0x000000161616a211 */ /* 0x000fc800078f08ff */
[----:B------:R-:W-:-:S04]  /*137b0*/  @!P1 LEA.HI R17, R17, R17, RZ, 0x1 ;  /* 0x0000001111119211 */ /* 0x000fc800078f08ff */
[----:B------:R-:W-:Y:S02]  /*137c0*/  @!P0 LEA.HI R16, R16, R16, RZ, 0x1 ;  /* 0x0000001010108211 */ /* 0x000fe400078f08ff */
[----:B------:R-:W-:Y:S02]  /*137d0*/  @!P1 LOP3.LUT R17, R17, 0xfffffffe, RZ, 0xc0, !PT ;  /* 0xfffffffe11119812 */ /* 0x000fe400078ec0ff */
[----:B------:R-:W-:Y:S02]  /*137e0*/  @!P0 LOP3.LUT R19, R16, 0xfffffffe, RZ, 0xc0, !PT ;  /* 0xfffffffe10138812 */ /* 0x000fe400078ec0ff */
[----:B--2---:R-:W-:Y:S01]  /*137f0*/  @!P2 LOP3.LUT R15, R22, 0xfffffffe, RZ, 0xc0, !PT ;  /* 0xfffffffe160fa812 */ /* 0x004fe200078ec0ff */
[----:B------:R-:W-:Y:S01]  /*13800*/  @!P1 IMAD.WIDE R16, R17, 0x4, R12 ;  /* 0x0000000411109825 */ /* 0x000fe200078e020c */
[----:B---3--:R-:W-:-:S03]  /*13810*/  @!P4 LOP3.LUT R11, R2, 0xfffffffe, RZ, 0xc0, !PT ;  /* 0xfffffffe020bc812 */ /* 0x008fc600078ec0ff */
[----:B------:R-:W-:Y:S01]  /*13820*/  @!P2 IMAD.WIDE R14, R15, 0x4, R12 ;  /* 0x000000040f0ea825 */ /* 0x000fe200078e020c */
[----:B----4-:R-:W-:-:S03]  /*13830*/  @!P5 LOP3.LUT R9, R0, 0xfffffffe, RZ, 0xc0, !PT ;  /* 0xfffffffe0009d812 */ /* 0x010fc600078ec0ff */
[----:B------:R-:W-:-:S04]  /*13840*/  @!P4 IMAD.WIDE R10, R11, 0x4, R12 ;  /* 0x000000040b0ac825 */ /* 0x000fc800078e020c */
[----:B------:R-:W-:-:S04]  /*13850*/  @!P5 IMAD.WIDE R8, R9, 0x4, R12 ;  /* 0x000000040908d825 */ /* 0x000fc800078e020c */
[----:B------:R-:W-:Y:S01]  /*13860*/  @!P0 IMAD.WIDE R12, R19, 0x4, R12 ;  /* 0x00000004130c8825 */ /* 0x000fe200078e020c */
[----:B------:R2:W-:Y:S04]  /*13870*/  @!P5 ST.E.64 [R8.64], R56 ;  /* 0x000000380800d985 */ /* 0x0005e8000c101b0c */
[----:B------:R2:W-:Y:S04]  /*13880*/  @!P4 ST.E.64 [R10.64], R60 ;  /* 0x0000003c0a00c985 */ /* 0x0005e8000c101b0c */
[----:B------:R2:W-:Y:S04]  /*13890*/  @!P3 ST.E.64 [R20.64], R72 ;  /* 0x000000481400b985 */ /* 0x0005e8000c101b0c */
[----:B------:R2:W-:Y:S04]  /*138a0*/  @!P2 ST.E.64 [R14.64], R76 ;  /* 0x0000004c0e00a985 */ /* 0x0005e8000c101b0c */
[----:B------:R2:W-:Y:S04]  /*138b0*/  @!P1 ST.E.64 [R16.64], R88 ;  /* 0x0000005810009985 */ /* 0x0005e8000c101b0c */
[----:B------:R2:W-:Y:S02]  /*138c0*/  @!P0 ST.E.64 [R12.64], R4 ;  /* 0x000000040c008985 */ /* 0x0005e4000c101b0c */
.L_x_458:
[----:B------:R-:W-:Y:S05]  /*138d0*/  BSYNC B0 ;  /* 0x0000000000007941 */ /* 0x000fea0003800000 */
.L_x_457:
[----:B--2---:R2:W1:Y:S04]  /*138e0*/  SHFL.IDX PT, R9, R3, 0x3, 0x1c1f ;  /* 0x007c1f0003097f89 */ /* 0x00446800000e0000 */
[----:B------:R2:W4:Y:S01]  /*138f0*/  SHFL.IDX PT, R8, R6, 0x3, 0x1c1f ;  /* 0x007c1f0006087f89 */ /* 0x00052200000e0000 */
[----:B------:R-:W-:Y:S05]  /*13900*/  @P6 EXIT ;  /* 0x000000000000694d */ /* 0x000fea0003800000 */
[C---:B------:R-:W-:Y:S02]  /*13910*/  IADD3 R5, R7.reuse, 0x8, RZ ;  /* 0x0000000807057810 */ /* 0x040fe40007ffe0ff */
[----:B------:R-:W-:-:S02]  /*13920*/  IADD3 R4, R7, 0x10, RZ ;  /* 0x0000001007047810 */ /* 0x000fc40007ffe0ff */
[----:B-12-4-:R-:W-:Y:S02]  /*13930*/  IADD3 R3, R7, 0x18, RZ ;  /* 0x0000001807037810 */ /* 0x016fe40007ffe0ff */
        /* <DEDUP_REMOVED lines=10> */
[----:B------:R-:W-:Y:S01]  /*139e0*/  @!P3 IMAD.WIDE R10, R7, 0x4, R8 ;  /* 0x00000004070ab825 */ /* 0x000fe200078e0208 */
[----:B------:R-:W-:-:S02]  /*139f0*/  @!P2 LOP3.LUT R5, R5, 0xfffffffe, RZ, 0xc0, !PT ;  /* 0xfffffffe0505a812 */ /* 0x000fc400078ec0ff */
[----:B------:R-:W-:Y:S02]  /*13a00*/  @!P1 LOP3.LUT R4, R4, 0xfffffffe, RZ, 0xc0, !PT ;  /* 0xfffffffe04049812 */ /* 0x000fe400078ec0ff */
[----:B------:R-:W-:Y:S01]  /*13a10*/  @!P0 LOP3.LUT R3, R3, 0xfffffffe, RZ, 0xc0, !PT ;  /* 0xfffffffe03038812 */ /* 0x000fe200078ec0ff */
[--C-:B---3--:R-:W-:Y:S01]  /*13a20*/  @!P2 IMAD.WIDE R12, R5, 0x4, R8.reuse ;  /* 0x00000004050ca825 */ /* 0x108fe200078e0208 */
[----:B------:R-:W-:Y:S01]  /*13a30*/  ISETP.GE.AND P5, PT, R0, c[0x0][0x3c8], PT ;  /* 0x0000f20000007a0c */ /* 0x000fe20003fa6270 */
[----:B------:R1:W-:Y:S01]  /*13a40*/  @!P3 ST.E.64 [R10.64], R142 ;  /* 0x0000008e0a00b985 */ /* 0x0003e2000c101b0c */
[C---:B------:R-:W-:Y:S01]  /*13a50*/  IADD3 R18, R7.reuse, 0x30, RZ ;  /* 0x0000003007127810 */ /* 0x040fe20007ffe0ff */
[--C-:B------:R-:W-:Y:S01]  /*13a60*/  @!P1 IMAD.WIDE R4, R4, 0x4, R8.reuse ;  /* 0x0000000404049825 */ /* 0x100fe200078e0208 */
[C---:B------:R-:W-:Y:S01]  /*13a70*/  IADD3 R17, R7.reuse, 0x38, RZ ;  /* 0x0000003807117810 */ /* 0x040fe20007ffe0ff */
[----:B------:R-:W-:Y:S01]  /*13a80*/  @!P2 ST.E.64 [R12.64], R138 ;  /* 0x0000008a0c00a985 */ /* 0x000fe2000c101b0c */
[----:B------:R-:W-:Y:S01]  /*13a90*/  IADD3 R16, R7, 0x40, RZ ;  /* 0x0000004007107810 */ /* 0x000fe20007ffe0ff */
[----:B------:R-:W-:Y:S01]  /*13aa0*/  @!P0 IMAD.WIDE R14, R3, 0x4, R8 ;  /* 0x00000004030e8825 */ /* 0x000fe200078e0208 */
[C---:B------:R-:W-:Y:S01]  /*13ab0*/  IADD3 R6, R7.reuse, 0x48, RZ ;  /* 0x0000004807067810 */ /* 0x040fe20007ffe0ff */
[----:B------:R2:W-:Y:S01]  /*13ac0*/  @!P1 ST.E.64 [R4.64], R126 ;  /* 0x0000007e04009985 */ /* 0x0005e2000c101b0c */
[----:B------:R-:W-:-:S02]  /*13ad0*/  IADD3 R3, R7, 0x50, RZ ;  /* 0x0000005007037810 */ /* 0x000fc40007ffe0ff */
[----:B------:R-:W-:Y:S01]  /*13ae0*/  ISETP.GE.AND P4, PT, R18, c[0x0][0x3c8], PT ;  /* 0x0000f20012007a0c */ /* 0x000fe20003f86270 */
[----:B------:R3:W-:Y:S01]  /*13af0*/  @!P0 ST.E.64 [R14.64], R122 ;  /* 0x0000007a0e008985 */ /* 0x0007e2000c101b0c */
[----:B------:R-:W-:Y:S02]  /*13b00*/  ISETP.GE.AND P3, PT, R17, c[0x0][0x3c8], PT ;  /* 0x0000f20011007a0c */ /* 0x000fe40003f66270 */
[----:B------:R-:W-:Y:S02]  /*13b10*/  ISETP.GE.AND P2, PT, R16, c[0x0][0x3c8], PT ;  /* 0x0000f20010007a0c */ /* 0x000fe40003f46270 */
[----:B------:R-:W-:Y:S02]  /*13b20*/  ISETP.GE.AND P1, PT, R6, c[0x0][0x3c8], PT ;  /* 0x0000f20006007a0c */ /* 0x000fe40003f26270 */
[----:B------:R-:W-:Y:S02]  /*13b30*/  ISETP.GE.AND P0, PT, R3, c[0x0][0x3c8], PT ;  /* 0x0000f20003007a0c */ /* 0x000fe40003f06270 */
[----:B------:R-:W-:-:S02]  /*13b40*/  @!P6 LEA.HI R2, R2, R2, RZ, 0x1 ;  /* 0x000000020202e211 */ /* 0x000fc400078f08ff */
[----:B------:R-:W-:Y:S02]  /*13b50*/  @!P5 LEA.HI R0, R0, R0, RZ, 0x1 ;  /* 0x000000000000d211 */ /* 0x000fe400078f08ff */
[----:B------:R-:W-:Y:S02]  /*13b60*/  @!P4 LEA.HI R18, R18, R18, RZ, 0x1 ;  /* 0x000000121212c211 */ /* 0x000fe400078f08ff */
[----:B------:R-:W-:Y:S02]  /*13b70*/  @!P3 LEA.HI R17, R17, R17, RZ, 0x1 ;  /* 0x000000111111b211 */ /* 0x000fe400078f08ff */
[----:B-1----:R-:W-:Y:S02]  /*13b80*/  @!P5 LOP3.LUT R11, R0, 0xfffffffe, RZ, 0xc0, !PT ;  /* 0xfffffffe000bd812 */ /* 0x002fe400078ec0ff */
[----:B------:R-:W-:Y:S02]  /*13b90*/  @!P2 LEA.HI R16, R16, R16, RZ, 0x1 ;  /* 0x000000101010a211 */ /* 0x000fe400078f08ff */
[----:B------:R-:W-:Y:S01]  /*13ba0*/  @!P1 LEA.HI R6, R6, R6, RZ, 0x1 ;  /* 0x0000000606069211 */ /* 0x000fe200078f08ff */
[----:B------:R-:W-:Y:S01]  /*13bb0*/  @!P5 IMAD.WIDE R10, R11, 0x4, R8 ;  /* 0x000000040b0ad825 */ /* 0x000fe200078e0208 */
[----:B------:R-:W-:-:S02]  /*13bc0*/  @!P0 LEA.HI R3, R3, R3, RZ, 0x1 ;  /* 0x0000000303038211 */ /* 0x000fc400078f08ff */
[----:B--2---:R-:W-:Y:S02]  /*13bd0*/  @!P6 LOP3.LUT R5, R2, 0xfffffffe, RZ, 0xc0, !PT ;  /* 0xfffffffe0205e812 */ /* 0x004fe400078ec0ff */
[----:B------:R-:W-:Y:S02]  /*13be0*/  @!P4 LOP3.LUT R13, R18, 0xfffffffe, RZ, 0xc0, !PT ;  /* 0xfffffffe120dc812 */ /* 0x000fe400078ec0ff */
[----:B------:R-:W-:Y:S01]  /*13bf0*/  @!P3 LOP3.LUT R17, R17, 0xfffffffe, RZ, 0xc0, !PT ;  /* 0xfffffffe1111b812 */ /* 0x000fe200078ec0ff */
[----:B------:R-:W-:Y:S01]  /*13c00*/  @!P6 IMAD.WIDE R4, R5, 0x4, R8 ;  /* 0x000000040504e825 */ /* 0x000fe200078e0208 */
[----:B---3--:R-:W-:Y:S02]  /*13c10*/  @!P2 LOP3.LUT R15, R16, 0xfffffffe, RZ, 0xc0, !PT ;  /* 0xfffffffe100fa812 */ /* 0x008fe400078ec0ff */
[----:B------:R-:W-:Y:S02]  /*13c20*/  @!P1 LOP3.LUT R19, R6, 0xfffffffe, RZ, 0xc0, !PT ;  /* 0xfffffffe06139812 */ /* 0x000fe400078ec0ff */
[----:B------:R1:W-:Y:S01]  /*13c30*/  @!P6 ST.E.64 [R4.64], R110 ;  /* 0x0000006e0400e985 */ /* 0x0003e2000c101b0c */
[----:B------:R-:W-:-:S02]  /*13c40*/  @!P0 LOP3.LUT R3, R3, 0xfffffffe, RZ, 0xc0, !PT ;  /* 0xfffffffe03038812 */ /* 0x000fc400078ec0ff */
[----:B------:R-:W-:Y:S01]  /*13c50*/  IADD3 R7, R7, 0x58, RZ ;  /* 0x0000005807077810 */ /* 0x000fe20007ffe0ff */
[----:B------:R2:W-:Y:S02]  /*13c60*/  @!P5 ST.E.64 [R10.64], R106 ;  /* 0x0000006a0a00d985 */ /* 0x0005e4000c101b0c */
[----:B------:R-:W-:-:S04]  /*13c70*/  @!P0 IMAD.WIDE R2, R3, 0x4, R8 ;  /* 0x0000000403028825 */ /* 0x000fc800078e0208 */
[----:B-1----:R-:W-:-:S04]  /*13c80*/  @!P4 IMAD.WIDE R4, R13, 0x4, R8 ;  /* 0x000000040d04c825 */ /* 0x002fc800078e0208 */
[--C-:B--2---:R-:W-:Y:S01]  /*13c90*/  @!P3 IMAD.WIDE R10, R17, 0x4, R8.reuse ;  /* 0x00000004110ab825 */ /* 0x104fe200078e0208 */
[----:B------:R1:W-:Y:S03]  /*13ca0*/  @!P4 ST.E.64 [R4.64], R58 ;  /* 0x0000003a0400c985 */ /* 0x0003e6000c101b0c */
[--C-:B------:R-:W-:Y:S01]  /*13cb0*/  @!P2 IMAD.WIDE R12, R15, 0x4, R8.reuse ;  /* 0x000000040f0ca825 */ /* 0x100fe200078e0208 */
[----:B------:R1:W-:Y:S03]  /*13cc0*/  @!P3 ST.E.64 [R10.64], R62 ;  /* 0x0000003e0a00b985 */ /* 0x0003e6000c101b0c */
[----:B------:R-:W-:Y:S01]  /*13cd0*/  @!P1 IMAD.WIDE R14, R19, 0x4, R8 ;  /* 0x00000004130e9825 */ /* 0x000fe200078e0208 */
[----:B------:R1:W-:Y:S04]  /*13ce0*/  @!P2 ST.E.64 [R12.64], R74 ;  /* 0x0000004a0c00a985 */ /* 0x0003e8000c101b0c */
[----:B------:R1:W-:Y:S04]  /*13cf0*/  @!P1 ST.E.64 [R14.64], R78 ;  /* 0x0000004e0e009985 */ /* 0x0003e8000c101b0c */
[----:B------:R1:W-:Y:S01]  /*13d00*/  @!P0 ST.E.64 [R2.64], R90 ;  /* 0x0000005a02008985 */ /* 0x0003e2000c101b0c */
[----:B------:R-:W-:-:S13]  /*13d10*/  ISETP.GE.AND P0, PT, R7, c[0x0][0x3c8], PT ;  /* 0x0000f20007007a0c */ /* 0x000fda0003f06270 */
[----:B------:R-:W-:Y:S05]  /*13d20*/  @P0 EXIT ;  /* 0x000000000000094d */ /* 0x000fea0003800000 */
[----:B-1----:R-:W-:-:S04]  /*13d30*/  LEA.HI R3, R7, R7, RZ, 0x1 ;  /* 0x0000000707037211 */ /* 0x002fc800078f08ff */
[----:B------:R-:W-:-:S05]  /*13d40*/  LOP3.LUT R3, R3, 0xfffffffe, RZ, 0xc0, !PT ;  /* 0xfffffffe03037812 */ /* 0x000fca00078ec0ff */
[----:B------:R-:W-:-:S05]  /*13d50*/  IMAD.WIDE R8, R3, 0x4, R8 ;  /* 0x0000000403087825 */ /* 0x000fca00078e0208 */
[----:B------:R-:W-:Y:S01]  /*13d60*/  ST.E.64 [R8.64], R94 ;  /* 0x0000005e08007985 */ /* 0x000fe2000c101b0c */
[----:B------:R-:W-:Y:S05]  /*13d70*/  EXIT ;  /* 0x000000000000794d */ /* 0x000fea0003800000 */
.L_x_452:
        /* <DEDUP_REMOVED lines=9> */
[----:B------:R-:W1:Y:S01]  /*13e10*/  S2R R5, SR_CTAID.Z ;  /* 0x0000000000057919 */ /* 0x000e620000002700 */
[----:B------:R-:W-:Y:S01]  /*13e20*/  USHF.R.S32.HI UR6, URZ, 0x1f, UR10 ;  /* 0x0000001f3f067899 */ /* 0x000fe2000801140a */
[----:B------:R-:W-:Y:S01]  /*13e30*/  ISETP.NE.AND P0, PT, R0, 0x1, PT ;  /* 0x000000010000780c */ /* 0x000fe20003f05270 */
[----:B------:R-:W-:Y:S01]  /*13e40*/  ULDC.64 UR4, c[0x0][0x4d0] ;  /* 0x0001340000047ab9 */ /* 0x000fe20000000a00 */
[----:B------:R-:W2:Y:S01]  /*13e50*/  S2R R3, SR_CTAID.Y ;  /* 0x0000000000037919 */ /* 0x000ea20000002600 */
[----:B------:R-:W-:Y:S01]  /*13e60*/  UIMAD UR6, UR6, UR4, URZ ;  /* 0x00000004060672a4 */ /* 0x000fe2000f8e023f */
[----:B------:R-:W-:Y:S01]  /*13e70*/  IADD3 R2, RZ, -UR10, RZ ;  /* 0x8000000aff027c10 */ /* 0x000fe2000fffe0ff */
[----:B------:R-:W-:Y:S01]  /*13e80*/  UIMAD.WIDE.U32 UR8, UR10, UR4, URZ ;  /* 0x000000040a0872a5 */ /* 0x000fe2000f8e003f */
[----:B------:R-:W-:Y:S01]  /*13e90*/  MOV R6, R7 ;  /* 0x0000000700067202 */ /* 0x000fe20000000f00 */
[----:B------:R-:W-:-:S04]  /*13ea0*/  UIMAD UR4, UR10, UR5, UR6 ;  /* 0x000000050a0472a4 */ /* 0x000fc8000f8e0206 */
[----:B------:R-:W-:Y:S01]  /*13eb0*/  UIADD3 UR4, UR9, UR4, URZ ;  /* 0x0000000409047290 */ /* 0x000fe2000fffe03f */
[----:B------:R-:W-:Y:S01]  /*13ec0*/  MOV R9, UR9 ;  /* 0x0000000900097c02 */ /* 0x000fe20008000f00 */
[----:B------:R-:W-:-:S04]  /*13ed0*/  @P0 IMAD.HI.U32 R4, R7, c[0x0][0x4ec], RZ ;  /* 0x00013b0007040a27 */ /* 0x000fc800078e00ff */
[----:B------:R-:W-:Y:S01]  /*13ee0*/  IMAD.U32 R8, RZ, RZ, UR8 ;  /* 0x00000008ff087e24 */ /* 0x000fe2000f8e00ff */
[----:B------:R-:W-:Y:S01]  /*13ef0*/  @P0 SHF.R.U32.HI R6, RZ, c[0x0][0x4f0], R4 ;  /* 0x00013c00ff060a19 */ /* 0x000fe20000011604 */
[----:B------:R-:W-:Y:S01]  /*13f00*/  IMAD.U32 R9, RZ, RZ, UR4 ;  /* 0x00000004ff097e24 */ /* 0x000fe2000f8e00ff */
[----:B-1----:R-:W-:-:S03]  /*13f10*/  SHF.R.S32.HI R0, RZ, 0x1f, R5 ;  /* 0x0000001fff007819 */ /* 0x002fc60000011405 */
[----:B------:R-:W-:Y:S01]  /*13f20*/  IMAD.WIDE.U32 R8, R5, c[0x0][0x4d8], R8 ;  /* 0x0001360005087a25 */ /* 0x000fe200078e0008 */
[----:B------:R-:W-:-:S03]  /*13f30*/  IADD3 R4, -R6, RZ, RZ ;  /* 0x000000ff06047210 */ /* 0x000fc60007ffe1ff */
[----:B------:R-:W-:Y:S02]  /*13f40*/  IMAD R0, R0, c[0x0][0x4d8], RZ ;  /* 0x0001360000007a24 */ /* 0x000fe400078e02ff */
[----:B--2---:R-:W-:Y:S02]  /*13f50*/  IMAD R2, R2, c[0x0][0x550], R3 ;  /* 0x0001540002027a24 */ /* 0x004fe400078e0203 */
[----:B------:R-:W-:Y:S02]  /*13f60*/  IMAD R0, R5, c[0x0][0x4dc], R0 ;  /* 0x0001370005007a24 */ /* 0x000fe400078e0200 */
[----:B------:R-:W-:Y:S01]  /*13f70*/  IMAD R4, R4, c[0x0][0x4e8], R7 ;  /* 0x00013a0004047a24 */ /* 0x000fe200078e0207 */
[----:B------:R-:W-:Y:S01]  /*13f80*/  SHF.R.S32.HI R3, RZ, 0x1f, R2 ;  /* 0x0000001fff037819 */ /* 0x000fe20000011402 */
[----:B------:R-:W-:Y:S01]  /*13f90*/  IMAD.IADD R9, R0, 0x1, R9 ;  /* 0x0000000100097824 */ /* 0x000fe200078e0209 */
[----:B------:R-:W-:-:S03]  /*13fa0*/  SHF.R.S32.HI R0, RZ, 0x1f, R6 ;  /* 0x0000001fff007819 */ /* 0x000fc60000011406 */
[----:B------:R-:W-:Y:S02]  /*13fb0*/  IMAD R3, R3, c[0x0][0x4e0], RZ ;  /* 0x0001380003037a24 */ /* 0x000fe400078e02ff */
[----:B------:R-:W-:-:S04]  /*13fc0*/  IMAD.WIDE.U32 R8, R2, c[0x0][0x4e0], R8 ;  /* 0x0001380002087a25 */ /* 0x000fc800078e0008 */
[----:B------:R-:W-:Y:S01]  /*13fd0*/  IMAD R3, R2, c[0x0][0x4e4], R3 ;  /* 0x0001390002037a24 */ /* 0x000fe200078e0203 */
[----:B------:R-:W-:Y:S02]  /*13fe0*/  SHF.R.S32.HI R2, RZ, 0x1f, R4 ;  /* 0x0000001fff027819 */ /* 0x000fe40000011404 */
[----:B------:R-:W-:-:S03]  /*13ff0*/  IADD3 R6, P0, R6, R8, RZ ;  /* 0x0000000806067210 */ /* 0x000fc60007f1e0ff */
[----:B------:R-:W-:Y:S01]  /*14000*/  IMAD R5, R2, c[0x0][0x4c8], RZ ;  /* 0x0001320002057a24 */ /* 0x000fe200078e02ff */
[----:B------:R-:W-:-:S03]  /*14010*/  IADD3.X R7, R0, R9, R3, P0, !PT ;  /* 0x0000000900077210 */ /* 0x000fc600007fe403 */
[C---:B------:R-:W-:Y:S02]  /*14020*/  IMAD R5, R4.reuse, c[0x0][0x4cc], R5 ;  /* 0x0001330004057a24 */ /* 0x040fe400078e0205 */
[----:B------:R-:W-:-:S05]  /*14030*/  IMAD.WIDE.U32 R6, R4, c[0x0][0x4c8], R6 ;  /* 0x0001320004067a25 */ /* 0x000fca00078e0006 */
[----:B------:R-:W-:Y:S02]  /*14040*/  IADD3 R5, R7, R5, RZ ;  /* 0x0000000507057210 */ /* 0x000fe40007ffe0ff */
[----:B------:R-:W-:-:S04]  /*14050*/  LEA R2, P0, R6, c[0x0][0x4a8], 0x2 ;  /* 0x00012a0006027a11 */ /* 0x000fc800078010ff */
[----:B------:R-:W-:Y:S02]  /*14060*/  LEA.HI.X R3, R6, c[0x0][0x4ac], R5, 0x2, P0 ;  /* 0x00012b0006037a11 */ /* 0x000fe400000f1405 */
[----:B------:R-:W-:-:S05]  /*14070*/  MOV R5, 0xff800000 ;  /* 0xff80000000057802 */ /* 0x000fca0000000f00 */
[----:B------:R-:W-:Y:S01]  /*14080*/  STG.E [R2.64], R5 ;  /* 0x0000000502007986 */ /* 0x000fe2000c10190c */
[----:B------:R-:W-:Y:S05]  /*14090*/  EXIT ;  /* 0x000000000000794d */ /* 0x000fea0003800000 */
.L_x_459:
        /* <DEDUP_REMOVED lines=14> */
.L_x_1435:


//--------------------- .text._ZN7cutlass13device_kernelIN5flash19enable_sm80_to_sm89INS1_16FlashAttnFwdSm80INS1_25CollectiveMainloopFwdSm80ILi4ELi1ELb0EN4cute5tupleIJNS5_1CILi128EEENS7_ILi48EEENS7_ILi96EEEEEELi96ENS_10bfloat16_tEfNS_4arch4Sm80ELb0ELb1ELb1ELb1ELb0ELb0ELb1ELb1EEENS1_21CollectiveEpilogueFwdINS6_IJS8_SA_S9_EEENS6_IJNS7_ILi1EEESI_SI_EEESC_SE_Li128ELb1ELb1ELb1ELb0EEENS1_36VarlenDynamicPersistentTileSchedulerILi128ELi48ELi128ELi128ELb1ELb1ELb0ELb1ELb0ELb1EEEEEEEEEvNT_6ParamsE --------------------------
	.section	.text._ZN7cutlass13device_kernelIN5flash19enable_sm80_to_sm89INS1_16FlashAttnFwdSm80INS1_25CollectiveMainloopFwdSm80ILi4ELi1ELb0EN4cute5tupleIJNS5_1CILi128EEENS7_ILi48EEENS7_ILi96EEEEEELi96ENS_10bfloat16_tEfNS_4arch4Sm80ELb0ELb1ELb1ELb1ELb0ELb0ELb1ELb1EEENS1_21CollectiveEpilogueFwdINS6_IJS8_SA_S9_EEENS6_IJNS7_ILi1EEESI_SI_EEESC_SE_Li128ELb1ELb1ELb1ELb0EEENS1_36VarlenDynamicPersistentTileSchedulerILi128ELi48ELi128ELi128ELb1ELb1ELb0ELb1ELb0ELb1EEEEEEEEEvNT_6ParamsE,"ax",@progbits
	.sectioninfo	@"SHI_REGISTERS=255"
	.align	128
.text._ZN7cutlass13device_kernelIN5flash19enable_sm80_to_sm89INS1_16FlashAttnFwdSm80INS1_25CollectiveMainloopFwdSm80ILi4ELi1ELb0EN4cute5tupleIJNS5_1CILi128EEENS7_ILi48EEENS7_ILi96EEEEEELi96ENS_10bfloat16_tEfNS_4arch4Sm80ELb0ELb1ELb1ELb1ELb0ELb0ELb1ELb1EEENS1_21CollectiveEpilogueFwdINS6_IJS8_SA_S9_EEENS6_IJNS7_ILi1EEESI_SI_EEESC_SE_Li128ELb1ELb1ELb1ELb0EEENS1_36VarlenDynamicPersistentTileSchedulerILi128ELi48ELi128ELi128ELb1ELb1ELb0ELb1ELb0ELb1EEEEEEEEEvNT_6ParamsE:
        .type           _ZN7cutlass13device_kernelIN5flash19enable_sm80_to_sm89INS1_16FlashAttnFwdSm80INS1_25CollectiveMainloopFwdSm80ILi4ELi1ELb0EN4cute5tupleIJNS5_1CILi128EEENS7_ILi48EEENS7_ILi96EEEEEELi96ENS_10bfloat16_tEfNS_4arch4Sm80ELb0ELb1ELb1ELb1ELb0ELb0ELb1ELb1EEENS1_21CollectiveEpilogueFwdINS6_IJS8_SA_S9_EEENS6_IJNS7_ILi1EEESI_SI_EEESC_SE_Li128ELb1ELb1ELb1ELb0EEENS1_36VarlenDynamicPersistentTileSchedulerILi128ELi48ELi128ELi128ELb1ELb1ELb0ELb1ELb0ELb1EEEEEEEEEvNT_6ParamsE,@function
        .size           _ZN7cutlass13device_kernelIN5flash19enable_sm80_to_sm89INS1_16FlashAttnFwdSm80INS1_25CollectiveMainloopFwdSm80ILi4ELi1ELb0EN4cute5tupleIJNS5_1CILi128EEENS7_ILi48EEENS7_ILi96EEEEEELi96ENS_10bfloat16_tEfNS_4arch4Sm80ELb0ELb1ELb1ELb1ELb0ELb0ELb1ELb1EEENS1_21CollectiveEpilogueFwdINS6_IJS8_SA_S9_EEENS6_IJNS7_ILi1EEESI_SI_EEESC_SE_Li128ELb1ELb1ELb1ELb0EEENS1_36VarlenDynamicPersistentTileSchedulerILi128ELi48ELi128ELi128ELb1ELb1ELb0ELb1ELb0ELb1EEEEEEEEEvNT_6ParamsE,(.L_x_1436 - _ZN7cutlass13device_kernelIN5flash19enable_sm80_to_sm89INS1_16FlashAttnFwdSm80INS1_25CollectiveMainloopFwdSm80ILi4ELi1ELb0EN4cute5tupleIJNS5_1CILi128EEENS7_ILi48EEENS7_ILi96EEEEEELi96ENS_10bfloat16_tEfNS_4arch4Sm80ELb0ELb1ELb1ELb1ELb0ELb0ELb1ELb1EEENS1_21CollectiveEpilogueFwdINS6_IJS8_SA_S9_EEENS6_IJNS7_ILi1EEESI_SI_EEESC_SE_Li128ELb1ELb1ELb1ELb0EEENS1_36VarlenDynamicPersistentTileSchedulerILi128ELi48ELi128ELi128ELb1ELb1ELb0ELb1ELb0ELb1EEEEEEEEEvNT_6ParamsE)
        .other          _ZN7cutlass13device_kernelIN5flash19enable_sm80_to_sm89INS1_16FlashAttnFwdSm80INS1_25CollectiveMainloopFwdSm80ILi4ELi1ELb0EN4cute5tupleIJNS5_1CILi128EEENS7_ILi48EEENS7_ILi96EEEEEELi96ENS_10bfloat16_tEfNS_4arch4Sm80ELb0ELb1ELb1ELb1ELb0ELb0ELb1ELb1EEENS1_21CollectiveEpilogueFwdINS6_IJS8_SA_S9_EEENS6_IJNS7_ILi1EEESI_SI_EEESC_SE_Li128ELb1ELb1ELb1ELb0EEENS1_36VarlenDynamicPersistentTileSchedulerILi128ELi48ELi128ELi128ELb1ELb1ELb0ELb1ELb0ELb1EEEEEEEEEvNT_6ParamsE,@"STO_CUDA_ENTRY STV_DEFAULT"
_ZN7cutlass13device_kernelIN5flash19enable_sm80_to_sm89INS1_16FlashAttnFwdSm80INS1_25CollectiveMainloopFwdSm80ILi4ELi1ELb0EN4cute5tupleIJNS5_1CILi128EEENS7_ILi48EEENS7_ILi96EEEEEELi96ENS_10bfloat16_tEfNS_4arch4Sm80ELb0ELb1ELb1ELb1ELb0ELb0ELb1ELb1EEENS1_21CollectiveEpilogueFwdINS6_IJS8_SA_S9_EEENS6_IJNS7_ILi1EEESI_SI_EEESC_SE_Li128ELb1ELb1ELb1ELb0EEENS1_36VarlenDynamicPersistentTileSchedulerILi128ELi48ELi128ELi128ELb1ELb1ELb0ELb1ELb0ELb1EEEEEEEEEvNT_6ParamsE:
        /* <DEDUP_REMOVED lines=15> */
[----:B------:R-:W-:-:S03]  /*00f0*/  CS2R R8, SRZ ;  /* 0x0000000000087805 */ /* 0x000fc6000001ff00 */
[----:B------:R-:W-:-:S04]  /*0100*/  ISETP.NE.AND P6, PT, R13, 0x1f, PT ;  /* 0x0000001f0d00780c */ /* 0x000fc80003fc5270 */
[----:B------:R-:W-:-:S13]  /*0110*/  ISETP.GE.OR P0, PT, R13, c[0x0][0x53c], !P6 ;  /* 0x00014f000d007a0c */ /* 0x000fda0007706670 */
[----:B-1----:R-:W-:Y:S02]  /*0120*/  @!P0 IMAD.MOV.U32 R4, RZ, RZ, 0x4 ;  /* 0x00000004ff048424 */ /* 0x002fe400078e00ff */
[----:B------:R-:W-:Y:S02]  /*0130*/  @!P0 IMAD.MOV.U32 R2, RZ, RZ, 0x4 ;  /* 0x00000004ff028424 */ /* 0x000fe400078e00ff */
[----:B------:R-:W-:-:S04]  /*0140*/  @!P0 IMAD.WIDE.U32 R4, R13, R4, c[0x0][0x580] ;  /* 0x000160000d048625 */ /* 0x000fc800078e0004 */
[C---:B------:R-:W-:Y:S01]  /*0150*/  @!P0 IMAD.WIDE.U32 R2, R13.reuse, R2, c[0x0][0x578] ;  /* 0x00015e000d028625 */ /* 0x040fe200078e0002 */
[----:B------:R-:W2:Y:S04]  /*0160*/  @!P0 LDG.E R9, [R4.64] ;  /* 0x0000000604098981 */ /* 0x000ea8000c1e1900 */
[----:B------:R-:W2:Y:S01]  /*0170*/  @!P0 LDG.E R8, [R2.64] ;  /* 0x0000000602088981 */ /* 0x000ea2000c1e1900 */
[C---:B------:R-:W-:Y:S01]  /*0180*/  ISETP.NE.AND P5, PT, R13.reuse, RZ, PT ;  /* 0x000000ff0d00720c */ /* 0x040fe20003fa5270 */
[----:B------:R-:W1:Y:S01]  /*0190*/  S2UR UR4, SR_CTAID.X ;  /* 0x00000000000479c3 */ /* 0x000e620000002500 */
[C---:B------:R-:W-:Y:S01]  /*01a0*/  ISETP.GE.U32.AND P4, PT, R13.reuse, 0x2, PT ;  /* 0x000000020d00780c */ /* 0x040fe20003f86070 */
[----:B------:R-:W-:Y:S01]  /*01b0*/  IMAD.MOV.U32 R7, RZ, RZ, RZ ;  /* 0x000000ffff077224 */ /* 0x000fe200078e00ff */
        /* <DEDUP_REMOVED lines=26> */
.L_x_465:
[----:B------:R-:W-:-:S04]  /*0360*/  IADD3 R0, R7, 0x1f, RZ ;  /* 0x0000001f07007810 */ /* 0x000fc80007ffe0ff */
[----:B------:R-:W-:-:S13]  /*0370*/  ISETP.GE.AND P0, PT, R0, c[0x0][0x53c], PT ;  /* 0x00014f0000007a0c */ /* 0x000fda0003f06270 */
[----:B------:R-:W-:Y:S05]  /*0380*/  @P0 BRA `(.L_x_462) ;  /* 0x00000c4000000947 */ /* 0x000fea0003800000 */
[----:B------:R-:W-:Y:S01]  /*0390*/  MOV R7, R0 ;  /* 0x0000000000077202 */ /* 0x000fe20000000f00 */
[----:B------:R-:W-:-:S03]  /*03a0*/  CS2R R8, SRZ ;  /* 0x0000000000087805 */ /* 0x000fc6000001ff00 */
[----:B------:R-:W-:-:S04]  /*03b0*/  IADD3 R0, R13, R7, RZ ;  /* 0x000000070d007210 */ /* 0x000fc80007ffe0ff */
[----:B------:R-:W-:-:S13]  /*03c0*/  ISETP.GE.OR P0, PT, R0, c[0x0][0x53c], !P6 ;  /* 0x00014f0000007a0c */ /* 0x000fda0007706670 */
[----:B------:R-:W-:Y:S02]  /*03d0*/  @!P0 MOV R2, 0x4 ;  /* 0x0000000400028802 */ /* 0x000fe40000000f00 */
        /* <DEDUP_REMOVED lines=8> */
.L_x_645:
        /* <DEDUP_REMOVED lines=16> */
.L_x_646:
[----:B--2---:R-:W-:-:S05]  /*0560*/  IMAD R0, R0, c[0x0][0x538], RZ ;  /* 0x00014e0000007a24 */ /* 0x004fca00078e02ff */
[----:B------:R-:W-:-:S04]  /*0570*/  IADD3 R6, R0, R6, RZ ;  /* 0x0000000600067210 */ /* 0x000fc80007ffe0ff */
[----:B------:R-:W-:-:S13]  /*0580*/  ISETP.GT.AND P0, PT, R6, UR4, PT ;  /* 0x0000000406007c0c */ /* 0x000fda000bf04270 */
[----:B-1----:R-:W-:Y:S05]  /*0590*/  @!P0 BRA `(.L_x_465) ;  /* 0xfffffdc000008947 */ /* 0x002fea000383ffff */
.L_x_461:
[----:B------:R-:W-:-:S05]  /*05a0*/  IADD3 R11, -R0, R6, RZ ;  /* 0x00000006000b7210 */ /* 0x000fca0007ffe1ff */
[----:B------:R-:W-:-:S05]  /*05b0*/  IMAD R0, R4, c[0x0][0x538], R11 ;  /* 0x00014e0004007a24 */ /* 0x000fca00078e020b */
[----:B------:R-:W-:Y:S01]  /*05c0*/  ISETP.GT.AND P0, PT, R0, UR4, PT ;  /* 0x0000000400007c0c */ /* 0x000fe2000bf04270 */
[----:B------:R-:W-:-:S12]  /*05d0*/  BRA.DIV ~URZ, `(.L_x_466) ;  /* 0x000184227f007947 */ /* 0x000fd8000b800000 */
[----:B------:R-:W-:-:S04]  /*05e0*/  VOTE.ANY R10, PT, !P0 ;  /* 0x00000000000a7806 */ /* 0x000fc800040e0100 */
.L_x_647:
[----:B------:R-:W1:Y:S02]  /*05f0*/  POPC R6, R10 ;  /* 0x0000000a00067309 */ /* 0x000e640000000000 */
[----:B-1----:R-:W-:-:S05]  /*0600*/  IADD3 R0, R6, R7, RZ ;  /* 0x0000000706007210 */ /* 0x002fca0007ffe0ff */
[----:B------:R1:W-:Y:S01]  /*0610*/  STL [R1+0x2c], R0 ;  /* 0x00002c0001007387 */ /* 0x0003e20000100800 */
[----:B------:R-:W-:Y:S05]  /*0620*/  BRA.DIV ~URZ, `(.L_x_467) ;  /* 0x000184227f007947 */ /* 0x000fea000b800000 */
[----:B------:R2:W3:Y:S01]  /*0630*/  SHFL.IDX PT, R12, R9, R6, 0x1f ;  /* 0x00001f06090c7589 */ /* 0x0004e200000e0000 */
[----:B------:R-:W-:-:S03]  /*0640*/  MOV R7, RZ ;  /* 0x000000ff00077202 */ /* 0x000fc60000000f00 */
[----:B------:R2:W4:Y:S04]  /*0650*/  SHFL.IDX PT, R9, R8, R6, 0x1f ;  /* 0x00001f0608097589 */ /* 0x00052800000e0000 */
.L_x_648:
[----:B------:R-:W-:Y:S01]  /*0660*/  ISETP.NE.AND P0, PT, R10, RZ, PT ;  /* 0x000000ff0a00720c */ /* 0x000fe20003f05270 */
[----:B------:R-:W-:-:S12]  /*0670*/  BSSY B0, `(.L_x_468) ;  /* 0x0000005000007945 */ /* 0x000fd80003800000 */
[----:B------:R-:W-:Y:S05]  /*0680*/  @!P0 BRA `(.L_x_469) ;  /* 0x0000003000008947 */ /* 0x000fea0003800000 */
[----:B------:R-:W-:Y:S01]  /*0690*/  IADD3 R3, R6, -0x1, RZ ;  /* 0xffffffff06037810 */ /* 0x000fe20007ffe0ff */
[----:B------:R-:W-:Y:S05]  /*06a0*/  BRA.DIV ~URZ, `(.L_x_470) ;  /* 0x000184827f007947 */ /* 0x000fea000b800000 */
[----:B------:R1:W2:Y:S02]  /*06b0*/  SHFL.IDX PT, R7, R4, R3, 0x1f ;  /* 0x00001f0304077589 */ /* 0x0002a400000e0000 */
.L_x_469:
[----:B------:R-:W-:Y:S05]  /*06c0*/  BSYNC B0 ;  /* 0x0000000000007941 */ /* 0x000fea0003800000 */
.L_x_468:
[----:B-12---:R-:W-:Y:S01]  /*06d0*/  IMAD R0, R7, c[0x0][0x538], R11 ;  /* 0x00014e0007007a24 */ /* 0x006fe200078e020b */
[----:B----4-:R-:W-:Y:S01]  /*06e0*/  ISETP.NE.AND P0, PT, R9, 0x1, PT ;  /* 0x000000010900780c */ /* 0x010fe20003f05270 */
[----:B------:R-:W-:Y:S03]  /*06f0*/  BSSY B0, `(.L_x_471) ;  /* 0x0000089000007945 */ /* 0x000fe60003800000 */
[----:B------:R1:W-:Y:S01]  /*0700*/  STL [R1+0x20], R0 ;  /* 0x0000200001007387 */ /* 0x0003e20000100800 */
[----:B------:R-:W-:-:S08]  /*0710*/  IADD3 R11, -R0, UR4, RZ ;  /* 0x00000004000b7c10 */ /* 0x000fd0000fffe1ff */
[----:B------:R-:W-:Y:S05]  /*0720*/  @!P0 BRA `(.L_x_472) ;  /* 0x000003f000008947 */ /* 0x000fea0003800000 */
[-C--:B-1-3--:R-:W-:Y:S02]  /*0730*/  IABS R0, R12.reuse ;  /* 0x0000000c00007213 */ /* 0x08afe40000000000 */
[----:B------:R-:W-:-:S03]  /*0740*/  IABS R6, R12 ;  /* 0x0000000c00067213 */ /* 0x000fc60000000000 */
[----:B------:R-:W-:Y:S01]  /*0750*/  IMAD.MOV.U32 R5, RZ, RZ, R0 ;  /* 0x000000ffff057224 */ /* 0x000fe200078e0000 */
[----:B------:R-:W-:-:S03]  /*0760*/  IABS R0, R9 ;  /* 0x0000000900007213 */ /* 0x000fc60000000000 */
[----:B------:R-:W1:Y:S02]  /*0770*/  I2F.RP R2, R5 ;  /* 0x0000000500027306 */ /* 0x000e640000209400 */
[----:B------:R-:W-:Y:S01]  /*0780*/  IMAD.MOV.U32 R8, RZ, RZ, R0 ;  /* 0x000000ffff087224 */ /* 0x000fe200078e0000 */
[----:B------:R-:W-:-:S05]  /*0790*/  IABS R0, R11 ;  /* 0x0000000b00007213 */ /* 0x000fca0000000000 */
[----:B------:R-:W-:Y:S08]  /*07a0*/  I2F.RP R7, R8 ;  /* 0x0000000800077306 */ /* 0x000ff00000209400 */
[----:B-1----:R-:W1:Y:S02]  /*07b0*/  MUFU.RCP R2, R2 ;  /* 0x0000000200027308 */ /* 0x002e640000001000 */
[----:B-1----:R-:W-:-:S06]  /*07c0*/  IADD3 R2, R2, 0xffffffe, RZ ;  /* 0x0ffffffe02027810 */ /* 0x002fcc0007ffe0ff */
[----:B------:R-:W1:Y:S02]  /*07d0*/  F2I.FTZ.U32.TRUNC.NTZ R3, R2 ;  /* 0x0000000200037305 */ /* 0x000e64000021f000 */
[----:B-1----:R-:W-:-:S04]  /*07e0*/  IMAD.MOV R2, RZ, RZ, -R3 ;  /* 0x000000ffff027224 */ /* 0x002fc800078e0a03 */
[----:B------:R-:W-:Y:S02]  /*07f0*/  IMAD R4, R2, R5, RZ ;  /* 0x0000000502047224 */ /* 0x000fe400078e02ff */
[----:B------:R-:W-:-:S04]  /*0800*/  IMAD.MOV.U32 R2, RZ, RZ, RZ ;  /* 0x000000ffff027224 */ /* 0x000fc800078e00ff */
[----:B------:R-:W-:Y:S01]  /*0810*/  IMAD.HI.U32 R2, R3, R4, R2 ;  /* 0x0000000403027227 */ /* 0x000fe200078e0002 */
[----:B------:R-:W-:-:S03]  /*0820*/  MOV R3, R0 ;  /* 0x0000000000037202 */ /* 0x000fc60000000f00 */
[----:B------:R-:W-:Y:S02]  /*0830*/  IMAD.MOV R0, RZ, RZ, -R6 ;  /* 0x000000ffff007224 */ /* 0x000fe400078e0a06 */
        /* <DEDUP_REMOVED lines=28> */
[----:B------:R-:W-:-:S03]  /*0a00*/  IMAD.MOV R5, RZ, RZ, -R4 ;  /* 0x000000ffff057224 */ /* 0x000fc600078e0a04 */
        /* <DEDUP_REMOVED lines=10> */
[----:B------:R-:W-:-:S04]  /*0ab0*/  IMAD.MOV R2, RZ, RZ, -R0 ;  /* 0x000000ffff027224 */ /* 0x000fc800078e0a00 */
[C---:B------:R-:W-:Y:S01]  /*0ac0*/  IMAD R3, R9.reuse, R2, R4 ;  /* 0x0000000209037224 */ /* 0x040fe200078e0204 */
[----:B------:R-:W-:Y:S01]  /*0ad0*/  LEA R2, R9, R0, 0x18 ;  /* 0x0000000009027211 */ /* 0x000fe200078ec0ff */
[----:B------:R-:W-:-:S04]  /*0ae0*/  IMAD R0, R12, R5, R11 ;  /* 0x000000050c007224 */ /* 0x000fc800078e020b */
[----:B------:R-:W-:-:S05]  /*0af0*/  IMAD R2, R3, 0x10000, R2 ;  /* 0x0001000003027824 */ /* 0x000fca00078e0202 */
[----:B------:R1:W-:Y:S01]  /*0b00*/  STL [R1+0x28], R2 ;  /* 0x0000280201007387 */ /* 0x0003e20000100800 */
[----:B------:R-:W-:Y:S05]  /*0b10*/  BRA `(.L_x_473) ;  /* 0x0000046000007947 */ /* 0x000fea0003800000 */
.L_x_472:
[----:B------:R-:W2:Y:S01]  /*0b20*/  LDL R3, [R1+0x2c] ;  /* 0x00002c0001037983 */ /* 0x000ea20000100800 */
[----:B------:R-:W-:-:S04]  /*0b30*/  IMAD.MOV.U32 R2, RZ, RZ, 0x4 ;  /* 0x00000004ff027424 */ /* 0x000fc800078e00ff */
[----:B--2---:R-:W-:-:S05]  /*0b40*/  IMAD.WIDE R2, R3, R2, c[0x0][0x590] ;  /* 0x0001640003027625 */ /* 0x004fca00078e0202 */
[----:B------:R-:W2:Y:S02]  /*0b50*/  LDG.E R7, [R2.64] ;  /* 0x0000000602077981 */ /* 0x000ea4000c1e1900 */
[----:B--23--:R-:W-:-:S05]  /*0b60*/  IMAD R9, R7, R12, RZ ;  /* 0x0000000c07097224 */ /* 0x00cfca00078e02ff */
[-C--:B-1----:R-:W-:Y:S02]  /*0b70*/  IABS R0, R9.reuse ;  /* 0x0000000900007213 */ /* 0x082fe40000000000 */
[----:B------:R-:W-:-:S03]  /*0b80*/  IABS R8, R9 ;  /* 0x0000000900087213 */ /* 0x000fc60000000000 */
[----:B------:R-:W-:-:S04]  /*0b90*/  IMAD.MOV.U32 R6, RZ, RZ, R0 ;  /* 0x000000ffff067224 */ /* 0x000fc800078e0000 */
[----:B------:R-:W1:Y:S08]  /*0ba0*/  I2F.RP R2, R6 ;  /* 0x0000000600027306 */ /* 0x000e700000209400 */
[----:B-1----:R-:W1:Y:S02]  /*0bb0*/  MUFU.RCP R2, R2 ;  /* 0x0000000200027308 */ /* 0x002e640000001000 */
[----:B-1----:R-:W-:-:S06]  /*0bc0*/  IADD3 R2, R2, 0xffffffe, RZ ;  /* 0x0ffffffe02027810 */ /* 0x002fcc0007ffe0ff */
[----:B------:R-:W1:Y:S02]  /*0bd0*/  F2I.FTZ.U32.TRUNC.NTZ R3, R2 ;  /* 0x0000000200037305 */ /* 0x000e64000021f000 */
[----:B-1----:R-:W-:-:S04]  /*0be0*/  IMAD.MOV R0, RZ, RZ, -R3 ;  /* 0x000000ffff007224 */ /* 0x002fc800078e0a03 */
[----:B------:R-:W-:Y:S01]  /*0bf0*/  IMAD.MOV.U32 R2, RZ, RZ, R0 ;  /* 0x000000ffff027224 */ /* 0x000fe200078e0000 */
[----:B------:R-:W-:-:S03]  /*0c00*/  IABS R0, R11 ;  /* 0x0000000b00007213 */ /* 0x000fc60000000000 */
[----:B------:R-:W-:Y:S01]  /*0c10*/  IMAD R4, R2, R6, RZ ;  /* 0x0000000602047224 */ /* 0x000fe200078e02ff */
[----:B------:R-:W-:Y:S01]  /*0c20*/  MOV R5, R0 ;  /* 0x0000000000057202 */ /* 0x000fe20000000f00 */
[----:B------:R-:W-:-:S04]  /*0c30*/  IMAD.MOV.U32 R2, RZ, RZ, RZ ;  /* 0x000000ffff027224 */ /* 0x000fc800078e00ff */
[----:B------:R-:W-:-:S04]  /*0c40*/  IMAD.HI.U32 R0, R3, R4, R2 ;  /* 0x0000000403007227 */ /* 0x000fc800078e0002 */
[----:B------:R-:W-:Y:S02]  /*0c50*/  IMAD.MOV R2, RZ, RZ, -R8 ;  /* 0x000000ffff027224 */ /* 0x000fe400078e0a08 */
        /* <DEDUP_REMOVED lines=9> */
[----:B------:R-:W-:-:S04]  /*0cf0*/  @P2 IADD3 R0, R0, 0x1, RZ ;  /* 0x0000000100002810 */ /* 0x000fc80007ffe0ff */
[----:B------:R-:W-:-:S05]  /*0d00*/  MOV R4, R0 ;  /* 0x0000000000047202 */ /* 0x000fca0000000f00 */
[----:B------:R-:W-:Y:S01]  /*0d10*/  @!P1 IMAD.MOV R4, RZ, RZ, -R4 ;  /* 0x000000ffff049224 */ /* 0x000fe200078e0a04 */
[----:B------:R-:W-:-:S05]  /*0d20*/  @!P0 LOP3.LUT R4, RZ, R9, RZ, 0x33, !PT ;  /* 0x00000009ff048212 */ /* 0x000fca00078e33ff */
[----:B------:R-:W-:-:S05]  /*0d30*/  IMAD R10, R7, R4, RZ ;  /* 0x00000004070a7224 */ /* 0x000fca00078e02ff */
[----:B------:R-:W-:-:S04]  /*0d40*/  IADD3 R0, -R10, c[0x0][0x538], RZ ;  /* 0x00014e000a007a10 */ /* 0x000fc80007ffe1ff */
[----:B------:R-:W-:-:S04]  /*0d50*/  IMNMX R6, R7, R0, PT ;  /* 0x0000000007067217 */ /* 0x000fc80003800200 */
[----:B------:R-:W-:-:S05]  /*0d60*/  IABS R0, R6 ;  /* 0x0000000600007213 */ /* 0x000fca0000000000 */
[----:B------:R-:W-:-:S04]  /*0d70*/  IMAD.MOV.U32 R5, RZ, RZ, R0 ;  /* 0x000000ffff057224 */ /* 0x000fc800078e0000 */
[----:B------:R-:W1:Y:S08]  /*0d80*/  I2F.RP R2, R5 ;  /* 0x0000000500027306 */ /* 0x000e700000209400 */
[----:B-1----:R-:W1:Y:S02]  /*0d90*/  MUFU.RCP R2, R2 ;  /* 0x0000000200027308 */ /* 0x002e640000001000 */
[----:B-1----:R-:W-:-:S06]  /*0da0*/  IADD3 R2, R2, 0xffffffe, RZ ;  /* 0x0ffffffe02027810 */ /* 0x002fcc0007ffe0ff */
[----:B------:R1:W2:Y:S02]  /*0db0*/  F2I.FTZ.U32.TRUNC.NTZ R3, R2 ;  /* 0x0000000200037305 */ /* 0x0002a4000021f000 */
[----:B-1----:R-:W-:Y:S01]  /*0dc0*/  IMAD.MOV R2, RZ, RZ, -R4 ;  /* 0x000000ffff027224 */ /* 0x002fe200078e0a04 */
[----:B--2---:R-:W-:-:S03]  /*0dd0*/  IADD3 R0, RZ, -R3, RZ ;  /* 0x80000003ff007210 */ /* 0x004fc60007ffe0ff */
[----:B------:R-:W-:Y:S01]  /*0de0*/  IMAD R8, R9, R2, R11 ;  /* 0x0000000209087224 */ /* 0x000fe200078e020b */
[----:B------:R-:W-:Y:S01]  /*0df0*/  IABS R9, R6 ;  /* 0x0000000600097213 */ /* 0x000fe20000000000 */
[----:B------:R-:W-:Y:S02]  /*0e00*/  IMAD.MOV.U32 R7, RZ, RZ, R0 ;  /* 0x000000ffff077224 */ /* 0x000fe400078e0000 */
[----:B------:R-:W-:Y:S01]  /*0e10*/  IMAD.MOV.U32 R2, RZ, RZ, RZ ;  /* 0x000000ffff027224 */ /* 0x000fe200078e00ff */
[----:B------:R-:W-:Y:S01]  /*0e20*/  IABS R0, R8 ;  /* 0x0000000800007213 */ /* 0x000fe20000000000 */
[----:B------:R-:W-:-:S04]  /*0e30*/  IMAD R7, R7, R5, RZ ;  /* 0x0000000507077224 */ /* 0x000fc800078e02ff */
[----:B------:R-:W-:Y:S01]  /*0e40*/  IMAD.MOV.U32 R4, RZ, RZ, R0 ;  /* 0x000000ffff047224 */ /* 0x000fe200078e0000 */
[----:B------:R-:W-:Y:S01]  /*0e50*/  IADD3 R0, RZ, -R9, RZ ;  /* 0x80000009ff007210 */ /* 0x000fe20007ffe0ff */
[----:B------:R-:W-:-:S04]  /*0e60*/  IMAD.HI.U32 R3, R3, R7, R2 ;  /* 0x0000000703037227 */ /* 0x000fc800078e0002 */
[----:B------:R-:W-:Y:S02]  /*0e70*/  IMAD.MOV.U32 R2, RZ, RZ, R0 ;  /* 0x000000ffff027224 */ /* 0x000fe400078e0000 */
[----:B------:R-:W-:Y:S01]  /*0e80*/  IMAD.HI.U32 R0, R3, R4, RZ ;  /* 0x0000000403007227 */ /* 0x000fe200078e00ff */
[----:B------:R-:W-:-:S03]  /*0e90*/  IADD3 R3, R10, 0x1000000, R8 ;  /* 0x010000000a037810 */ /* 0x000fc60007ffe008 */
[----:B------:R-:W-:-:S05]  /*0ea0*/  IMAD R2, R0, R2, R4 ;  /* 0x0000000200027224 */ /* 0x000fca00078e0204 */
[----:B------:R-:W-:-:S13]  /*0eb0*/  ISETP.GT.U32.AND P0, PT, R5, R2, PT ;  /* 0x000000020500720c */ /* 0x000fda0003f04070 */
[----:B------:R-:W-:Y:S01]  /*0ec0*/  @!P0 IMAD.IADD R2, R2, 0x1, -R5 ;  /* 0x0000000102028824 */ /* 0x000fe200078e0a05 */
[----:B------:R-:W-:Y:S02]  /*0ed0*/  @!P0 IADD3 R0, R0, 0x1, RZ ;  /* 0x0000000100008810 */ /* 0x000fe40007ffe0ff */
[----:B------:R-:W-:Y:S02]  /*0ee0*/  ISETP.NE.AND P0, PT, R6, RZ, PT ;  /* 0x000000ff0600720c */ /* 0x000fe40003f05270 */
[----:B------:R-:W-:Y:S02]  /*0ef0*/  ISETP.GE.U32.AND P2, PT, R2, R5, PT ;  /* 0x000000050200720c */ /* 0x000fe40003f46070 */
[----:B------:R-:W-:-:S04]  /*0f00*/  LOP3.LUT R2, R8, R6, RZ, 0x3c, !PT ;  /* 0x0000000608027212 */ /* 0x000fc800078e3cff */
[----:B------:R-:W-:Y:S01]  /*0f10*/  ISETP.GE.AND P1, PT, R2, RZ, PT ;  /* 0x000000ff0200720c */ /* 0x000fe20003f26270 */
[----:B------:R-:W-:-:S06]  /*0f20*/  IMAD.MOV R2, RZ, RZ, -R6 ;  /* 0x000000ffff027224 */ /* 0x000fcc00078e0a06 */
[----:B------:R-:W-:-:S06]  /*0f30*/  @P2 IADD3 R0, R0, 0x1, RZ ;  /* 0x0000000100002810 */ /* 0x000fcc0007ffe0ff */
[----:B------:R-:W-:Y:S02]  /*0f40*/  @!P1 IADD3 R0, -R0, RZ, RZ ;  /* 0x000000ff00009210 */ /* 0x000fe40007ffe1ff */
[----:B------:R-:W-:-:S05]  /*0f50*/  @!P0 LOP3.LUT R0, RZ, R6, RZ, 0x33, !PT ;  /* 0x00000006ff008212 */ /* 0x000fca00078e33ff */
[----:B------:R-:W-:-:S05]  /*0f60*/  IMAD R2, R0, R2, R3 ;  /* 0x0000000200027224 */ /* 0x000fca00078e0203 */
[----:B------:R1:W-:Y:S02]  /*0f70*/  STL [R1+0x28], R2 ;  /* 0x0000280201007387 */ /* 0x0003e40000100800 */
.L_x_473:
[----:B------:R-:W-:Y:S05]  /*0f80*/  BSYNC B0 ;  /* 0x0000000000007941 */ /* 0x000fea0003800000 */
.L_x_471:
[----:B------:R-:W-:-:S04]  /*0f90*/  LOP3.LUT R0, RZ, R0, RZ, 0x33, !PT ;  /* 0x00000000ff007212 */ /* 0x000fc800078e33ff */
[----:B------:R-:W-:-:S05]  /*0fa0*/  IADD3 R0, R0, R12, RZ ;  /* 0x0000000c00007210 */ /* 0x000fca0007ffe0ff */
[----:B------:R2:W-:Y:S01]  /*0fb0*/  STL [R1+0x24], R0 ;  /* 0x0000240001007387 */ /* 0x0005e20000100800 */
[----:B------:R-:W-:Y:S05]  /*0fc0*/  BRA `(.L_x_474) ;  /* 0x0000006000007947 */ /* 0x000fea0003800000 */
.L_x_462:
[----:B------:R-:W-:Y:S01]  /*0fd0*/  MOV R0, UR4 ;  /* 0x0000000400007c02 */ /* 0x000fe20008000f00 */
[----:B------:R-:W-:Y:S04]  /*0fe0*/  STL [R1+0x24], RZ ;  /* 0x000024ff01007387 */ /* 0x000fe80000100800 */
[----:B------:R-:W-:Y:S04]  /*0ff0*/  STL [R1+0x28], RZ ;  /* 0x000028ff01007387 */ /* 0x000fe80000100800 */
[----:B------:R1:W-:Y:S02]  /*1000*/  STL [R1+0x20], R0 ;  /* 0x0000200001007387 */ /* 0x0003e40000100800 */
[----:B-1----:R-:W-:-:S05]  /*1010*/  MOV R0, c[0x0][0x53c] ;  /* 0x00014f0000007a02 */ /* 0x002fca0000000f00 */
[----:B------:R1:W-:Y:S02]  /*1020*/  STL [R1+0x2c], R0 ;  /* 0x00002c0001007387 */ /* 0x0003e40000100800 */
.L_x_474:
[----:B------:R-:W3:Y:S04]  /*1030*/  LDL R4, [R1+0x20] ;  /* 0x0000200001047983 */ /* 0x000ee80000100800 */
[----:B------:R-:W3:Y:S04]  /*1040*/  LDL R5, [R1+0x24] ;  /* 0x0000240001057983 */ /* 0x000ee80000100800 */
[----:B------:R-:W3:Y:S04]  /*1050*/  LDL R6, [R1+0x28] ;  /* 0x0000280001067983 */ /* 0x000ee80000100800 */
[----:B------:R-:W3:Y:S01]  /*1060*/  LDL R7, [R1+0x2c] ;  /* 0x00002c0001077983 */ /* 0x000ee20000100800 */
[----:B------:R-:W-:Y:S01]  /*1070*/  ISETP.NE.AND P0, PT, R13, RZ, PT ;  /* 0x000000ff0d00720c */ /* 0x000fe20003f05270 */
[----:B------:R-:W-:-:S12]  /*1080*/  WARPSYNC 0xffffffff ;  /* 0xffffffff00007948 */ /* 0x000fd80003800000 */
[----:B---3--:R3:W-:Y:S04]  /*1090*/  @!P0 STS.128 [0xc080], R4 ;  /* 0x00c08004ff008388 */ /* 0x0087e80000000c00 */
[----:B------:R-:W-:Y:S06]  /*10a0*/  BAR.ARV 0x5, 0x80 ;  /* 0x0142000000007b1d */ /* 0x000fec0000002000 */
.L_x_460:
[----:B-12---:R-:W2:Y:S02]  /*10b0*/  LDL R0, [R1+0x2c] ;  /* 0x00002c0001007983 */ /* 0x006ea40000100800 */
[----:B--2---:R-:W-:-:S13]  /*10c0*/  ISETP.GE.AND P0, PT, R0, c[0x0][0x53c], PT ;  /* 0x00014f0000007a0c */ /* 0x004fda0003f06270 */
[----:B------:R-:W-:Y:S05]  /*10d0*/  @P0 EXIT ;  /* 0x000000000000094d */ /* 0x000fea0003800000 */
[----:B------:R-:W1:Y:S02]  /*10e0*/  S2R R11, SR_TID.X ;  /* 0x00000000000b7919 */ /* 0x000e640000002100 */
[----:B-1----:R-:W-:-:S04]  /*10f0*/  SHF.R.S32.HI R8, RZ, 0x1f, R11 ;  /* 0x0000001fff087819 */ /* 0x002fc8000001140b */
[CC--:B------:R-:W-:Y:S02]  /*1100*/  LEA.HI R17, R8.reuse, R11.reuse, RZ, 0x3 ;  /* 0x0000000b08117211 */ /* 0x0c0fe400078f18ff */
[----:B------:R-:W-:Y:S02]  /*1110*/  LEA.HI R3, R8, R11, RZ, 0x4 ;  /* 0x0000000b08037211 */ /* 0x000fe400078f20ff */
[----:B------:R-:W-:Y:S02]  /*1120*/  LOP3.LUT R2, R17, 0xfffffff8, RZ, 0xc0, !PT ;  /* 0xfffffff811027812 */ /* 0x000fe400078ec0ff */
[----:B---3--:R-:W-:Y:S02]  /*1130*/  SHF.R.S32.HI R5, RZ, 0x4, R3 ;  /* 0x00000004ff057819 */ /* 0x008fe40000011403 */
[----:B------:R-:W-:Y:S01]  /*1140*/  LOP3.LUT R0, R3, 0xfffffff0, RZ, 0xc0, !PT ;  /* 0xfffffff003007812 */ /* 0x000fe200078ec0ff */
[----:B------:R-:W-:Y:S01]  /*1150*/  IMAD.IADD R2, R11, 0x1, -R2 ;  /* 0x000000010b027824 */ /* 0x000fe200078e0a02 */
[----:B------:R-:W-:-:S02]  /*1160*/  LEA.HI R3, R3, R5, RZ, 0x1 ;  /* 0x0000000503037211 */ /* 0x000fc400078f08ff */
[----:B------:R-:W-:Y:S01]  /*1170*/  LEA.HI R6, R8, R11, RZ, 0x2 ;  /* 0x0000000b08067211 */ /* 0x000fe200078f10ff */
[----:B------:R-:W-:Y:S01]  /*1180*/  IMAD.IADD R0, R11, 0x1, -R0 ;  /* 0x000000010b007824 */ /* 0x000fe200078e0a00 */
[----:B------:R-:W-:Y:S02]  /*1190*/  LEA.HI R7, R2, R2, RZ, 0x1 ;  /* 0x0000000202077211 */ /* 0x000fe400078f08ff */
[----:B------:R-:W-:Y:S02]  /*11a0*/  LOP3.LUT R4, R3, 0xfffffffe, RZ, 0xc0, !PT ;  /* 0xfffffffe03047812 */ /* 0x000fe400078ec0ff */
[----:B------:R-:W-:Y:S02]  /*11b0*/  LOP3.LUT R3, R7, 0x3fffffe, RZ, 0xc0, !PT ;  /* 0x03fffffe07037812 */ /* 0x000fe400078ec0ff */
[----:B------:R-:W-:Y:S01]  /*11c0*/  LEA.HI R10, R0, R0, RZ, 0x1 ;  /* 0x00000000000a7211 */ /* 0x000fe200078f08ff */
[----:B------:R-:W-:Y:S01]  /*11d0*/  IMAD.IADD R12, R5, 0x1, -R4 ;  /* 0x00000001050c7824 */ /* 0x000fe200078e0a04 */
[----:B------:R-:W-:Y:S01]  /*11e0*/  SHF.R.S32.HI R4, RZ, 0x3, R17 ;  /* 0x00000003ff047819 */ /* 0x000fe20000011411 */
[----:B------:R-:W-:Y:S01]  /*11f0*/  IMAD.IADD R15, R2, 0x1, -R3 ;  /* 0x00000001020f7824 */ /* 0x000fe200078e0a03 */
[----:B------:R-:W-:-:S02]  /*1200*/  LOP3.LUT R2, R10, 0x7fffffe, RZ, 0xc0, !PT ;  /* 0x07fffffe0a027812 */ /* 0x000fc400078ec0ff */
[----:B------:R-:W-:Y:S02]  /*1210*/  SHF.R.S32.HI R3, RZ, 0x1f, R0 ;  /* 0x0000001fff037819 */ /* 0x000fe40000011400 */
[----:B------:R-:W-:Y:S01]  /*1220*/  LOP3.LUT R5, R6, 0xfffffffc, RZ, 0xc0, !PT ;  /* 0xfffffffc06057812 */ /* 0x000fe200078ec0ff */
[----:B------:R-:W-:Y:S01]  /*1230*/  IMAD.IADD R13, R0, 0x1, -R2 ;  /* 0x00000001000d7824 */ /* 0x000fe200078e0a02 */
[----:B------:R-:W-:Y:S01]  /*1240*/  LEA.HI R16, R3, R0, RZ, 0x3 ;  /* 0x0000000003107211 */ /* 0x000fe200078f18ff */
[----:B------:R-:W-:Y:S01]  /*1250*/  IMAD.SHL.U32 R0, R4, 0x40, RZ ;  /* 0x0000004004007824 */ /* 0x000fe200078e00ff */
[----:B------:R-:W-:Y:S01]  /*1260*/  LEA.HI R8, R8, R11, RZ, 0x5 ;  /* 0x0000000b08087211 */ /* 0x000fe200078f28ff */
[----:B------:R-:W-:Y:S01]  /*1270*/  IMAD.IADD R18, R11, 0x1, -R5 ;  /* 0x000000010b127824 */ /* 0x000fe200078e0a05 */
[----:B------:R-:W-:Y:S02]  /*1280*/  SHF.R.S32.HI R14, RZ, 0x2, R6 ;  /* 0x00000002ff0e7819 */ /* 0x000fe40000011406 */
[----:B------:R-:W-:Y:S01]  /*1290*/  LOP3.LUT R2, R8, 0xffffffe0, RZ, 0xc0, !PT ;  /* 0xffffffe008027812 */ /* 0x000fe200078ec0ff */
[----:B------:R-:W-:Y:S01]  /*12a0*/  IMAD.SHL.U32 R22, R18, 0x8, RZ ;  /* 0x0000000812167824 */ /* 0x000fe200078e00ff */
[----:B------:R-:W-:-:S02]  /*12b0*/  LOP3.LUT R0, R0, 0xc0, RZ, 0xc0, !PT ;  /* 0x000000c000007812 */ /* 0x000fc400078ec0ff */
[----:B------:R-:W-:Y:S01]  /*12c0*/  LEA.HI R5, R6, R14, RZ, 0x1 ;  /* 0x0000000e06057211 */ /* 0x000fe200078f08ff */
[----:B------:R-:W-:Y:S01]  /*12d0*/  IMAD.IADD R21, R11, 0x1, -R2 ;  /* 0x000000010b157824 */ /* 0x000fe200078e0a02 */
[----:B------:R-:W-:Y:S02]  /*12e0*/  SHF.R.U32.HI R4, RZ, 0x3, R0 ;  /* 0x00000003ff047819 */ /* 0x000fe40000011600 */
[----:B------:R-:W-:Y:S02]  /*12f0*/  LOP3.LUT R3, R0, 0x18, R22, 0xf8, !PT ;  /* 0x0000001800037812 */ /* 0x000fe400078ef816 */
[--C-:B------:R-:W-:Y:S02]  /*1300*/  SHF.R.S32.HI R9, RZ, 0x5, R8.reuse ;  /* 0x00000005ff097819 */ /* 0x100fe40000011408 */
[----:B------:R-:W-:Y:S02]  /*1310*/  SHF.R.S32.HI R0, RZ, 0x1f, R8 ;  /* 0x0000001fff007819 */ /* 0x000fe40000011408 */
[----:B------:R-:W-:-:S02]  /*1320*/  LOP3.LUT R2, R5, 0x7fffffe, RZ, 0xc0, !PT ;  /* 0x07fffffe05027812 */ /* 0x000fc400078ec0ff */
[----:B------:R-:W-:Y:S02]  /*1330*/  LEA.HI R0, R0, R9, RZ, 0x2 ;  /* 0x0000000900007211 */ /* 0x000fe400078f10ff */
[----:B------:R-:W-:Y:S01]  /*1340*/  LOP3.LUT R5, R3, R4, RZ, 0x3c, !PT ;  /* 0x0000000403057212 */ /* 0x000fe200078e3cff */
[----:B------:R-:W-:Y:S01]  /*1350*/  IMAD.IADD R2, R14, 0x1, -R2 ;  /* 0x000000010e027824 */ /* 0x000fe200078e0a02 */
[----:B------:R-:W-:Y:S02]  /*1360*/  SHF.R.S32.HI R4, RZ, 0x1f, R6 ;  /* 0x0000001fff047819 */ /* 0x000fe40000011406 */
[----:B------:R-:W-:Y:S02]  /*1370*/  SHF.R.S32.HI R8, RZ, 0x1f, R21 ;  /* 0x0000001fff087819 */ /* 0x000fe40000011415 */
[----:B------:R-:W-:Y:S01]  /*1380*/  LOP3.LUT R3, R0, 0xffffffc, RZ, 0xc0, !PT ;  /* 0x0ffffffc00037812 */ /* 0x000fe200078ec0ff */
[----:B------:R-:W-:Y:S01]  /*1390*/  IMAD R0, R9, 0x8, R2 ;  /* 0x0000000809007824 */ /* 0x000fe200078e0202 */
[----:B------:R-:W-:-:S02]  /*13a0*/  LEA.HI R2, R4, R14, RZ, 0x3 ;  /* 0x0000000e04027211 */ /* 0x000fc400078f18ff */
[----:B------:R-:W-:Y:S01]  /*13b0*/  LEA.HI R11, R8, R21, RZ, 0x2 ;  /* 0x00000015080b7211 */ /* 0x000fe200078f10ff */
[C---:B------:R-:W-:Y:S01]  /*13c0*/  IMAD.IADD R4, R9.reuse, 0x1, -R3 ;  /* 0x0000000109047824 */ /* 0x040fe200078e0a03 */
[----:B------:R-:W-:Y:S01]  /*13d0*/  LOP3.LUT R2, R2, 0xfffffff8, RZ, 0xc0, !PT ;  /* 0xfffffff802027812 */ /* 0x000fe200078ec0ff */
[----:B------:R-:W-:Y:S01]  /*13e0*/  IMAD.U32 R5, R0, 0x20, R5 ;  /* 0x0000002000057824 */ /* 0x000fe200078e0005 */
[----:B------:R-:W-:Y:S01]  /*13f0*/  SHF.R.S32.HI R3, RZ, 0x2, R11 ;  /* 0x00000002ff037819 */ /* 0x000fe2000001140b */
[----:B------:R-:W-:Y:S01]  /*1400*/  IMAD.SHL.U32 R9, R9, 0x200, RZ ;  /* 0x0000020009097824 */ /* 0x000fe200078e00ff */
[----:B------:R-:W-:Y:S01]  /*1410*/  LEA.HI R0, R18, R18, RZ, 0x1 ;  /* 0x0000001212007211 */ /* 0x000fe200078f08ff */
[----:B------:R-:W-:Y:S01]  /*1420*/  IMAD.IADD R6, R14, 0x1, -R2 ;  /* 0x000000010e067824 */ /* 0x000fe200078e0a02 */
[----:B------:R-:W-:Y:S01]  /*1430*/  SHF.R.S32.HI R8, RZ, 0x1, R10 ;  /* 0x00000001ff087819 */ /* 0x000fe2000001140a */
[----:B------:R-:W-:Y:S01]  /*1440*/  IMAD R19, R4, 0x10, R3 ;  /* 0x0000001004137824 */ /* 0x000fe200078e0203 */
[C---:B------:R-:W-:Y:S01]  /*1450*/  LOP3.LUT R2, R0.reuse, 0x1ffffffe, RZ, 0xc0, !PT ;  /* 0x1ffffffe00027812 */ /* 0x040fe200078ec0ff */
[----:B------:R-:W-:Y:S01]  /*1460*/  IMAD.SHL.U32 R0, R0, 0x20, RZ ;  /* 0x0000002000007824 */ /* 0x000fe200078e00ff */
[----:B------:R-:W-:Y:S01]  /*1470*/  SHF.R.S32.HI R3, RZ, 0x1, R7 ;  /* 0x00000001ff037819 */ /* 0x000fe20000011407 */
[----:B------:R1:W-:Y:S01]  /*1480*/  STL [R1+0x5c], R5 ;  /* 0x00005c0501007387 */ /* 0x0003e20000100800 */
[----:B------:R-:W-:Y:S01]  /*1490*/  LEA.HI R7, R6, R6, RZ, 0x1 ;  /* 0x0000000606077211 */ /* 0x000fe200078f08ff */
[----:B------:R-:W-:Y:S01]  /*14a0*/  IMAD.IADD R4, R18, 0x1, -R2 ;  /* 0x0000000112047824 */ /* 0x000fe200078e0a02 */
[----:B------:R-:W-:Y:S01]  /*14b0*/  LOP3.LUT R0, R0, 0xffffffc0, RZ, 0xc0, !PT ;  /* 0xffffffc000007812 */ /* 0x000fe200078ec0ff */
[C---:B------:R-:W-:Y:S01]  /*14c0*/  IMAD.SHL.U32 R2, R3.reuse, 0x40, RZ ;  /* 0x0000004003027824 */ /* 0x040fe200078e00ff */
[----:B------:R-:W-:Y:S01]  /*14d0*/  SHF.R.S32.HI R10, RZ, 0x1f, R10 ;  /* 0x0000001fff0a7819 */ /* 0x000fe2000001140a */
[----:B------:R-:W-:Y:S01]  /*14e0*/  STL [R1+0x64], R19 ;  /* 0x0000641301007387 */ /* 0x000fe20000100800 */
[----:B------:R-:W-:Y:S01]  /*14f0*/  LOP3.LUT P2, RZ, R3, 0x2, RZ, 0xc0, !PT ;  /* 0x0000000203ff7812 */ /* 0x000fe2000784c0ff */
[----:B------:R-:W-:Y:S01]  /*1500*/  IMAD R14, R4, 0x8, R0 ;  /* 0x00000008040e7824 */ /* 0x000fe200078e0200 */
[----:B------:R-:W-:-:S02]  /*1510*/  LEA.HI R3, R10, R8, RZ, 0x2 ;  /* 0x000000080a037211 */ /* 0x000fc400078f10ff */
[----:B------:R-:W-:Y:S02]  /*1520*/  LOP3.LUT R0, R2, 0xc0, RZ, 0xc0, !PT ;  /* 0x000000c002007812 */ /* 0x000fe400078ec0ff */
[----:B------:R-:W-:Y:S01]  /*1530*/  LOP3.LUT R2, R3, 0xfffffffc, RZ, 0xc0, !PT ;  /* 0xfffffffc03027812 */ /* 0x000fe200078ec0ff */
[----:B------:R-:W-:Y:S01]  /*1540*/  IMAD R3, R18, 0x2, R9 ;  /* 0x0000000212037824 */ /* 0x000fe200078e0209 */
[----:B------:R-:W-:Y:S02]  /*1550*/  SHF.R.U32.HI R4, RZ, 0x3, R0 ;  /* 0x00000003ff047819 */ /* 0x000fe40000011600 */
[----:B------:R-:W-:Y:S01]  /*1560*/  IADD3 R20, R22, 0x20, RZ ;  /* 0x0000002016147810 */ /* 0x000fe20007ffe0ff */
[----:B------:R-:W-:Y:S01]  /*1570*/  IMAD.IADD R2, R8, 0x1, -R2 ;  /* 0x0000000108027824 */ /* 0x000fe200078e0a02 */
[----:B------:R-:W-:Y:S01]  /*1580*/  SHF.R.S32.HI R23, RZ, 0x1f, R22 ;  /* 0x0000001fff177819 */ /* 0x000fe20000011416 */
[----:B------:R-:W-:-:S03]  /*1590*/  IMAD R8, R12, 0x8, R15 ;  /* 0x000000080c087824 */ /* 0x000fc600078e020f */
[C---:B------:R-:W-:Y:S01]  /*15a0*/  LOP3.LUT P3, RZ, R2.reuse, 0x2, RZ, 0xc0, !PT ;  /* 0x0000000202ff7812 */ /* 0x040fe2000786c0ff */
[----:B------:R-:W-:Y:S01]  /*15b0*/  IMAD.SHL.U32 R2, R2, 0x40, RZ ;  /* 0x0000004002027824 */ /* 0x000fe200078e00ff */
[----:B-1----:R-:W-:-:S04]  /*15c0*/  LOP3.LUT R5, R7, 0x3fffffe, RZ, 0xc0, !PT ;  /* 0x03fffffe07057812 */ /* 0x002fc800078ec0ff */
[----:B------:R-:W-:Y:S01]  /*15d0*/  LOP3.LUT R2, R2, 0xc0, RZ, 0xc0, !PT ;  /* 0x000000c002027812 */ /* 0x000fe200078ec0ff */
[----:B------:R-:W-:Y:S01]  /*15e0*/  IMAD.IADD R6, R6, 0x1, -R5 ;  /* 0x0000000106067824 */ /* 0x000fe200078e0a05 */
[----:B------:R-:W-:Y:S02]  /*15f0*/  LOP3.LUT R5, R0, 0x8, R17, 0xf8, !PT ;  /* 0x0000000800057812 */ /* 0x000fe400078ef811 */
[----:B------:R-:W-:Y:S01]  /*1600*/  SHF.R.S32.HI R0, RZ, 0x1, R7 ;  /* 0x00000001ff007819 */ /* 0x000fe20000011407 */
[----:B------:R-:W-:Y:S01]  /*1610*/  IMAD R6, R6, 0x20, R3 ;  /* 0x0000002006067824 */ /* 0x000fe200078e0203 */
[----:B------:R-:W-:Y:S01]  /*1620*/  LOP3.LUT R10, R5, R4, RZ, 0x3c, !PT ;  /* 0x00000004050a7212 */ /* 0x000fe200078e3cff */
[----:B------:R-:W-:Y:S01]  /*1630*/  IMAD.SHL.U32 R5, R16, 0x20, RZ ;  /* 0x0000002010057824 */ /* 0x000fe200078e00ff */
[C---:B------:R-:W-:Y:S01]  /*1640*/  LOP3.LUT P0, RZ, R0.reuse, 0x2, RZ, 0xc0, !PT ;  /* 0x0000000200ff7812 */ /* 0x040fe2000780c0ff */
[C---:B------:R-:W-:Y:S01]  /*1650*/  IMAD.SHL.U32 R3, R0.reuse, 0x40, RZ ;  /* 0x0000004000037824 */ /* 0x040fe200078e00ff */
[----:B------:R-:W-:Y:S01]  /*1660*/  LOP3.LUT R4, R0, 0x1, RZ, 0xc0, !PT ;  /* 0x0000000100047812 */ /* 0x000fe200078ec0ff */
[----:B------:R-:W-:Y:S01]  /*1670*/  IMAD.SHL.U32 R7, R12, 0x8, RZ ;  /* 0x000000080c077824 */ /* 0x000fe200078e00ff */
[----:B------:R-:W-:-:S02]  /*1680*/  LOP3.LUT R0, R5, 0xffffff00, RZ, 0xc0, !PT ;  /* 0xffffff0005007812 */ /* 0x000fc400078ec0ff */
[----:B------:R-:W-:Y:S02]  /*1690*/  LOP3.LUT R3, R3, 0xc0, RZ, 0xc0, !PT ;  /* 0x000000c003037812 */ /* 0x000fe400078ec0ff */
[----:B------:R-:W-:Y:S01]  /*16a0*/  ISETP.NE.U32.AND P1, PT, R4, 0x1, PT ;  /* 0x000000010400780c */ /* 0x000fe20003f25070 */
[----:B------:R-:W-:Y:S01]  /*16b0*/  IMAD.IADD R4, R0, 0x1, R9 ;  /* 0x0000000100047824 */ /* 0x000fe200078e0209 */
[----:B------:R-:W-:Y:S02]  /*16c0*/  LEA.HI R3, R3, R3, RZ, 0x1d ;  /* 0x0000000303037211 */ /* 0x000fe400078fe8ff */
[----:B------:R-:W-:-:S03]  /*16d0*/  SHF.R.U32.HI R5, RZ, 0x3, R2 ;  /* 0x00000003ff057819 */ /* 0x000fc60000011602 */
[----:B------:R-:W-:Y:S01]  /*16e0*/  IMAD.IADD R3, R3, 0x1, R6 ;  /* 0x0000000103037824 */ /* 0x000fe200078e0206 */
[----:B------:R-:W-:Y:S01]  /*16f0*/  LOP3.LUT R6, R2, 0x8, R7, 0xf8, !PT ;  /* 0x0000000802067812 */ /* 0x000fe200078ef807 */
[----:B------:R-:W-:Y:S01]  /*1700*/  IMAD R2, R13, 0x20, R4 ;  /* 0x000000200d027824 */ /* 0x000fe200078e0204 */
[----:B------:R-:W-:Y:S01]  /*1710*/  LOP3.LUT R4, R11, 0x7ffffffc, RZ, 0xc0, !PT ;  /* 0x7ffffffc0b047812 */ /* 0x000fe200078ec0ff */
[----:B------:R-:W-:Y:S01]  /*1720*/  IMAD.SHL.U32 R18, R3, 0x2, RZ ;  /* 0x0000000203127824 */ /* 0x000fe200078e00ff */
[----:B------:R-:W-:Y:S01]  /*1730*/  LOP3.LUT R3, R6, R5, RZ, 0x3c, !PT ;  /* 0x0000000506037212 */ /* 0x000fe200078e3cff */
[----:B------:R-:W-:Y:S02]  /*1740*/  IMAD R7, R13, 0x20, R0 ;  /* 0x000000200d077824 */ /* 0x000fe400078e0200 */
[----:B------:R-:W-:Y:S01]  /*1750*/  IMAD.IADD R4, R21, 0x1, -R4 ;  /* 0x0000000115047824 */ /* 0x000fe200078e0a04 */
[C---:B------:R-:W-:Y:S01]  /*1760*/  IADD3 R5, R18.reuse, 0x80, RZ ;  /* 0x0000008012057810 */ /* 0x040fe20007ffe0ff */
[----:B------:R-:W-:Y:S01]  /*1770*/  IMAD.MOV.U32 R6, RZ, RZ, 0x20 ;  /* 0x00000020ff067424 */ /* 0x000fe200078e00ff */
[----:B------:R-:W-:Y:S01]  /*1780*/  IADD3 R17, R18, 0x70, RZ ;  /* 0x0000007012117810 */ /* 0x000fe20007ffe0ff */
[----:B------:R-:W-:Y:S01]  /*1790*/  IMAD.SHL.U32 R236, R4, 0x2, RZ ;  /* 0x0000000204ec7824 */ /* 0x000fe200078e00ff */
[----:B------:R-:W-:Y:S01]  /*17a0*/  @P1 IADD3 R17, R5, 0x10, RZ ;  /* 0x0000001005111810 */ /* 0x000fe20007ffe0ff */
[----:B------:R-:W-:Y:S01]  /*17b0*/  STL [R1+0x44], R18 ;  /* 0x0000441201007387 */ /* 0x000fe20000100800 */
[----:B------:R-:W-:Y:S01]  /*17c0*/  IADD3 R5, R22, 0x40, RZ ;  /* 0x0000004016057810 */ /* 0x000fe20007ffe0ff */
[C---:B------:R-:W-:Y:S01]  /*17d0*/  IMAD.IADD R2, R3.reuse, 0x1, R2 ;  /* 0x0000000103027824 */ /* 0x040fe200078e0202 */
[----:B------:R-:W-:Y:S01]  /*17e0*/  IADD3 R16, R236, 0x10, RZ ;  /* 0x00000010ec107810 */ /* 0x000fe20007ffe0ff */
[----:B------:R-:W-:Y:S01]  /*17f0*/  IMAD.U32 R0, R8, 0x20, R10 ;  /* 0x0000002008007824 */ /* 0x000fe200078e000a */
[----:B------:R-:W-:Y:S01]  /*1800*/  STL [R1+0x48], R17 ;  /* 0x0000481101007387 */ /* 0x000fe20000100800 */
[----:B------:R-:W-:Y:S01]  /*1810*/  IMAD.IADD R3, R3, 0x1, R7 ;  /* 0x0000000103037824 */ /* 0x000fe200078e0207 */
[----:B------:R-:W-:-:S02]  /*1820*/  SHF.R.S32.HI R7, RZ, 0x1f, R20 ;  /* 0x0000001fff077819 */ /* 0x000fc40000011414 */
[----:B------:R-:W-:Y:S01]  /*1830*/  STL [R1+0x1c], R20 ;  /* 0x00001c1401007387 */ /* 0x000fe20000100800 */
[----:B------:R-:W-:Y:S02]  /*1840*/  SHF.R.S32.HI R4, RZ, 0x1f, R5 ;  /* 0x0000001fff047819 */ /* 0x000fe40000011405 */
[C---:B------:R-:W-:Y:S01]  /*1850*/  IADD3 R10, R236.reuse, 0x40, RZ ;  /* 0x00000040ec0a7810 */ /* 0x040fe20007ffe0ff */
[----:B------:R1:W-:Y:S01]  /*1860*/  STL [R1+0x38], R5 ;  /* 0x0000380501007387 */ /* 0x0003e20000100800 */
[----:B------:R-:W-:Y:S02]  /*1870*/  IADD3 R8, R236, 0x50, RZ ;  /* 0x00000050ec087810 */ /* 0x000fe40007ffe0ff */
[----:B------:R-:W-:Y:S01]  /*1880*/  LEA R184, R0, 0x3c80, 0x1 ;  /* 0x00003c8000b87811 */ /* 0x000fe200078e08ff */
[----:B------:R-:W-:Y:S01]  /*1890*/  STL.64 [R1+0x30], R22 ;  /* 0x0000301601007387 */ /* 0x000fe20000100a00 */
[----:B------:R-:W-:Y:S02]  /*18a0*/  SHF.R.S32.HI R0, RZ, 0x1f, R10 ;  /* 0x0000001fff007819 */ /* 0x000fe4000001140a */
[----:B------:R-:W-:Y:S01]  /*18b0*/  SHF.R.S32.HI R0, RZ, 0x1f, R8 ;  /* 0x0000001fff007819 */ /* 0x000fe20000011408 */
[----:B------:R2:W-:Y:S01]  /*18c0*/  STL [R1+0x58], R7 ;  /* 0x0000580701007387 */ /* 0x0005e20000100800 */
[----:B------:R-:W-:-:S02]  /*18d0*/  IADD3 R13, R236, 0x28, RZ ;  /* 0x00000028ec0d7810 */ /* 0x000fc40007ffe0ff */
[----:B------:R-:W-:Y:S01]  /*18e0*/  IADD3 R11, R236, 0x38, RZ ;  /* 0x00000038ec0b7810 */ /* 0x000fe20007ffe0ff */
[----:B------:R3:W-:Y:S01]  /*18f0*/  STL [R1+0x54], R4 ;  /* 0x0000540401007387 */ /* 0x0007e20000100800 */
[----:B------:R-:W-:Y:S02]  /*1900*/  IADD3 R189, R184, 0x20, RZ ;  /* 0x00000020b8bd7810 */ /* 0x000fe40007ffe0ff */
[----:B------:R-:W-:Y:S02]  /*1910*/  LEA R187, R2, 0x6080, 0x1 ;  /* 0x0000608002bb7811 */ /* 0x000fe400078e08ff */
[----:B------:R-:W-:Y:S02]  /*1920*/  LEA R185, R3, 0x1880, 0x1 ;  /* 0x0000188003b97811 */ /* 0x000fe400078e08ff */
[C---:B------:R-:W-:Y:S02]  /*1930*/  IADD3 R15, R236.reuse, 0x18, RZ ;  /* 0x00000018ec0f7810 */ /* 0x040fe40007ffe0ff */
[----:B------:R-:W-:-:S02]  /*1940*/  IADD3 R12, R236, 0x30, RZ ;  /* 0x00000030ec0c7810 */ /* 0x000fc40007ffe0ff */
[----:B------:R-:W-:Y:S02]  /*1950*/  IADD3 R9, R236, 0x48, RZ ;  /* 0x00000048ec097810 */ /* 0x000fe40007ffe0ff */
[----:B-1----:R-:W-:Y:S02]  /*1960*/  SEL R5, R6, 0xffffffe0, !P0 ;  /* 0xffffffe006057807 */ /* 0x002fe40004000000 */
[----:B------:R-:W-:Y:S02]  /*1970*/  @P2 IADD3 R189, R184, -0x20, RZ ;  /* 0xffffffe0b8bd2810 */ /* 0x000fe40007ffe0ff */
[----:B------:R-:W-:Y:S01]  /*1980*/  SHF.R.S32.HI R15, RZ, 0x1f, R15 ;  /* 0x0000001fff0f7819 */ /* 0x000fe2000001140f */
[----:B------:R-:W-:Y:S01]  /*1990*/  IMAD.IADD R0, R18, 0x1, R5 ;  /* 0x0000000112007824 */ /* 0x000fe200078e0205 */
[----:B------:R-:W-:Y:S01]  /*19a0*/  SHF.R.S32.HI R12, RZ, 0x1f, R12 ;  /* 0x0000001fff0c7819 */ /* 0x000fe2000001140c */
[----:B--2---:R-:W-:Y:S01]  /*19b0*/  IMAD.IADD R7, R19, 0x1, R14 ;  /* 0x0000000113077824 */ /* 0x004fe200078e020e */
[----:B------:R-:W-:-:S02]  /*19c0*/  IADD3 R19, R236, 0x8, RZ ;  /* 0x00000008ec137810 */ /* 0x000fc40007ffe0ff */
[----:B------:R-:W-:Y:S02]  /*19d0*/  IADD3 R14, R236, 0x20, RZ ;  /* 0x00000020ec0e7810 */ /* 0x000fe40007ffe0ff */
[----:B------:R1:W-:Y:S01]  /*19e0*/  STL [R1+0x3c], R7 ;  /* 0x00003c0701007387 */ /* 0x0003e20000100800 */
[----:B---3--:R-:W-:Y:S02]  /*19f0*/  SHF.R.S32.HI R4, RZ, 0x1f, R236 ;  /* 0x0000001fff047819 */ /* 0x008fe400000114ec */
[----:B------:R-:W-:Y:S01]  /*1a00*/  SEL R4, R6, 0xffffffe0, !P3 ;  /* 0xffffffe006047807 */ /* 0x000fe20005800000 */
[----:B------:R2:W-:Y:S01]  /*1a10*/  STL [R1+0x50], R0 ;  /* 0x0000500001007387 */ /* 0x0005e20000100800 */
[----:B------:R-:W-:Y:S02]  /*1a20*/  SHF.R.S32.HI R6, RZ, 0x1f, R16 ;  /* 0x0000001fff067819 */ /* 0x000fe40000011410 */
[----:B------:R-:W-:Y:S01]  /*1a30*/  SHF.R.S32.HI R6, RZ, 0x1f, R13 ;  /* 0x0000001fff067819 */ /* 0x000fe2000001140d */
[----:B------:R-:W-:Y:S01]  /*1a40*/  IMAD.IADD R188, R187, 0x1, R4 ;  /* 0x00000001bbbc7824 */ /* 0x000fe200078e0204 */
[----:B------:R-:W-:Y:S01]  /*1a50*/  SHF.R.S32.HI R6, RZ, 0x1f, R11 ;  /* 0x0000001fff067819 */ /* 0x000fe2000001140b */
[----:B------:R-:W-:Y:S01]  /*1a60*/  IMAD.IADD R186, R4, 0x1, R185 ;  /* 0x0000000104ba7824 */ /* 0x000fe200078e02b9 */
[----:B------:R-:W-:-:S02]  /*1a70*/  SHF.R.S32.HI R19, RZ, 0x1f, R19 ;  /* 0x0000001fff137819 */ /* 0x000fc40000011413 */
[----:B------:R-:W-:Y:S02]  /*1a80*/  SHF.R.S32.HI R14, RZ, 0x1f, R14 ;  /* 0x0000001fff0e7819 */ /* 0x000fe4000001140e */
[----:B------:R-:W-:Y:S02]  /*1a90*/  SHF.R.S32.HI R9, RZ, 0x1f, R9 ;  /* 0x0000001fff097819 */ /* 0x000fe40000011409 */
[C---:B------:R-:W-:Y:S02]  /*1aa0*/  IADD3 R197, R189.reuse, 0x400, RZ ;  /* 0x00000400bdc57810 */ /* 0x040fe40007ffe0ff */
[C---:B------:R-:W-:Y:S02]  /*1ab0*/  IADD3 R196, R189.reuse, 0x800, RZ ;  /* 0x00000800bdc47810 */ /* 0x040fe40007ffe0ff */
[C---:B------:R-:W-:Y:S02]  /*1ac0*/  IADD3 R195, R189.reuse, 0xc00, RZ ;  /* 0x00000c00bdc37810 */ /* 0x040fe40007ffe0ff */
[----:B------:R-:W-:-:S02]  /*1ad0*/  IADD3 R194, R189, 0x1000, RZ ;  /* 0x00001000bdc27810 */ /* 0x000fc40007ffe0ff */
[----:B-1----:R-:W-:Y:S02]  /*1ae0*/  IADD3 R7, R236, 0x58, RZ ;  /* 0x00000058ec077810 */ /* 0x002fe40007ffe0ff */
[----:B------:R-:W-:Y:S01]  /*1af0*/  IADD3 R193, R189, 0x1400, RZ ;  /* 0x00001400bdc17810 */ /* 0x000fe20007ffe0ff */
[----:B--2---:R-:W-:Y:S01]  /*1b00*/  IMAD.IADD R0, R5, 0x1, R17 ;  /* 0x0000000105007824 */ /* 0x004fe200078e0211 */
[----:B------:R-:W-:Y:S02]  /*1b10*/  SHF.R.S32.HI R6, RZ, 0x1f, R7 ;  /* 0x0000001fff067819 */ /* 0x000fe40000011407 */
[C---:B------:R-:W-:Y:S02]  /*1b20*/  IADD3 R192, R189.reuse, 0x1800, RZ ;  /* 0x00001800bdc07810 */ /* 0x040fe40007ffe0ff */
[----:B------:R1:W-:Y:S01]  /*1b30*/  STL [R1+0x4c], R0 ;  /* 0x00004c0001007387 */ /* 0x0003e20000100800 */
[C---:B------:R-:W-:Y:S02]  /*1b40*/  IADD3 R191, R189.reuse, 0x1c00, RZ ;  /* 0x00001c00bdbf7810 */ /* 0x040fe40007ffe0ff */
[----:B------:R-:W-:-:S02]  /*1b50*/  IADD3 R190, R189, 0x2000, RZ ;  /* 0x00002000bdbe7810 */ /* 0x000fc40007ffe0ff */
.L_x_644:
[----:B------:R-:W2:Y:S04]  /*1b60*/  LDL R77, [R1+0x2c] ;  /* 0x00002c00014d7983 */ /* 0x000ea80000100800 */
[----:B------:R-:W3:Y:S01]  /*1b70*/  LDL R15, [R1+0x28] ;  /* 0x00002800010f7983 */ /* 0x000ee20000100800 */
[----:B------:R-:W-:-:S02]  /*1b80*/  ISETP.NE.U32.AND P0, PT, RZ, c[0x0][0x370], PT ;  /* 0x0000dc00ff007a0c */ /* 0x000fc40003f05070 */
[----:B------:R-:W-:Y:S02]  /*1b90*/  ISETP.NE.U32.AND P2, PT, RZ, c[0x0][0x360], PT ;  /* 0x0000d800ff007a0c */ /* 0x000fe40003f45070 */
[----:B------:R-:W-:Y:S02]  /*1ba0*/  ISETP.NE.AND.EX P1, PT, RZ, c[0x0][0x374], PT, P0 ;  /* 0x0000dd00ff007a0c */ /* 0x000fe40003f25300 */
[----:B------:R-:W-:Y:S02]  /*1bb0*/  ISETP.NE.AND.EX P0, PT, RZ, c[0x0][0x364], PT, P2 ;  /* 0x0000d900ff007a0c */ /* 0x000fe40003f05320 */
[----:B------:R-:W-:Y:S02]  /*1bc0*/  ISETP.NE.U32.AND P3, PT, RZ, c[0x0][0x348], PT ;  /* 0x0000d200ff007a0c */ /* 0x000fe40003f65070 */
[----:B------:R-:W-:Y:S02]  /*1bd0*/  ISETP.NE.U32.AND P4, PT, RZ, c[0x0][0x350], PT ;  /* 0x0000d400ff007a0c */ /* 0x000fe40003f85070 */
[----:B------:R-:W-:-:S02]  /*1be0*/  ISETP.NE.AND.EX P3, PT, RZ, c[0x0][0x34c], PT, P3 ;  /* 0x0000d300ff007a0c */ /* 0x000fc40003f65330 */
[----:B------:R-:W-:Y:S01]  /*1bf0*/  ISETP.NE.AND.EX P4, PT, RZ, c[0x0][0x354], PT, P4 ;  /* 0x0000d500ff007a0c */ /* 0x000fe20003f85340 */
[----:B------:R-:W-:Y:S01]  /*1c00*/  IMAD.MOV.U32 R14, RZ, RZ, 0x4 ;  /* 0x00000004ff0e7424 */ /* 0x000fe200078e00ff */
[----:B------:R-:W-:Y:S01]  /*1c10*/  CS2R R12, SRZ ;  /* 0x00000000000c7805 */ /* 0x000fe2000001ff00 */
[----:B------:R-:W-:Y:S02]  /*1c20*/  IMAD.MOV.U32 R4, RZ, RZ, RZ ;  /* 0x000000ffff047224 */ /* 0x000fe400078e00ff */
[----:B--2---:R-:W-:-:S04]  /*1c30*/  @P1 IMAD.WIDE R10, R77, R14, c[0x0][0x370] ;  /* 0x0000dc004d0a1625 */ /* 0x004fc800078e020e */
[CC--:B------:R-:W-:Y:S01]  /*1c40*/  @P0 IMAD.WIDE R8, R77.reuse, R14.reuse, c[0x0][0x360] ;  /* 0x0000d8004d080625 */ /* 0x0c0fe200078e020e */
[----:B------:R2:W5:Y:S03]  /*1c50*/  @P1 LDG.E R4, [R10.64] ;  /* 0x000000060a041981 */ /* 0x000566000c1e1900 */
[CC--:B------:R-:W-:Y:S01]  /*1c60*/  IMAD.WIDE R6, R77.reuse, R14.reuse, c[0x0][0x348] ;  /* 0x0000d2004d067625 */ /* 0x0c0fe200078e020e */
[----:B------:R2:W5:Y:S03]  /*1c70*/  @P0 LDG.E R226, [R8.64] ;  /* 0x0000000608e20981 */ /* 0x000566000c1e1900 */
[----:B------:R-:W-:Y:S01]  /*1c80*/  IMAD.WIDE R2, R77, R14, c[0x0][0x350] ;  /* 0x0000d4004d027625 */ /* 0x000fe200078e020e */
[----:B------:R2:W5:Y:S04]  /*1c90*/  @P3 LDG.E R13, [R6.64] ;  /* 0x00000006060d3981 */ /* 0x000568000c1e1900 */
[----:B------:R2:W5:Y:S01]  /*1ca0*/  @P4 LDG.E R12, [R2.64] ;  /* 0x00000006020c4981 */ /* 0x000562000c1e1900 */
[----:B---3--:R-:W-:-:S05]  /*1cb0*/  LOP3.LUT R76, R15, 0xffff, RZ, 0xc0, !PT ;  /* 0x0000ffff0f4c7812 */ /* 0x008fca00078ec0ff */
[----:B------:R2:W-:Y:S01]  /*1cc0*/  STL [R1+0x40], R76 ;  /* 0x0000404c01007387 */ /* 0x0005e20000100800 */
[----:B------:R-:W-:Y:S01]  /*1cd0*/  YIELD ;  /* 0x0000000000007946 */ /* 0x000fe20003800000 */
[----:B------:R-:W-:Y:S05]  /*1ce0*/  @P0 BRA `(.L_x_475) ;  /* 0x0000005000000947 */ /* 0x000fea0003800000 */
[----:B-----5:R-:W-:Y:S01]  /*1cf0*/  MOV R226, c[0x0][0x168] ;  /* 0x00005a0000e27a02 */ /* 0x020fe20000000f00 */
[----:B------:R-:W-:Y:S05]  /*1d00*/  @!P3 BRA `(.L_x_475) ;  /* 0x000000300000b947 */ /* 0x000fea0003800000 */
[----:B------:R-:W3:Y:S04]  /*1d10*/  LDG.E R5, [R6.64] ;  /* 0x0000000606057981 */ /* 0x000ee8000c1e1900 */
[----:B-1----:R-:W3:Y:S02]  /*1d20*/  LDG.E R0, [R6.64+0x4] ;  /* 0x0000040606007981 */ /* 0x002ee4000c1e1900 */
[----:B---3--:R-:W-:Y:S02]  /*1d30*/  IADD3 R226, -R5, R0, RZ ;  /* 0x0000000005e27210 */ /* 0x008fe40007ffe1ff */
.L_x_475:
[----:B------:R-:W-:-:S04]  /*1d40*/  ISETP.NE.U32.AND P0, PT, RZ, c[0x0][0x368], PT ;  /* 0x0000da00ff007a0c */ /* 0x000fc80003f05070 */
[----:B------:R-:W-:-:S13]  /*1d50*/  ISETP.NE.AND.EX P0, PT, RZ, c[0x0][0x36c], PT, P0 ;  /* 0x0000db00ff007a0c */ /* 0x000fda0003f05300 */
[----:B------:R-:W-:Y:S05]  /*1d60*/  @!P0 BRA `(.L_x_476) ;  /* 0x0000003000008947 */ /* 0x000fea0003800000 */
[----:B--2---:R-:W-:-:S05]  /*1d70*/  IMAD.WIDE R2, R77, R14, c[0x0][0x368] ;  /* 0x0000da004d027625 */ /* 0x004fca00078e020e */
[----:B-1----:R1:W5:Y:S01]  /*1d80*/  LDG.E R0, [R2.64] ;  /* 0x0000000602007981 */ /* 0x002362000c1e1900 */
[----:B------:R-:W-:Y:S05]  /*1d90*/  BRA `(.L_x_477) ;  /* 0x0000005000007947 */ /* 0x000fea0003800000 */
.L_x_476:
[----:B-1----:R-:W-:Y:S01]  /*1da0*/  MOV R0, c[0x0][0x1d0] ;  /* 0x0000740000007a02 */ /* 0x002fe20000000f00 */
[----:B------:R-:W-:Y:S05]  /*1db0*/  @!P4 BRA `(.L_x_477) ;  /* 0x000000300000c947 */ /* 0x000fea0003800000 */
[----:B------:R-:W3:Y:S04]  /*1dc0*/  LDG.E R5, [R2.64] ;  /* 0x0000000602057981 */ /* 0x000ee8000c1e1900 */
[----:B------:R-:W3:Y:S02]  /*1dd0*/  LDG.E R0, [R2.64+0x4] ;  /* 0x0000040602007981 */ /* 0x000ee4000c1e1900 */
[----:B---3--:R-:W-:Y:S02]  /*1de0*/  IADD3 R0, -R5, R0, RZ ;  /* 0x0000000005007210 */ /* 0x008fe40007ffe1ff */
.L_x_477:
[----:B-12---:R-:W2:Y:S01]  /*1df0*/  LDL.LU R2, [R1+0x24] ;  /* 0x0000240001027983 */ /* 0x006ea20000300800 */
[----:B------:R-:W-:Y:S01]  /*1e00*/  IMAD.MOV.U32 R3, RZ, RZ, c[0x0][0x2c4] ;  /* 0x0000b100ff037624 */ /* 0x000fe200078e00ff */
[----:B------:R-:W-:Y:S01]  /*1e10*/  LOP3.LUT R198, R198, 0xfffff7ff, RZ, 0xc0, !PT ;  /* 0xfffff7ffc6c67812 */ /* 0x000fe200078ec0ff */
[----:B------:R-:W-:-:S02]  /*1e20*/  IMAD.MOV.U32 R6, RZ, RZ, c[0x0][0x32c] ;  /* 0x0000cb00ff067624 */ /* 0x000fc400078e00ff */
[--C-:B-----5:R-:W-:Y:S01]  /*1e30*/  IMAD.IADD R227, R0, 0x1, -R4.reuse ;  /* 0x0000000100e37824 */ /* 0x120fe200078e0a04 */
[----:B------:R-:W-:Y:S01]  /*1e40*/  ISETP.NE.AND P5, PT, R3, 0x1, PT ;  /* 0x000000010300780c */ /* 0x000fe20003fa5270 */
[----:B------:R-:W-:Y:S01]  /*1e50*/  IMAD.IADD R12, R12, 0x1, R4 ;  /* 0x000000010c0c7824 */ /* 0x000fe200078e0204 */
[----:B------:R-:W-:-:S11]  /*1e60*/  ISETP.GE.AND P1, PT, R6, 0x1, PT ;  /* 0x000000010600780c */ /* 0x000fd60003f26270 */
[----:B------:R-:W-:-:S04]  /*1e70*/  @P5 LOP3.LUT R198, R198, 0x800, RZ, 0xfc, !PT ;  /* 0x00000800c6c65812 */ /* 0x000fc800078efcff */
[----:B------:R-:W-:-:S04]  /*1e80*/  LOP3.LUT R198, R198, 0xfffffbff, RZ, 0xc0, !PT ;  /* 0xfffffbffc6c67812 */ /* 0x000fc800078ec0ff */
[----:B------:R-:W-:Y:S01]  /*1e90*/  @P1 LOP3.LUT R198, R198, 0x400, RZ, 0xfc, !PT ;  /* 0x00000400c6c61812 */ /* 0x000fe200078efcff */
[----:B--2---:R-:W-:-:S05]  /*1ea0*/  IMAD.SHL.U32 R20, R2, 0x80, RZ ;  /* 0x0000008002147824 */ /* 0x004fca00078e00ff */
[----:B------:R1:W-:Y:S01]  /*1eb0*/  STL [R1+0x18], R20 ;  /* 0x0000181401007387 */ /* 0x0003e20000100800 */
[----:B------:R-:W-:-:S05]  /*1ec0*/  IADD3 R2, R20, 0x7f, RZ ;  /* 0x0000007f14027810 */ /* 0x000fca0007ffe0ff */
[----:B------:R-:W-:-:S04]  /*1ed0*/  @P5 IMAD.HI.U32 R3, R2, c[0x0][0x2c8], RZ ;  /* 0x0000b20002035a27 */ /* 0x000fc800078e00ff */
[----:B------:R-:W-:Y:S01]  /*1ee0*/  IMAD.MOV.U32 R0, RZ, RZ, R2 ;  /* 0x000000ffff007224 */ /* 0x000fe200078e0002 */
[----:B------:R-:W-:Y:S02]  /*1ef0*/  IADD3 R2, R227, 0x1, -R226 ;  /* 0x00000001e3027810 */ /* 0x000fe40007ffe8e2 */
[----:B------:R-:W-:-:S05]  /*1f00*/  @P5 SHF.R.U32.HI R0, RZ, c[0x0][0x2cc], R3 ;  /* 0x0000b300ff005a19 */ /* 0x000fca0000011603 */
[----:B------:R-:W-:-:S05]  /*1f10*/  IMAD.IADD R0, R2, 0x1, R0 ;  /* 0x0000000102007824 */ /* 0x000fca00078e0200 */
[----:B------:R-:W-:Y:S01]  /*1f20*/  IADD3 R3, R0, c[0x0][0x328], RZ ;  /* 0x0000ca0000037a10 */ /* 0x000fe20007ffe0ff */
[----:B------:R-:W-:Y:S05]  /*1f30*/  @!P1 BRA `(.L_x_478) ;  /* 0x0000010000009947 */ /* 0x000fea0003800000 */
[C---:B------:R-:W-:Y:S01]  /*1f40*/  ISETP.GT.AND P0, PT, R0.reuse, RZ, PT ;  /* 0x000000ff0000720c */ /* 0x040fe20003f04270 */
[----:B------:R-:W-:Y:S01]  /*1f50*/  BSSY B0, `(.L_x_479) ;  /* 0x000000c000007945 */ /* 0x000fe20003800000 */
[----:B------:R-:W-:-:S11]  /*1f60*/  IADD3 R2, R0, -0x1, RZ ;  /* 0xffffffff00027810 */ /* 0x000fd60007ffe0ff */
[----:B------:R-:W-:Y:S05]  /*1f70*/  @P0 BRA `(.L_x_480) ;  /* 0x0000006000000947 */ /* 0x000fea0003800000 */
[----:B------:R-:W-:Y:S01]  /*1f80*/  ISETP.NE.AND P0, PT, R6, 0x1, PT ;  /* 0x000000010600780c */ /* 0x000fe20003f05270 */
[----:B------:R-:W-:-:S12]  /*1f90*/  IMAD.MOV R0, RZ, RZ, -R0 ;  /* 0x000000ffff007224 */ /* 0x000fd800078e0a00 */
[----:B------:R-:W-:-:S05]  /*1fa0*/  @P0 IMAD.HI.U32 R2, R0, c[0x0][0x330], RZ ;  /* 0x0000cc0000020a27 */ /* 0x000fca00078e00ff */
[----:B------:R-:W-:-:S04]  /*1fb0*/  @P0 SHF.R.U32.HI R0, RZ, c[0x0][0x334], R2 ;  /* 0x0000cd00ff000a19 */ /* 0x000fc80000011602 */
[----:B------:R-:W-:Y:S01]  /*1fc0*/  LOP3.LUT R2, RZ, R0, RZ, 0x33, !PT ;  /* 0x00000000ff027212 */ /* 0x000fe200078e33ff */
[----:B------:R-:W-:Y:S05]  /*1fd0*/  BRA `(.L_x_481) ;  /* 0x0000003000007947 */ /* 0x000fea0003800000 */
.L_x_480:
[----:B------:R-:W-:-:S13]  /*1fe0*/  ISETP.NE.AND P0, PT, R6, 0x1, PT ;  /* 0x000000010600780c */ /* 0x000fda0003f05270 */
[----:B------:R-:W-:-:S05]  /*1ff0*/  @P0 IMAD.HI.U32 R0, R2, c[0x0][0x330], RZ ;  /* 0x0000cc0002000a27 */ /* 0x000fca00078e00ff */
[----:B------:R-:W-:Y:S02]  /*2000*/  @P0 SHF.R.U32.HI R2, RZ, c[0x0][0x334], R0 ;  /* 0x0000cd00ff020a19 */ /* 0x000fe40000011600 */
.L_x_481:
[----:B------:R-:W-:Y:S05]  /*2010*/  BSYNC B0 ;  /* 0x0000000000007941 */ /* 0x000fea0003800000 */
.L_x_479:
[----:B------:R-:W-:-:S05]  /*2020*/  IMAD R2, R2, R6, c[0x0][0x32c] ;  /* 0x0000cb0002027624 */ /* 0x000fca00078e0206 */
[----:B------:R-:W-:-:S04]  /*2030*/  IMNMX R3, R3, R2, PT ;  /* 0x0000000203037217 */ /* 0x000fc80003800200 */
.L_x_478:
[----:B------:R-:W-:Y:S01]  /*2040*/  IADD3 R3, R3, 0x2f, RZ ;  /* 0x0000002f03037810 */ /* 0x000fe20007ffe0ff */
[----:B------:R-:W-:Y:S01]  /*2050*/  @P5 IMAD.HI.U32 R4, R20, c[0x0][0x2c8], RZ ;  /* 0x0000b20014045a27 */ /* 0x000fe200078e00ff */
[----:B------:R-:W-:-:S03]  /*2060*/  IADD3 R2, R227, 0x2f, RZ ;  /* 0x0000002fe3027810 */ /* 0x000fc60007ffe0ff */
[----:B------:R-:W-:-:S04]  /*2070*/  IMAD.HI R5, R3, 0x2aaaaaab, RZ ;  /* 0x2aaaaaab03057827 */ /* 0x000fc800078e02ff */
[----:B------:R-:W-:-:S04]  /*2080*/  IMAD.HI R2, R2, 0x2aaaaaab, RZ ;  /* 0x2aaaaaab02027827 */ /* 0x000fc800078e02ff */
[----:B------:R-:W-:Y:S01]  /*2090*/  IMAD.MOV.U32 R0, RZ, RZ, R20 ;  /* 0x000000ffff007224 */ /* 0x000fe200078e0014 */
[----:B------:R-:W-:Y:S01]  /*20a0*/  @P5 SHF.R.U32.HI R0, RZ, c[0x0][0x2cc], R4 ;  /* 0x0000b300ff005a19 */ /* 0x000fe20000011604 */
[----:B------:R-:W-:Y:S01]  /*20b0*/  IMAD.IADD R240, R227, 0x1, -R226 ;  /* 0x00000001e3f07824 */ /* 0x000fe200078e0ae2 */
[----:B------:R-:W-:Y:S02]  /*20c0*/  SHF.R.U32.HI R4, RZ, 0x1f, R5 ;  /* 0x0000001fff047819 */ /* 0x000fe40000011605 */
[----:B------:R-:W-:Y:S01]  /*20d0*/  SHF.R.U32.HI R3, RZ, 0x1f, R2 ;  /* 0x0000001fff037819 */ /* 0x000fe20000011602 */
[----:B------:R-:W-:Y:S01]  /*20e0*/  IMAD.IADD R0, R240, 0x1, R0 ;  /* 0x00000001f0007824 */ /* 0x000fe200078e0200 */
[----:B------:R-:W-:Y:S02]  /*20f0*/  LEA.HI.SX32 R4, R5, R4, 0x1d ;  /* 0x0000000405047211 */ /* 0x000fe400078feaff */
[----:B------:R-:W-:Y:S02]  /*2100*/  LEA.HI.SX32 R3, R2, R3, 0x1d ;  /* 0x0000000302037211 */ /* 0x000fe400078feaff */
[----:B------:R-:W-:-:S02]  /*2110*/  IADD3 R2, R0, -c[0x0][0x324], RZ ;  /* 0x8000c90000027a10 */ /* 0x000fc40007ffe0ff */
[----:B------:R-:W-:Y:S01]  /*2120*/  IMNMX R10, R3, R4, PT ;  /* 0x00000004030a7217 */ /* 0x000fe20003800200 */
[----:B------:R-:W-:Y:S05]  /*2130*/  @!P1 BRA `(.L_x_482) ;  /* 0x000000f000009947 */ /* 0x000fea0003800000 */
[----:B------:R-:W-:Y:S01]  /*2140*/  ISETP.GT.AND P0, PT, R0, -0x1, PT ;  /* 0xffffffff0000780c */ /* 0x000fe20003f04270 */
[----:B------:R-:W-:-:S12]  /*2150*/  BSSY B0, `(.L_x_483) ;  /* 0x000000b000007945 */ /* 0x000fd80003800000 */
[----:B------:R-:W-:Y:S05]  /*2160*/  @P0 BRA `(.L_x_484) ;  /* 0x0000006000000947 */ /* 0x000fea0003800000 */
[----:B------:R-:W-:Y:S02]  /*2170*/  ISETP.NE.AND P0, PT, R6, 0x1, PT ;  /* 0x000000010600780c */ /* 0x000fe40003f05270 */
[----:B------:R-:W-:-:S11]  /*2180*/  LOP3.LUT R0, RZ, R0, RZ, 0x33, !PT ;  /* 0x00000000ff007212 */ /* 0x000fd600078e33ff */
[----:B------:R-:W-:-:S05]  /*2190*/  @P0 IMAD.HI.U32 R3, R0, c[0x0][0x330], RZ ;  /* 0x0000cc0000030a27 */ /* 0x000fca00078e00ff */
[----:B------:R-:W-:-:S04]  /*21a0*/  @P0 SHF.R.U32.HI R0, RZ, c[0x0][0x334], R3 ;  /* 0x0000cd00ff000a19 */ /* 0x000fc80000011603 */
[----:B------:R-:W-:Y:S01]  /*21b0*/  LOP3.LUT R0, RZ, R0, RZ, 0x33, !PT ;  /* 0x00000000ff007212 */ /* 0x000fe200078e33ff */
[----:B------:R-:W-:Y:S05]  /*21c0*/  BRA `(.L_x_485) ;  /* 0x0000003000007947 */ /* 0x000fea0003800000 */
.L_x_484:
[----:B------:R-:W-:-:S13]  /*21d0*/  ISETP.NE.AND P0, PT, R6, 0x1, PT ;  /* 0x000000010600780c */ /* 0x000fda0003f05270 */
[----:B------:R-:W-:-:S05]  /*21e0*/  @P0 IMAD.HI.U32 R3, R0, c[0x0][0x330], RZ ;  /* 0x0000cc0000030a27 */ /* 0x000fca00078e00ff */
[----:B------:R-:W-:Y:S02]  /*21f0*/  @P0 SHF.R.U32.HI R0, RZ, c[0x0][0x334], R3 ;  /* 0x0000cd00ff000a19 */ /* 0x000fe40000011603 */
.L_x_485:
[----:B------:R-:W-:Y:S05]  /*2200*/  BSYNC B0 ;  /* 0x0000000000007941 */ /* 0x000fea0003800000 */
.L_x_483:
[----:B------:R-:W-:-:S05]  /*2210*/  IMAD R0, R0, c[0x0][0x32c], RZ ;  /* 0x0000cb0000007a24 */ /* 0x000fca00078e02ff */
[----:B------:R-:W-:-:S05]  /*2220*/  IMNMX R2, R2, R0, !PT ;  /* 0x0000000002027217 */ /* 0x000fca0007800200 */
.L_x_482:
[----:B------:R-:W-:Y:S01]  /*2230*/  IMAD.HI R2, R2, 0x2aaaaaab, RZ ;  /* 0x2aaaaaab02027827 */ /* 0x000fe200078e02ff */
[C---:B------:R-:W-:Y:S01]  /*2240*/  LOP3.LUT R3, R15.reuse, 0xff000000, RZ, 0xc0, !PT ;  /* 0xff0000000f037812 */ /* 0x040fe200078ec0ff */
[----:B------:R-:W-:Y:S03]  /*2250*/  BSSY B0, `(.L_x_486) ;  /* 0x000002d000007945 */ /* 0x000fe60003800000 */
[----:B------:R-:W-:Y:S02]  /*2260*/  SHF.R.U32.HI R0, RZ, 0x1f, R2 ;  /* 0x0000001fff007819 */ /* 0x000fe40000011602 */
[----:B------:R-:W-:Y:S02]  /*2270*/  SHF.R.U32.HI R3, RZ, 0x8, R3 ;  /* 0x00000008ff037819 */ /* 0x000fe40000011603 */
[----:B------:R-:W-:Y:S02]  /*2280*/  LEA.HI.SX32 R2, R2, R0, 0x1d ;  /* 0x0000000002027211 */ /* 0x000fe400078feaff */
[----:B------:R-:W-:-:S02]  /*2290*/  LOP3.LUT R0, R15, 0xff0000, RZ, 0xc0, !PT ;  /* 0x00ff00000f007812 */ /* 0x000fc400078ec0ff */
[----:B------:R-:W-:Y:S01]  /*22a0*/  IMNMX R6, RZ, R2, !PT ;  /* 0x00000002ff067217 */ /* 0x000fe20007800200 */
[----:B------:R-:W-:Y:S01]  /*22b0*/  IMAD.MOV.U32 R2, RZ, RZ, RZ ;  /* 0x000000ffff027224 */ /* 0x000fe200078e00ff */
[----:B------:R-:W-:Y:S02]  /*22c0*/  LEA.HI R0, R0, R3, RZ, 0x10 ;  /* 0x0000000300007211 */ /* 0x000fe400078f80ff */
[----:B------:R-:W-:Y:S02]  /*22d0*/  ISETP.GT.AND P0, PT, R10, R6, PT ;  /* 0x000000060a00720c */ /* 0x000fe40003f04270 */
[----:B------:R-:W-:Y:S02]  /*22e0*/  LOP3.LUT R15, R0, 0xff, RZ, 0xc0, !PT ;  /* 0x000000ff000f7812 */ /* 0x000fe400078ec0ff */
[----:B------:R-:W-:-:S03]  /*22f0*/  SHF.R.U32.HI R5, RZ, 0x10, R0 ;  /* 0x00000010ff057819 */ /* 0x000fc60000011600 */
[----:B------:R2:W-:Y:S04]  /*2300*/  STL [R1+0x28], R15 ;  /* 0x0000280f01007387 */ /* 0x0005e80000100800 */
[----:B------:R2:W-:Y:S02]  /*2310*/  STL [R1+0x24], R5 ;  /* 0x0000240501007387 */ /* 0x0005e40000100800 */
[----:B------:R-:W-:Y:S05]  /*2320*/  @!P0 BRA `(.L_x_487) ;  /* 0x000001f000008947 */ /* 0x000fea0003800000 */
[----:B------:R-:W-:-:S04]  /*2330*/  ISETP.NE.AND P0, PT, R5, RZ, PT ;  /* 0x000000ff0500720c */ /* 0x000fc80003f05270 */
[----:B------:R-:W-:-:S04]  /*2340*/  SEL R0, R5, c[0x0][0x338], P0 ;  /* 0x0000ce0005007a07 */ /* 0x000fc80000000000 */
[----:B------:R-:W-:Y:S02]  /*2350*/  IABS R3, R0 ;  /* 0x0000000000037213 */ /* 0x000fe40000000000 */
[----:B------:R-:W-:Y:S02]  /*2360*/  IADD3 R7, R0, -0x1, R10 ;  /* 0xffffffff00077810 */ /* 0x000fe40007ffe00a */
[----:B------:R-:W3:Y:S03]  /*2370*/  I2F.RP R2, R3 ;  /* 0x0000000300027306 */ /* 0x000ee60000209400 */
[----:B------:R-:W-:-:S05]  /*2380*/  IMAD.IADD R7, R7, 0x1, -R6 ;  /* 0x0000000107077824 */ /* 0x000fca00078e0a06 */
[----:B------:R-:W-:Y:S01]  /*2390*/  IABS R11, R7 ;  /* 0x00000007000b7213 */ /* 0x000fe20000000000 */
[----:B---3--:R-:W3:Y:S02]  /*23a0*/  MUFU.RCP R2, R2 ;  /* 0x0000000200027308 */ /* 0x008ee40000001000 */
[----:B---3--:R-:W-:-:S06]  /*23b0*/  IADD3 R2, R2, 0xffffffe, RZ ;  /* 0x0ffffffe02027810 */ /* 0x008fcc0007ffe0ff */
[----:B--2---:R-:W2:Y:S02]  /*23c0*/  F2I.FTZ.U32.TRUNC.NTZ R5, R2 ;  /* 0x0000000200057305 */ /* 0x004ea4000021f000 */
[----:B--2---:R-:W-:-:S04]  /*23d0*/  IMAD.MOV R2, RZ, RZ, -R5 ;  /* 0x000000ffff027224 */ /* 0x004fc800078e0a05 */
        /* <DEDUP_REMOVED lines=20> */
.L_x_487:
[----:B------:R-:W-:Y:S05]  /*2520*/  BSYNC B0 ;  /* 0x0000000000007941 */ /* 0x000fea0003800000 */
.L_x_486:
[----:B------:R-:W-:Y:S01]  /*2530*/  IMAD R3, R15, R2, R6 ;  /* 0x000000020f037224 */ /* 0x000fe200078e0206 */
        /* <DEDUP_REMOVED lines=56> */
[----:B---3--:R-:W-:Y:S01]  /*28c0*/  ISETP.NE.U32.AND P0, PT, RZ, c[0x0][0x340], PT ;  /* 0x0000d000ff007a0c */ /* 0x008fe20003f05070 */
[----:B------:R-:W3:Y:S03]  /*28d0*/  LDL.64 R74, [R1+0x30] ;  /* 0x00003000014a7983 */ /* 0x000ee60000100a00 */
[----:B------:R-:W-:Y:S01]  /*28e0*/  ISETP.NE.AND.EX P0, PT, RZ, c[0x0][0x344], PT, P0 ;  /* 0x0000d100ff007a0c */ /* 0x000fe20003f05300 */
[----:B------:R-:W4:Y:S04]  /*28f0*/  LDL R21, [R1+0x1c] ;  /* 0x00001c0001157983 */ /* 0x000f280000100800 */
[----:B------:R-:W5:Y:S04]  /*2900*/  LDL R18, [R1+0x38] ;  /* 0x0000380001127983 */ /* 0x000f680000100800 */
[----:B--2---:R-:W2:Y:S04]  /*2910*/  S2R R5, SR_TID.X ;  /* 0x0000000000057919 */ /* 0x004ea80000002100 */
[----:B------:R-:W-:-:S05]  /*2920*/  @P0 IMAD.WIDE R2, R77, R14, c[0x0][0x340] ;  /* 0x0000d0004d020625 */ /* 0x000fca00078e020e */
[----:B------:R1:W5:Y:S01]  /*2930*/  @P0 LDG.E R16, [R2.64] ;  /* 0x0000000602100981 */ /* 0x000362000c1e1900 */
[----:B------:R-:W-:-:S05]  /*2940*/  SHF.R.S32.HI R0, RZ, 0x1f, R13 ;  /* 0x0000001fff007819 */ /* 0x000fca000001140d */
[----:B------:R-:W-:Y:S01]  /*2950*/  IMAD R0, R0, c[0x0][0x178], RZ ;  /* 0x00005e0000007a24 */ /* 0x000fe200078e02ff */
[--C-:B--2---:R-:W-:Y:S02]  /*2960*/  SHF.R.S32.HI R7, RZ, 0x1f, R5.reuse ;  /* 0x0000001fff077819 */ /* 0x104fe40000011405 */
[----:B------:R-:W-:Y:S02]  /*2970*/  SHF.R.S32.HI R19, RZ, 0x1f, R5 ;  /* 0x0000001fff137819 */ /* 0x000fe40000011405 */
[-C--:B------:R-:W-:Y:S02]  /*2980*/  LEA.HI R7, R7, R5.reuse, RZ, 0x2 ;  /* 0x0000000507077211 */ /* 0x080fe400078f10ff */
[----:B------:R-:W-:Y:S02]  /*2990*/  LEA.HI R19, R19, R5, RZ, 0x2 ;  /* 0x0000000513137211 */ /* 0x000fe400078f10ff */
[----:B------:R-:W-:Y:S01]  /*29a0*/  LOP3.LUT R7, R7, 0xfffffffc, RZ, 0xc0, !PT ;  /* 0xfffffffc07077812 */ /* 0x000fe200078ec0ff */
[C---:B------:R-:W-:Y:S01]  /*29b0*/  IMAD R0, R13.reuse, c[0x0][0x17c], R0 ;  /* 0x00005f000d007a24 */ /* 0x040fe200078e0200 */
[----:B------:R-:W-:Y:S01]  /*29c0*/  SHF.R.S32.HI R19, RZ, 0x2, R19 ;  /* 0x00000002ff137819 */ /* 0x000fe20000011413 */
[----:B-1----:R-:W-:-:S04]  /*29d0*/  IMAD.WIDE.U32 R2, R13, c[0x0][0x178], RZ ;  /* 0x00005e000d027a25 */ /* 0x002fc800078e00ff */
[----:B------:R-:W-:Y:S02]  /*29e0*/  IMAD.IADD R7, R5, 0x1, -R7 ;  /* 0x0000000105077824 */ /* 0x000fe400078e0a07 */
[----:B------:R-:W-:Y:S01]  /*29f0*/  IMAD.IADD R5, R3, 0x1, R0 ;  /* 0x0000000103057824 */ /* 0x000fe200078e0200 */
[----:B------:R-:W-:Y:S02]  /*2a00*/  SHF.R.S32.HI R14, RZ, 0x1f, R77 ;  /* 0x0000001fff0e7819 */ /* 0x000fe4000001144d */
[----:B------:R-:W-:Y:S01]  /*2a10*/  LEA R0, R7, R19, 0x5 ;  /* 0x0000001307007211 */ /* 0x000fe200078e28ff */
[----:B------:R-:W-:Y:S01]  /*2a20*/  IMAD.MOV.U32 R4, RZ, RZ, R2 ;  /* 0x000000ffff047224 */ /* 0x000fe200078e0002 */
[----:B------:R-:W-:Y:S02]  /*2a30*/  SEL R6, R14, RZ, !P3 ;  /* 0x000000ff0e067207 */ /* 0x000fe40005800000 */
[----:B------:R-:W-:Y:S01]  /*2a40*/  SHF.R.S32.HI R9, RZ, 0x1f, R12 ;  /* 0x0000001fff097819 */ /* 0x000fe2000001140c */
[----:B------:R-:W-:Y:S01]  /*2a50*/  IMAD.IADD R8, R20, 0x1, R0 ;  /* 0x0000000114087824 */ /* 0x000fe200078e0200 */
[----:B------:R-:W-:Y:S01]  /*2a60*/  IADD3 R2, P1, R19, R12, RZ ;  /* 0x0000000c13027210 */ /* 0x000fe20007f3e0ff */
[----:B------:R-:W-:Y:S01]  /*2a70*/  IMAD.WIDE.U32 R4, R76, c[0x0][0x1b8], R4 ;  /* 0x00006e004c047a25 */ /* 0x000fe200078e0004 */
[----:B------:R-:W-:-:S02]  /*2a80*/  SEL R3, R77, RZ, !P3 ;  /* 0x000000ff4d037207 */ /* 0x000fc40005800000 */
[----:B------:R-:W-:Y:S01]  /*2a90*/  LEA.HI.X.SX32 R9, R19, R9, 0x1, P1 ;  /* 0x0000000913097211 */ /* 0x000fe200008f0eff */
[----:B------:R-:W-:Y:S01]  /*2aa0*/  @P5 IMAD.HI.U32 R7, R8, c[0x0][0x2c8], RZ ;  /* 0x0000b20008075a27 */ /* 0x000fe200078e00ff */
[----:B------:R-:W-:-:S03]  /*2ab0*/  MOV R0, R8 ;  /* 0x0000000800007202 */ /* 0x000fc60000000f00 */
[----:B------:R-:W-:Y:S02]  /*2ac0*/  IMAD R5, R76, c[0x0][0x1bc], R5 ;  /* 0x00006f004c057a24 */ /* 0x000fe400078e0205 */
[----:B------:R-:W-:Y:S01]  /*2ad0*/  IMAD R6, R6, c[0x0][0x1c0], RZ ;  /* 0x0000700006067a24 */ /* 0x000fe200078e02ff */
[----:B------:R-:W-:Y:S01]  /*2ae0*/  @P5 SHF.R.U32.HI R0, RZ, c[0x0][0x2cc], R7 ;  /* 0x0000b300ff005a19 */ /* 0x000fe20000011607 */
[----:B------:R-:W-:-:S04]  /*2af0*/  IMAD.WIDE.U32 R4, R3, c[0x0][0x1c0], R4 ;  /* 0x0000700003047a25 */ /* 0x000fc800078e0004 */
[----:B------:R-:W-:Y:S02]  /*2b00*/  IMAD R12, R3, c[0x0][0x1c4], R6 ;  /* 0x00007100030c7a24 */ /* 0x000fe400078e0206 */
[C---:B------:R-:W-:Y:S02]  /*2b10*/  IMAD R13, R9.reuse, c[0x0][0x1e0], RZ ;  /* 0x00007800090d7a24 */ /* 0x040fe400078e02ff */
[----:B------:R-:W-:Y:S02]  /*2b20*/  IMAD R3, R9, c[0x0][0x208], RZ ;  /* 0x0000820009037a24 */ /* 0x000fe400078e02ff */
[C---:B------:R-:W-:Y:S02]  /*2b30*/  IMAD R13, R2.reuse, c[0x0][0x1e4], R13 ;  /* 0x00007900020d7a24 */ /* 0x040fe400078e020d */
[----:B------:R-:W-:Y:S02]  /*2b40*/  IMAD.MOV R9, RZ, RZ, -R0 ;  /* 0x000000ffff097224 */ /* 0x000fe400078e0a00 */
[----:B------:R-:W-:-:S02]  /*2b50*/  IMAD R15, R2, c[0x0][0x20c], R3 ;  /* 0x00008300020f7a24 */ /* 0x000fc400078e0203 */
[----:B------:R-:W-:Y:S02]  /*2b60*/  IMAD.IADD R3, R5, 0x1, R12 ;  /* 0x0000000105037824 */ /* 0x000fe400078e020c */
[----:B------:R-:W-:Y:S01]  /*2b70*/  IMAD R12, R9, c[0x0][0x2c4], R8 ;  /* 0x0000b100090c7a24 */ /* 0x000fe200078e0208 */
[----:B------:R-:W-:Y:S02]  /*2b80*/  LOP3.LUT R198, R198, 0xffffff7f, RZ, 0xc0, !PT ;  /* 0xffffff7fc6c67812 */ /* 0x000fe400078ec0ff */
[----:B------:R-:W-:Y:S01]  /*2b90*/  IADD3 R96, R200, -0x1, RZ ;  /* 0xffffffffc8607810 */ /* 0x000fe20007ffe0ff */
[----:B---3--:R-:W-:-:S04]  /*2ba0*/  IMAD.WIDE.U32 R6, R2, c[0x0][0x1e0], R74 ;  /* 0x0000780002067a25 */ /* 0x008fc800078e004a */
[----:B------:R-:W-:Y:S01]  /*2bb0*/  IMAD.WIDE.U32 R10, R2, c[0x0][0x208], R74 ;  /* 0x00008200020a7a25 */ /* 0x000fe200078e004a */
[----:B----4-:R-:W-:Y:S02]  /*2bc0*/  ISETP.GE.AND P3, PT, R21, c[0x0][0x1d4], PT ;  /* 0x0000750015007a0c */ /* 0x010fe40003f66270 */
[----:B------:R-:W-:Y:S02]  /*2bd0*/  SHF.R.S32.HI R2, RZ, 0x1f, R0 ;  /* 0x0000001fff027819 */ /* 0x000fe40000011400 */
[----:B------:R-:W-:Y:S02]  /*2be0*/  SEL R8, RZ, 0xffffffff, P3 ;  /* 0xffffffffff087807 */ /* 0x000fe40001800000 */
[----:B------:R-:W-:Y:S01]  /*2bf0*/  ISETP.GE.AND P2, PT, R74, c[0x0][0x1d4], PT ;  /* 0x000075004a007a0c */ /* 0x000fe20003f46270 */
[----:B------:R-:W-:Y:S01]  /*2c00*/  IMAD R5, R2, c[0x0][0x1b0], RZ ;  /* 0x00006c0002057a24 */ /* 0x000fe200078e02ff */
[----:B------:R-:W-:Y:S01]  /*2c10*/  MOV R2, R4 ;  /* 0x0000000400027202 */ /* 0x000fe20000000f00 */
[----:B------:R-:W-:Y:S01]  /*2c20*/  IMAD.SHL.U32 R8, R8, 0x2, RZ ;  /* 0x0000000208087824 */ /* 0x000fe200078e00ff */
[----:B------:R-:W-:Y:S01]  /*2c30*/  SEL R4, RZ, 0x1, P2 ;  /* 0x00000001ff047807 */ /* 0x000fe20001000000 */
[----:B------:R-:W-:-:S02]  /*2c40*/  IMAD R5, R0, c[0x0][0x1b4], R5 ;  /* 0x00006d0000057a24 */ /* 0x000fc400078e0205 */
[----:B------:R-:W-:Y:S01]  /*2c50*/  IMAD.WIDE.U32 R2, R0, c[0x0][0x1b0], R2 ;  /* 0x00006c0000027a25 */ /* 0x000fe200078e0002 */
[----:B------:R-:W-:Y:S02]  /*2c60*/  SHF.R.S32.HI R0, RZ, 0x1f, R12 ;  /* 0x0000001fff007819 */ /* 0x000fe4000001140c */
[----:B------:R-:W-:Y:S01]  /*2c70*/  LOP3.LUT R17, R8, 0x2, R4, 0xe2, !PT ;  /* 0x0000000208117812 */ /* 0x000fe200078ee204 */
[----:B------:R-:W-:Y:S01]  /*2c80*/  IMAD.IADD R9, R7, 0x1, R13 ;  /* 0x0000000107097824 */ /* 0x000fe200078e020d */
[----:B------:R-:W-:Y:S01]  /*2c90*/  IADD3 R7, R11, R15, RZ ;  /* 0x0000000f0b077210 */ /* 0x000fe20007ffe0ff */
[----:B------:R-:W-:Y:S01]  /*2ca0*/  IMAD.MOV.U32 R8, RZ, RZ, R6 ;  /* 0x000000ffff087224 */ /* 0x000fe200078e0006 */
[----:B------:R-:W-:Y:S01]  /*2cb0*/  MOV R6, R10 ;  /* 0x0000000a00067202 */ /* 0x000fe20000000f00 */
[----:B------:R-:W-:Y:S02]  /*2cc0*/  IMAD.IADD R5, R3, 0x1, R5 ;  /* 0x0000000103057824 */ /* 0x000fe400078e0205 */
[----:B------:R-:W-:Y:S01]  /*2cd0*/  IMAD.MOV.U32 R4, RZ, RZ, R2 ;  /* 0x000000ffff047224 */ /* 0x000fe200078e0002 */
[----:B-----5:R-:W-:Y:S01]  /*2ce0*/  @P0 SHF.R.S32.HI R3, RZ, 0x1f, R16 ;  /* 0x0000001fff030819 */ /* 0x020fe20000011410 */
[----:B------:R-:W-:-:S02]  /*2cf0*/  IMAD R0, R0, c[0x0][0x1a8], RZ ;  /* 0x00006a0000007a24 */ /* 0x000fc400078e02ff */
[----:B------:R-:W-:Y:S01]  /*2d00*/  @P0 IMAD.MOV.U32 R2, RZ, RZ, R16 ;  /* 0x000000ffff020224 */ /* 0x000fe200078e0010 */
[----:B------:R-:W-:Y:S01]  /*2d10*/  @!P0 MOV R2, R77 ;  /* 0x0000004d00028202 */ /* 0x000fe20000000f00 */
[----:B------:R-:W-:Y:S01]  /*2d20*/  @!P0 IMAD.MOV.U32 R3, RZ, RZ, R14 ;  /* 0x000000ffff038224 */ /* 0x000fe200078e000e */
[----:B------:R-:W-:Y:S01]  /*2d30*/  ISETP.GE.AND P1, PT, R18, c[0x0][0x1d4], PT ;  /* 0x0000750012007a0c */ /* 0x000fe20003f26270 */
[----:B------:R-:W-:Y:S01]  /*2d40*/  IMAD.WIDE.U32 R10, R12, c[0x0][0x1a8], R4 ;  /* 0x00006a000c0a7a25 */ /* 0x000fe200078e0004 */
[----:B------:R-:W-:-:S03]  /*2d50*/  @P3 LOP3.LUT R198, R198, 0x80, RZ, 0xfc, !PT ;  /* 0x00000080c6c63812 */ /* 0x000fc600078efcff */
[----:B------:R-:W-:Y:S02]  /*2d60*/  IMAD R13, R12, c[0x0][0x1ac], R0 ;  /* 0x00006b000c0d7a24 */ /* 0x000fe400078e0200 */
[----:B------:R-:W-:Y:S01]  /*2d70*/  IMAD.WIDE.U32 R4, R76, c[0x0][0x1e8], R8 ;  /* 0x00007a004c047a25 */ /* 0x000fe200078e0008 */
[----:B------:R-:W-:-:S03]  /*2d80*/  SEL R8, R2, RZ, !P4 ;  /* 0x000000ff02087207 */ /* 0x000fc60006000000 */
[C---:B------:R-:W-:Y:S01]  /*2d90*/  IMAD.WIDE.U32 R6, R76.reuse, c[0x0][0x210], R6 ;  /* 0x000084004c067a25 */ /* 0x040fe200078e0006 */
[----:B------:R-:W-:Y:S02]  /*2da0*/  SEL R2, RZ, 0x4, P1 ;  /* 0x00000004ff027807 */ /* 0x000fe40000800000 */
[----:B------:R-:W-:Y:S01]  /*2db0*/  SEL R0, R3, RZ, !P4 ;  /* 0x000000ff03007207 */ /* 0x000fe20006000000 */
[----:B------:R-:W-:Y:S01]  /*2dc0*/  IMAD R3, R76, c[0x0][0x214], R7 ;  /* 0x000085004c037a24 */ /* 0x000fe200078e0207 */
[----:B------:R-:W-:Y:S02]  /*2dd0*/  IADD3 R7, R11, R13, RZ ;  /* 0x0000000d0b077210 */ /* 0x000fe40007ffe0ff */
[----:B------:R-:W-:Y:S02]  /*2de0*/  LOP3.LUT R198, R198, 0xfffffeff, RZ, 0xc0, !PT ;  /* 0xfffffeffc6c67812 */ /* 0x000fe400078ec0ff */
[----:B------:R-:W-:Y:S01]  /*2df0*/  LOP3.LUT R13, R17, R2, RZ, 0xfc, !PT ;  /* 0x00000002110d7212 */ /* 0x000fe200078efcff */
[----:B------:R-:W-:-:S02]  /*2e00*/  IMAD.MOV.U32 R2, RZ, RZ, R6 ;  /* 0x000000ffff027224 */ /* 0x000fc400078e0006 */
[----:B------:R-:W-:Y:S01]  /*2e10*/  IMAD R6, R0, c[0x0][0x1f0], RZ ;  /* 0x00007c0000067a24 */ /* 0x000fe200078e02ff */
[----:B------:R-:W-:Y:S01]  /*2e20*/  @P2 LOP3.LUT R198, R198, 0x100, RZ, 0xfc, !PT ;  /* 0x00000100c6c62812 */ /* 0x000fe200078efcff */
[----:B------:R-:W-:Y:S02]  /*2e30*/  IMAD R0, R0, c[0x0][0x218], RZ ;  /* 0x0000860000007a24 */ /* 0x000fe400078e02ff */
[----:B------:R-:W-:Y:S01]  /*2e40*/  IMAD R5, R76, c[0x0][0x1ec], R5 ;  /* 0x00007b004c057a24 */ /* 0x000fe200078e0205 */
[----:B------:R-:W-:Y:S01]  /*2e50*/  LOP3.LUT R198, R198, 0xffffffbf, RZ, 0xc0, !PT ;  /* 0xffffffbfc6c67812 */ /* 0x000fe200078ec0ff */
[----:B------:R-:W-:Y:S01]  /*2e60*/  IMAD.WIDE.U32 R228, R8, c[0x0][0x218], R2 ;  /* 0x0000860008e47a25 */ /* 0x000fe200078e0002 */
[----:B------:R-:W-:-:S03]  /*2e70*/  LEA R12, P0, R10, c[0x0][0x160], 0x1 ;  /* 0x000058000a0c7a11 */ /* 0x000fc600078008ff */
[C---:B------:R-:W-:Y:S02]  /*2e80*/  IMAD R0, R8.reuse, c[0x0][0x21c], R0 ;  /* 0x0000870008007a24 */ /* 0x040fe400078e0200 */
[----:B------:R-:W-:-:S04]  /*2e90*/  IMAD.WIDE.U32 R246, R8, c[0x0][0x1f0], R4 ;  /* 0x00007c0008f67a25 */ /* 0x000fc800078e0004 */
[----:B------:R-:W-:Y:S01]  /*2ea0*/  IMAD R2, R8, c[0x0][0x1f4], R6 ;  /* 0x00007d0008027a24 */ /* 0x000fe200078e0206 */
[----:B------:R-:W-:Y:S02]  /*2eb0*/  @P1 LOP3.LUT R198, R198, 0x40, RZ, 0xfc, !PT ;  /* 0x00000040c6c61812 */ /* 0x000fe400078efcff */
[----:B------:R-:W-:Y:S01]  /*2ec0*/  LEA.HI.X R11, R10, c[0x0][0x164], R7, 0x1, P0 ;  /* 0x000059000a0b7a11 */ /* 0x000fe200000f0c07 */
[----:B------:R-:W-:Y:S01]  /*2ed0*/  IMAD.IADD R252, R247, 0x1, R2 ;  /* 0x00000001f7fc7824 */ /* 0x000fe200078e0202 */
[----:B------:R-:W-:Y:S02]  /*2ee0*/  ISETP.GE.AND P4, PT, R74, c[0x0][0x198], PT ;  /* 0x000066004a007a0c */ /* 0x000fe40003f86270 */
[----:B------:R-:W-:Y:S02]  /*2ef0*/  ISETP.GE.AND P3, PT, R21, c[0x0][0x198], PT ;  /* 0x0000660015007a0c */ /* 0x000fe40003f66270 */
[----:B------:R-:W-:Y:S02]  /*2f00*/  IADD3 R9, R19, R20, RZ ;  /* 0x0000001413097210 */ /* 0x000fe40007ffe0ff */
[----:B------:R-:W-:-:S02]  /*2f10*/  IADD3 R232, R229, R0, RZ ;  /* 0x00000000e5e87210 */ /* 0x000fc40007ffe0ff */
[----:B------:R-:W-:Y:S01]  /*2f20*/  ISETP.GE.AND P2, PT, R18, c[0x0][0x198], PT ;  /* 0x0000660012007a0c */ /* 0x000fe20003f46270 */
[----:B------:R-:W-:Y:S10]  /*2f30*/  BRA.DIV ~URZ, `(.L_x_489) ;  /* 0x00015c527f007947 */ /* 0x000ff4000b800000 */
[----:B------:R1:W2:Y:S02]  /*2f40*/  SHFL.IDX PT, R8, R11, RZ, 0x1c1f ;  /* 0x001c1fff0b087589 */ /* 0x0002a400000e0000 */
.L_x_649:
[----:B------:R-:W-:Y:S05]  /*2f50*/  BRA.DIV ~URZ, `(.L_x_490) ;  /* 0x00015ca27f007947 */ /* 0x000fea000b800000 */
[----:B------:R3:W4:Y:S02]  /*2f60*/  SHFL.IDX PT, R0, R12, RZ, 0x1c1f ;  /* 0x001c1fff0c007589 */ /* 0x00072400000e0000 */
.L_x_650:
[----:B------:R-:W-:Y:S01]  /*2f70*/  IMAD R10, R226, c[0x0][0x2c4], RZ ;  /* 0x0000b100e20a7a24 */ /* 0x000fe200078e02ff */
[----:B------:R-:W-:Y:S04]  /*2f80*/  BSSY B0, `(.L_x_491) ;  /* 0x0000016000007945 */ /* 0x000fe80003800000 */
[----:B------:R-:W-:-:S13]  /*2f90*/  ISETP.GE.AND P0, PT, R9, R10, PT ;  /* 0x0000000a0900720c */ /* 0x000fda0003f06270 */
[----:B------:R-:W-:Y:S05]  /*2fa0*/  @P0 BRA `(.L_x_492) ;  /* 0x0000013000000947 */ /* 0x000fea0003800000 */
[----:B------:R-:W5:Y:S04]  /*2fb0*/  LDL.64 R4, [R1+0x30] ;  /* 0x0000300001047983 */ /* 0x000f680000100a00 */
[----:B---3--:R-:W3:Y:S04]  /*2fc0*/  LDL R2, [R1+0x1c] ;  /* 0x00001c0001027983 */ /* 0x008ee80000100800 */
[----:B----4-:R-:W4:Y:S04]  /*2fd0*/  LDL R3, [R1+0x58] ;  /* 0x0000580001037983 */ /* 0x010f280000100800 */
[----:B--2---:R-:W2:Y:S04]  /*2fe0*/  LDL R15, [R1+0x38] ;  /* 0x00003800010f7983 */ /* 0x004ea80000100800 */
[----:B------:R-:W2:Y:S04]  /*2ff0*/  LDL R14, [R1+0x5c] ;  /* 0x00005c00010e7983 */ /* 0x000ea80000100800 */
[----:B------:R-:W2:Y:S01]  /*3000*/  LDL R16, [R1+0x54] ;  /* 0x0000540001107983 */ /* 0x000ea20000100800 */
[----:B-----5:R-:W-:-:S04]  /*3010*/  LEA R6, P0, R4, R0, 0x1 ;  /* 0x0000000004067211 */ /* 0x020fc800078008ff */
[----:B------:R-:W-:Y:S02]  /*3020*/  LEA.HI.X R7, R4, R8, R5, 0x1, P0 ;  /* 0x0000000804077211 */ /* 0x000fe400000f0c05 */
[----:B---3--:R-:W-:-:S04]  /*3030*/  LEA R4, P0, R2, R0, 0x1 ;  /* 0x0000000002047211 */ /* 0x008fc800078008ff */
[----:B----4-:R-:W-:Y:S02]  /*3040*/  LEA.HI.X R5, R2, R8, R3, 0x1, P0 ;  /* 0x0000000802057211 */ /* 0x010fe400000f0c03 */
[----:B--2---:R-:W-:Y:S01]  /*3050*/  LEA R2, P0, R15, R0, 0x1 ;  /* 0x000000000f027211 */ /* 0x004fe200078008ff */
[----:B------:R-:W-:-:S03]  /*3060*/  IMAD.SHL.U32 R0, R14, 0x2, RZ ;  /* 0x000000020e007824 */ /* 0x000fc600078e00ff */
[----:B------:R-:W-:Y:S02]  /*3070*/  LEA.HI.X R3, R15, R8, R16, 0x1, P0 ;  /* 0x000000080f037211 */ /* 0x000fe400000f0c10 */
[----:B------:R-:W-:Y:S01]  /*3080*/  @!PT LDS RZ, [RZ] ;  /* 0x00000000fffff984 */ /* 0x000fe20000000800 */
[----:B------:R-:W-:Y:S01]  /*3090*/  @!PT LDS RZ, [RZ] ;  /* 0x00000000fffff984 */ /* 0x000fe20000000800 */
[----:B------:R-:W-:Y:S01]  /*30a0*/  @!PT LDS RZ, [RZ] ;  /* 0x00000000fffff984 */ /* 0x000fe20000000800 */
[----:B------:R2:W-:Y:S04]  /*30b0*/  LDGSTS.E.BYPASS.LTC128B.128 [R0+0x6080], [R6.64], !P4 ;  /* 0x0608000006007fae */ /* 0x0005e8000e101d46 */
[----:B------:R2:W-:Y:S04]  /*30c0*/  LDGSTS.E.BYPASS.LTC128B.128 [R0+0x8080], [R4.64], !P3 ;  /* 0x0808000004007fae */ /* 0x0005e8000d901d46 */
[----:B------:R2:W-:Y:S02]  /*30d0*/  LDGSTS.E.BYPASS.LTC128B.128 [R0+0xa080], [R2.64], !P2 ;  /* 0x0a08000002007fae */ /* 0x0005e4000d101d46 */
.L_x_492:
[----:B------:R-:W-:Y:S05]  /*30e0*/  BSYNC B0 ;  /* 0x0000000000007941 */ /* 0x000fea0003800000 */
.L_x_491:
[----:B------:R-:W-:Y:S05]  /*30f0*/  BRA.DIV ~URZ, `(.L_x_493) ;  /* 0x00015b627f007947 */ /* 0x000fea000b800000 */
[----:B--2---:R2:W1:Y:S04]  /*3100*/  SHFL.IDX PT, R8, R11, 0x1, 0x1c1f ;  /* 0x003c1f000b087f89 */ /* 0x00446800000e0000 */
[----:B----4-:R2:W4:Y:S02]  /*3110*/  SHFL.IDX PT, R0, R12, 0x1, 0x1c1f ;  /* 0x003c1f000c007f89 */ /* 0x01052400000e0000 */
.L_x_651:
[----:B------:R-:W-:Y:S01]  /*3120*/  IADD3 R2, R9, 0x20, RZ ;  /* 0x0000002009027810 */ /* 0x000fe20007ffe0ff */
[----:B------:R-:W-:Y:S03]  /*3130*/  BSSY B0, `(.L_x_494) ;  /* 0x0000016000007945 */ /* 0x000fe60003800000 */
[----:B------:R-:W-:-:S13]  /*3140*/  ISETP.GE.AND P0, PT, R2, R10, PT ;  /* 0x0000000a0200720c */ /* 0x000fda0003f06270 */
[----:B------:R-:W-:Y:S05]  /*3150*/  @P0 BRA `(.L_x_495) ;  /* 0x0000013000000947 */ /* 0x000fea0003800000 */
[----:B------:R-:W5:Y:S04]  /*3160*/  LDL.64 R4, [R1+0x30] ;  /* 0x0000300001047983 */ /* 0x000f680000100a00 */
[----:B--2---:R-:W2:Y:S04]  /*3170*/  LDL R3, [R1+0x1c] ;  /* 0x00001c0001037983 */ /* 0x004ea80000100800 */
[----:B---3--:R-:W3:Y:S04]  /*3180*/  LDL R17, [R1+0x58] ;  /* 0x0000580001117983 */ /* 0x008ee80000100800 */
[----:B----4-:R-:W4:Y:S04]  /*3190*/  LDL R15, [R1+0x38] ;  /* 0x00003800010f7983 */ /* 0x010f280000100800 */
[----:B------:R-:W4:Y:S04]  /*31a0*/  LDL R14, [R1+0x5c] ;  /* 0x00005c00010e7983 */ /* 0x000f280000100800 */
[----:B------:R-:W4:Y:S01]  /*31b0*/  LDL R16, [R1+0x54] ;  /* 0x0000540001107983 */ /* 0x000f220000100800 */
[----:B-----5:R-:W-:-:S04]  /*31c0*/  LEA R6, P0, R4, R0, 0x1 ;  /* 0x0000000004067211 */ /* 0x020fc800078008ff */
[----:B-1----:R-:W-:Y:S02]  /*31d0*/  LEA.HI.X R7, R4, R8, R5, 0x1, P0 ;  /* 0x0000000804077211 */ /* 0x002fe400000f0c05 */
[----:B--2---:R-:W-:-:S04]  /*31e0*/  LEA R4, P0, R3, R0, 0x1 ;  /* 0x0000000003047211 */ /* 0x004fc800078008ff */
[----:B---3--:R-:W-:Y:S02]  /*31f0*/  LEA.HI.X R5, R3, R8, R17, 0x1, P0 ;  /* 0x0000000803057211 */ /* 0x008fe400000f0c11 */
[----:B----4-:R-:W-:Y:S01]  /*3200*/  LEA R2, P0, R15, R0, 0x1 ;  /* 0x000000000f027211 */ /* 0x010fe200078008ff */
        /* <DEDUP_REMOVED lines=8> */
.L_x_495:
[----:B------:R-:W-:Y:S05]  /*3290*/  BSYNC B0 ;  /* 0x0000000000007941 */ /* 0x000fea0003800000 */
.L_x_494:
[----:B------:R-:W-:Y:S05]  /*32a0*/  BRA.DIV ~URZ, `(.L_x_496) ;  /* 0x00015a727f007947 */ /* 0x000fea000b800000 */
[----:B-1----:R1:W2:Y:S02]  /*32b0*/  SHFL.IDX PT, R8, R11, 0x2, 0x1c1f ;  /* 0x005c1f000b087f89 */ /* 0x0022a400000e0000 */
.L_x_652:
[----:B------:R-:W-:Y:S05]  /*32c0*/  BRA.DIV ~URZ, `(.L_x_497) ;  /* 0x00015ac27f007947 */ /* 0x000fea000b800000 */
[----:B----4-:R4:W1:Y:S02]  /*32d0*/  SHFL.IDX PT, R0, R12, 0x2, 0x1c1f ;  /* 0x005c1f000c007f89 */ /* 0x01086400000e0000 */
.L_x_653:
[----:B------:R-:W-:Y:S01]  /*32e0*/  IADD3 R2, R9, 0x40, RZ ;  /* 0x0000004009027810 */ /* 0x000fe20007ffe0ff */
[----:B------:R-:W-:Y:S03]  /*32f0*/  BSSY B0, `(.L_x_498) ;  /* 0x0000016000007945 */ /* 0x000fe60003800000 */
        /* <DEDUP_REMOVED lines=8> */
[----:B-1---5:R-:W-:-:S04]  /*3380*/  LEA R6, P0, R4, R0, 0x1 ;  /* 0x0000000004067211 */ /* 0x022fc800078008ff */
        /* <DEDUP_REMOVED lines=12> */
.L_x_499:
[----:B------:R-:W-:Y:S05]  /*3450*/  BSYNC B0 ;  /* 0x0000000000007941 */ /* 0x000fea0003800000 */
.L_x_498:
[----:B------:R-:W-:Y:S05]  /*3460*/  BRA.DIV ~URZ, `(.L_x_500) ;  /* 0x000159827f007947 */ /* 0x000fea000b800000 */
[----:B-1----:R1:W3:Y:S04]  /*3470*/  SHFL.IDX PT, R7, R11, 0x3, 0x1c1f ;  /* 0x007c1f000b077f89 */ /* 0x0022e800000e0000 */
[----:B------:R1:W4:Y:S02]  /*3480*/  SHFL.IDX PT, R0, R12, 0x3, 0x1c1f ;  /* 0x007c1f000c007f89 */ /* 0x00032400000e0000 */
.L_x_654:
[----:B------:R-:W5:Y:S04]  /*3490*/  LDL.64 R16, [R1+0x30] ;  /* 0x0000300001107983 */ /* 0x000f680000100a00 */
[----:B----4-:R-:W4:Y:S04]  /*34a0*/  LDL R6, [R1+0x1c] ;  /* 0x00001c0001067983 */ /* 0x010f280000100800 */
[----:B---3--:R-:W3:Y:S04]  /*34b0*/  LDL R14, [R1+0x58] ;  /* 0x00005800010e7983 */ /* 0x008ee80000100800 */
[----:B-12---:R-:W2:Y:S04]  /*34c0*/  LDL R11, [R1+0x38] ;  /* 0x00003800010b7983 */ /* 0x006ea80000100800 */
[----:B------:R-:W2:Y:S04]  /*34d0*/  LDL R8, [R1+0x5c] ;  /* 0x00005c0001087983 */ /* 0x000ea80000100800 */
[----:B------:R-:W2:Y:S01]  /*34e0*/  LDL R12, [R1+0x54] ;  /* 0x00005400010c7983 */ /* 0x000ea20000100800 */
[----:B------:R-:W-:-:S03]  /*34f0*/  IADD3 R2, R9, 0x60, RZ ;  /* 0x0000006009027810 */ /* 0x000fc60007ffe0ff */
[----:B------:R-:W1:Y:S01]  /*3500*/  S2R R24, SR_TID.X ;  /* 0x0000000000187919 */ /* 0x000e620000002100 */
[----:B------:R-:W-:Y:S02]  /*3510*/  ISETP.GE.AND P0, PT, R2, R10, PT ;  /* 0x0000000a0200720c */ /* 0x000fe40003f06270 */
[----:B------:R-:W-:Y:S01]  /*3520*/  SHF.R.S32.HI R9, RZ, 0x1f, R96 ;  /* 0x0000001fff097819 */ /* 0x000fe20000011460 */
[----:B------:R-:W2:Y:S01]  /*3530*/  LDL R241, [R1+0x10] ;  /* 0x0000100001f17983 */ /* 0x000ea20000100800 */
[----:B------:R-:W-:Y:S02]  /*3540*/  MOV R98, R246 ;  /* 0x000000f600627202 */ /* 0x000fe40000000f00 */
[----:B-1----:R-:W-:-:S04]  /*3550*/  SHF.R.S32.HI R132, RZ, 0x1f, R24 ;  /* 0x0000001fff847819 */ /* 0x002fc80000011418 */
[----:B------:R-:W-:-:S04]  /*3560*/  LEA.HI R132, R132, R24, RZ, 0x2 ;  /* 0x0000001884847211 */ /* 0x000fc800078f10ff */
[----:B------:R-:W-:Y:S02]  /*3570*/  SHF.R.S32.HI R132, RZ, 0x2, R132 ;  /* 0x00000002ff847819 */ /* 0x000fe40000011484 */
[----:B------:R-:W-:Y:S02]  /*3580*/  MOV R99, R252 ;  /* 0x000000fc00637202 */ /* 0x000fe40000000f00 */
[C---:B------:R-:W-:Y:S02]  /*3590*/  LOP3.LUT P6, RZ, R198.reuse, 0x80, RZ, 0xc0, !PT ;  /* 0x00000080c6ff7812 */ /* 0x040fe400078cc0ff */
[----:B------:R-:W-:Y:S02]  /*35a0*/  LOP3.LUT P5, RZ, R198, 0x40, RZ, 0xc0, !PT ;  /* 0x00000040c6ff7812 */ /* 0x000fe400078ac0ff */
[----:B-----5:R-:W-:-:S04]  /*35b0*/  @!P0 LEA R4, P1, R16, R0, 0x1 ;  /* 0x0000000010048211 */ /* 0x020fc800078208ff */
[----:B------:R-:W-:Y:S02]  /*35c0*/  @!P0 LEA.HI.X R5, R16, R7, R17, 0x1, P1 ;  /* 0x0000000710058211 */ /* 0x000fe400008f0c11 */
[----:B----4-:R-:W-:-:S04]  /*35d0*/  @!P0 LEA R2, P1, R6, R0, 0x1 ;  /* 0x0000000006028211 */ /* 0x010fc800078208ff */
[----:B---3--:R-:W-:Y:S02]  /*35e0*/  @!P0 LEA.HI.X R3, R6, R7, R14, 0x1, P1 ;  /* 0x0000000706038211 */ /* 0x008fe400008f0c0e */
[----:B--2---:R-:W-:Y:S02]  /*35f0*/  @!P0 LEA R6, P1, R11, R0, 0x1 ;  /* 0x000000000b068211 */ /* 0x004fe400078208ff */
[----:B------:R-:W-:Y:S02]  /*3600*/  MOV R0, 0x30 ;  /* 0x0000003000007802 */ /* 0x000fe40000000f00 */
[----:B------:R-:W-:-:S03]  /*3610*/  SHF.L.U32 R199, R8, 0x1, RZ ;  /* 0x0000000108c77819 */ /* 0x000fc600000006ff */
[----:B------:R-:W-:Y:S02]  /*3620*/  IMAD R0, R200, -0x30, R0 ;  /* 0xffffffd0c8007824 */ /* 0x000fe400078e0200 */
[----:B------:R-:W-:Y:S01]  /*3630*/  @!PT LDS RZ, [RZ] ;  /* 0x00000000fffff984 */ /* 0x000fe20000000800 */
[----:B------:R-:W-:Y:S01]  /*3640*/  @!PT LDS RZ, [RZ] ;  /* 0x00000000fffff984 */ /* 0x000fe20000000800 */
[----:B------:R-:W-:Y:S01]  /*3650*/  @!PT LDS RZ, [RZ] ;  /* 0x00000000fffff984 */ /* 0x000fe20000000800 */
[----:B------:R1:W-:Y:S03]  /*3660*/  @!P0 LDGSTS.E.BYPASS.LTC128B.128 [R199+0x7880], [R4.64], !P4 ;  /* 0x0788000004c78fae */ /* 0x0003e6000e101d46 */
[----:B------:R-:W-:Y:S01]  /*3670*/  IADD3 R97, R227, R0, RZ ;  /* 0x00000000e3617210 */ /* 0x000fe20007ffe0ff */
[----:B------:R2:W-:Y:S01]  /*3680*/  @!P0 LDGSTS.E.BYPASS.LTC128B.128 [R199+0x9880], [R2.64], !P3 ;  /* 0x0988000002c78fae */ /* 0x0005e2000d901d46 */
[----:B------:R-:W-:-:S05]  /*3690*/  @!P0 LEA.HI.X R7, R11, R7, R12, 0x1, P1 ;  /* 0x000000070b078211 */ /* 0x000fca00008f0c0c */
[----:B------:R3:W-:Y:S04]  /*36a0*/  @!P0 LDGSTS.E.BYPASS.LTC128B.128 [R199+0xb880], [R6.64], !P2 ;  /* 0x0b88000006c78fae */ /* 0x0007e8000d101d46 */
[----:B------:R-:W0:Y:S01]  /*36b0*/  LDGDEPBAR ;  /* 0x00000000000079af */ /* 0x000e220000000000 */
[----:B------:R-:W-:Y:S03]  /*36c0*/  WARPSYNC 0xffffffff ;  /* 0xffffffff00007948 */ /* 0x000fe60003800000 */
[----:B------:R-:W-:Y:S01]  /*36d0*/  BAR.SYNC.DEFER_BLOCKING 0x0 ;  /* 0x0000000000007b1d */ /* 0x000fe20000010000 */
[----:B-1----:R-:W-:Y:S01]  /*36e0*/  IMNMX R4, R97, 0x30, PT ;  /* 0x0000003061047817 */ /* 0x002fe20003800200 */
[----:B------:R-:W-:-:S03]  /*36f0*/  IMAD R5, R9, c[0x0][0x1e0], RZ ;  /* 0x0000780009057a24 */ /* 0x000fc600078e02ff */
[----:B------:R-:W-:Y:S01]  /*3700*/  IADD3 R8, -R132, R4, RZ ;  /* 0x0000000484087210 */ /* 0x000fe20007ffe1ff */
[----:B--2---:R-:W-:-:S04]  /*3710*/  IMAD.WIDE.U32 R2, R96, c[0x0][0x1e0], RZ ;  /* 0x0000780060027a25 */ /* 0x004fc800078e00ff */
[----:B------:R-:W-:Y:S01]  /*3720*/  IMAD R4, R96, c[0x0][0x1e4], R5 ;  /* 0x0000790060047a24 */ /* 0x000fe200078e0205 */
[----:B------:R-:W-:-:S04]  /*3730*/  ISETP.GE.AND P1, PT, R8, 0x1, PT ;  /* 0x000000010800780c */ /* 0x000fc80003f26270 */
[----:B------:R-:W-:Y:S01]  /*3740*/  IADD3 R4, R3, R4, RZ ;  /* 0x0000000403047210 */ /* 0x000fe20007ffe0ff */
[----:B------:R-:W-:-:S04]  /*3750*/  IMAD.WIDE.U32 R2, R2, 0x30, R98 ;  /* 0x0000003002027825 */ /* 0x000fc800078e0062 */
[----:B------:R-:W-:Y:S01]  /*3760*/  IMAD R4, R4, 0x30, RZ ;  /* 0x0000003004047824 */ /* 0x000fe200078e02ff */
[----:B------:R-:W-:-:S04]  /*3770*/  LOP3.LUT P4, RZ, R198, 0x100, RZ, 0xc0, !PT ;  /* 0x00000100c6ff7812 */ /* 0x000fc8000788c0ff */
[----:B------:R-:W-:Y:S02]  /*3780*/  IADD3 R3, R3, R4, RZ ;  /* 0x0000000403037210 */ /* 0x000fe40007ffe0ff */
[----:B------:R-:W-:-:S04]  /*3790*/  @P1 LEA R4, P0, R2, c[0x0][0x1c8], 0x1 ;  /* 0x0000720002041a11 */ /* 0x000fc800078008ff */
[----:B------:R-:W-:Y:S02]  /*37a0*/  @P1 LEA.HI.X R5, R2, c[0x0][0x1cc], R3, 0x1, P0 ;  /* 0x0000730002051a11 */ /* 0x000fe400000f0c03 */
[----:B------:R-:W-:Y:S02]  /*37b0*/  ISETP.GE.AND P0, PT, R8, 0x21, PT ;  /* 0x000000210800780c */ /* 0x000fe40003f06270 */
[----:B---3--:R-:W-:Y:S01]  /*37c0*/  MOV R6, 0x20 ;  /* 0x0000002000067802 */ /* 0x008fe20000000f00 */
[----:B------:R-:W-:Y:S01]  /*37d0*/  @!PT LDS RZ, [RZ] ;  /* 0x00000000fffff984 */ /* 0x000fe20000000800 */
[----:B------:R-:W-:Y:S01]  /*37e0*/  @!PT LDS RZ, [RZ] ;  /* 0x00000000fffff984 */ /* 0x000fe20000000800 */
[----:B------:R-:W-:Y:S01]  /*37f0*/  @!PT LDS RZ, [RZ] ;  /* 0x00000000fffff984 */ /* 0x000fe20000000800 */
[----:B------:R1:W-:Y:S04]  /*3800*/  @P1 LDGSTS.E.BYPASS.LTC128B.128 [R199+0x3c80], [R4.64], !P4 ;  /* 0x03c8000004c71fae */ /* 0x0003e8000e101d46 */
[C---:B------:R-:W-:Y:S01]  /*3810*/  IMAD.WIDE.U32 R10, R6.reuse, c[0x0][0x1e0], RZ ;  /* 0x00007800060a7a25 */ /* 0x040fe200078e00ff */
[----:B------:R1:W-:Y:S04]  /*3820*/  @P1 LDGSTS.E.BYPASS.LTC128B.128 [R199+0x4880], [R4.64+0x40], !P6 ;  /* 0x0488004004c71fae */ /* 0x0003e8000f101d46 */
[----:B------:R1:W-:Y:S02]  /*3830*/  @P1 LDGSTS.E.BYPASS.LTC128B.128 [R199+0x5480], [R4.64+0x80], !P5 ;  /* 0x0548008004c71fae */ /* 0x0003e4000e901d46 */
[----:B-1----:R-:W-:Y:S01]  /*3840*/  IMAD R4, R6, c[0x0][0x1e4], RZ ;  /* 0x0000790006047a24 */ /* 0x002fe200078e02ff */
[----:B------:R-:W-:-:S04]  /*3850*/  @P0 IADD3 R6, P1, R2, R10, RZ ;  /* 0x0000000a02060210 */ /* 0x000fc80007f3e0ff */
[----:B------:R-:W-:Y:S02]  /*3860*/  @P0 IADD3.X R3, R3, R11, R4, P1, !PT ;  /* 0x0000000b03030210 */ /* 0x000fe40000ffe404 */
[----:B------:R-:W-:-:S04]  /*3870*/  @P0 LEA R2, P1, R6, c[0x0][0x1c8], 0x1 ;  /* 0x0000720006020a11 */ /* 0x000fc800078208ff */
[----:B------:R-:W-:-:S05]  /*3880*/  @P0 LEA.HI.X R3, R6, c[0x0][0x1cc], R3, 0x1, P1 ;  /* 0x0000730006030a11 */ /* 0x000fca00008f0c03 */
        /* <DEDUP_REMOVED lines=8> */
[----:B------:R-:W-:Y:S02]  /*3910*/  IADD3 R7, R5, R7, RZ ;  /* 0x0000000705077210 */ /* 0x000fe40007ffe0ff */
[----:B-1----:R-:W-:Y:S01]  /*3920*/  MOV R2, R228 ;  /* 0x000000e400027202 */ /* 0x002fe20000000f00 */
[----:B------:R-:W-:-:S04]  /*3930*/  DEPBAR.LE SB0, 0x1 ;  /* 0x000080400000791a */ /* 0x000fc80000000000 */
[----:B------:R-:W-:Y:S01]  /*3940*/  MOV R3, R232 ;  /* 0x000000e800037202 */ /* 0x000fe20000000f00 */
[----:B------:R-:W-:-:S04]  /*3950*/  DEPBAR.LE SB0, 0x0 ;  /* 0x000080000000791a */ /* 0x000fc80000000000 */
[----:B------:R-:W-:Y:S01]  /*3960*/  IMAD.WIDE.U32 R4, R4, 0x30, R2 ;  /* 0x0000003004047825 */ /* 0x000fe200078e0002 */
[----:B------:R-:W-:Y:S03]  /*3970*/  BAR.SYNC.DEFER_BLOCKING 0x0 ;  /* 0x0000000000007b1d */ /* 0x000fe60000010000 */
[----:B------:R-:W-:Y:S01]  /*3980*/  IMAD R3, R7, 0x30, RZ ;  /* 0x0000003007037824 */ /* 0x000fe200078e02ff */
[----:B------:R-:W-:-:S04]  /*3990*/  LEA R2, P0, R4, c[0x0][0x1f8], 0x1 ;  /* 0x00007e0004027a11 */ /* 0x000fc800078008ff */
[----:B------:R-:W-:Y:S02]  /*39a0*/  IADD3 R3, R5, R3, RZ ;  /* 0x0000000305037210 */ /* 0x000fe40007ffe0ff */
[----:B------:R-:W-:Y:S02]  /*39b0*/  @!P3 MOV R5, c[0x0][0x208] ;  /* 0x000082000005ba02 */ /* 0x000fe40000000f00 */
[----:B------:R-:W-:Y:S02]  /*39c0*/  LEA.HI.X R3, R4, c[0x0][0x1fc], R3, 0x1, P0 ;  /* 0x00007f0004037a11 */ /* 0x000fe400000f0c03 */
[----:B------:R-:W-:Y:S02]  /*39d0*/  @!P3 MOV R4, c[0x0][0x20c] ;  /* 0x000083000004ba02 */ /* 0x000fe40000000f00 */
[----:B------:R-:W-:Y:S02]  /*39e0*/  @!P3 LEA R14, P0, R5, R2, 0x6 ;  /* 0x00000002050eb211 */ /* 0x000fe400078030ff */
[----:B------:R-:W-:-:S02]  /*39f0*/  LOP3.LUT P2, RZ, R13, 0x1, RZ, 0xc0, !PT ;  /* 0x000000010dff7812 */ /* 0x000fc4000784c0ff */
[----:B------:R-:W-:Y:S02]  /*3a00*/  IADD3 R12, R0, R227, -R132 ;  /* 0x000000e3000c7210 */ /* 0x000fe40007ffe884 */
[----:B------:R-:W-:Y:S02]  /*3a10*/  @!P3 LEA.HI.X R15, R5, R3, R4, 0x6, P0 ;  /* 0x00000003050fb211 */ /* 0x000fe400000f3404 */
[----:B------:R-:W-:Y:S01]  /*3a20*/  ISETP.LT.OR P0, PT, R12, 0x1, !P2 ;  /* 0x000000010c00780c */ /* 0x000fe20005701670 */
        /* <DEDUP_REMOVED lines=14> */
[----:B------:R-:W-:-:S04]  /*3b10*/  LOP3.LUT P0, RZ, R13, 0x2, RZ, 0xc0, !PT ;  /* 0x000000020dff7812 */ /* 0x000fc8000780c0ff */
[----:B------:R-:W-:Y:S02]  /*3b20*/  ISETP.LT.OR P1, PT, R12, 0x1, !P0 ;  /* 0x000000010c00780c */ /* 0x000fe40004721670 */
[----:B------:R-:W-:-:S04]  /*3b30*/  LOP3.LUT R198, R198, 0xfffffdff, RZ, 0xc0, !PT ;  /* 0xfffffdffc6c67812 */ /* 0x000fc800078ec0ff */
[----:B------:R-:W-:-:S07]  /*3b40*/  @P3 LOP3.LUT R198, R198, 0x200, RZ, 0xfc, !PT ;  /* 0x00000200c6c63812 */ /* 0x000fce00078efcff */
[----:B------:R5:W-:Y:S01]  /*3b50*/  LDGSTS.E.BYPASS.LTC128B.128 [R199+0x2480], [R2.64+0x40], !P1 ;  /* 0x0248004002c77fae */ /* 0x000be2000c901d46 */
[----:B------:R-:W-:-:S04]  /*3b60*/  LOP3.LUT P1, RZ, R13, 0x4, RZ, 0xc0, !PT ;  /* 0x000000040dff7812 */ /* 0x000fc8000782c0ff */
[----:B------:R-:W-:-:S13]  /*3b70*/  ISETP.LT.OR P3, PT, R12, 0x1, !P1 ;  /* 0x000000010c00780c */ /* 0x000fda0004f61670 */
[----:B------:R5:W-:Y:S01]  /*3b80*/  LDGSTS.E.BYPASS.LTC128B.128 [R199+0x3080], [R2.64+0x80], !P3 ;  /* 0x0308008002c77fae */ /* 0x000be2000d901d46 */
[----:B------:R-:W-:-:S13]  /*3b90*/  ISETP.GT.AND P3, PT, R24, 0x3f, PT ;  /* 0x0000003f1800780c */ /* 0x000fda0003f64270 */
[C---:B------:R-:W-:Y:S02]  /*3ba0*/  @!P3 ISETP.LT.OR P2, PT, R12.reuse, 0x21, !P2 ;  /* 0x000000210c00b80c */ /* 0x040fe40005741670 */
[C---:B------:R-:W-:Y:S01]  /*3bb0*/  @!P3 ISETP.LT.OR P0, PT, R12.reuse, 0x21, !P0 ;  /* 0x000000210c00b80c */ /* 0x040fe20004701670 */
[-C--:B-1----:R-:W-:Y:S10]  /*3bc0*/  HMMA.16816.F32.BF16 R24, R8, R16.reuse, RZ ;  /* 0x000000100818723c */ /* 0x082ff400000418ff */
[----:B------:R1:W-:Y:S04]  /*3bd0*/  @!P3 LDGSTS.E.BYPASS.LTC128B.128 [R199+0x2080], [R14.64], !P2 ;  /* 0x020800000ec7bfae */ /* 0x0003e8000d101d46 */
[----:B------:R1:W-:Y:S01]  /*3be0*/  @!P3 LDGSTS.E.BYPASS.LTC128B.128 [R199+0x2c80], [R14.64+0x40], !P0 ;  /* 0x02c800400ec7bfae */ /* 0x0003e2000c101d46 */
[----:B------:R-:W-:Y:S01]  /*3bf0*/  @!P3 ISETP.LT.OR P0, PT, R12, 0x21, !P1 ;  /* 0x000000210c00b80c */ /* 0x000fe20004f01670 */
[C---:B------:R-:W-:Y:S11]  /*3c00*/  HMMA.16816.F32.BF16 R52, R4.reuse, R16, RZ ;  /* 0x000000100434723c */ /* 0x040ff600000418ff */
[----:B------:R-:W-:Y:S01]  /*3c10*/  @!UPT UIADD3 URZ, URZ, URZ, URZ ;  /* 0x0000003f3f3ff290 */ /* 0x000fe2000fffe03f */
[----:B------:R1:W-:Y:S04]  /*3c20*/  @!P3 LDGSTS.E.BYPASS.LTC128B.128 [R199+0x3880], [R14.64+0x80], !P0 ;  /* 0x038800800ec7bfae */ /* 0x0003e8000c101d46 */
[----:B------:R-:W-:Y:S04]  /*3c30*/  LDSM.16.M88.4 R60, [R184+0xc00] ;  /* 0x000c0000b83c783b */ /* 0x000fe80000000200 */
[----:B------:R-:W4:Y:S01]  /*3c40*/  LDSM.16.M88.4 R36, [R187+0x2000] ;  /* 0x00200000bb24783b */ /* 0x000f220000000200 */
[C---:B--2---:R-:W-:Y:S03]  /*3c50*/  HMMA.16816.F32.BF16 R76, R4.reuse, R20, RZ ;  /* 0x00000014044c723c */ /* 0x044fe600000418ff */
[----:B------:R-:W2:Y:S04]  /*3c60*/  LDSM.16.M88.4 R28, [R187+0x3000] ;  /* 0x00300000bb1c783b */ /* 0x000ea80000000200 */
[----:B------:R-:W-:Y:S01]  /*3c70*/  LDSM.16.M88.4 R56, [R195] ;  /* 0x00000000c338783b */ /* 0x000fe20000000200 */
[C---:B---3--:R-:W-:Y:S03]  /*3c80*/  HMMA.16816.F32.BF16 R64, R4.reuse, R44, RZ ;  /* 0x0000002c0440723c */ /* 0x048fe600000418ff */
[----:B------:R-:W0:Y:S05]  /*3c90*/  LDGDEPBAR ;  /* 0x00000000000079af */ /* 0x000e2a0000000000 */
[C---:B------:R-:W-:Y:S08]  /*3ca0*/  HMMA.16816.F32.BF16 R68, R4.reuse, R22, RZ ;  /* 0x000000160444723c */ /* 0x040ff000000418ff */
[C---:B-1----:R-:W-:Y:S08]  /*3cb0*/  HMMA.16816.F32.BF16 R12, R4.reuse, R18, RZ ;  /* 0x00000012040c723c */ /* 0x042ff000000418ff */
[----:B------:R-:W-:Y:S08]  /*3cc0*/  HMMA.16816.F32.BF16 R80, R4, R46, RZ ;  /* 0x0000002e0450723c */ /* 0x000ff000000418ff */
[----:B----4-:R-:W-:Y:S01]  /*3cd0*/  HMMA.16816.F32.BF16 R4, R40, R48, R24 ;  /* 0x000000302804723c */ /* 0x010fe20000041818 */
        /* <DEDUP_REMOVED lines=10> */
[----:B------:R-:W4:Y:S07]  /*3d80*/  LDSM.16.M88.4 R52, [R184+0x1800] ;  /* 0x00180000b834783b */ /* 0x000f2e0000000200 */
[----:B------:R-:W-:Y:S08]  /*3d90*/  HMMA.16816.F32.BF16 R4, R36, R60, R4 ;  /* 0x0000003c2404723c */ /* 0x000ff00000041804 */
[-C--:B------:R-:W-:Y:S01]  /*3da0*/  HMMA.16816.F32.BF16 R100, R32, R50.reuse, R12 ;  /* 0x000000322064723c */ /* 0x080fe2000004180c */
[----:B------:R-:W3:Y:S07]  /*3db0*/  LDSM.16.M88.4 R12, [R187+0x5000] ;  /* 0x00500000bb0c783b */ /* 0x000eee0000000200 */
[----:B------:R-:W-:Y:S08]  /*3dc0*/  HMMA.16816.F32.BF16 R72, R40, R50, R72 ;  /* 0x000000322848723c */ /* 0x000ff00000041848 */
[----:B--2---:R-:W-:Y:S01]  /*3dd0*/  HMMA.16816.F32.BF16 R48, R28, R60, R8 ;  /* 0x0000003c1c30723c */ /* 0x004fe20000041808 */
[----:B------:R-:W2:Y:S07]  /*3de0*/  LDSM.16.M88.4 R8, [R188+0x4000] ;  /* 0x00400000bc08783b */ /* 0x000eae0000000200 */
        /* <DEDUP_REMOVED lines=8> */
[-C--:B------:R-:W-:Y:S08]  /*3e70*/  HMMA.16816.F32.BF16 R72, R36, R62.reuse, R72 ;  /* 0x0000003e2448723c */ /* 0x080ff00000041848 */
[----:B------:R-:W-:Y:S01]  /*3e80*/  HMMA.16816.F32.BF16 R76, R28, R62, R100 ;  /* 0x0000003e1c4c723c */ /* 0x000fe20000041864 */
[----:B------:R-:W3:Y:S07]  /*3e90*/  LDSM.16.M88.4 R60, [R194] ;  /* 0x00000000c23c783b */ /* 0x000eee0000000200 */
[----:B----4-:R-:W-:Y:S08]  /*3ea0*/  HMMA.16816.F32.BF16 R68, R16, R52, R64 ;  /* 0x000000341044723c */ /* 0x010ff00000041840 */
[----:B------:R-:W-:Y:S08]  /*3eb0*/  HMMA.16816.F32.BF16 R92, R40, R88, R92 ;  /* 0x00000058285c723c */ /* 0x000ff0000004185c */
[----:B------:R-:W-:Y:S08]  /*3ec0*/  HMMA.16816.F32.BF16 R32, R12, R52, R32 ;  /* 0x000000340c20723c */ /* 0x000ff00000041820 */
[-C--:B------:R-:W-:Y:S08]  /*3ed0*/  HMMA.16816.F32.BF16 R64, R24, R58.reuse, R72 ;  /* 0x0000003a1840723c */ /* 0x080ff00000041848 */
[----:B------:R-:W-:Y:S08]  /*3ee0*/  HMMA.16816.F32.BF16 R72, R20, R58, R76 ;  /* 0x0000003a1448723c */ /* 0x000ff0000004184c */
[----:B--2---:R-:W-:Y:S08]  /*3ef0*/  HMMA.16816.F32.BF16 R80, R8, R44, R68 ;  /* 0x0000002c0850723c */ /* 0x004ff00000041844 */
[----:B-1----:R-:W-:Y:S08]  /*3f00*/  HMMA.16816.F32.BF16 R68, R36, R48, R92 ;  /* 0x000000302444723c */ /* 0x002ff0000004185c */
[C---:B------:R-:W-:Y:S08]  /*3f10*/  HMMA.16816.F32.BF16 R104, R40.reuse, R84, R104 ;  /* 0x000000542868723c */ /* 0x040ff00000041868 */
[----:B------:R-:W-:Y:S08]  /*3f20*/  HMMA.16816.F32.BF16 R112, R40, R86, R112 ;  /* 0x000000562870723c */ /* 0x000ff00000041870 */
[----:B------:R-:W-:Y:S01]  /*3f30*/  HMMA.16816.F32.BF16 R84, R4, R44, R32 ;  /* 0x0000002c0454723c */ /* 0x000fe20000041820 */
[----:B------:R-:W1:Y:S07]  /*3f40*/  LDSM.16.M88.4 R32, [R184+0x1c00] ;  /* 0x001c0000b820783b */ /* 0x000e6e0000000200 */
[----:B------:R-:W-:Y:S01]  /*3f50*/  HMMA.16816.F32.BF16 R56, R16, R54, R64 ;  /* 0x000000361038723c */ /* 0x000fe20000041840 */
[----:B-----5:R-:W-:-:S07]  /*3f60*/  FMUL.FTZ R2, R80, c[0x0][0x320] ;  /* 0x0000c80050027a20 */ /* 0x020fce0000410000 */
[----:B------:R-:W-:Y:S01]  /*3f70*/  HMMA.16816.F32.BF16 R100, R40, R90, R116 ;  /* 0x0000005a2864723c */ /* 0x000fe20000041874 */
[----:B------:R2:W4:Y:S07]  /*3f80*/  MUFU.TANH R116, R2 ;  /* 0x0000000200747308 */ /* 0x00052e0000002400 */
[----:B------:R-:W-:Y:S08]  /*3f90*/  HMMA.16816.F32.BF16 R40, R28, R48, R108 ;  /* 0x000000301c28723c */ /* 0x000ff0000004186c */
[----:B------:R-:W-:Y:S01]  /*3fa0*/  HMMA.16816.F32.BF16 R52, R12, R54, R72 ;  /* 0x000000360c34723c */ /* 0x000fe20000041848 */
[----:B--2---:R-:W-:-:S04]  /*3fb0*/  FMUL.FTZ R2, R81, c[0x0][0x320] ;  /* 0x0000c80051027a20 */ /* 0x004fc80000410000 */
[----:B------:R2:W1:Y:S03]  /*3fc0*/  MUFU.TANH R108, R2 ;  /* 0x00000002006c7308 */ /* 0x0004660000002400 */
[----:B---3--:R-:W-:Y:S08]  /*3fd0*/  HMMA.16816.F32.BF16 R68, R24, R60, R68 ;  /* 0x0000003c1844723c */ /* 0x008ff00000041844 */
[----:B------:R-:W-:Y:S01]  /*3fe0*/  HMMA.16816.F32.BF16 R76, R8, R46, R56 ;  /* 0x0000002e084c723c */ /* 0x000fe20000041838 */
[----:B------:R-:W-:Y:S01]  /*3ff0*/  LDSM.16.M88.4 R56, [R191] ;  /* 0x00000000bf38783b */ /* 0x000fe20000000200 */
[----:B--2---:R-:W-:-:S04]  /*4000*/  FMUL.FTZ R2, R82, c[0x0][0x320] ;  /* 0x0000c80052027a20 */ /* 0x004fc80000410000 */
[----:B------:R2:W3:Y:S02]  /*4010*/  MUFU.TANH R111, R2 ;  /* 0x00000002006f7308 */ /* 0x0004e40000002400 */
[----:B------:R-:W-:Y:S01]  /*4020*/  HMMA.16816.F32.BF16 R40, R20, R60, R40 ;  /* 0x0000003c1428723c */ /* 0x000fe20000041828 */
[----:B--2---:R-:W-:-:S05]  /*4030*/  FMUL.FTZ R2, R83, c[0x0][0x320] ;  /* 0x0000c80053027a20 */ /* 0x004fca0000410000 */
[----:B------:R2:W1:Y:S02]  /*4040*/  MUFU.TANH R109, R2 ;  /* 0x00000002006d7308 */ /* 0x0004640000002400 */
        /* <DEDUP_REMOVED lines=127> */
[----:B------:R-:W-:Y:S02]  /*4840*/  IADD3 R4, R200, -0x2, RZ ;  /* 0xfffffffec8047810 */ /* 0x000fe40007ffe0ff */
[----:B------:R-:W-:-:S02]  /*4850*/  ISETP.GE.AND P0, PT, R6, 0x21, PT ;  /* 0x000000210600780c */ /* 0x000fc40003f06270 */
[----:B-1----:R-:W-:-:S05]  /*4860*/  SHF.R.S32.HI R2, RZ, 0x1f, R4 ;  /* 0x0000001fff027819 */ /* 0x002fca0000011404 */
[----:B------:R-:W-:-:S04]  /*4870*/  IMAD R2, R2, c[0x0][0x1e0], RZ ;  /* 0x0000780002027a24 */ /* 0x000fc800078e02ff */
[----:B------:R-:W-:Y:S02]  /*4880*/  IMAD R7, R4, c[0x0][0x1e4], R2 ;  /* 0x0000790004077a24 */ /* 0x000fe400078e0202 */
[----:B------:R-:W-:Y:S02]  /*4890*/  @P0 IMAD.MOV.U32 R5, RZ, RZ, c[0x0][0x1e0] ;  /* 0x00007800ff050624 */ /* 0x000fe400078e00ff */
[----:B------:R-:W-:Y:S02]  /*48a0*/  @P0 IMAD.MOV.U32 R3, RZ, RZ, 0x5 ;  /* 0x00000005ff030424 */ /* 0x000fe400078e00ff */
[----:B------:R-:W-:-:S03]  /*48b0*/  @P0 IMAD.SHL.U32 R2, R5, 0x20, RZ ;  /* 0x0000002005020824 */ /* 0x000fc600078e00ff */
[----:B------:R-:W-:Y:S01]  /*48c0*/  @P0 SHF.L.U64.HI R3, R5, R3, c[0x0][0x1e4] ;  /* 0x0000790005030619 */ /* 0x000fe20000010203 */
[----:B------:R-:W-:-:S04]  /*48d0*/  IMAD.WIDE.U32 R4, R4, c[0x0][0x1e0], RZ ;  /* 0x0000780004047a25 */ /* 0x000fc800078e00ff */
[----:B------:R-:W-:Y:S02]  /*48e0*/  IMAD.IADD R5, R5, 0x1, R7 ;  /* 0x0000000105057824 */ /* 0x000fe400078e0207 */
[----:B------:R-:W-:-:S04]  /*48f0*/  @P0 IMAD.WIDE.U32 R2, R4, 0x30, R2 ;  /* 0x0000003004020825 */ /* 0x000fc800078e0002 */
[----:B------:R-:W-:Y:S01]  /*4900*/  @P0 IMAD R8, R5, 0x30, RZ ;  /* 0x0000003005080824 */ /* 0x000fe200078e02ff */
[----:B------:R-:W-:-:S04]  /*4910*/  @P0 IADD3 R7, P1, R246, R2, RZ ;  /* 0x00000002f6070210 */ /* 0x000fc80007f3e0ff */
[----:B------:R-:W-:Y:S02]  /*4920*/  @P0 IADD3.X R8, R252, R8, R3, P1, !PT ;  /* 0x00000008fc080210 */ /* 0x000fe40000ffe403 */
[----:B------:R-:W-:-:S13]  /*4930*/  ISETP.GE.AND P1, PT, R6, 0x1, PT ;  /* 0x000000010600780c */ /* 0x000fda0003f26270 */
[----:B------:R-:W-:-:S04]  /*4940*/  @P1 IMAD.WIDE.U32 R2, R4, 0x30, R98 ;  /* 0x0000003004021825 */ /* 0x000fc800078e0062 */
[----:B------:R-:W-:Y:S01]  /*4950*/  @P1 IMAD R5, R5, 0x30, RZ ;  /* 0x0000003005051824 */ /* 0x000fe200078e02ff */
[----:B------:R-:W-:-:S03]  /*4960*/  @P1 LEA R4, P2, R2, c[0x0][0x1c8], 0x1 ;  /* 0x0000720002041a11 */ /* 0x000fc600078408ff */
[----:B------:R-:W-:-:S05]  /*4970*/  @P1 IMAD.IADD R3, R3, 0x1, R5 ;  /* 0x0000000103031824 */ /* 0x000fca00078e0205 */
[----:B------:R-:W-:Y:S02]  /*4980*/  @P1 LEA.HI.X R5, R2, c[0x0][0x1cc], R3, 0x1, P2 ;  /* 0x0000730002051a11 */ /* 0x000fe400010f0c03 */
[----:B------:R-:W-:-:S03]  /*4990*/  @P0 LEA R2, P2, R7, c[0x0][0x1c8], 0x1 ;  /* 0x0000720007020a11 */ /* 0x000fc600078408ff */
[----:B------:R-:W-:Y:S01]  /*49a0*/  @!PT LDS RZ, [RZ] ;  /* 0x00000000fffff984 */ /* 0x000fe20000000800 */
[----:B------:R-:W-:Y:S01]  /*49b0*/  @!PT LDS RZ, [RZ] ;  /* 0x00000000fffff984 */ /* 0x000fe20000000800 */
[----:B------:R-:W-:Y:S01]  /*49c0*/  @!PT LDS RZ, [RZ] ;  /* 0x00000000fffff984 */ /* 0x000fe20000000800 */
[----:B------:R1:W-:Y:S01]  /*49d0*/  @P1 LDGSTS.E.BYPASS.LTC128B.128 [R199+0x3c80], [R4.64], !P4 ;  /* 0x03c8000004c71fae */ /* 0x0003e2000e101d46 */
[----:B------:R-:W-:-:S03]  /*49e0*/  @P0 LEA.HI.X R3, R7, c[0x0][0x1cc], R8, 0x1, P2 ;  /* 0x0000730007030a11 */ /* 0x000fc600010f0c08 */
[----:B------:R1:W-:Y:S04]  /*49f0*/  @P1 LDGSTS.E.BYPASS.LTC128B.128 [R199+0x4880], [R4.64+0x40], !P6 ;  /* 0x0488004004c71fae */ /* 0x0003e8000f101d46 */
[----:B------:R1:W-:Y:S04]  /*4a00*/  @P1 LDGSTS.E.BYPASS.LTC128B.128 [R199+0x5480], [R4.64+0x80], !P5 ;  /* 0x0548008004c71fae */ /* 0x0003e8000e901d46 */
[----:B------:R1:W-:Y:S04]  /*4a10*/  @P0 LDGSTS.E.BYPASS.LTC128B.128 [R199+0x4480], [R2.64], !P4 ;  /* 0x0448000002c70fae */ /* 0x0003e8000e101d46 */
[----:B------:R1:W-:Y:S04]  /*4a20*/  @P0 LDGSTS.E.BYPASS.LTC128B.128 [R199+0x5080], [R2.64+0x40], !P6 ;  /* 0x0508004002c70fae */ /* 0x0003e8000f101d46 */
[----:B------:R1:W-:Y:S02]  /*4a30*/  @P0 LDGSTS.E.BYPASS.LTC128B.128 [R199+0x5c80], [R2.64+0x80], !P5 ;  /* 0x05c8008002c70fae */ /* 0x0003e4000e901d46 */
.L_x_502:
[----:B--234-:R-:W-:Y:S05]  /*4a40*/  BSYNC B0 ;  /* 0x0000000000007941 */ /* 0x01cfea0003800000 */
.L_x_501:
[----:B-1----:R-:W2:Y:S01]  /*4a50*/  LDL R2, [R1+0x3c] ;  /* 0x00003c0001027983 */ /* 0x002ea20000100800 */
[----:B------:R-:W-:-:S03]  /*4a60*/  IMAD.MOV.U32 R244, RZ, RZ, c[0x0][0x2c4] ;  /* 0x0000b100fff47624 */ /* 0x000fc600078e00ff */
[----:B------:R-:W2:Y:S01]  /*4a70*/  LDL R243, [R1+0x18] ;  /* 0x0000180001f37983 */ /* 0x000ea20000100800 */
[----:B------:R-:W-:Y:S01]  /*4a80*/  IMAD.MOV.U32 R242, RZ, RZ, c[0x0][0x32c] ;  /* 0x0000cb00fff27624 */ /* 0x000fe200078e00ff */
[----:B------:R-:W-:Y:S01]  /*4a90*/  ISETP.NE.AND P0, PT, R244, 0x1, PT ;  /* 0x00000001f400780c */ /* 0x000fe20003f05270 */
[----:B------:R-:W-:Y:S01]  /*4aa0*/  ULDC UR4, c[0x0][0x324] ;  /* 0x0000c90000047ab9 */ /* 0x000fe20000000800 */
[--C-:B------:R-:W-:Y:S01]  /*4ab0*/  IMAD.IADD R8, R97, 0x1, -R236.reuse ;  /* 0x0000000161087824 */ /* 0x100fe200078e0aec */
[----:B------:R-:W-:Y:S01]  /*4ac0*/  ULOP3.LUT UR4, URZ, UR4, URZ, 0x33, !UPT ;  /* 0x000000043f047292 */ /* 0x000fe2000f8e333f */
[----:B------:R-:W0:Y:S01]  /*4ad0*/  LDGDEPBAR ;  /* 0x00000000000079af */ /* 0x000e220000000000 */
[----:B------:R-:W-:Y:S02]  /*4ae0*/  IMAD.IADD R9, R0, 0x1, -R236 ;  /* 0x0000000100097824 */ /* 0x000fe400078e0aec */
[----:B--2---:R-:W-:-:S06]  /*4af0*/  IMAD.IADD R2, R2, 0x1, R243 ;  /* 0x0000000102027824 */ /* 0x004fcc00078e02f3 */
[----:B------:R-:W-:-:S04]  /*4b00*/  @P0 IMAD.HI.U32 R3, R2, c[0x0][0x2c8], RZ ;  /* 0x0000b20002030a27 */ /* 0x000fc800078e00ff */
[----:B------:R-:W-:Y:S01]  /*4b10*/  IMAD.MOV.U32 R5, RZ, RZ, R2 ;  /* 0x000000ffff057224 */ /* 0x000fe200078e0002 */
[----:B------:R-:W-:Y:S02]  /*4b20*/  @P0 SHF.R.U32.HI R5, RZ, c[0x0][0x2cc], R3 ;  /* 0x0000b300ff050a19 */ /* 0x000fe40000011603 */
[----:B------:R-:W-:Y:S02]  /*4b30*/  IADD3 R2, -R236, 0x1, R97 ;  /* 0x00000001ec027810 */ /* 0x000fe40007ffe161 */
[----:B------:R-:W-:Y:S01]  /*4b40*/  ISETP.GE.AND P0, PT, R242, 0x1, PT ;  /* 0x00000001f200780c */ /* 0x000fe20003f06270 */
[----:B------:R-:W1:Y:S01]  /*4b50*/  SHFL.IDX PT, R4, R5, RZ, 0x1c1f ;  /* 0x001c1fff05047589 */ /* 0x000e6200000e0000 */
[----:B------:R-:W-:-:S04]  /*4b60*/  IADD3 R2, R2, -R226, RZ ;  /* 0x800000e202027210 */ /* 0x000fc80007ffe0ff */
[C---:B------:R-:W-:Y:S02]  /*4b70*/  IADD3 R6, R2.reuse, c[0x0][0x328], RZ ;  /* 0x0000ca0002067a10 */ /* 0x040fe40007ffe0ff */
[----:B------:R-:W-:Y:S02]  /*4b80*/  IADD3 R7, R2, UR4, RZ ;  /* 0x0000000402077c10 */ /* 0x000fe4000fffe0ff */
[-C--:B-1----:R-:W-:Y:S02]  /*4b90*/  IADD3 R3, R6, R4.reuse, RZ ;  /* 0x0000000406037210 */ /* 0x082fe40007ffe0ff */
[----:B------:R-:W-:Y:S02]  /*4ba0*/  IADD3 R2, R7, R4, RZ ;  /* 0x0000000407027210 */ /* 0x000fe40007ffe0ff */
[----:B------:R-:W-:Y:S01]  /*4bb0*/  IMNMX R3, R8, R3, PT ;  /* 0x0000000308037217 */ /* 0x000fe20003800200 */
[----:B------:R-:W-:Y:S05]  /*4bc0*/  @!P0 BRA `(.L_x_503) ;  /* 0x0000014000008947 */ /* 0x000fea0003800000 */
[----:B------:R-:W-:Y:S01]  /*4bd0*/  IADD3 R4, -R226, R227, R4 ;  /* 0x000000e3e2047210 */ /* 0x000fe20007ffe104 */
[----:B------:R-:W-:Y:S03]  /*4be0*/  BSSY B0, `(.L_x_504) ;  /* 0x000000e000007945 */ /* 0x000fe60003800000 */
        /* <DEDUP_REMOVED lines=9> */
.L_x_505:
[----:B------:R-:W-:-:S04]  /*4c80*/  MOV R10, c[0x0][0x32c] ;  /* 0x0000cb00000a7a02 */ /* 0x000fc80000000f00 */
[----:B------:R-:W-:-:S13]  /*4c90*/  ISETP.NE.AND P0, PT, R10, 0x1, PT ;  /* 0x000000010a00780c */ /* 0x000fda0003f05270 */
[----:B------:R-:W-:-:S05]  /*4ca0*/  @P0 IMAD.HI.U32 R10, R4, c[0x0][0x330], RZ ;  /* 0x0000cc00040a0a27 */ /* 0x000fca00078e00ff */
[----:B------:R-:W-:Y:S02]  /*4cb0*/  @P0 SHF.R.U32.HI R4, RZ, c[0x0][0x334], R10 ;  /* 0x0000cd00ff040a19 */ /* 0x000fe4000001160a */
.L_x_506:
[----:B------:R-:W-:Y:S05]  /*4cc0*/  BSYNC B0 ;  /* 0x0000000000007941 */ /* 0x000fea0003800000 */
.L_x_504:
[----:B------:R-:W-:-:S05]  /*4cd0*/  IMAD R4, R4, c[0x0][0x32c], R9 ;  /* 0x0000cb0004047a24 */ /* 0x000fca00078e0209 */
[----:B------:R-:W-:Y:S02]  /*4ce0*/  IADD3 R10, R4, c[0x0][0x32c], RZ ;  /* 0x0000cb00040a7a10 */ /* 0x000fe40007ffe0ff */
[----:B------:R-:W-:Y:S02]  /*4cf0*/  IMNMX R2, R2, R4, !PT ;  /* 0x0000000402027217 */ /* 0x000fe40007800200 */
[----:B------:R-:W-:Y:S02]  /*4d00*/  IMNMX R3, R3, R10, PT ;  /* 0x0000000a03037217 */ /* 0x000fe40003800200 */
.L_x_503:
[C---:B------:R-:W-:Y:S02]  /*4d10*/  ISETP.GE.AND P0, PT, R0.reuse, 0x2, PT ;  /* 0x000000020000780c */ /* 0x040fe40003f06270 */
[----:B------:R-:W-:Y:S02]  /*4d20*/  ISETP.GE.AND P1, PT, R0, 0x9, PT ;  /* 0x000000090000780c */ /* 0x000fe40003f26270 */
[----:B------:R-:W-:Y:S02]  /*4d30*/  P2R R13, PR, RZ, 0x1 ;  /* 0x00000001ff0d7803 */ /* 0x000fe40000000000 */
[----:B------:R-:W-:-:S02]  /*4d40*/  ISETP.GT.AND P0, PT, R2, 0x1, !P0 ;  /* 0x000000010200780c */ /* 0x000fc40004704270 */
[----:B------:R-:W-:Y:S02]  /*4d50*/  P2R R12, PR, RZ, 0x2 ;  /* 0x00000002ff0c7803 */ /* 0x000fe40000000000 */
[----:B------:R-:W-:Y:S02]  /*4d60*/  ISETP.LT.OR P0, PT, R3, 0x2, P0 ;  /* 0x000000020300780c */ /* 0x000fe40000701670 */
[----:B------:R-:W-:Y:S02]  /*4d70*/  ISETP.GE.AND P6, PT, R0, 0x12, PT ;  /* 0x000000120000780c */ /* 0x000fe40003fc6270 */
[----:B------:R-:W-:Y:S02]  /*4d80*/  FSEL R17, R108, -INF , !P0 ;  /* 0xff8000006c117808 */ /* 0x000fe40004000000 */
[----:B------:R-:W-:Y:S02]  /*4d90*/  ISETP.GT.AND P0, PT, R2, 0x8, !P1 ;  /* 0x000000080200780c */ /* 0x000fe40004f04270 */
[----:B------:R-:W-:-:S02]  /*4da0*/  ISETP.GE.AND P1, PT, R0, 0xa, PT ;  /* 0x0000000a0000780c */ /* 0x000fc40003f26270 */
[----:B------:R-:W-:Y:S02]  /*4db0*/  ISETP.LT.OR P0, PT, R3, 0x9, P0 ;  /* 0x000000090300780c */ /* 0x000fe40000701670 */
[----:B------:R-:W-:Y:S02]  /*4dc0*/  P2R R11, PR, RZ, 0x2 ;  /* 0x00000002ff0b7803 */ /* 0x000fe40000000000 */
[----:B------:R-:W-:Y:S02]  /*4dd0*/  FSEL R18, R93, -INF , !P0 ;  /* 0xff8000005d127808 */ /* 0x000fe40004000000 */
[----:B------:R-:W-:Y:S02]  /*4de0*/  ISETP.GT.AND P0, PT, R2, 0x9, !P1 ;  /* 0x000000090200780c */ /* 0x000fe40004f04270 */
[----:B------:R-:W-:Y:S02]  /*4df0*/  ISETP.GE.AND P1, PT, R0, 0x11, PT ;  /* 0x000000110000780c */ /* 0x000fe40003f26270 */
[----:B------:R-:W-:-:S02]  /*4e00*/  ISETP.LT.OR P0, PT, R3, 0xa, P0 ;  /* 0x0000000a0300780c */ /* 0x000fc40000701670 */
[----:B------:R-:W-:Y:S02]  /*4e10*/  ISETP.GE.AND P5, PT, R0, 0x19, PT ;  /* 0x000000190000780c */ /* 0x000fe40003fa6270 */
[----:B------:R-:W-:Y:S02]  /*4e20*/  FSEL R19, R92, -INF , !P0 ;  /* 0xff8000005c137808 */ /* 0x000fe40004000000 */
[----:B------:R-:W-:Y:S02]  /*4e30*/  ISETP.GT.AND P0, PT, R2, 0x10, !P1 ;  /* 0x000000100200780c */ /* 0x000fe40004f04270 */
[C---:B------:R-:W-:Y:S02]  /*4e40*/  ISETP.GE.AND P4, PT, R0.reuse, 0x1a, PT ;  /* 0x0000001a0000780c */ /* 0x040fe40003f86270 */
[----:B------:R-:W-:Y:S02]  /*4e50*/  ISETP.LT.OR P0, PT, R3, 0x11, P0 ;  /* 0x000000110300780c */ /* 0x000fe40000701670 */
[----:B------:R-:W-:-:S02]  /*4e60*/  ISETP.GE.AND P3, PT, R0, 0x21, PT ;  /* 0x000000210000780c */ /* 0x000fc40003f66270 */
[----:B------:R-:W-:Y:S02]  /*4e70*/  FSEL R21, R85, -INF , !P0 ;  /* 0xff80000055157808 */ /* 0x000fe40004000000 */
[----:B------:R-:W-:Y:S02]  /*4e80*/  ISETP.GT.AND P0, PT, R2, 0x11, !P6 ;  /* 0x000000110200780c */ /* 0x000fe40007704270 */
[----:B------:R-:W-:Y:S02]  /*4e90*/  ISETP.GE.AND P2, PT, R0, 0x22, PT ;  /* 0x000000220000780c */ /* 0x000fe40003f46270 */
[----:B------:R-:W-:Y:S02]  /*4ea0*/  ISETP.LT.OR P0, PT, R3, 0x12, P0 ;  /* 0x000000120300780c */ /* 0x000fe40000701670 */
[----:B------:R-:W-:Y:S02]  /*4eb0*/  P2R R10, PR, RZ, 0x2 ;  /* 0x00000002ff0a7803 */ /* 0x000fe40000000000 */
[----:B------:R-:W-:-:S02]  /*4ec0*/  FSEL R23, R84, -INF , !P0 ;  /* 0xff80000054177808 */ /* 0x000fc40004000000 */
[----:B------:R-:W-:Y:S02]  /*4ed0*/  ISETP.GT.AND P0, PT, R2, 0x18, !P5 ;  /* 0x000000180200780c */ /* 0x000fe40006f04270 */
[----:B------:R-:W-:Y:S02]  /*4ee0*/  ISETP.GE.AND P1, PT, R0, 0x29, PT ;  /* 0x000000290000780c */ /* 0x000fe40003f26270 */
[----:B------:R-:W-:-:S04]  /*4ef0*/  ISETP.LT.OR P0, PT, R3, 0x19, P0 ;  /* 0x000000190300780c */ /* 0x000fc80000701670 */
[----:B------:R-:W-:Y:S02]  /*4f00*/  FSEL R25, R53, -INF , !P0 ;  /* 0xff80000035197808 */ /* 0x000fe40004000000 */
[----:B------:R-:W-:-:S04]  /*4f10*/  ISETP.GT.AND P0, PT, R2, 0x19, !P4 ;  /* 0x000000190200780c */ /* 0x000fc80006704270 */
        /* <DEDUP_REMOVED lines=11> */
[----:B------:R-:W-:-:S04]  /*4fd0*/  ISETP.GE.AND P0, PT, R0, 0x1, PT ;  /* 0x000000010000780c */ /* 0x000fc80003f06270 */
[----:B------:R-:W-:Y:S02]  /*4fe0*/  P2R R14, PR, RZ, 0x1 ;  /* 0x00000001ff0e7803 */ /* 0x000fe40000000000 */
[----:B------:R-:W-:-:S04]  /*4ff0*/  ISETP.GT.AND P0, PT, R2, RZ, !P0 ;  /* 0x000000ff0200720c */ /* 0x000fc80004704270 */
[----:B------:R-:W-:-:S04]  /*5000*/  ISETP.LT.OR P0, PT, R3, 0x1, P0 ;  /* 0x000000010300780c */ /* 0x000fc80000701670 */
[----:B------:R-:W-:Y:S02]  /*5010*/  FSEL R16, R116, -INF , !P0 ;  /* 0xff80000074107808 */ /* 0x000fe40004000000 */
[----:B------:R-:W-:-:S04]  /*5020*/  ISETP.GE.AND P0, PT, R0, 0x2a, PT ;  /* 0x0000002a0000780c */ /* 0x000fc80003f06270 */
[----:B------:R-:W-:Y:S02]  /*5030*/  P2R R4, PR, RZ, 0x1 ;  /* 0x00000001ff047803 */ /* 0x000fe40000000000 */
[----:B------:R-:W-:-:S04]  /*5040*/  ISETP.GT.AND P0, PT, R2, 0x29, !P0 ;  /* 0x000000290200780c */ /* 0x000fc80004704270 */
[----:B------:R-:W-:Y:S02]  /*5050*/  ISETP.LT.OR P0, PT, R3, 0x2a, P0 ;  /* 0x0000002a0300780c */ /* 0x000fe40000701670 */
[----:B------:R-:W1:Y:S02]  /*5060*/  SHFL.IDX PT, R3, R5, 0x1, 0x1c1f ;  /* 0x003c1f0005037f89 */ /* 0x000e6400000e0000 */
[----:B------:R-:W-:Y:S02]  /*5070*/  FSEL R123, R15, -INF , !P0 ;  /* 0xff8000000f7b7808 */ /* 0x000fe40004000000 */
[----:B------:R-:W-:Y:S01]  /*5080*/  ISETP.GE.AND P0, PT, R242, 0x1, PT ;  /* 0x00000001f200780c */ /* 0x000fe20003f06270 */
[--C-:B-1----:R-:W-:Y:S02]  /*5090*/  IMAD.IADD R2, R6, 0x1, R3.reuse ;  /* 0x0000000106027824 */ /* 0x102fe400078e0203 */
[----:B------:R-:W-:-:S03]  /*50a0*/  IMAD.IADD R0, R7, 0x1, R3 ;  /* 0x0000000107007824 */ /* 0x000fc600078e0203 */
[----:B------:R-:W-:-:S07]  /*50b0*/  IMNMX R2, R8, R2, PT ;  /* 0x0000000208027217 */ /* 0x000fce0003800200 */
        /* <DEDUP_REMOVED lines=12> */
.L_x_509:
[----:B------:R-:W-:-:S04]  /*5180*/  MOV R15, c[0x0][0x32c] ;  /* 0x0000cb00000f7a02 */ /* 0x000fc80000000f00 */
[----:B------:R-:W-:-:S13]  /*5190*/  ISETP.NE.AND P0, PT, R15, 0x1, PT ;  /* 0x000000010f00780c */ /* 0x000fda0003f05270 */
[----:B------:R-:W-:-:S05]  /*51a0*/  @P0 IMAD.HI.U32 R15, R3, c[0x0][0x330], RZ ;  /* 0x0000cc00030f0a27 */ /* 0x000fca00078e00ff */
[----:B------:R-:W-:Y:S02]  /*51b0*/  @P0 SHF.R.U32.HI R3, RZ, c[0x0][0x334], R15 ;  /* 0x0000cd00ff030a19 */ /* 0x000fe4000001160f */
.L_x_510:
[----:B------:R-:W-:Y:S05]  /*51c0*/  BSYNC B0 ;  /* 0x0000000000007941 */ /* 0x000fea0003800000 */
.L_x_508:
[----:B------:R-:W-:-:S05]  /*51d0*/  IMAD R3, R3, c[0x0][0x32c], R9 ;  /* 0x0000cb0003037a24 */ /* 0x000fca00078e0209 */
[----:B------:R-:W-:Y:S02]  /*51e0*/  IADD3 R15, R3, c[0x0][0x32c], RZ ;  /* 0x0000cb00030f7a10 */ /* 0x000fe40007ffe0ff */
[----:B------:R-:W-:Y:S02]  /*51f0*/  IMNMX R0, R0, R3, !PT ;  /* 0x0000000300007217 */ /* 0x000fe40007800200 */
[----:B------:R-:W-:Y:S02]  /*5200*/  IMNMX R2, R2, R15, PT ;  /* 0x0000000f02027217 */ /* 0x000fe40003800200 */
.L_x_507:
[----:B------:R-:W-:Y:S01]  /*5210*/  ISETP.NE.AND P0, PT, R13, RZ, PT ;  /* 0x000000ff0d00720c */ /* 0x000fe20003f05270 */
[----:B------:R-:W1:Y:S03]  /*5220*/  SHFL.IDX PT, R3, R5, 0x2, 0x1c1f ;  /* 0x005c1f0005037f89 */ /* 0x000e6600000e0000 */
[----:B------:R-:W-:-:S04]  /*5230*/  ISETP.GT.AND P0, PT, R0, 0x1, !P0 ;  /* 0x000000010000780c */ /* 0x000fc80004704270 */
[----:B------:R-:W-:-:S04]  /*5240*/  ISETP.LT.OR P0, PT, R2, 0x2, P0 ;  /* 0x000000020200780c */ /* 0x000fc80000701670 */
[----:B------:R-:W-:Y:S02]  /*5250*/  FSEL R24, R109, -INF , !P0 ;  /* 0xff8000006d187808 */ /* 0x000fe40004000000 */
        /* <DEDUP_REMOVED lines=34> */
[----:B------:R-:W-:-:S04]  /*5480*/  ISETP.NE.AND P0, PT, R4, RZ, PT ;  /* 0x000000ff0400720c */ /* 0x000fc80003f05270 */
[----:B------:R-:W-:Y:S01]  /*5490*/  ISETP.GT.AND P0, PT, R0, 0x29, !P0 ;  /* 0x000000290000780c */ /* 0x000fe20004704270 */
[----:B-1----:R-:W-:-:S03]  /*54a0*/  IMAD.IADD R0, R7, 0x1, R3 ;  /* 0x0000000107007824 */ /* 0x002fc600078e0203 */
[----:B------:R-:W-:Y:S01]  /*54b0*/  ISETP.LT.OR P0, PT, R2, 0x2a, P0 ;  /* 0x0000002a0200780c */ /* 0x000fe20000701670 */
[----:B------:R-:W-:-:S03]  /*54c0*/  IMAD.IADD R2, R6, 0x1, R3 ;  /* 0x0000000106027824 */ /* 0x000fc600078e0203 */
[----:B------:R-:W-:Y:S02]  /*54d0*/  FSEL R111, R20, -INF , !P0 ;  /* 0xff800000146f7808 */ /* 0x000fe40004000000 */
[----:B------:R-:W-:Y:S02]  /*54e0*/  ISETP.GE.AND P0, PT, R242, 0x1, PT ;  /* 0x00000001f200780c */ /* 0x000fe40003f06270 */
[----:B------:R-:W-:-:S11]  /*54f0*/  IMNMX R2, R8, R2, PT ;  /* 0x0000000208027217 */ /* 0x000fd60003800200 */
        /* <DEDUP_REMOVED lines=12> */
.L_x_513:
[----:B------:R-:W-:-:S04]  /*55c0*/  MOV R15, c[0x0][0x32c] ;  /* 0x0000cb00000f7a02 */ /* 0x000fc80000000f00 */
[----:B------:R-:W-:-:S13]  /*55d0*/  ISETP.NE.AND P0, PT, R15, 0x1, PT ;  /* 0x000000010f00780c */ /* 0x000fda0003f05270 */
[----:B------:R-:W-:-:S05]  /*55e0*/  @P0 IMAD.HI.U32 R15, R3, c[0x0][0x330], RZ ;  /* 0x0000cc00030f0a27 */ /* 0x000fca00078e00ff */
[----:B------:R-:W-:Y:S02]  /*55f0*/  @P0 SHF.R.U32.HI R3, RZ, c[0x0][0x334], R15 ;  /* 0x0000cd00ff030a19 */ /* 0x000fe4000001160f */
.L_x_514:
[----:B------:R-:W-:Y:S05]  /*5600*/  BSYNC B0 ;  /* 0x0000000000007941 */ /* 0x000fea0003800000 */
.L_x_512:
[----:B------:R-:W-:-:S05]  /*5610*/  IMAD R3, R3, c[0x0][0x32c], R9 ;  /* 0x0000cb0003037a24 */ /* 0x000fca00078e0209 */
[----:B------:R-:W-:Y:S02]  /*5620*/  IADD3 R15, R3, c[0x0][0x32c], RZ ;  /* 0x0000cb00030f7a10 */ /* 0x000fe40007ffe0ff */
[----:B------:R-:W-:Y:S02]  /*5630*/  IMNMX R0, R0, R3, !PT ;  /* 0x0000000300007217 */ /* 0x000fe40007800200 */
[----:B------:R-:W-:Y:S02]  /*5640*/  IMNMX R2, R2, R15, PT ;  /* 0x0000000f02027217 */ /* 0x000fe40003800200 */
.L_x_511:
        /* <DEDUP_REMOVED lines=59> */
.L_x_517:
[----:B------:R-:W-:-:S04]  /*5a00*/  MOV R5, c[0x0][0x32c] ;  /* 0x0000cb0000057a02 */ /* 0x000fc80000000f00 */
[----:B------:R-:W-:-:S13]  /*5a10*/  ISETP.NE.AND P0, PT, R5, 0x1, PT ;  /* 0x000000010500780c */ /* 0x000fda0003f05270 */
[----:B------:R-:W-:-:S05]  /*5a20*/  @P0 IMAD.HI.U32 R5, R3, c[0x0][0x330], RZ ;  /* 0x0000cc0003050a27 */ /* 0x000fca00078e00ff */
[----:B------:R-:W-:Y:S02]  /*5a30*/  @P0 SHF.R.U32.HI R3, RZ, c[0x0][0x334], R5 ;  /* 0x0000cd00ff030a19 */ /* 0x000fe40000011605 */
.L_x_518:
[----:B------:R-:W-:Y:S05]  /*5a40*/  BSYNC B0 ;  /* 0x0000000000007941 */ /* 0x000fea0003800000 */
.L_x_516:
[----:B------:R-:W-:-:S05]  /*5a50*/  IMAD R3, R3, c[0x0][0x32c], R9 ;  /* 0x0000cb0003037a24 */ /* 0x000fca00078e0209 */
[----:B------:R-:W-:Y:S02]  /*5a60*/  IADD3 R5, R3, c[0x0][0x32c], RZ ;  /* 0x0000cb0003057a10 */ /* 0x000fe40007ffe0ff */
[----:B------:R-:W-:Y:S02]  /*5a70*/  IMNMX R0, R0, R3, !PT ;  /* 0x0000000300007217 */ /* 0x000fe40007800200 */
[----:B------:R-:W-:Y:S02]  /*5a80*/  IMNMX R2, R2, R5, PT ;  /* 0x0000000502027217 */ /* 0x000fe40003800200 */
.L_x_515:
[----:B------:R-:W-:Y:S01]  /*5a90*/  ISETP.NE.AND P0, PT, R13, RZ, PT ;  /* 0x000000ff0d00720c */ /* 0x000fe20003f05270 */
[----:B------:R-:W-:Y:S01]  /*5aa0*/  LDSM.16.MT88.4 R64, [R186+0xc00] ;  /* 0x000c0000ba40783b */ /* 0x000fe20000004200 */
[----:B------:R-:W-:Y:S02]  /*5ab0*/  FMNMX.FTZ R3, R16, R17, !PT ;  /* 0x0000001110037209 */ /* 0x000fe40007810000 */
[----:B------:R-:W-:Y:S01]  /*5ac0*/  ISETP.GT.AND P0, PT, R0, 0x1, !P0 ;  /* 0x000000010000780c */ /* 0x000fe20004704270 */
[----:B------:R-:W-:Y:S01]  /*5ad0*/  LDSM.16.MT88.4 R60, [R185+0x1800] ;  /* 0x00180000b93c783b */ /* 0x000fe20000004200 */
[----:B------:R-:W-:-:S02]  /*5ae0*/  FMNMX.FTZ R3, R18, R3, !PT ;  /* 0x0000000312037209 */ /* 0x000fc40007810000 */
[----:B------:R-:W-:Y:S01]  /*5af0*/  ISETP.LT.OR P0, PT, R2, 0x2, P0 ;  /* 0x000000020200780c */ /* 0x000fe20000701670 */
[----:B------:R-:W-:Y:S01]  /*5b00*/  LDSM.16.MT88.4 R152, [R185+0x1400] ;  /* 0x00140000b998783b */ /* 0x000fe20000004200 */
[----:B------:R-:W-:Y:S02]  /*5b10*/  FMNMX.FTZ R3, R19, R3, !PT ;  /* 0x0000000313037209 */ /* 0x000fe40007810000 */
[----:B------:R-:W-:Y:S01]  /*5b20*/  FSEL R9, R102, -INF , !P0 ;  /* 0xff80000066097808 */ /* 0x000fe20004000000 */
[----:B------:R-:W-:Y:S01]  /*5b30*/  LDSM.16.MT88.4 R136, [R186+0x800] ;  /* 0x00080000ba88783b */ /* 0x000fe20000004200 */
        /* <DEDUP_REMOVED lines=15> */
[----:B------:R-:W-:Y:S02]  /*5c30*/  FMNMX.FTZ R3, R128, R3, !PT ;  /* 0x0000000380037209 */ /* 0x000fe40007810000 */
[----:B------:R-:W-:Y:S02]  /*5c40*/  ISETP.GT.AND P0, PT, R0, 0x10, !P0 ;  /* 0x000000100000780c */ /* 0x000fe40004704270 */
[----:B------:R-:W-:Y:S02]  /*5c50*/  FMNMX.FTZ R3, R123, R3, !PT ;  /* 0x000000037b037209 */ /* 0x000fe40007810000 */
[----:B------:R-:W-:Y:S02]  /*5c60*/  ISETP.LT.OR P0, PT, R2, 0x11, P0 ;  /* 0x000000110200780c */ /* 0x000fe40000701670 */
[----:B------:R-:W-:Y:S02]  /*5c70*/  IADD3 R200, R200, -0x2, RZ ;  /* 0xfffffffec8c87810 */ /* 0x000fe40007ffe0ff */
[----:B------:R-:W-:-:S02]  /*5c80*/  FSEL R37, R72, -INF , !P0 ;  /* 0xff80000048257808 */ /* 0x000fc40004000000 */
[----:B------:R-:W-:Y:S02]  /*5c90*/  ISETP.GT.AND P0, PT, R0, 0x11, !P6 ;  /* 0x000000110000780c */ /* 0x000fe40007704270 */
[----:B------:R-:W-:Y:S02]  /*5ca0*/  ISETP.NE.AND P6, PT, R14, RZ, PT ;  /* 0x000000ff0e00720c */ /* 0x000fe40003fc5270 */
[----:B------:R-:W-:-:S04]  /*5cb0*/  ISETP.LT.OR P0, PT, R2, 0x12, P0 ;  /* 0x000000120200780c */ /* 0x000fc80000701670 */
[----:B------:R-:W-:Y:S02]  /*5cc0*/  FSEL R10, R59, -INF , !P0 ;  /* 0xff8000003b0a7808 */ /* 0x000fe40004000000 */
[----:B------:R-:W-:-:S04]  /*5cd0*/  ISETP.GT.AND P0, PT, R0, 0x18, !P5 ;  /* 0x000000180000780c */ /* 0x000fc80006f04270 */
[----:B------:R-:W-:-:S04]  /*5ce0*/  ISETP.LT.OR P0, PT, R2, 0x19, P0 ;  /* 0x000000190200780c */ /* 0x000fc80000701670 */
[----:B------:R-:W-:Y:S02]  /*5cf0*/  FSEL R68, R58, -INF , !P0 ;  /* 0xff8000003a447808 */ /* 0x000fe40004000000 */
[----:B------:R-:W-:Y:S01]  /*5d00*/  ISETP.GT.AND P0, PT, R0, 0x19, !P4 ;  /* 0x000000190000780c */ /* 0x000fe20006704270 */
[----:B------:R-:W-:Y:S03]  /*5d10*/  LDSM.16.MT88.4 R56, [R185+0xc00] ;  /* 0x000c0000b938783b */ /* 0x000fe60000004200 */
[----:B------:R-:W-:-:S04]  /*5d20*/  ISETP.LT.OR P0, PT, R2, 0x1a, P0 ;  /* 0x0000001a0200780c */ /* 0x000fc80000701670 */
[----:B------:R-:W-:Y:S02]  /*5d30*/  FSEL R69, R54, -INF , !P0 ;  /* 0xff80000036457808 */ /* 0x000fe40004000000 */
[----:B------:R-:W-:Y:S01]  /*5d40*/  ISETP.GT.AND P0, PT, R0, 0x20, !P3 ;  /* 0x000000200000780c */ /* 0x000fe20005f04270 */
[----:B------:R-:W-:Y:S03]  /*5d50*/  LDSM.16.MT88.4 R52, [R185+0x400] ;  /* 0x00040000b934783b */ /* 0x000fe60000004200 */
        /* <DEDUP_REMOVED lines=8> */
[----:B------:R-:W-:Y:S01]  /*5de0*/  ISETP.GT.AND P0, PT, R0, RZ, !P6 ;  /* 0x000000ff0000720c */ /* 0x000fe20007704270 */
[----:B------:R-:W-:Y:S01]  /*5df0*/  LDSM.16.MT88.4 R40, [R186] ;  /* 0x00000000ba28783b */ /* 0x000fe20000004200 */
[----:B------:R-:W-:Y:S02]  /*5e00*/  ISETP.NE.AND P6, PT, R4, RZ, PT ;  /* 0x000000ff0400720c */ /* 0x000fe40003fc5270 */
[----:B------:R-:W-:Y:S01]  /*5e10*/  ISETP.LT.OR P0, PT, R2, 0x1, P0 ;  /* 0x000000010200780c */ /* 0x000fe20000701670 */
[----:B------:R-:W1:Y:S03]  /*5e20*/  SHFL.BFLY PT, R4, R3, 0x2, 0x1f ;  /* 0x0c401f0003047f89 */ /* 0x000e6600000e0000 */
[----:B------:R-:W-:-:S02]  /*5e30*/  FSEL R8, R118, -INF , !P0 ;  /* 0xff80000076087808 */ /* 0x000fc40004000000 */
[----:B-1----:R-:W-:-:S05]  /*5e40*/  FMNMX.FTZ R3, R3, R4, !PT ;  /* 0x0000000403037209 */ /* 0x002fca0007810000 */
[----:B------:R-:W1:Y:S02]  /*5e50*/  SHFL.BFLY PT, R4, R3, 0x1, 0x1f ;  /* 0x0c201f0003047f89 */ /* 0x000e6400000e0000 */
[----:B-1----:R-:W-:-:S04]  /*5e60*/  FMNMX.FTZ R108, R3, R4, !PT ;  /* 0x00000004036c7209 */ /* 0x002fc80007810000 */
[C---:B------:R-:W-:Y:S01]  /*5e70*/  FSETP.NEU.FTZ.AND P0, PT, R108.reuse, -INF , PT ;  /* 0xff8000006c00780b */ /* 0x040fe20003f1d000 */
[----:B------:R-:W-:-:S05]  /*5e80*/  FMUL.FTZ R3, R108, c[0x0][0x2d0] ;  /* 0x0000b4006c037a20 */ /* 0x000fca0000410000 */
[----:B------:R-:W-:Y:S02]  /*5e90*/  FSEL R20, R3, RZ, P0 ;  /* 0x000000ff03147208 */ /* 0x000fe40000000000 */
[----:B------:R-:W-:-:S03]  /*5ea0*/  FMNMX.FTZ R3, R22, R24, !PT ;  /* 0x0000001816037209 */ /* 0x000fc60007810000 */
[--C-:B------:R-:W-:Y:S01]  /*5eb0*/  FFMA.FTZ R5, R16, c[0x0][0x2d0], -R20.reuse ;  /* 0x0000b40010057a23 */ /* 0x100fe20000010814 */
[----:B------:R-:W-:Y:S01]  /*5ec0*/  FMNMX.FTZ R3, R26, R3, !PT ;  /* 0x000000031a037209 */ /* 0x000fe20007810000 */
[----:B------:R-:W-:Y:S02]  /*5ed0*/  FFMA.FTZ R6, R21, c[0x0][0x2d0], -R20 ;  /* 0x0000b40015067a23 */ /* 0x000fe40000010814 */
[----:B------:R1:W-:Y:S01]  /*5ee0*/  MUFU.EX2 R237, R5 ;  /* 0x0000000500ed7308 */ /* 0x0003e20000000800 */
[----:B------:R-:W-:-:S04]  /*5ef0*/  FMNMX.FTZ R3, R27, R3, !PT ;  /* 0x000000031b037209 */ /* 0x000fc80007810000 */
[----:B------:R-:W-:-:S03]  /*5f00*/  FMNMX.FTZ R3, R29, R3, !PT ;  /* 0x000000031d037209 */ /* 0x000fc60007810000 */
[----:B------:R-:W-:Y:S01]  /*5f10*/  MUFU.EX2 R235, R6 ;  /* 0x0000000600eb7308 */ /* 0x000fe20000000800 */
[----:B------:R-:W-:-:S04]  /*5f20*/  FMNMX.FTZ R3, R31, R3, !PT ;  /* 0x000000031f037209 */ /* 0x000fc80007810000 */
[----:B------:R-:W-:Y:S01]  /*5f30*/  FMNMX.FTZ R3, R32, R3, !PT ;  /* 0x0000000320037209 */ /* 0x000fe20007810000 */
[----:B-1----:R-:W-:-:S03]  /*5f40*/  FFMA.FTZ R5, R17, c[0x0][0x2d0], -R20 ;  /* 0x0000b40011057a23 */ /* 0x002fc60000010814 */
[----:B------:R-:W-:Y:S01]  /*5f50*/  FMNMX.FTZ R3, R34, R3, !PT ;  /* 0x0000000322037209 */ /* 0x000fe20007810000 */
[----:B------:R1:W2:Y:S03]  /*5f60*/  MUFU.EX2 R233, R5 ;  /* 0x0000000500e97308 */ /* 0x0002a60000000800 */
[----:B------:R-:W-:-:S04]  /*5f70*/  FMNMX.FTZ R3, R122, R3, !PT ;  /* 0x000000037a037209 */ /* 0x000fc80007810000 */
[----:B------:R-:W-:-:S04]  /*5f80*/  FMNMX.FTZ R3, R121, R3, !PT ;  /* 0x0000000379037209 */ /* 0x000fc80007810000 */
[----:B------:R-:W-:-:S04]  /*5f90*/  FMNMX.FTZ R3, R120, R3, !PT ;  /* 0x0000000378037209 */ /* 0x000fc80007810000 */
[----:B------:R-:W-:Y:S01]  /*5fa0*/  FMNMX.FTZ R3, R111, R3, !PT ;  /* 0x000000036f037209 */ /* 0x000fe20007810000 */
[----:B-1----:R-:W-:Y:S01]  /*5fb0*/  FFMA.FTZ R5, R18, c[0x0][0x2d0], -R20 ;  /* 0x0000b40012057a23 */ /* 0x002fe20000010814 */
[----:B--2---:R-:W-:-:S03]  /*5fc0*/  F2FP.BF16.PACK_AB R16, R233, R237 ;  /* 0x000000ede910723e */ /* 0x004fc600000010ff */
[----:B------:R-:W1:Y:S01]  /*5fd0*/  SHFL.BFLY PT, R4, R3, 0x2, 0x1f ;  /* 0x0c401f0003047f89 */ /* 0x000e6200000e0000 */
[----:B------:R2:W-:Y:S02]  /*5fe0*/  MUFU.EX2 R231, R5 ;  /* 0x0000000500e77308 */ /* 0x0005e40000000800 */
[----:B--2---:R-:W-:-:S06]  /*5ff0*/  FFMA.FTZ R5, R19, c[0x0][0x2d0], -R20 ;  /* 0x0000b40013057a23 */ /* 0x004fcc0000010814 */
[----:B------:R2:W3:Y:S01]  /*6000*/  MUFU.EX2 R230, R5 ;  /* 0x0000000500e67308 */ /* 0x0004e20000000800 */
[----:B-1----:R-:W-:-:S05]  /*6010*/  FMNMX.FTZ R3, R3, R4, !PT ;  /* 0x0000000403037209 */ /* 0x002fca0007810000 */
[----:B------:R-:W1:Y:S01]  /*6020*/  SHFL.BFLY PT, R4, R3, 0x1, 0x1f ;  /* 0x0c201f0003047f89 */ /* 0x000e6200000e0000 */
[----:B--2---:R-:W-:Y:S02]  /*6030*/  FMNMX.FTZ R5, R8, R9, !PT ;  /* 0x0000000908057209 */ /* 0x004fe40007810000 */
[----:B---3--:R-:W-:Y:S02]  /*6040*/  F2FP.BF16.PACK_AB R18, R230, R231 ;  /* 0x000000e7e612723e */ /* 0x008fe400000010ff */
[----:B------:R-:W-:-:S04]  /*6050*/  FMNMX.FTZ R5, R12, R5, !PT ;  /* 0x000000050c057209 */ /* 0x000fc80007810000 */
[----:B------:R-:W-:Y:S01]  /*6060*/  FMNMX.FTZ R6, R11, R5, !PT ;  /* 0x000000050b067209 */ /* 0x000fe20007810000 */
[----:B------:R-:W-:-:S03]  /*6070*/  FFMA.FTZ R5, R23, c[0x0][0x2d0], -R20 ;  /* 0x0000b40017057a23 */ /* 0x000fc60000010814 */
[----:B------:R-:W-:Y:S01]  /*6080*/  FMNMX.FTZ R6, R37, R6, !PT ;  /* 0x0000000625067209 */ /* 0x000fe20007810000 */
[----:B------:R2:W-:Y:S01]  /*6090*/  MUFU.EX2 R234, R5 ;  /* 0x0000000500ea7308 */ /* 0x0005e20000000800 */
[----:B-1----:R-:W-:Y:S02]  /*60a0*/  FMNMX.FTZ R107, R3, R4, !PT ;  /* 0x00000004036b7209 */ /* 0x002fe40007810000 */
[----:B------:R-:W-:Y:S02]  /*60b0*/  FMNMX.FTZ R4, R15, R30, !PT ;  /* 0x0000001e0f047209 */ /* 0x000fe40007810000 */
[----:B------:R-:W-:Y:S01]  /*60c0*/  FMNMX.FTZ R6, R10, R6, !PT ;  /* 0x000000060a067209 */ /* 0x000fe20007810000 */
[----:B------:R-:W-:Y:S01]  /*60d0*/  FMUL.FTZ R3, R107, c[0x0][0x2d0] ;  /* 0x0000b4006b037a20 */ /* 0x000fe20000410000 */
[----:B------:R-:W-:Y:S02]  /*60e0*/  FMNMX.FTZ R4, R33, R4, !PT ;  /* 0x0000000421047209 */ /* 0x000fe40007810000 */
[----:B------:R-:W-:-:S02]  /*60f0*/  FMNMX.FTZ R6, R68, R6, !PT ;  /* 0x0000000644067209 */ /* 0x000fc40007810000 */
[----:B------:R-:W-:Y:S02]  /*6100*/  FMNMX.FTZ R4, R35, R4, !PT ;  /* 0x0000000423047209 */ /* 0x000fe40007810000 */
[----:B------:R-:W-:Y:S02]  /*6110*/  FSETP.NEU.FTZ.AND P0, PT, R107, -INF , PT ;  /* 0xff8000006b00780b */ /* 0x000fe40003f1d000 */
[----:B------:R-:W-:Y:S01]  /*6120*/  FMNMX.FTZ R4, R36, R4, !PT ;  /* 0x0000000424047209 */ /* 0x000fe20007810000 */
[----:B--2---:R-:W-:Y:S01]  /*6130*/  FFMA.FTZ R5, R25, c[0x0][0x2d0], -R20 ;  /* 0x0000b40019057a23 */ /* 0x004fe20000010814 */
[----:B------:R-:W-:Y:S02]  /*6140*/  FMNMX.FTZ R6, R69, R6, !PT ;  /* 0x0000000645067209 */ /* 0x000fe40007810000 */
[----:B------:R-:W-:Y:S01]  /*6150*/  FMNMX.FTZ R4, R38, R4, !PT ;  /* 0x0000000426047209 */ /* 0x000fe20007810000 */
[----:B------:R1:W-:Y:S01]  /*6160*/  MUFU.EX2 R238, R5 ;  /* 0x0000000500ee7308 */ /* 0x0003e20000000800 */
[----:B------:R-:W-:-:S02]  /*6170*/  FSEL R3, R3, RZ, P0 ;  /* 0x000000ff03037208 */ /* 0x000fc40000000000 */
[----:B------:R-:W-:Y:S02]  /*6180*/  FMNMX.FTZ R4, R48, R4, !PT ;  /* 0x0000000430047209 */ /* 0x000fe40007810000 */
[----:B------:R-:W-:Y:S02]  /*6190*/  ISETP.GT.AND P0, PT, R0, 0x29, !P6 ;  /* 0x000000290000780c */ /* 0x000fe40007704270 */
[----:B------:R-:W-:Y:S02]  /*61a0*/  FMNMX.FTZ R4, R49, R4, !PT ;  /* 0x0000000431047209 */ /* 0x000fe40007810000 */
[----:B------:R-:W-:Y:S02]  /*61b0*/  FMNMX.FTZ R0, R100, R6, !PT ;  /* 0x0000000664007209 */ /* 0x000fe40007810000 */
[----:B------:R-:W-:Y:S02]  /*61c0*/  FMNMX.FTZ R4, R110, R4, !PT ;  /* 0x000000046e047209 */ /* 0x000fe40007810000 */
[----:B------:R-:W-:-:S02]  /*61d0*/  ISETP.LT.OR P0, PT, R2, 0x2a, P0 ;  /* 0x0000002a0200780c */ /* 0x000fc40000701670 */
[----:B------:R-:W-:Y:S01]  /*61e0*/  FMNMX.FTZ R4, R109, R4, !PT ;  /* 0x000000046d047209 */ /* 0x000fe20007810000 */
[----:B-1----:R-:W-:Y:S01]  /*61f0*/  FFMA.FTZ R5, R28, c[0x0][0x2d0], -R20 ;  /* 0x0000b4001c057a23 */ /* 0x002fe20000010814 */
[----:B------:R-:W-:Y:S01]  /*6200*/  FMNMX.FTZ R2, R101, R0, !PT ;  /* 0x0000000065027209 */ /* 0x000fe20007810000 */
[----:B------:R-:W-:Y:S01]  /*6210*/  FFMA.FTZ R0, R22, c[0x0][0x2d0], -R3 ;  /* 0x0000b40016007a23 */ /* 0x000fe20000010803 */
[----:B------:R-:W-:Y:S01]  /*6220*/  FMNMX.FTZ R4, R105, R4, !PT ;  /* 0x0000000469047209 */ /* 0x000fe20007810000 */
[----:B------:R1:W-:Y:S01]  /*6230*/  MUFU.EX2 R239, R5 ;  /* 0x0000000500ef7308 */ /* 0x0003e20000000800 */
[----:B------:R-:W-:Y:S02]  /*6240*/  FSEL R21, R46, -INF , !P0 ;  /* 0xff8000002e157808 */ /* 0x000fe40004000000 */
[----:B------:R-:W-:Y:S01]  /*6250*/  FMNMX.FTZ R4, R104, R4, !PT ;  /* 0x0000000468047209 */ /* 0x000fe20007810000 */
[----:B------:R-:W-:Y:S01]  /*6260*/  LDSM.16.MT88.4 R44, [R185] ;  /* 0x00000000b92c783b */ /* 0x000fe20000004200 */
[----:B------:R-:W-:-:S02]  /*6270*/  FMNMX.FTZ R2, R103, R2, !PT ;  /* 0x0000000267027209 */ /* 0x000fc40007810000 */
[----:B------:R-:W-:Y:S01]  /*6280*/  ISETP.NE.AND P6, PT, R244, 0x1, PT ;  /* 0x00000001f400780c */ /* 0x000fe20003fc5270 */
[----:B------:R-:W2:Y:S01]  /*6290*/  SHFL.BFLY PT, R7, R4, 0x2, 0x1f ;  /* 0x0c401f0004077f89 */ /* 0x000ea200000e0000 */
[----:B------:R2:W-:Y:S01]  /*62a0*/  MUFU.EX2 R221, R0 ;  /* 0x0000000000dd7308 */ /* 0x0005e20000000800 */
[----:B------:R-:W-:-:S05]  /*62b0*/  FMNMX.FTZ R2, R21, R2, !PT ;  /* 0x0000000215027209 */ /* 0x000fca0007810000 */
[----:B-1----:R-:W-:Y:S01]  /*62c0*/  SHFL.BFLY PT, R5, R2, 0x2, 0x1f ;  /* 0x0c401f0002057f89 */ /* 0x002fe200000e0000 */
[----:B--2---:R-:W-:Y:S01]  /*62d0*/  FMNMX.FTZ R0, R4, R7, !PT ;  /* 0x0000000704007209 */ /* 0x004fe20007810000 */
[----:B------:R-:W-:-:S04]  /*62e0*/  FFMA.FTZ R4, R24, c[0x0][0x2d0], -R3 ;  /* 0x0000b40018047a23 */ /* 0x000fc80000010803 */
[----:B------:R-:W1:Y:S01]  /*62f0*/  SHFL.BFLY PT, R6, R0, 0x1, 0x1f ;  /* 0x0c201f0000067f89 */ /* 0x000e6200000e0000 */
[----:B------:R2:W3:Y:S02]  /*6300*/  MUFU.EX2 R218, R4 ;  /* 0x0000000400da7308 */ /* 0x0004e40000000800 */
[----:B--2---:R-:W-:Y:S01]  /*6310*/  FFMA.FTZ R4, R26, c[0x0][0x2d0], -R3 ;  /* 0x0000b4001a047a23 */ /* 0x004fe20000010803 */
[----:B---3--:R-:W-:-:S05]  /*6320*/  F2FP.BF16.PACK_AB R17, R218, R221 ;  /* 0x000000ddda11723e */ /* 0x008fca00000010ff */
[----:B------:R2:W-:Y:S01]  /*6330*/  MUFU.EX2 R219, R4 ;  /* 0x0000000400db7308 */ /* 0x0005e20000000800 */
[----:B-1----:R-:W-:Y:S02]  /*6340*/  FMNMX.FTZ R106, R0, R6, !PT ;  /* 0x00000006006a7209 */ /* 0x002fe40007810000 */
[----:B------:R-:W-:Y:S02]  /*6350*/  FMNMX.FTZ R0, R2, R5, !PT ;  /* 0x0000000502007209 */ /* 0x000fe40007810000 */
[C---:B------:R-:W-:Y:S01]  /*6360*/  FSETP.NEU.FTZ.AND P0, PT, R106.reuse, -INF , PT ;  /* 0xff8000006a00780b */ /* 0x040fe20003f1d000 */
[----:B------:R-:W-:Y:S02]  /*6370*/  FMUL.FTZ R2, R106, c[0x0][0x2d0] ;  /* 0x0000b4006a027a20 */ /* 0x000fe40000410000 */
[----:B------:R-:W1:Y:S03]  /*6380*/  SHFL.BFLY PT, R5, R0, 0x1, 0x1f ;  /* 0x0c201f0000057f89 */ /* 0x000e6600000e0000 */
[----:B------:R-:W-:Y:S01]  /*6390*/  FSEL R2, R2, RZ, P0 ;  /* 0x000000ff02027208 */ /* 0x000fe20000000000 */
[----:B--2---:R-:W-:-:S02]  /*63a0*/  FFMA.FTZ R4, R27, c[0x0][0x2d0], -R3 ;  /* 0x0000b4001b047a23 */ /* 0x004fc40000010803 */
[----:B------:R-:W-:Y:S02]  /*63b0*/  LDSM.16.MT88.4 R24, [R186+0x1800] ;  /* 0x00180000ba18783b */ /* 0x000fe40000004200 */
[----:B------:R-:W2:Y:S01]  /*63c0*/  MUFU.EX2 R220, R4 ;  /* 0x0000000400dc7308 */ /* 0x000ea20000000800 */
[----:B-1----:R-:W-:Y:S01]  /*63d0*/  FMNMX.FTZ R102, R0, R5, !PT ;  /* 0x0000000500667209 */ /* 0x002fe20007810000 */
[----:B------:R-:W-:Y:S01]  /*63e0*/  FFMA.FTZ R0, R35, c[0x0][0x2d0], -R2 ;  /* 0x0000b40023007a23 */ /* 0x000fe20000010802 */
[----:B--2---:R-:W-:Y:S01]  /*63f0*/  F2FP.BF16.PACK_AB R19, R220, R219 ;  /* 0x000000dbdc13723e */ /* 0x004fe200000010ff */
[----:B------:R-:W-:Y:S01]  /*6400*/  FFMA.FTZ R4, R29, c[0x0][0x2d0], -R3 ;  /* 0x0000b4001d047a23 */ /* 0x000fe20000010803 */
[----:B------:R-:W-:-:S03]  /*6410*/  FSETP.NEU.FTZ.AND P0, PT, R102, -INF , PT ;  /* 0xff8000006600780b */ /* 0x000fc60003f1d000 */
[----:B------:R1:W-:Y:S01]  /*6420*/  MUFU.EX2 R215, R0 ;  /* 0x0000000000d77308 */ /* 0x0003e20000000800 */
[----:B------:R-:W-:Y:S01]  /*6430*/  FFMA.FTZ R5, R49, c[0x0][0x2d0], -R2 ;  /* 0x0000b40031057a23 */ /* 0x000fe20000010802 */
[C---:B------:R-:W-:Y:S06]  /*6440*/  HMMA.16816.F32.BF16 R96, R16.reuse, R56, RZ ;  /* 0x000000381060723c */ /* 0x040fec00000418ff */
[----:B------:R2:W-:Y:S02]  /*6450*/  MUFU.EX2 R222, R4 ;  /* 0x0000000400de7308 */ /* 0x0005e40000000800 */
[----:B------:R-:W-:Y:S01]  /*6460*/  HMMA.16816.F32.BF16 R92, R16, R64, RZ ;  /* 0x00000040105c723c */ /* 0x000fe200000418ff */
[----:B-1----:R-:W-:-:S05]  /*6470*/  FMUL.FTZ R0, R102, c[0x0][0x2d0] ;  /* 0x0000b40066007a20 */ /* 0x002fca0000410000 */
[----:B------:R-:W-:Y:S02]  /*6480*/  MUFU.EX2 R217, R5 ;  /* 0x0000000500d97308 */ /* 0x000fe40000000800 */
[----:B------:R-:W-:Y:S01]  /*6490*/  HMMA.16816.F32.BF16 R88, R16, R60, RZ ;  /* 0x0000003c1058723c */ /* 0x000fe200000418ff */
[----:B------:R-:W-:Y:S01]  /*64a0*/  FSEL R0, R0, RZ, P0 ;  /* 0x000000ff00007208 */ /* 0x000fe20000000000 */
[----:B--2---:R-:W-:-:S04]  /*64b0*/  FFMA.FTZ R4, R31, c[0x0][0x2d0], -R3 ;  /* 0x0000b4001f047a23 */ /* 0x004fc80000010803 */
[----:B------:R1:W-:Y:S02]  /*64c0*/  MUFU.EX2 R224, R4 ;  /* 0x0000000400e07308 */ /* 0x0003e40000000800 */
[C---:B------:R-:W-:Y:S08]  /*64d0*/  HMMA.16816.F32.BF16 R116, R16.reuse, R44, RZ ;  /* 0x0000002c1074723c */ /* 0x040ff000000418ff */
[----:B------:R-:W-:Y:S01]  /*64e0*/  HMMA.16816.F32.BF16 R112, R16, R40, RZ ;  /* 0x000000281070723c */ /* 0x000fe200000418ff */
[----:B-1----:R-:W-:-:S04]  /*64f0*/  FFMA.FTZ R4, R32, c[0x0][0x2d0], -R3 ;  /* 0x0000b40020047a23 */ /* 0x002fc80000010803 */
[----:B------:R1:W-:Y:S02]  /*6500*/  MUFU.EX2 R223, R4 ;  /* 0x0000000400df7308 */ /* 0x0003e40000000800 */
[----:B-1----:R-:W-:-:S06]  /*6510*/  FFMA.FTZ R4, R34, c[0x0][0x2d0], -R3 ;  /* 0x0000b40022047a23 */ /* 0x002fcc0000010803 */
[----:B------:R1:W-:Y:S02]  /*6520*/  MUFU.EX2 R225, R4 ;  /* 0x0000000400e17308 */ /* 0x0003e40000000800 */
[----:B-1----:R-:W-:-:S06]  /*6530*/  FFMA.FTZ R4, R15, c[0x0][0x2d0], -R2 ;  /* 0x0000b4000f047a23 */ /* 0x002fcc0000010802 */
[----:B------:R1:W-:Y:S02]  /*6540*/  MUFU.EX2 R212, R4 ;  /* 0x0000000400d47308 */ /* 0x0003e40000000800 */
[--C-:B-1----:R-:W-:Y:S02]  /*6550*/  FFMA.FTZ R4, R30, c[0x0][0x2d0], -R2.reuse ;  /* 0x0000b4001e047a23 */ /* 0x102fe40000010802 */
[----:B------:R-:W1:Y:S04]  /*6560*/  LDSM.16.MT88.4 R28, [R185+0x1000] ;  /* 0x00100000b91c783b */ /* 0x000e680000004200 */
[----:B------:R2:W-:Y:S02]  /*6570*/  MUFU.EX2 R210, R4 ;  /* 0x0000000400d27308 */ /* 0x0005e40000000800 */
[----:B--2---:R-:W-:-:S02]  /*6580*/  FFMA.FTZ R4, R33, c[0x0][0x2d0], -R2 ;  /* 0x0000b40021047a23 */ /* 0x004fc40000010802 */
[----:B------:R-:W-:Y:S04]  /*6590*/  LDSM.16.MT88.4 R32, [R186+0x400] ;  /* 0x00040000ba20783b */ /* 0x000fe80000004200 */
[----:B------:R2:W3:Y:S02]  /*65a0*/  MUFU.EX2 R211, R4 ;  /* 0x0000000400d37308 */ /* 0x0004e40000000800 */
[----:B--2---:R-:W-:Y:S01]  /*65b0*/  FFMA.FTZ R4, R36, c[0x0][0x2d0], -R2 ;  /* 0x0000b40024047a23 */ /* 0x004fe20000010802 */
[----:B---3--:R-:W-:-:S05]  /*65c0*/  F2FP.BF16.PACK_AB R14, R215, R211 ;  /* 0x000000d3d70e723e */ /* 0x008fca00000010ff */
[----:B------:R2:W-:Y:S02]  /*65d0*/  MUFU.EX2 R216, R4 ;  /* 0x0000000400d87308 */ /* 0x0005e40000000800 */
[----:B--2---:R-:W-:Y:S01]  /*65e0*/  FFMA.FTZ R4, R8, c[0x0][0x2d0], -R0 ;  /* 0x0000b40008047a23 */ /* 0x004fe20000010800 */
[----:B------:R-:W-:-:S05]  /*65f0*/  F2FP.BF16.PACK_AB R8, R234, R235 ;  /* 0x000000ebea08723e */ /* 0x000fca00000010ff */
[----:B------:R2:W-:Y:S02]  /*6600*/  MUFU.EX2 R22, R4 ;  /* 0x0000000400167308 */ /* 0x0005e40000000800 */
[----:B--2---:R-:W-:Y:S01]  /*6610*/  FFMA.FTZ R4, R9, c[0x0][0x2d0], -R0 ;  /* 0x0000b40009047a23 */ /* 0x004fe20000010800 */
[----:B------:R-:W-:-:S05]  /*6620*/  F2FP.BF16.PACK_AB R9, R224, R222 ;  /* 0x000000dee009723e */ /* 0x000fca00000010ff */
        /* <DEDUP_REMOVED lines=8> */
[----:B--2---:R-:W-:Y:S01]  /*66b0*/  FFMA.FTZ R4, R38, c[0x0][0x2d0], -R2 ;  /* 0x0000b40026047a23 */ /* 0x004fe20000010802 */
[----:B---3--:R-:W-:-:S05]  /*66c0*/  F2FP.BF16.PACK_AB R15, R209, R208 ;  /* 0x000000d0d10f723e */ /* 0x008fca00000010ff */
[----:B------:R2:W-:Y:S02]  /*66d0*/  MUFU.EX2 R213, R4 ;  /* 0x0000000400d57308 */ /* 0x0005e40000000800 */
[C---:B------:R-:W-:Y:S08]  /*66e0*/  HMMA.16816.F32.BF16 R84, R12.reuse, R44, RZ ;  /* 0x0000002c0c54723c */ /* 0x040ff000000418ff */
[----:B------:R-:W-:Y:S01]  /*66f0*/  HMMA.16816.F32.BF16 R80, R12, R40, RZ ;  /* 0x000000280c50723c */ /* 0x000fe200000418ff */
[----:B--2---:R-:W-:-:S02]  /*6700*/  FFMA.FTZ R4, R48, c[0x0][0x2d0], -R2 ;  /* 0x0000b40030047a23 */ /* 0x004fc40000010802 */
[----:B------:R-:W2:Y:S02]  /*6710*/  LDSM.16.MT88.4 R48, [R185+0x1c00] ;  /* 0x001c0000b930783b */ /* 0x000ea40000004200 */
[----:B------:R3:W4:Y:S03]  /*6720*/  MUFU.EX2 R214, R4 ;  /* 0x0000000400d67308 */ /* 0x0007260000000800 */
[C---:B------:R-:W-:Y:S08]  /*6730*/  HMMA.16816.F32.BF16 R76, R12.reuse, R56, RZ ;  /* 0x000000380c4c723c */ /* 0x040ff000000418ff */
[----:B------:R-:W-:Y:S01]  /*6740*/  HMMA.16816.F32.BF16 R72, R12, R64, RZ ;  /* 0x000000400c48723c */ /* 0x000fe200000418ff */
[--C-:B---3--:R-:W-:Y:S01]  /*6750*/  FFMA.FTZ R4, R37, c[0x0][0x2d0], -R0.reuse ;  /* 0x0000b40025047a23 */ /* 0x108fe20000010800 */
[----:B----4-:R-:W-:Y:S01]  /*6760*/  F2FP.BF16.PACK_AB R6, R217, R214 ;  /* 0x000000d6d906723e */ /* 0x010fe200000010ff */
[----:B------:R-:W3:Y:S02]  /*6770*/  LDSM.16.MT88.4 R36, [R186+0x1000] ;  /* 0x00100000ba24783b */ /* 0x000ee40000004200 */
[----:B------:R4:W-:Y:S02]  /*6780*/  MUFU.EX2 R160, R4 ;  /* 0x0000000400a07308 */ /* 0x0009e40000000800 */
[----:B----4-:R-:W-:Y:S01]  /*6790*/  FFMA.FTZ R4, R10, c[0x0][0x2d0], -R0 ;  /* 0x0000b4000a047a23 */ /* 0x010fe20000010800 */
[----:B------:R-:W-:-:S05]  /*67a0*/  F2FP.BF16.PACK_AB R10, R239, R238 ;  /* 0x000000eeef0a723e */ /* 0x000fca00000010ff */
[----:B------:R4:W5:Y:S02]  /*67b0*/  MUFU.EX2 R23, R4 ;  /* 0x0000000400177308 */ /* 0x0009640000000800 */
[C---:B-1----:R-:W-:Y:S08]  /*67c0*/  HMMA.16816.F32.BF16 R144, R8.reuse, R28, R96 ;  /* 0x0000001c0890723c */ /* 0x042ff00000041860 */
[----:B--2---:R-:W-:Y:S01]  /*67d0*/  HMMA.16816.F32.BF16 R168, R8, R48, R88 ;  /* 0x0000003008a8723c */ /* 0x004fe20000041858 */
[----:B----4-:R-:W-:Y:S01]  /*67e0*/  FFMA.FTZ R4, R68, c[0x0][0x2d0], -R0 ;  /* 0x0000b40044047a23 */ /* 0x010fe20000010800 */
[----:B-----5:R-:W-:-:S03]  /*67f0*/  F2FP.BF16.PACK_AB R5, R23, R160 ;  /* 0x000000a01705723e */ /* 0x020fc600000010ff */
[----:B------:R1:W-:Y:S03]  /*6800*/  MUFU.EX2 R162, R4 ;  /* 0x0000000400a27308 */ /* 0x0003e60000000800 */
[----:B---3--:R-:W-:Y:S08]  /*6810*/  HMMA.16816.F32.BF16 R172, R8, R36, R92 ;  /* 0x0000002408ac723c */ /* 0x008ff0000004185c */
[----:B------:R-:W-:Y:S01]  /*6820*/  HMMA.16816.F32.BF16 R88, R12, R66, RZ ;  /* 0x000000420c58723c */ /* 0x000fe200000418ff */
[----:B-1----:R-:W-:-:S07]  /*6830*/  FFMA.FTZ R4, R69, c[0x0][0x2d0], -R0 ;  /* 0x0000b40045047a23 */ /* 0x002fce0000010800 */
[C---:B------:R-:W-:Y:S01]  /*6840*/  HMMA.16816.F32.BF16 R96, R12.reuse, R62, RZ ;  /* 0x0000003e0c60723c */ /* 0x040fe200000418ff */
[----:B------:R1:W2:Y:S07]  /*6850*/  MUFU.EX2 R161, R4 ;  /* 0x0000000400a17308 */ /* 0x0002ae0000000800 */
[C---:B------:R-:W-:Y:S08]  /*6860*/  HMMA.16816.F32.BF16 R68, R12.reuse, R60, RZ ;  /* 0x0000003c0c44723c */ /* 0x040ff000000418ff */
[----:B------:R-:W-:Y:S01]  /*6870*/  HMMA.16816.F32.BF16 R92, R12, R26, RZ ;  /* 0x0000001a0c5c723c */ /* 0x000fe200000418ff */
[----:B-1----:R-:W-:-:S02]  /*6880*/  F2FP.BF16.PACK_AB R4, R213, R216 ;  /* 0x000000d8d504723e */ /* 0x002fc400000010ff */
[----:B--2---:R-:W-:-:S05]  /*6890*/  F2FP.BF16.PACK_AB R7, R161, R162 ;  /* 0x000000a2a107723e */ /* 0x004fca00000010ff */
[----:B------:R-:W-:Y:S08]  /*68a0*/  HMMA.16816.F32.BF16 R64, R16, R66, RZ ;  /* 0x000000421040723c */ /* 0x000ff000000418ff */
[C---:B------:R-:W-:Y:S08]  /*68b0*/  HMMA.16816.F32.BF16 R124, R4.reuse, R52, R84 ;  /* 0x00000034047c723c */ /* 0x040ff00000041854 */
[C---:B------:R-:W-:Y:S08]  /*68c0*/  HMMA.16816.F32.BF16 R132, R4.reuse, R32, R80 ;  /* 0x000000200484723c */ /* 0x040ff00000041850 */
[C---:B------:R-:W-:Y:S08]  /*68d0*/  HMMA.16816.F32.BF16 R148, R4.reuse, R28, R76 ;  /* 0x0000001c0494723c */ /* 0x040ff0000004184c */
[----:B------:R-:W-:Y:S08]  /*68e0*/  HMMA.16816.F32.BF16 R180, R4, R36, R72 ;  /* 0x0000002404b4723c */ /* 0x000ff00000041848 */
[C---:B------:R-:W-:Y:S08]  /*68f0*/  HMMA.16816.F32.BF16 R72, R12.reuse, R24, RZ ;  /* 0x000000180c48723c */ /* 0x040ff000000418ff */
[C---:B------:R-:W-:Y:S08]  /*6900*/  HMMA.16816.F32.BF16 R76, R12.reuse, R46, RZ ;  /* 0x0000002e0c4c723c */ /* 0x040ff000000418ff */
[C---:B------:R-:W-:Y:S08]  /*6910*/  HMMA.16816.F32.BF16 R80, R12.reuse, R42, RZ ;  /* 0x0000002a0c50723c */ /* 0x040ff000000418ff */
[----:B------:R-:W-:Y:S01]  /*6920*/  HMMA.16816.F32.BF16 R84, R12, R58, RZ ;  /* 0x0000003a0c54723c */ /* 0x000fe200000418ff */
[----:B------:R-:W1:Y:S07]  /*6930*/  LDSM.16.MT88.4 R12, [R186+0x1c00] ;  /* 0x001c0000ba0c783b */ /* 0x000e6e0000004200 */
[----:B------:R-:W-:Y:S08]  /*6940*/  HMMA.16816.F32.BF16 R176, R4, R48, R68 ;  /* 0x0000003004b0723c */ /* 0x000ff00000041844 */
[C---:B------:R-:W-:Y:S08]  /*6950*/  HMMA.16816.F32.BF16 R68, R16.reuse, R46, RZ ;  /* 0x0000002e1044723c */ /* 0x040ff000000418ff */
[C---:B------:R-:W-:Y:S08]  /*6960*/  HMMA.16816.F32.BF16 R44, R16.reuse, R42, RZ ;  /* 0x0000002a102c723c */ /* 0x040ff000000418ff */
[C---:B------:R-:W-:Y:S08]  /*6970*/  HMMA.16816.F32.BF16 R56, R16.reuse, R58, RZ ;  /* 0x0000003a1038723c */ /* 0x040ff000000418ff */
[C---:B------:R-:W-:Y:S08]  /*6980*/  HMMA.16816.F32.BF16 R60, R16.reuse, R62, RZ ;  /* 0x0000003e103c723c */ /* 0x040ff000000418ff */
[C---:B------:R-:W-:Y:S08]  /*6990*/  HMMA.16816.F32.BF16 R40, R16.reuse, R24, RZ ;  /* 0x000000181028723c */ /* 0x040ff000000418ff */
[----:B------:R-:W-:Y:S08]  /*69a0*/  HMMA.16816.F32.BF16 R16, R16, R26, RZ ;  /* 0x0000001a1010723c */ /* 0x000ff000000418ff */
[C---:B------:R-:W-:Y:S08]  /*69b0*/  HMMA.16816.F32.BF16 R116, R8.reuse, R52, R116 ;  /* 0x000000340874723c */ /* 0x040ff00000041874 */
[C---:B-1----:R-:W-:Y:S08]  /*69c0*/  HMMA.16816.F32.BF16 R156, R8.reuse, R12, R40 ;  /* 0x0000000c089c723c */ /* 0x042ff00000041828 */
[C---:B------:R-:W-:Y:S08]  /*69d0*/  HMMA.16816.F32.BF16 R140, R8.reuse, R32, R112 ;  /* 0x00000020088c723c */ /* 0x040ff00000041870 */
[C---:B------:R-:W-:Y:S08]  /*69e0*/  HMMA.16816.F32.BF16 R68, R8.reuse, R54, R68 ;  /* 0x000000360844723c */ /* 0x040ff00000041844 */
[C---:B------:R-:W-:Y:S08]  /*69f0*/  HMMA.16816.F32.BF16 R44, R8.reuse, R34, R44 ;  /* 0x00000022082c723c */ /* 0x040ff0000004182c */
[C---:B------:R-:W-:Y:S08]  /*6a00*/  HMMA.16816.F32.BF16 R56, R8.reuse, R30, R56 ;  /* 0x0000001e0838723c */ /* 0x040ff00000041838 */
[C---:B------:R-:W-:Y:S08]  /*6a10*/  HMMA.16816.F32.BF16 R64, R8.reuse, R38, R64 ;  /* 0x000000260840723c */ /* 0x040ff00000041840 */
[C---:B------:R-:W-:Y:S01]  /*6a20*/  HMMA.16816.F32.BF16 R40, R8.reuse, R50, R60 ;  /* 0x000000320828723c */ /* 0x040fe2000004183c */
[----:B------:R-:W-:Y:S07]  /*6a30*/  LDSM.16.MT88.4 R60, [R186+0x1400] ;  /* 0x00140000ba3c783b */ /* 0x000fee0000004200 */
[----:B------:R-:W-:Y:S07]  /*6a40*/  HMMA.16816.F32.BF16 R24, R8, R14, R16 ;  /* 0x0000000e0818723c */ /* 0x000fee0000041810 */
[----:B------:R-:W-:Y:S01]  /*6a50*/  FFMA.FTZ R8, R130, c[0x0][0x2d0], -R20 ;  /* 0x0000b40082087a23 */ /* 0x000fe20000010814 */
[----:B------:R-:W-:Y:S01]  /*6a60*/  HMMA.16816.F32.BF16 R88, R4, R38, R88 ;  /* 0x000000260458723c */ /* 0x000fe20000041858 */
[----:B------:R-:W-:-:S02]  /*6a70*/  FADD.FTZ R11, R237, R233 ;  /* 0x000000e9ed0b7221 */ /* 0x000fc40000010000 */
[----:B------:R1:W-:Y:S02]  /*6a80*/  MUFU.EX2 R204, R8 ;  /* 0x0000000800cc7308 */ /* 0x0003e40000000800 */
[----:B------:R-:W-:-:S03]  /*6a90*/  FADD.FTZ R11, R231, R11 ;  /* 0x0000000be70b7221 */ /* 0x000fc60000010000 */
[----:B------:R-:W-:Y:S01]  /*6aa0*/  HMMA.16816.F32.BF16 R164, R4, R12, R72 ;  /* 0x0000000c04a4723c */ /* 0x000fe20000041848 */
[----:B------:R-:W-:-:S04]  /*6ab0*/  FADD.FTZ R11, R230, R11 ;  /* 0x0000000be60b7221 */ /* 0x000fc80000010000 */
[----:B------:R-:W-:Y:S02]  /*6ac0*/  FADD.FTZ R11, R235, R11 ;  /* 0x0000000beb0b7221 */ /* 0x000fe40000010000 */
[----:B------:R-:W-:Y:S01]  /*6ad0*/  FADD.FTZ R13, R221, R218 ;  /* 0x000000dadd0d7221 */ /* 0x000fe20000010000 */
[C---:B------:R-:W-:Y:S01]  /*6ae0*/  HMMA.16816.F32.BF16 R52, R4.reuse, R54, R76 ;  /* 0x000000360434723c */ /* 0x040fe2000004184c */
[----:B------:R-:W-:Y:S01]  /*6af0*/  LDSM.16.MT88.4 R76, [R185+0x2000] ;  /* 0x00200000b94c783b */ /* 0x000fe20000004200 */
[----:B------:R-:W-:Y:S02]  /*6b00*/  FADD.FTZ R12, R212, R210 ;  /* 0x000000d2d40c7221 */ /* 0x000fe40000010000 */
[----:B-1----:R-:W-:Y:S02]  /*6b10*/  FFMA.FTZ R8, R129, c[0x0][0x2d0], -R20 ;  /* 0x0000b40081087a23 */ /* 0x002fe40000010814 */
[----:B------:R-:W-:Y:S02]  /*6b20*/  FADD.FTZ R13, R219, R13 ;  /* 0x0000000ddb0d7221 */ /* 0x000fe40000010000 */
[----:B------:R1:W2:Y:S01]  /*6b30*/  MUFU.EX2 R205, R8 ;  /* 0x0000000800cd7308 */ /* 0x0002a20000000800 */
        /* <DEDUP_REMOVED lines=8> */
[----:B-1----:R-:W-:-:S03]  /*6bc0*/  FFMA.FTZ R8, R128, c[0x0][0x2d0], -R20 ;  /* 0x0000b40080087a23 */ /* 0x002fc60000010814 */
[C---:B------:R-:W-:Y:S01]  /*6bd0*/  HMMA.16816.F32.BF16 R48, R4.reuse, R50, R96 ;  /* 0x000000320430723c */ /* 0x040fe20000041860 */
[----:B------:R1:W-:Y:S06]  /*6be0*/  MUFU.EX2 R206, R8 ;  /* 0x0000000800ce7308 */ /* 0x0003ec0000000800 */
[----:B--2---:R-:W-:Y:S01]  /*6bf0*/  F2FP.BF16.PACK_AB R96, R205, R204 ;  /* 0x000000cccd60723e */ /* 0x004fe200000010ff */
[----:B------:R-:W-:Y:S01]  /*6c00*/  HMMA.16816.F32.BF16 R16, R4, R14, R92 ;  /* 0x0000000e0410723c */ /* 0x000fe2000004185c */
[----:B------:R-:W2:Y:S01]  /*6c10*/  LDSM.16.MT88.4 R4, [R186+0x2000] ;  /* 0x00200000ba04783b */ /* 0x000ea20000004200 */
[----:B-1----:R-:W-:-:S04]  /*6c20*/  FFMA.FTZ R8, R123, c[0x0][0x2d0], -R20 ;  /* 0x0000b4007b087a23 */ /* 0x002fc80000010814 */
[----:B------:R1:W3:Y:S02]  /*6c30*/  MUFU.EX2 R203, R8 ;  /* 0x0000000800cb7308 */ /* 0x0002e40000000800 */
[----:B-1----:R-:W-:Y:S01]  /*6c40*/  FFMA.FTZ R8, R122, c[0x0][0x2d0], -R3 ;  /* 0x0000b4007a087a23 */ /* 0x002fe20000010803 */
[----:B---3--:R-:W-:-:S05]  /*6c50*/  F2FP.BF16.PACK_AB R98, R203, R206 ;  /* 0x000000cecb62723e */ /* 0x008fca00000010ff */
[----:B------:R1:W-:Y:S02]  /*6c60*/  MUFU.EX2 R163, R8 ;  /* 0x0000000800a37308 */ /* 0x0003e40000000800 */
[----:B-1----:R-:W-:-:S06]  /*6c70*/  FFMA.FTZ R8, R121, c[0x0][0x2d0], -R3 ;  /* 0x0000b40079087a23 */ /* 0x002fcc0000010803 */
[----:B------:R1:W3:Y:S02]  /*6c80*/  MUFU.EX2 R201, R8 ;  /* 0x0000000800c97308 */ /* 0x0002e40000000800 */
[--C-:B-1----:R-:W-:Y:S01]  /*6c90*/  FFMA.FTZ R8, R120, c[0x0][0x2d0], -R3.reuse ;  /* 0x0000b40078087a23 */ /* 0x102fe20000010803 */
[----:B---3--:R-:W-:Y:S01]  /*6ca0*/  F2FP.BF16.PACK_AB R97, R201, R163 ;  /* 0x000000a3c961723e */ /* 0x008fe200000010ff */
[----:B------:R-:W-:Y:S01]  /*6cb0*/  FFMA.FTZ R3, R111, c[0x0][0x2d0], -R3 ;  /* 0x0000b4006f037a23 */ /* 0x000fe20000010803 */
[----:B------:R-:W1:Y:S03]  /*6cc0*/  LDSM.16.MT88.4 R120, [R185+0x800] ;  /* 0x00080000b978783b */ /* 0x000e660000004200 */
[----:B------:R-:W-:Y:S08]  /*6cd0*/  MUFU.EX2 R202, R8 ;  /* 0x0000000800ca7308 */ /* 0x000ff00000000800 */
[----:B------:R3:W4:Y:S02]  /*6ce0*/  MUFU.EX2 R39, R3 ;  /* 0x0000000300277308 */ /* 0x0007240000000800 */
[----:B---3--:R-:W-:Y:S01]  /*6cf0*/  FFMA.FTZ R3, R110, c[0x0][0x2d0], -R2 ;  /* 0x0000b4006e037a23 */ /* 0x008fe20000010802 */
[----:B----4-:R-:W-:-:S05]  /*6d00*/  F2FP.BF16.PACK_AB R99, R39, R202 ;  /* 0x000000ca2763723e */ /* 0x010fca00000010ff */
[----:B------:R3:W-:Y:S02]  /*6d10*/  MUFU.EX2 R20, R3 ;  /* 0x0000000300147308 */ /* 0x0007e40000000800 */
[C---:B--2---:R-:W-:Y:S08]  /*6d20*/  HMMA.16816.F32.BF16 R84, R96.reuse, R4, R156 ;  /* 0x000000046054723c */ /* 0x044ff0000004189c */
[----:B-1----:R-:W-:Y:S01]  /*6d30*/  HMMA.16816.F32.BF16 R112, R96, R120, R116 ;  /* 0x000000786070723c */ /* 0x002fe20000041874 */
[----:B---3--:R-:W-:-:S04]  /*6d40*/  FFMA.FTZ R3, R109, c[0x0][0x2d0], -R2 ;  /* 0x0000b4006d037a23 */ /* 0x008fc80000010802 */
[----:B------:R1:W2:Y:S03]  /*6d50*/  MUFU.EX2 R36, R3 ;  /* 0x0000000300247308 */ /* 0x0002a60000000800 */
[C---:B------:R-:W-:Y:S08]  /*6d60*/  HMMA.16816.F32.BF16 R156, R96.reuse, R154, R56 ;  /* 0x0000009a609c723c */ /* 0x040ff00000041838 */
[----:B------:R-:W-:Y:S01]  /*6d70*/  HMMA.16816.F32.BF16 R64, R96, R62, R64 ;  /* 0x0000003e6040723c */ /* 0x000fe20000041840 */
[--C-:B-1----:R-:W-:Y:S01]  /*6d80*/  FFMA.FTZ R3, R105, c[0x0][0x2d0], -R2.reuse ;  /* 0x0000b40069037a23 */ /* 0x102fe20000010802 */
[----:B--2---:R-:W-:Y:S01]  /*6d90*/  F2FP.BF16.PACK_AB R92, R36, R20 ;  /* 0x00000014245c723e */ /* 0x004fe200000010ff */
[----:B------:R-:W-:-:S05]  /*6da0*/  FFMA.FTZ R2, R104, c[0x0][0x2d0], -R2 ;  /* 0x0000b40068027a23 */ /* 0x000fca0000010802 */
[C---:B------:R-:W-:Y:S01]  /*6db0*/  HMMA.16816.F32.BF16 R128, R96.reuse, R136, R140 ;  /* 0x000000886080723c */ /* 0x040fe2000004188c */
[----:B------:R-:W-:Y:S07]  /*6dc0*/  MUFU.EX2 R37, R3 ;  /* 0x0000000300257308 */ /* 0x000fee0000000800 */
[C---:B------:R-:W-:Y:S01]  /*6dd0*/  HMMA.16816.F32.BF16 R140, R96.reuse, R138, R44 ;  /* 0x0000008a608c723c */ /* 0x040fe2000004182c */
[----:B------:R1:W2:Y:S07]  /*6de0*/  MUFU.EX2 R38, R2 ;  /* 0x0000000200267308 */ /* 0x0002ae0000000800 */
[C---:B------:R-:W-:Y:S08]  /*6df0*/  HMMA.16816.F32.BF16 R144, R96.reuse, R152, R144 ;  /* 0x000000986090723c */ /* 0x040ff00000041890 */
[----:B------:R-:W-:Y:S01]  /*6e00*/  HMMA.16816.F32.BF16 R80, R96, R78, R40 ;  /* 0x0000004e6050723c */ /* 0x000fe20000041828 */
[----:B-1----:R-:W-:Y:S01]  /*6e10*/  FFMA.FTZ R2, R100, c[0x0][0x2d0], -R0 ;  /* 0x0000b40064027a23 */ /* 0x002fe20000010800 */
[----:B--2---:R-:W-:-:S03]  /*6e20*/  F2FP.BF16.PACK_AB R94, R38, R37 ;  /* 0x00000025265e723e */ /* 0x004fc600000010ff */
[----:B------:R1:W-:Y:S02]  /*6e30*/  MUFU.EX2 R10, R2 ;  /* 0x00000002000a7308 */ /* 0x0003e40000000800 */
[----:B-1----:R-:W-:-:S06]  /*6e40*/  FFMA.FTZ R2, R101, c[0x0][0x2d0], -R0 ;  /* 0x0000b40065027a23 */ /* 0x002fcc0000010800 */
[----:B------:R1:W2:Y:S02]  /*6e50*/  MUFU.EX2 R9, R2 ;  /* 0x0000000200097308 */ /* 0x0002a40000000800 */
[--C-:B-1----:R-:W-:Y:S01]  /*6e60*/  FFMA.FTZ R2, R103, c[0x0][0x2d0], -R0.reuse ;  /* 0x0000b40067027a23 */ /* 0x102fe20000010800 */
[----:B--2---:R-:W-:Y:S01]  /*6e70*/  F2FP.BF16.PACK_AB R93, R9, R10 ;  /* 0x0000000a095d723e */ /* 0x004fe200000010ff */
[----:B------:R-:W-:-:S04]  /*6e80*/  FFMA.FTZ R0, R21, c[0x0][0x2d0], -R0 ;  /* 0x0000b40015007a23 */ /* 0x000fc80000010800 */
[----:B------:R1:W-:Y:S08]  /*6e90*/  MUFU.EX2 R3, R2 ;  /* 0x0000000200037308 */ /* 0x0003f00000000800 */
[----:B------:R2:W3:Y:S01]  /*6ea0*/  MUFU.EX2 R8, R0 ;  /* 0x0000000000087308 */ /* 0x0004e20000000800 */
[----:B-1----:R-:W-:-:S04]  /*6eb0*/  @P6 IMAD.HI.U32 R2, R243, c[0x0][0x2c8], RZ ;  /* 0x0000b200f3026a27 */ /* 0x002fc800078e00ff */
[----:B--2---:R-:W-:Y:S01]  /*6ec0*/  IMAD.MOV.U32 R0, RZ, RZ, R243 ;  /* 0x000000ffff007224 */ /* 0x004fe200078e00f3 */
[----:B------:R-:W-:Y:S02]  /*6ed0*/  @P6 SHF.R.U32.HI R0, RZ, c[0x0][0x2cc], R2 ;  /* 0x0000b300ff006a19 */ /* 0x000fe40000011602 */
[----:B---3--:R-:W-:Y:S02]  /*6ee0*/  F2FP.BF16.PACK_AB R95, R8, R3 ;  /* 0x00000003085f723e */ /* 0x008fe400000010ff */
[----:B------:R-:W-:Y:S01]  /*6ef0*/  ISETP.GE.AND P6, PT, R242, 0x1, PT ;  /* 0x00000001f200780c */ /* 0x000fe20003fc6270 */
[----:B------:R-:W-:Y:S02]  /*6f00*/  IMAD.IADD R2, R240, 0x1, R0 ;  /* 0x00000001f0027824 */ /* 0x000fe400078e0200 */
[----:B------:R-:W-:Y:S02]  /*6f10*/  FADD.FTZ R0, R22, R207 ;  /* 0x000000cf16007221 */ /* 0x000fe40000010000 */
[----:B------:R-:W-:Y:S02]  /*6f20*/  HMMA.16816.F32.BF16 R116, R92, R120, R124 ;  /* 0x000000785c74723c */ /* 0x000fe4000004187c */
[----:B------:R-:W-:-:S04]  /*6f30*/  FADD.FTZ R0, R208, R0 ;  /* 0x00000000d0007221 */ /* 0x000fc80000010000 */
[----:B------:R-:W-:Y:S02]  /*6f40*/  FADD.FTZ R0, R209, R0 ;  /* 0x00000000d1007221 */ /* 0x000fe40000010000 */
[-C--:B------:R-:W-:Y:S08]  /*6f50*/  HMMA.16816.F32.BF16 R124, R96, R122.reuse, R68 ;  /* 0x0000007a607c723c */ /* 0x080ff00000041844 */
[----:B------:R-:W-:Y:S08]  /*6f60*/  HMMA.16816.F32.BF16 R120, R92, R122, R52 ;  /* 0x0000007a5c78723c */ /* 0x000ff00000041834 */
[-C--:B------:R-:W-:Y:S08]  /*6f70*/  HMMA.16816.F32.BF16 R52, R96, R60.reuse, R172 ;  /* 0x0000003c6034723c */ /* 0x080ff000000418ac */
[C---:B------:R-:W-:Y:S08]  /*6f80*/  HMMA.16816.F32.BF16 R56, R92.reuse, R60, R180 ;  /* 0x0000003c5c38723c */ /* 0x040ff000000418b4 */
[C---:B------:R-:W-:Y:S08]  /*6f90*/  HMMA.16816.F32.BF16 R60, R92.reuse, R62, R88 ;  /* 0x0000003e5c3c723c */ /* 0x040ff00000041858 */
        /* <DEDUP_REMOVED lines=12> */
[-C--:B------:R-:W-:Y:S01]  /*7060*/  HMMA.16816.F32.BF16 R68, R96, R76.reuse, R168 ;  /* 0x0000004c6044723c */ /* 0x080fe200000418a8 */
[----:B------:R-:W-:Y:S02]  /*7070*/  FADD.FTZ R0, R161, R0 ;  /* 0x00000000a1007221 */ /* 0x000fe40000010000 */
[----:B------:R-:W-:Y:S02]  /*7080*/  FADD.FTZ R5, R204, R5 ;  /* 0x00000005cc057221 */ /* 0x000fe40000010000 */
[----:B------:R-:W-:Y:S02]  /*7090*/  FADD.FTZ R0, R10, R0 ;  /* 0x000000000a007221 */ /* 0x000fe40000010000 */
[----:B------:R-:W-:Y:S01]  /*70a0*/  FADD.FTZ R5, R205, R5 ;  /* 0x00000005cd057221 */ /* 0x000fe20000010000 */
[C---:B------:R-:W-:Y:S08]  /*70b0*/  HMMA.16816.F32.BF16 R72, R92.reuse, R76, R176 ;  /* 0x0000004c5c48723c */ /* 0x040ff000000418b0 */
[C---:B------:R-:W-:Y:S08]  /*70c0*/  HMMA.16816.F32.BF16 R136, R92.reuse, R138, R32 ;  /* 0x0000008a5c88723c */ /* 0x040ff00000041820 */
[C---:B------:R-:W-:Y:S08]  /*70d0*/  HMMA.16816.F32.BF16 R152, R92.reuse, R154, R28 ;  /* 0x0000009a5c98723c */ /* 0x040ff0000004181c */
[----:B------:R-:W-:Y:S08]  /*70e0*/  HMMA.16816.F32.BF16 R76, R92, R78, R48 ;  /* 0x0000004e5c4c723c */ /* 0x000ff00000041830 */
[-C--:B------:R-:W-:Y:S08]  /*70f0*/  HMMA.16816.F32.BF16 R96, R96, R6.reuse, R24 ;  /* 0x000000066060723c */ /* 0x080ff00000041818 */
[----:B------:R-:W-:Y:S07]  /*7100*/  HMMA.16816.F32.BF16 R92, R92, R6, R16 ;  /* 0x000000065c5c723c */ /* 0x000fee0000041810 */
        /* <DEDUP_REMOVED lines=12> */
[----:B------:R-:W-:Y:S01]  /*71d0*/  FADD.FTZ R3, R3, R4 ;  /* 0x0000000403037221 */ /* 0x000fe20000010000 */
[----:B------:R-:W-:Y:S01]  /*71e0*/  STL [R1+0x4], R7 ;  /* 0x0000040701007387 */ /* 0x000fe20000100800 */
[----:B------:R-:W-:-:S03]  /*71f0*/  FADD.FTZ R4, R38, R6 ;  /* 0x0000000626047221 */ /* 0x000fc60000010000 */
[----:B------:R1:W-:Y:S04]  /*7200*/  STL [R1], R0 ;  /* 0x0000000001007387 */ /* 0x0003e80000100800 */
[----:B------:R2:W-:Y:S01]  /*7210*/  STL [R1+0x8], R4 ;  /* 0x0000080401007387 */ /* 0x0005e20000100800 */
[----:B-1----:R-:W-:Y:S01]  /*7220*/  FADD.FTZ R0, R8, R3 ;  /* 0x0000000308007221 */ /* 0x002fe20000010000 */
[----:B------:R-:W-:-:S04]  /*7230*/  IADD3 R3, R2, c[0x0][0x328], RZ ;  /* 0x0000ca0002037a10 */ /* 0x000fc80007ffe0ff */
[----:B------:R2:W-:Y:S01]  /*7240*/  STL [R1+0xc], R0 ;  /* 0x00000c0001007387 */ /* 0x0005e20000100800 */
[----:B------:R-:W-:Y:S05]  /*7250*/  @!P6 BRA `(.L_x_519) ;  /* 0x000001100000e947 */ /* 0x000fea0003800000 */
[C---:B------:R-:W-:Y:S01]  /*7260*/  ISETP.GT.AND P0, PT, R2.reuse, RZ, PT ;  /* 0x000000ff0200720c */ /* 0x040fe20003f04270 */
[----:B------:R-:W-:Y:S01]  /*7270*/  BSSY B0, `(.L_x_520) ;  /* 0x000000d000007945 */ /* 0x000fe20003800000 */
[----:B--2---:R-:W-:Y:S01]  /*7280*/  IADD3 R0, R2, -0x1, RZ ;  /* 0xffffffff02007810 */ /* 0x004fe20007ffe0ff */
[----:B------:R-:W-:-:S10]  /*7290*/  IMAD.MOV.U32 R4, RZ, RZ, c[0x0][0x32c] ;  /* 0x0000cb00ff047624 */ /* 0x000fd400078e00ff */
[----:B------:R-:W-:Y:S05]  /*72a0*/  @P0 BRA `(.L_x_521) ;  /* 0x0000006000000947 */ /* 0x000fea0003800000 */
[----:B------:R-:W-:Y:S01]  /*72b0*/  ISETP.NE.AND P0, PT, R4, 0x1, PT ;  /* 0x000000010400780c */ /* 0x000fe20003f05270 */
[----:B------:R-:W-:-:S12]  /*72c0*/  IMAD.MOV R0, RZ, RZ, -R2 ;  /* 0x000000ffff007224 */ /* 0x000fd800078e0a02 */
[----:B------:R-:W-:-:S05]  /*72d0*/  @P0 IMAD.HI.U32 R2, R0, c[0x0][0x330], RZ ;  /* 0x0000cc0000020a27 */ /* 0x000fca00078e00ff */
[----:B------:R-:W-:-:S04]  /*72e0*/  @P0 SHF.R.U32.HI R0, RZ, c[0x0][0x334], R2 ;  /* 0x0000cd00ff000a19 */ /* 0x000fc80000011602 */
[----:B------:R-:W-:Y:S01]  /*72f0*/  LOP3.LUT R0, RZ, R0, RZ, 0x33, !PT ;  /* 0x00000000ff007212 */ /* 0x000fe200078e33ff */
[----:B------:R-:W-:Y:S05]  /*7300*/  BRA `(.L_x_522) ;  /* 0x0000003000007947 */ /* 0x000fea0003800000 */
.L_x_521:
[----:B------:R-:W-:-:S13]  /*7310*/  ISETP.NE.AND P0, PT, R4, 0x1, PT ;  /* 0x000000010400780c */ /* 0x000fda0003f05270 */
[----:B------:R-:W-:-:S05]  /*7320*/  @P0 IMAD.HI.U32 R2, R0, c[0x0][0x330], RZ ;  /* 0x0000cc0000020a27 */ /* 0x000fca00078e00ff */
[----:B------:R-:W-:Y:S02]  /*7330*/  @P0 SHF.R.U32.HI R0, RZ, c[0x0][0x334], R2 ;  /* 0x0000cd00ff000a19 */ /* 0x000fe40000011602 */
.L_x_522:
[----:B------:R-:W-:Y:S05]  /*7340*/  BSYNC B0 ;  /* 0x0000000000007941 */ /* 0x000fea0003800000 */
.L_x_520:
[----:B------:R-:W-:-:S05]  /*7350*/  IMAD R0, R0, R4, c[0x0][0x32c] ;  /* 0x0000cb0000007624 */ /* 0x000fca00078e0204 */
[----:B------:R-:W-:-:S05]  /*7360*/  IMNMX R3, R3, R0, PT ;  /* 0x0000000003037217 */ /* 0x000fca0003800200 */
.L_x_519:
[----:B------:R-:W-:-:S05]  /*7370*/  IMAD.HI R3, R3, 0x2aaaaaab, RZ ;  /* 0x2aaaaaab03037827 */ /* 0x000fca00078e02ff */
[----:B--2---:R-:W-:-:S04]  /*7380*/  SHF.R.U32.HI R0, RZ, 0x1f, R3 ;  /* 0x0000001fff007819 */ /* 0x004fc80000011603 */
[----:B------:R-:W-:-:S04]  /*7390*/  LEA.HI.SX32 R3, R3, R0, 0x1d ;  /* 0x0000000003037211 */ /* 0x000fc800078feaff */
[----:B------:R-:W-:-:S04]  /*73a0*/  IMNMX R2, R241, R3, !PT ;  /* 0x00000003f1027217 */ /* 0x000fc80007800200 */
[----:B------:R-:W-:Y:S01]  /*73b0*/  ISETP.GE.AND P0, PT, R200, R2, PT ;  /* 0x00000002c800720c */ /* 0x000fe20003f06270 */
[----:B------:R1:W-:-:S12]  /*73c0*/  STL [R1+0x14], R2 ;  /* 0x0000140201007387 */ /* 0x0003d80000100800 */
[----:B------:R-:W-:Y:S05]  /*73d0*/  @!P0 BRA `(.L_x_523) ;  /* 0x0000439000008947 */ /* 0x000fea0003800000 */
[----:B------:R-:W-:Y:S01]  /*73e0*/  IMAD.MOV.U32 R101, RZ, RZ, R107 ;  /* 0x000000ffff657224 */ /* 0x000fe200078e006b */
[----:B------:R-:W-:Y:S01]  /*73f0*/  MOV R104, R102 ;  /* 0x0000006600687202 */ /* 0x000fe20000000f00 */
[----:B------:R-:W-:Y:S01]  /*7400*/  IMAD.MOV.U32 R100, RZ, RZ, R108 ;  /* 0x000000ffff647224 */ /* 0x000fe200078e006c */
[----:B------:R-:W-:Y:S02]  /*7410*/  MOV R103, R106 ;  /* 0x0000006a00677202 */ /* 0x000fe40000000f00 */
.L_x_544:
[----:B------:R-:W2:Y:S01]  /*7420*/  LDL R180, [R1+0x10] ;  /* 0x0000100001b47983 */ /* 0x000ea20000100800 */
[----:B------:R-:W-:Y:S04]  /*7430*/  DEPBAR.LE SB0, 0x0 ;  /* 0x000080000000791a */ /* 0x000fe80000000000 */
[----:B------:R-:W3:Y:S01]  /*7440*/  S2R R181, SR_TID.X ;  /* 0x0000000000b57919 */ /* 0x000ee20000002100 */
[----:B------:R-:W-:Y:S01]  /*7450*/  WARPSYNC 0xffffffff ;  /* 0xffffffff00007948 */ /* 0x000fe20003800000 */
[----:B------:R-:W-:Y:S02]  /*7460*/  BSSY B0, `(.L_x_524) ;  /* 0x0000030000007945 */ /* 0x000fe40003800000 */
[----:B------:R-:W-:Y:S01]  /*7470*/  BAR.SYNC.DEFER_BLOCKING 0x0 ;  /* 0x0000000000007b1d */ /* 0x000fe20000010000 */
[C---:B------:R-:W-:Y:S02]  /*7480*/  LOP3.LUT P5, RZ, R198.reuse, 0x100, RZ, 0xc0, !PT ;  /* 0x00000100c6ff7812 */ /* 0x040fe400078ac0ff */
[C---:B------:R-:W-:Y:S02]  /*7490*/  LOP3.LUT P4, RZ, R198.reuse, 0x80, RZ, 0xc0, !PT ;  /* 0x00000080c6ff7812 */ /* 0x040fe4000788c0ff */
[----:B------:R-:W-:Y:S01]  /*74a0*/  LOP3.LUT P3, RZ, R198, 0x40, RZ, 0xc0, !PT ;  /* 0x00000040c6ff7812 */ /* 0x000fe2000786c0ff */
[----:B------:R4:W1:Y:S04]  /*74b0*/  LDSM.16.M88.4 R48, [R187] ;  /* 0x00000000bb30783b */ /* 0x0008680000000200 */
[----:B------:R4:W1:Y:S04]  /*74c0*/  LDSM.16.M88.4 R44, [R187+0x1000] ;  /* 0x00100000bb2c783b */ /* 0x0008680000000200 */
[----:B------:R4:W1:Y:S04]  /*74d0*/  LDSM.16.M88.4 R16, [R184] ;  /* 0x00000000b810783b */ /* 0x0008680000000200 */
[----:B------:R4:W1:Y:S04]  /*74e0*/  LDSM.16.M88.4 R32, [R184+0x400] ;  /* 0x00040000b820783b */ /* 0x0008680000000200 */
[----:B------:R4:W1:Y:S04]  /*74f0*/  LDSM.16.M88.4 R108, [R184+0x800] ;  /* 0x00080000b86c783b */ /* 0x0008680000000200 */
[----:B------:R4:W1:Y:S04]  /*7500*/  LDSM.16.M88.4 R160, [R188] ;  /* 0x00000000bca0783b */ /* 0x0008680000000200 */
[----:B------:R4:W1:Y:S04]  /*7510*/  LDSM.16.M88.4 R168, [R188+0x1000] ;  /* 0x00100000bca8783b */ /* 0x0008680000000200 */
[----:B------:R4:W1:Y:S04]  /*7520*/  LDSM.16.M88.4 R164, [R189] ;  /* 0x00000000bda4783b */ /* 0x0008680000000200 */
[----:B------:R4:W1:Y:S04]  /*7530*/  LDSM.16.M88.4 R172, [R197] ;  /* 0x00000000c5ac783b */ /* 0x0008680000000200 */
[----:B------:R4:W1:Y:S01]  /*7540*/  LDSM.16.M88.4 R176, [R196] ;  /* 0x00000000c4b0783b */ /* 0x0008620000000200 */
[----:B--2---:R-:W-:Y:S11]  /*7550*/  ISETP.GT.AND P0, PT, R180, R200, PT ;  /* 0x000000c8b400720c */ /* 0x004ff60003f04270 */
[----:B------:R-:W-:Y:S02]  /*7560*/  @!UPT UIADD3 URZ, URZ, URZ, URZ ;  /* 0x0000003f3f3ff290 */ /* 0x000fe4000fffe03f */
[----:B------:R-:W-:-:S05]  /*7570*/  @P0 BRA `(.L_x_525) ;  /* 0x000001e000000947 */ /* 0x000fca0003800000 */
[----:B-1-34-:R-:W-:Y:S01]  /*7580*/  SHF.R.S32.HI R0, RZ, 0x1f, R200 ;  /* 0x0000001fff007819 */ /* 0x01afe200000114c8 */
[----:B------:R-:W-:Y:S01]  /*7590*/  IMAD.WIDE.U32 R2, R200, c[0x0][0x208], RZ ;  /* 0x00008200c8027a25 */ /* 0x000fe200078e00ff */
[----:B------:R-:W-:Y:S03]  /*75a0*/  ISETP.GT.AND P1, PT, R181, 0x3f, PT ;  /* 0x0000003fb500780c */ /* 0x000fe60003f24270 */
[----:B------:R-:W-:Y:S04]  /*75b0*/  IMAD R0, R0, c[0x0][0x208], RZ ;  /* 0x0000820000007a24 */ /* 0x000fe800078e02ff */
[----:B------:R-:W-:Y:S04]  /*75c0*/  IMAD R0, R200, c[0x0][0x20c], R0 ;  /* 0x00008300c8007a24 */ /* 0x000fe800078e0200 */
[----:B------:R-:W-:Y:S02]  /*75d0*/  IMAD.IADD R0, R3, 0x1, R0 ;  /* 0x0000000103007824 */ /* 0x000fe400078e0200 */
[----:B------:R-:W-:Y:S02]  /*75e0*/  @!P1 IMAD.MOV.U32 R4, RZ, RZ, c[0x0][0x208] ;  /* 0x00008200ff049624 */ /* 0x000fe400078e00ff */
[----:B------:R-:W-:Y:S04]  /*75f0*/  IMAD.WIDE.U32 R2, R2, 0x30, RZ ;  /* 0x0000003002027825 */ /* 0x000fe800078e00ff */
[----:B------:R-:W-:Y:S01]  /*7600*/  IMAD R0, R0, 0x30, RZ ;  /* 0x0000003000007824 */ /* 0x000fe200078e02ff */
[C---:B------:R-:W-:Y:S01]  /*7610*/  @!P1 LEA R6, P0, R4.reuse, R2, 0x5 ;  /* 0x0000000204069211 */ /* 0x040fe200078028ff */
[----:B------:R-:W-:Y:S03]  /*7620*/  @!P1 IMAD.MOV.U32 R5, RZ, RZ, c[0x0][0x20c] ;  /* 0x00008300ff059624 */ /* 0x000fe600078e00ff */
[----:B------:R-:W-:Y:S04]  /*7630*/  IADD3 R0, R3, R0, RZ ;  /* 0x0000000003007210 */ /* 0x000fe80007ffe0ff */
[----:B------:R-:W-:Y:S02]  /*7640*/  @!P1 LEA.HI.X R3, R4, R0, R5, 0x5, P0 ;  /* 0x0000000004039211 */ /* 0x000fe400000f2c05 */
[----:B------:R-:W-:Y:S05]  /*7650*/  IADD3 R2, P0, R228, R2, RZ ;  /* 0x00000002e4027210 */ /* 0x000fea0007f1e0ff */
[----:B------:R-:W-:Y:S01]  /*7660*/  IMAD.X R0, R0, 0x1, R232, P0 ;  /* 0x0000000100007824 */ /* 0x000fe200000e06e8 */
[C---:B------:R-:W-:Y:S04]  /*7670*/  LEA R4, P0, R2.reuse, c[0x0][0x1f8], 0x1 ;  /* 0x00007e0002047a11 */ /* 0x040fe800078008ff */
[----:B------:R-:W-:Y:S02]  /*7680*/  LEA.HI.X R5, R2, c[0x0][0x1fc], R0, 0x1, P0 ;  /* 0x00007f0002057a11 */ /* 0x000fe400000f0c00 */
[----:B------:R-:W-:Y:S03]  /*7690*/  @!P1 IADD3 R0, P0, R6, R228, RZ ;  /* 0x000000e406009210 */ /* 0x000fe60007f1e0ff */
[----:B------:R-:W-:Y:S01]  /*76a0*/  @!PT LDS RZ, [RZ] ;  /* 0x00000000fffff984 */ /* 0x000fe20000000800 */
[----:B------:R-:W-:Y:S01]  /*76b0*/  @!PT LDS RZ, [RZ] ;  /* 0x00000000fffff984 */ /* 0x000fe20000000800 */
[----:B------:R-:W-:Y:S01]  /*76c0*/  @!PT LDS RZ, [RZ] ;  /* 0x00000000fffff984 */ /* 0x000fe20000000800 */
[----:B------:R1:W-:Y:S01]  /*76d0*/  LDGSTS.E.BYPASS.LTC128B.128 [R199+0x1880], [R4.64], !P5 ;  /* 0x0188000004c77fae */ /* 0x0003e2000e901d46 */
[----:B------:R-:W-:Y:S02]  /*76e0*/  @!P1 IADD3.X R3, R3, R232, RZ, P0, !PT ;  /* 0x000000e803039210 */ /* 0x000fe400007fe4ff */
[C---:B------:R-:W-:Y:S01]  /*76f0*/  @!P1 LEA R2, P0, R0.reuse, c[0x0][0x1f8], 0x1 ;  /* 0x00007e0000029a11 */ /* 0x040fe200078008ff */
[----:B------:R1:W-:Y:S03]  /*7700*/  LDGSTS.E.BYPASS.LTC128B.128 [R199+0x2480], [R4.64+0x40], !P4 ;  /* 0x0248004004c77fae */ /* 0x0003e6000e101d46 */
[----:B------:R-:W-:Y:S01]  /*7710*/  @!P1 LEA.HI.X R3, R0, c[0x0][0x1fc], R3, 0x1, P0 ;  /* 0x00007f0000039a11 */ /* 0x000fe200000f0c03 */
[----:B------:R1:W-:Y:S04]  /*7720*/  LDGSTS.E.BYPASS.LTC128B.128 [R199+0x3080], [R4.64+0x80], !P3 ;  /* 0x0308008004c77fae */ /* 0x0003e8000d901d46 */
[----:B------:R1:W-:Y:S04]  /*7730*/  @!P1 LDGSTS.E.BYPASS.LTC128B.128 [R199+0x2080], [R2.64], !P5 ;  /* 0x0208000002c79fae */ /* 0x0003e8000e901d46 */
[----:B------:R1:W-:Y:S04]  /*7740*/  @!P1 LDGSTS.E.BYPASS.LTC128B.128 [R199+0x2c80], [R2.64+0x40], !P4 ;  /* 0x02c8004002c79fae */ /* 0x0003e8000e101d46 */
[----:B------:R1:W-:Y:S02]  /*7750*/  @!P1 LDGSTS.E.BYPASS.LTC128B.128 [R199+0x3880], [R2.64+0x80], !P3 ;  /* 0x0388008002c79fae */ /* 0x0003e4000d901d46 */
.L_x_525:
[----:B-1-34-:R-:W-:Y:S05]  /*7760*/  BSYNC B0 ;  /* 0x0000000000007941 */ /* 0x01afea0003800000 */
.L_x_524:
[-C--:B------:R-:W-:Y:S01]  /*7770*/  HMMA.16816.F32.BF16 R4, R48, R16.reuse, RZ ;  /* 0x000000103004723c */ /* 0x080fe200000418ff */
[----:B------:R-:W0:Y:S01]  /*7780*/  LDGDEPBAR ;  /* 0x00000000000079af */ /* 0x000e220000000000 */
[----:B------:R-:W-:Y:S01]  /*7790*/  BSSY B0, `(.L_x_526) ;  /* 0x00000e7000007945 */ /* 0x000fe20003800000 */
[----:B------:R-:W-:Y:S05]  /*77a0*/  ISETP.GT.AND P0, PT, R200, R180, PT ;  /* 0x000000b4c800720c */ /* 0x000fea0003f04270 */
[C---:B------:R-:W-:Y:S08]  /*77b0*/  HMMA.16816.F32.BF16 R8, R44.reuse, R16, RZ ;  /* 0x000000102c08723c */ /* 0x040ff000000418ff */
[-C--:B------:R-:W-:Y:S08]  /*77c0*/  HMMA.16816.F32.BF16 R12, R44, R18.reuse, RZ ;  /* 0x000000122c0c723c */ /* 0x080ff000000418ff */
        /* <DEDUP_REMOVED lines=8> */
[----:B------:R-:W-:Y:S01]  /*7850*/  HMMA.16816.F32.BF16 R48, R48, R110, RZ ;  /* 0x0000006e3030723c */ /* 0x000fe200000418ff */
[----:B------:R-:W-:Y:S07]  /*7860*/  LDSM.16.M88.4 R108, [R187+0x2000] ;  /* 0x00200000bb6c783b */ /* 0x000fee0000000200 */
[-C--:B------:R-:W-:Y:S08]  /*7870*/  HMMA.16816.F32.BF16 R4, R160, R164.reuse, R4 ;  /* 0x000000a4a004723c */ /* 0x080ff00000041804 */
[C---:B------:R-:W-:Y:S08]  /*7880*/  HMMA.16816.F32.BF16 R8, R168.reuse, R164, R8 ;  /* 0x000000a4a808723c */ /* 0x040ff00000041808 */
[-C--:B------:R-:W-:Y:S08]  /*7890*/  HMMA.16816.F32.BF16 R12, R168, R166.reuse, R12 ;  /* 0x000000a6a80c723c */ /* 0x080ff0000004180c */
[C---:B------:R-:W-:Y:S01]  /*78a0*/  HMMA.16816.F32.BF16 R16, R160.reuse, R166, R16 ;  /* 0x000000a6a010723c */ /* 0x040fe20000041810 */
[----:B------:R-:W1:Y:S07]  /*78b0*/  LDSM.16.M88.4 R164, [R184+0xc00] ;  /* 0x000c0000b8a4783b */ /* 0x000e6e0000000200 */
        /* <DEDUP_REMOVED lines=24> */
[----:B------:R-:W2:Y:S07]  /*7a40*/  LDSM.16.M88.4 R168, [R188+0x3000] ;  /* 0x00300000bca8783b */ /* 0x000eae0000000200 */
        /* <DEDUP_REMOVED lines=44> */
[----:B------:R-:W3:Y:S01]  /*7d10*/  MUFU.TANH R211, R3 ;  /* 0x0000000300d37308 */ /* 0x000ee20000002400 */
[----:B-1----:R-:W-:Y:S02]  /*7d20*/  FMUL.FTZ R0, R5, c[0x0][0x320] ;  /* 0x0000c80005007a20 */ /* 0x002fe40000410000 */
[----:B------:R-:W-:Y:S07]  /*7d30*/  FMUL.FTZ R2, R11, c[0x0][0x320] ;  /* 0x0000c8000b027a20 */ /* 0x000fee0000410000 */
[----:B------:R1:W4:Y:S10]  /*7d40*/  MUFU.TANH R175, R0 ;  /* 0x0000000000af7308 */ /* 0x0003340000002400 */
[----:B------:R-:W2:Y:S01]  /*7d50*/  MUFU.TANH R210, R2 ;  /* 0x0000000200d27308 */ /* 0x000ea20000002400 */
[----:B-1----:R-:W-:Y:S09]  /*7d60*/  FMUL.FTZ R0, R6, c[0x0][0x320] ;  /* 0x0000c80006007a20 */ /* 0x002ff20000410000 */
[----:B------:R1:W1:Y:S02]  /*7d70*/  MUFU.TANH R201, R0 ;  /* 0x0000000000c97308 */ /* 0x0002640000002400 */
[----:B-1----:R-:W-:Y:S02]  /*7d80*/  FMUL.FTZ R0, R7, c[0x0][0x320] ;  /* 0x0000c80007007a20 */ /* 0x002fe40000410000 */
[----:B------:R-:W1:Y:S06]  /*7d90*/  LDSM.16.M88.4 R4, [R191] ;  /* 0x00000000bf04783b */ /* 0x000e6c0000000200 */
[----:B------:R5:W1:Y:S02]  /*7da0*/  MUFU.TANH R183, R0 ;  /* 0x0000000000b77308 */ /* 0x000a640000002400 */
[----:B-----5:R-:W-:Y:S08]  /*7db0*/  FMUL.FTZ R0, R8, c[0x0][0x320] ;  /* 0x0000c80008007a20 */ /* 0x020ff00000410000 */
[----:B------:R5:W2:Y:S01]  /*7dc0*/  MUFU.TANH R209, R0 ;  /* 0x0000000000d17308 */ /* 0x000aa20000002400 */
[-C--:B-1----:R-:W-:Y:S08]  /*7dd0*/  HMMA.16816.F32.BF16 R20, R160, R4.reuse, R20 ;  /* 0x00000004a014723c */ /* 0x082ff00000041814 */
[C---:B------:R-:W-:Y:S04]  /*7de0*/  HMMA.16816.F32.BF16 R24, R168.reuse, R4, R24 ;  /* 0x00000004a818723c */ /* 0x040fe80000041818 */
[----:B-----5:R-:W-:Y:S02]  /*7df0*/  FMUL.FTZ R0, R9, c[0x0][0x320] ;  /* 0x0000c80009007a20 */ /* 0x020fe40000410000 */
[----:B------:R-:W1:Y:S02]  /*7e00*/  LDSM.16.M88.4 R8, [R190] ;  /* 0x00000000be08783b */ /* 0x000e640000000200 */
[----:B------:R-:W-:Y:S04]  /*7e10*/  DEPBAR.LE SB0, 0x0 ;  /* 0x000080000000791a */ /* 0x000fe80000000000 */
[----:B------:R5:W1:Y:S01]  /*7e20*/  MUFU.TANH R202, R0 ;  /* 0x0000000000ca7308 */ /* 0x000a620000002400 */
[-C--:B------:R-:W-:Y:S01]  /*7e30*/  HMMA.16816.F32.BF16 R28, R168, R6.reuse, R28 ;  /* 0x00000006a81c723c */ /* 0x080fe2000004181c */
[----:B------:R-:W-:Y:S07]  /*7e40*/  BAR.SYNC.DEFER_BLOCKING 0x0 ;  /* 0x0000000000007b1d */ /* 0x000fee0000010000 */
[C---:B------:R-:W-:Y:S04]  /*7e50*/  HMMA.16816.F32.BF16 R32, R160.reuse, R6, R32 ;  /* 0x00000006a020723c */ /* 0x040fe80000041820 */
[----:B------:R-:W-:Y:S02]  /*7e60*/  FMUL.FTZ R2, R27, c[0x0][0x320] ;  /* 0x0000c8001b027a20 */ /* 0x000fe40000410000 */
[----:B------:R-:W-:Y:S02]  /*7e70*/  FMUL.FTZ R3, R26, c[0x0][0x320] ;  /* 0x0000c8001a037a20 */ /* 0x000fe40000410000 */
[----:B------:R-:W2:Y:S01]  /*7e80*/  MUFU.TANH R177, R2 ;  /* 0x0000000200b17308 */ /* 0x000ea20000002400 */
[----:B-----5:R-:W-:Y:S09]  /*7e90*/  FMUL.FTZ R0, R12, c[0x0][0x320] ;  /* 0x0000c8000c007a20 */ /* 0x020ff20000410000 */
[----:B------:R-:W2:Y:S01]  /*7ea0*/  MUFU.TANH R178, R3 ;  /* 0x0000000300b27308 */ /* 0x000ea20000002400 */
[-C--:B-1----:R-:W-:Y:S09]  /*7eb0*/  HMMA.16816.F32.BF16 R36, R160, R8.reuse, R36 ;  /* 0x00000008a024723c */ /* 0x082ff20000041824 */
[----:B------:R1:W1:Y:S01]  /*7ec0*/  MUFU.TANH R182, R0 ;  /* 0x0000000000b67308 */ /* 0x0002620000002400 */
[C---:B------:R-:W-:Y:S08]  /*7ed0*/  HMMA.16816.F32.BF16 R40, R168.reuse, R8, R40 ;  /* 0x00000008a828723c */ /* 0x040ff00000041828 */
[-C--:B------:R-:W-:Y:S08]  /*7ee0*/  HMMA.16816.F32.BF16 R44, R168, R10.reuse, R44 ;  /* 0x0000000aa82c723c */ /* 0x080ff0000004182c */
[----:B------:R-:W-:Y:S04]  /*7ef0*/  HMMA.16816.F32.BF16 R48, R160, R10, R48 ;  /* 0x0000000aa030723c */ /* 0x000fe80000041830 */
[----:B-1----:R-:W-:Y:S04]  /*7f00*/  FMUL.FTZ R0, R13, c[0x0][0x320] ;  /* 0x0000c8000d007a20 */ /* 0x002fe80000410000 */
[----:B------:R1:W1:Y:S04]  /*7f10*/  MUFU.TANH R179, R0 ;  /* 0x0000000000b37308 */ /* 0x0002680000002400 */
[----:B-1----:R-:W-:Y:S06]  /*7f20*/  FMUL.FTZ R0, R14, c[0x0][0x320] ;  /* 0x0000c8000e007a20 */ /* 0x002fec0000410000 */
        /* <DEDUP_REMOVED lines=70> */
[----:B------:R1:W1:Y:S01]  /*8390*/  MUFU.TANH R14, R0 ;  /* 0x00000000000e7308 */ /* 0x0002620000002400 */
[----:B------:R-:W-:-:S05]  /*83a0*/  @!P0 BRA `(.L_x_527) ;  /* 0x0000025000008947 */ /* 0x000fca0003800000 */
[----:B--234-:R-:W-:Y:S02]  /*83b0*/  SHF.R.S32.HI R180, RZ, 0x1f, R181 ;  /* 0x0000001fffb47819 */ /* 0x01cfe400000114b5 */
[----:B-1----:R-:W-:Y:S02]  /*83c0*/  IADD3 R0, R200, -0x1, RZ ;  /* 0xffffffffc8007810 */ /* 0x002fe40007ffe0ff */
[----:B------:R-:W-:Y:S02]  /*83d0*/  LEA.HI R180, R180, R181, RZ, 0x2 ;  /* 0x000000b5b4b47211 */ /* 0x000fe400078f10ff */
[----:B------:R-:W-:Y:S02]  /*83e0*/  SHF.R.S32.HI R2, RZ, 0x1f, R0 ;  /* 0x0000001fff027819 */ /* 0x000fe40000011400 */
[----:B------:R-:W-:Y:S03]  /*83f0*/  SHF.R.S32.HI R180, RZ, 0x2, R180 ;  /* 0x00000002ffb47819 */ /* 0x000fe600000114b4 */
[----:B------:R-:W-:Y:S01]  /*8400*/  IMAD R5, R2, c[0x0][0x1e0], RZ ;  /* 0x0000780002057a24 */ /* 0x000fe200078e02ff */
[----:B------:R-:W-:Y:S01]  /*8410*/  IADD3 R4, -R180, 0x30, RZ ;  /* 0x00000030b4047810 */ /* 0x000fe20007ffe1ff */
[----:B------:R-:W-:Y:S03]  /*8420*/  IMAD.WIDE.U32 R2, R0, c[0x0][0x1e0], RZ ;  /* 0x0000780000027a25 */ /* 0x000fe600078e00ff */
[----:B------:R-:W-:Y:S01]  /*8430*/  ISETP.GE.AND P0, PT, R4, 0x21, PT ;  /* 0x000000210400780c */ /* 0x000fe20003f06270 */
[----:B------:R-:W-:Y:S04]  /*8440*/  IMAD R0, R0, c[0x0][0x1e4], R5 ;  /* 0x0000790000007a24 */ /* 0x000fe800078e0205 */
[----:B------:R-:W-:Y:S02]  /*8450*/  IMAD.IADD R0, R3, 0x1, R0 ;  /* 0x0000000103007824 */ /* 0x000fe400078e0200 */
[----:B------:R-:W-:Y:S04]  /*8460*/  IMAD.WIDE.U32 R2, R2, 0x30, RZ ;  /* 0x0000003002027825 */ /* 0x000fe800078e00ff */
[----:B------:R-:W-:Y:S02]  /*8470*/  IMAD R0, R0, 0x30, RZ ;  /* 0x0000003000007824 */ /* 0x000fe400078e02ff */
[----:B------:R-:W-:Y:S02]  /*8480*/  @P0 IMAD.MOV.U32 R6, RZ, RZ, c[0x0][0x1e0] ;  /* 0x00007800ff060624 */ /* 0x000fe400078e00ff */
[----:B------:R-:W-:Y:S02]  /*8490*/  @P0 IMAD.MOV.U32 R5, RZ, RZ, c[0x0][0x1e4] ;  /* 0x00007900ff050624 */ /* 0x000fe400078e00ff */
[----:B------:R-:W-:Y:S01]  /*84a0*/  IMAD.IADD R0, R3, 0x1, R0 ;  /* 0x0000000103007824 */ /* 0x000fe200078e0200 */
[C---:B------:R-:W-:Y:S04]  /*84b0*/  @P0 LEA R3, P1, R6.reuse, R2, 0x5 ;  /* 0x0000000206030211 */ /* 0x040fe800078228ff */
[----:B------:R-:W-:Y:S02]  /*84c0*/  @P0 LEA.HI.X R6, R6, R0, R5, 0x5, P1 ;  /* 0x0000000006060211 */ /* 0x000fe400008f2c05 */
[----:B------:R-:W-:Y:S11]  /*84d0*/  ISETP.GE.AND P1, PT, R4, 0x1, PT ;  /* 0x000000010400780c */ /* 0x000ff60003f26270 */
[----:B------:R-:W-:Y:S02]  /*84e0*/  @!UPT UIADD3 URZ, URZ, URZ, URZ ;  /* 0x0000003f3f3ff290 */ /* 0x000fe4000fffe03f */
[----:B------:R-:W-:Y:S05]  /*84f0*/  @P1 IADD3 R2, P2, R246, R2, RZ ;  /* 0x00000002f6021210 */ /* 0x000fea0007f5e0ff */
[----:B------:R-:W-:Y:S01]  /*8500*/  @P1 IMAD.X R0, R0, 0x1, R252, P2 ;  /* 0x0000000100001824 */ /* 0x000fe200010e06fc */
[C---:B------:R-:W-:Y:S04]  /*8510*/  @P1 LEA R4, P2, R2.reuse, c[0x0][0x1c8], 0x1 ;  /* 0x0000720002041a11 */ /* 0x040fe800078408ff */
[----:B------:R-:W-:Y:S02]  /*8520*/  @P1 LEA.HI.X R5, R2, c[0x0][0x1cc], R0, 0x1, P2 ;  /* 0x0000730002051a11 */ /* 0x000fe400010f0c00 */
[----:B------:R-:W-:Y:S03]  /*8530*/  @P0 IADD3 R0, P2, R3, R246, RZ ;  /* 0x000000f603000210 */ /* 0x000fe60007f5e0ff */
[----:B------:R-:W-:Y:S01]  /*8540*/  @!PT LDS RZ, [RZ] ;  /* 0x00000000fffff984 */ /* 0x000fe20000000800 */
[----:B------:R-:W-:Y:S01]  /*8550*/  @!PT LDS RZ, [RZ] ;  /* 0x00000000fffff984 */ /* 0x000fe20000000800 */
[----:B------:R-:W-:Y:S01]  /*8560*/  @!PT LDS RZ, [RZ] ;  /* 0x00000000fffff984 */ /* 0x000fe20000000800 */
[----:B------:R1:W-:Y:S02]  /*8570*/  @P1 LDGSTS.E.BYPASS.LTC128B.128 [R199+0x3c80], [R4.64], !P5 ;  /* 0x03c8000004c71fae */ /* 0x0003e4000e901d46 */
[----:B------:R-:W-:Y:S01]  /*8580*/  @P0 IMAD.X R3, R6, 0x1, R252, P2 ;  /* 0x0000000106030824 */ /* 0x000fe200010e06fc */
[C---:B------:R-:W-:Y:S01]  /*8590*/  @P0 LEA R2, P2, R0.reuse, c[0x0][0x1c8], 0x1 ;  /* 0x0000720000020a11 */ /* 0x040fe200078408ff */
[----:B------:R1:W-:Y:S03]  /*85a0*/  @P1 LDGSTS.E.BYPASS.LTC128B.128 [R199+0x4880], [R4.64+0x40], !P4 ;  /* 0x0488004004c71fae */ /* 0x0003e6000e101d46 */
[----:B------:R-:W-:Y:S01]  /*85b0*/  @P0 LEA.HI.X R3, R0, c[0x0][0x1cc], R3, 0x1, P2 ;  /* 0x0000730000030a11 */ /* 0x000fe200010f0c03 */
[----:B------:R1:W-:Y:S04]  /*85c0*/  @P1 LDGSTS.E.BYPASS.LTC128B.128 [R199+0x5480], [R4.64+0x80], !P3 ;  /* 0x0548008004c71fae */ /* 0x0003e8000d901d46 */
[----:B------:R1:W-:Y:S04]  /*85d0*/  @P0 LDGSTS.E.BYPASS.LTC128B.128 [R199+0x4480], [R2.64], !P5 ;  /* 0x0448000002c70fae */ /* 0x0003e8000e901d46 */
[----:B------:R1:W-:Y:S04]  /*85e0*/  @P0 LDGSTS.E.BYPASS.LTC128B.128 [R199+0x5080], [R2.64+0x40], !P4 ;  /* 0x0508004002c70fae */ /* 0x0003e8000e101d46 */
[----:B------:R1:W-:Y:S02]  /*85f0*/  @P0 LDGSTS.E.BYPASS.LTC128B.128 [R199+0x5c80], [R2.64+0x80], !P3 ;  /* 0x05c8008002c70fae */ /* 0x0003e4000d901d46 */
.L_x_527:
[----:B--234-:R-:W-:Y:S05]  /*8600*/  BSYNC B0 ;  /* 0x0000000000007941 */ /* 0x01cfea0003800000 */
.L_x_526:
[----:B-1----:R-:W2:Y:S01]  /*8610*/  LDL R2, [R1+0x18] ;  /* 0x0000180001027983 */ /* 0x002ea20000100800 */
[----:B------:R-:W-:Y:S01]  /*8620*/  IMAD.MOV.U32 R3, RZ, RZ, c[0x0][0x2c4] ;  /* 0x0000b100ff037624 */ /* 0x000fe200078e00ff */
[----:B------:R-:W-:Y:S01]  /*8630*/  ULDC UR4, c[0x0][0x324] ;  /* 0x0000c90000047ab9 */ /* 0x000fe20000000800 */
[----:B------:R-:W-:Y:S01]  /*8640*/  IMAD.MOV.U32 R33, RZ, RZ, c[0x0][0x32c] ;  /* 0x0000cb00ff217624 */ /* 0x000fe200078e00ff */
[----:B------:R-:W2:Y:S01]  /*8650*/  LDL R0, [R1+0x3c] ;  /* 0x00003c0001007983 */ /* 0x000ea20000100800 */
[----:B------:R-:W-:Y:S01]  /*8660*/  ULOP3.LUT UR4, URZ, UR4, URZ, 0x33, !UPT ;  /* 0x000000043f047292 */ /* 0x000fe2000f8e333f */
[----:B------:R-:W-:Y:S02]  /*8670*/  ISETP.NE.AND P0, PT, R3, 0x1, PT ;  /* 0x000000010300780c */ /* 0x000fe40003f05270 */
[----:B------:R-:W0:Y:S01]  /*8680*/  LDGDEPBAR ;  /* 0x00000000000079af */ /* 0x000e220000000000 */
[----:B--2---:R-:W-:Y:S10]  /*8690*/  IMAD.IADD R5, R0, 0x1, R2 ;  /* 0x0000000100057824 */ /* 0x004ff400078e0202 */
[----:B------:R-:W-:Y:S05]  /*86a0*/  @P0 IMAD.HI.U32 R0, R5, c[0x0][0x2c8], RZ ;  /* 0x0000b20005000a27 */ /* 0x000fea00078e00ff */
[----:B------:R-:W-:Y:S01]  /*86b0*/  @P0 SHF.R.U32.HI R5, RZ, c[0x0][0x2cc], R0 ;  /* 0x0000b300ff050a19 */ /* 0x000fe20000011600 */
[----:B------:R-:W-:Y:S01]  /*86c0*/  IMAD R0, R200, -0x30, RZ ;  /* 0xffffffd0c8007824 */ /* 0x000fe200078e02ff */
[----:B------:R-:W-:Y:S03]  /*86d0*/  ISETP.GE.AND P0, PT, R33, 0x1, PT ;  /* 0x000000012100780c */ /* 0x000fe60003f06270 */
[----:B------:R-:W1:Y:S01]  /*86e0*/  SHFL.IDX PT, R4, R5, RZ, 0x1c1f ;  /* 0x001c1fff05047589 */ /* 0x000e6200000e0000 */
[----:B------:R-:W-:Y:S04]  /*86f0*/  IADD3 R2, -R236, 0x1, R0 ;  /* 0x00000001ec027810 */ /* 0x000fe80007ffe100 */
[----:B------:R-:W-:Y:S04]  /*8700*/  IADD3 R2, -R226, R2, R227 ;  /* 0x00000002e2027210 */ /* 0x000fe80007ffe1e3 */
[C---:B------:R-:W-:Y:S02]  /*8710*/  IADD3 R6, R2.reuse, c[0x0][0x328], RZ ;  /* 0x0000ca0002067a10 */ /* 0x040fe40007ffe0ff */
[----:B------:R-:W-:Y:S03]  /*8720*/  IADD3 R7, R2, UR4, RZ ;  /* 0x0000000402077c10 */ /* 0x000fe6000fffe0ff */
[----:B-1----:R-:W-:Y:S02]  /*8730*/  IMAD.IADD R3, R6, 0x1, R4 ;  /* 0x0000000106037824 */ /* 0x002fe400078e0204 */
[----:B------:R-:W-:Y:S01]  /*8740*/  IMAD.IADD R2, R4, 0x1, R7 ;  /* 0x0000000104027824 */ /* 0x000fe200078e0207 */
[----:B------:R-:W-:-:S05]  /*8750*/  @!P0 BRA `(.L_x_528) ;  /* 0x0000018000008947 */ /* 0x000fca0003800000 */
[----:B------:R-:W-:Y:S01]  /*8760*/  IADD3 R4, -R226, R227, R4 ;  /* 0x000000e3e2047210 */ /* 0x000fe20007ffe104 */
[----:B------:R-:W-:Y:S03]  /*8770*/  BSSY B0, `(.L_x_529) ;  /* 0x0000011000007945 */ /* 0x000fe60003800000 */
        /* <DEDUP_REMOVED lines=11> */
.L_x_530:
[----:B------:R-:W-:Y:S04]  /*8830*/  MOV R8, c[0x0][0x32c] ;  /* 0x0000cb0000087a02 */ /* 0x000fe80000000f00 */
[----:B------:R-:W-:Y:S11]  /*8840*/  ISETP.NE.AND P0, PT, R8, 0x1, PT ;  /* 0x000000010800780c */ /* 0x000ff60003f05270 */
[----:B------:R-:W-:Y:S02]  /*8850*/  @!UPT UIADD3 URZ, URZ, URZ, URZ ;  /* 0x0000003f3f3ff290 */ /* 0x000fe4000fffe03f */
[----:B------:R-:W-:Y:S05]  /*8860*/  @P0 IMAD.HI.U32 R8, R4, c[0x0][0x330], RZ ;  /* 0x0000cc0004080a27 */ /* 0x000fea00078e00ff */
[----:B------:R-:W-:Y:S02]  /*8870*/  @P0 SHF.R.U32.HI R4, RZ, c[0x0][0x334], R8 ;  /* 0x0000cd00ff040a19 */ /* 0x000fe40000011608 */
.L_x_531:
[----:B------:R-:W-:Y:S05]  /*8880*/  BSYNC B0 ;  /* 0x0000000000007941 */ /* 0x000fea0003800000 */
.L_x_529:
[----:B------:R-:W-:Y:S04]  /*8890*/  IMAD.IADD R8, R0, 0x1, -R236 ;  /* 0x0000000100087824 */ /* 0x000fe800078e0aec */
[----:B------:R-:W-:Y:S05]  /*88a0*/  IMAD R4, R4, c[0x0][0x32c], R8 ;  /* 0x0000cb0004047a24 */ /* 0x000fea00078e0208 */
[----:B------:R-:W-:Y:S02]  /*88b0*/  IADD3 R8, R4, c[0x0][0x32c], RZ ;  /* 0x0000cb0004087a10 */ /* 0x000fe40007ffe0ff */
[----:B------:R-:W-:Y:S02]  /*88c0*/  IMNMX R2, R2, R4, !PT ;  /* 0x0000000402027217 */ /* 0x000fe40007800200 */
[----:B------:R-:W-:Y:S02]  /*88d0*/  IMNMX R3, R3, R8, PT ;  /* 0x0000000803037217 */ /* 0x000fe40003800200 */
.L_x_528:
[C---:B------:R-:W-:Y:S01]  /*88e0*/  ISETP.GE.AND P0, PT, R0.reuse, 0x1, PT ;  /* 0x000000010000780c */ /* 0x040fe20003f06270 */
[----:B------:R-:W1:Y:S01]  /*88f0*/  SHFL.IDX PT, R4, R5, 0x1, 0x1c1f ;  /* 0x003c1f0005047f89 */ /* 0x000e6200000e0000 */
[----:B------:R-:W-:Y:S02]  /*8900*/  ISETP.GE.AND P1, PT, R0, 0x2, PT ;  /* 0x000000020000780c */ /* 0x000fe40003f26270 */
[----:B------:R-:W-:Y:S02]  /*8910*/  LOP3.LUT R198, R198, 0xffffffef, RZ, 0xc0, !PT ;  /* 0xffffffefc6c67812 */ /* 0x000fe400078ec0ff */
[C---:B------:R-:W-:Y:S02]  /*8920*/  ISETP.GE.AND P6, PT, R0.reuse, 0x12, PT ;  /* 0x000000120000780c */ /* 0x040fe40003fc6270 */
[C---:B------:R-:W-:Y:S02]  /*8930*/  ISETP.GE.AND P5, PT, R0.reuse, 0x19, PT ;  /* 0x000000190000780c */ /* 0x040fe40003fa6270 */
[C---:B------:R-:W-:Y:S02]  /*8940*/  ISETP.GE.AND P4, PT, R0.reuse, 0x1a, PT ;  /* 0x0000001a0000780c */ /* 0x040fe40003f86270 */
[----:B------:R-:W-:Y:S02]  /*8950*/  ISETP.GE.AND P3, PT, R0, 0x21, PT ;  /* 0x000000210000780c */ /* 0x000fe40003f66270 */
[----:B------:R-:W-:Y:S02]  /*8960*/  @P0 LOP3.LUT R198, R198, 0x10, RZ, 0xfc, !PT ;  /* 0x00000010c6c60812 */ /* 0x000fe400078efcff */
[----:B------:R-:W-:Y:S02]  /*8970*/  ISETP.GT.AND P0, PT, R2, RZ, !P0 ;  /* 0x000000ff0200720c */ /* 0x000fe40004704270 */
[----:B------:R-:W-:Y:S02]  /*8980*/  LOP3.LUT R198, R198, 0xfffffff7, RZ, 0xc0, !PT ;  /* 0xfffffff7c6c67812 */ /* 0x000fe400078ec0ff */
[C---:B------:R-:W-:Y:S02]  /*8990*/  ISETP.LT.OR P0, PT, R3.reuse, 0x1, P0 ;  /* 0x000000010300780c */ /* 0x040fe40000701670 */
[----:B------:R-:W-:Y:S02]  /*89a0*/  @P1 LOP3.LUT R198, R198, 0x8, RZ, 0xfc, !PT ;  /* 0x00000008c6c61812 */ /* 0x000fe400078efcff */
[----:B------:R-:W-:Y:S02]  /*89b0*/  FSEL R9, R176, -INF , !P0 ;  /* 0xff800000b0097808 */ /* 0x000fe40004000000 */
[----:B------:R-:W-:Y:S02]  /*89c0*/  ISETP.GT.AND P0, PT, R2, 0x1, !P1 ;  /* 0x000000010200780c */ /* 0x000fe40004f04270 */
[----:B------:R-:W-:Y:S02]  /*89d0*/  ISETP.GE.AND P1, PT, R0, 0x9, PT ;  /* 0x000000090000780c */ /* 0x000fe40003f26270 */
[----:B------:R-:W-:Y:S02]  /*89e0*/  ISETP.LT.OR P0, PT, R3, 0x2, P0 ;  /* 0x000000020300780c */ /* 0x000fe40000701670 */
[----:B------:R-:W-:Y:S02]  /*89f0*/  LOP3.LUT R198, R198, 0xfffffffb, RZ, 0xc0, !PT ;  /* 0xfffffffbc6c67812 */ /* 0x000fe400078ec0ff */
[----:B------:R-:W-:Y:S02]  /*8a00*/  FSEL R11, R175, -INF , !P0 ;  /* 0xff800000af0b7808 */ /* 0x000fe40004000000 */
[----:B------:R-:W-:Y:S02]  /*8a10*/  ISETP.GT.AND P0, PT, R2, 0x8, !P1 ;  /* 0x000000080200780c */ /* 0x000fe40004f04270 */
[----:B------:R-:W-:Y:S02]  /*8a20*/  ISETP.GE.AND P2, PT, R0, 0x22, PT ;  /* 0x000000220000780c */ /* 0x000fe40003f46270 */
[C---:B------:R-:W-:Y:S02]  /*8a30*/  ISETP.LT.OR P0, PT, R3.reuse, 0x9, P0 ;  /* 0x000000090300780c */ /* 0x040fe40000701670 */
[----:B------:R-:W-:Y:S02]  /*8a40*/  @P1 LOP3.LUT R198, R198, 0x4, RZ, 0xfc, !PT ;  /* 0x00000004c6c61812 */ /* 0x000fe400078efcff */
[----:B------:R-:W-:Y:S02]  /*8a50*/  ISETP.GE.AND P1, PT, R0, 0xa, PT ;  /* 0x0000000a0000780c */ /* 0x000fe40003f26270 */
[----:B------:R-:W-:Y:S02]  /*8a60*/  FSEL R12, R12, -INF , !P0 ;  /* 0xff8000000c0c7808 */ /* 0x000fe40004000000 */
[----:B------:R-:W-:Y:S02]  /*8a70*/  LOP3.LUT R198, R198, 0xfffffffd, RZ, 0xc0, !PT ;  /* 0xfffffffdc6c67812 */ /* 0x000fe400078ec0ff */
[----:B------:R-:W-:Y:S04]  /*8a80*/  ISETP.GT.AND P0, PT, R2, 0x9, !P1 ;  /* 0x000000090200780c */ /* 0x000fe80004f04270 */
[----:B------:R-:W-:Y:S03]  /*8a90*/  ISETP.LT.OR P0, PT, R3, 0xa, P0 ;  /* 0x0000000a0300780c */ /* 0x000fe60000701670 */
[----:B------:R-:W-:Y:S02]  /*8aa0*/  @P1 LOP3.LUT R198, R198, 0x2, RZ, 0xfc, !PT ;  /* 0x00000002c6c61812 */ /* 0x000fe400078efcff */
[----:B------:R-:W-:Y:S02]  /*8ab0*/  ISETP.GE.AND P1, PT, R0, 0x11, PT ;  /* 0x000000110000780c */ /* 0x000fe40003f26270 */
[----:B------:R-:W-:Y:S02]  /*8ac0*/  FSEL R18, R111, -INF , !P0 ;  /* 0xff8000006f127808 */ /* 0x000fe40004000000 */
[----:B------:R-:W-:Y:S02]  /*8ad0*/  ISETP.GT.AND P0, PT, R2, 0x10, !P1 ;  /* 0x000000100200780c */ /* 0x000fe40004f04270 */
[----:B------:R-:W-:Y:S02]  /*8ae0*/  LOP3.LUT R198, R198, 0xfffffffe, RZ, 0xc0, !PT ;  /* 0xfffffffec6c67812 */ /* 0x000fe400078ec0ff */
[C---:B------:R-:W-:Y:S04]  /*8af0*/  ISETP.LT.OR P0, PT, R3.reuse, 0x11, P0 ;  /* 0x000000110300780c */ /* 0x040fe80000701670 */
[----:B------:R-:W-:Y:S02]  /*8b00*/  FSEL R167, R106, -INF , !P0 ;  /* 0xff8000006aa77808 */ /* 0x000fe40004000000 */
[----:B------:R-:W-:Y:S02]  /*8b10*/  ISETP.GT.AND P0, PT, R2, 0x11, !P6 ;  /* 0x000000110200780c */ /* 0x000fe40007704270 */
[----:B------:R-:W-:Y:S02]  /*8b20*/  @P1 LOP3.LUT R198, R198, 0x1, RZ, 0xfc, !PT ;  /* 0x00000001c6c61812 */ /* 0x000fe400078efcff */
[C---:B------:R-:W-:Y:S02]  /*8b30*/  ISETP.LT.OR P0, PT, R3.reuse, 0x12, P0 ;  /* 0x000000120300780c */ /* 0x040fe40000701670 */
[----:B------:R-:W-:Y:S02]  /*8b40*/  ISETP.GE.AND P1, PT, R0, 0x29, PT ;  /* 0x000000290000780c */ /* 0x000fe40003f26270 */
[----:B------:R-:W-:Y:S02]  /*8b50*/  FSEL R166, R102, -INF , !P0 ;  /* 0xff80000066a67808 */ /* 0x000fe40004000000 */
[----:B------:R-:W-:Y:S02]  /*8b60*/  ISETP.GT.AND P0, PT, R2, 0x18, !P5 ;  /* 0x000000180200780c */ /* 0x000fe40006f04270 */
[----:B------:R-:W-:Y:S02]  /*8b70*/  LOP3.LUT R198, R198, 0xffffffdf, RZ, 0xc0, !PT ;  /* 0xffffffdfc6c67812 */ /* 0x000fe400078ec0ff */
[----:B------:R-:W-:Y:S04]  /*8b80*/  ISETP.LT.OR P0, PT, R3, 0x19, P0 ;  /* 0x000000190300780c */ /* 0x000fe80000701670 */
[----:B------:R-:W-:Y:S02]  /*8b90*/  FSEL R180, R21, -INF , !P0 ;  /* 0xff80000015b47808 */ /* 0x000fe40004000000 */
[C---:B------:R-:W-:Y:S04]  /*8ba0*/  ISETP.GT.AND P0, PT, R2.reuse, 0x19, !P4 ;  /* 0x000000190200780c */ /* 0x040fe80006704270 */
[----:B------:R-:W-:Y:S04]  /*8bb0*/  ISETP.LT.OR P0, PT, R3, 0x1a, P0 ;  /* 0x0000001a0300780c */ /* 0x000fe80000701670 */
[----:B------:R-:W-:Y:S02]  /*8bc0*/  FSEL R181, R19, -INF , !P0 ;  /* 0xff80000013b57808 */ /* 0x000fe40004000000 */
[C---:B------:R-:W-:Y:S04]  /*8bd0*/  ISETP.GT.AND P0, PT, R2.reuse, 0x20, !P3 ;  /* 0x000000200200780c */ /* 0x040fe80005f04270 */
[----:B------:R-:W-:Y:S04]  /*8be0*/  ISETP.LT.OR P0, PT, R3, 0x21, P0 ;  /* 0x000000210300780c */ /* 0x000fe80000701670 */
[----:B------:R-:W-:Y:S02]  /*8bf0*/  FSEL R205, R17, -INF , !P0 ;  /* 0xff80000011cd7808 */ /* 0x000fe40004000000 */
[----:B------:R-:W-:Y:S04]  /*8c00*/  ISETP.GT.AND P0, PT, R2, 0x21, !P2 ;  /* 0x000000210200780c */ /* 0x000fe80005704270 */
[C---:B------:R-:W-:Y:S04]  /*8c10*/  ISETP.LT.OR P0, PT, R3.reuse, 0x22, P0 ;  /* 0x000000220300780c */ /* 0x040fe80000701670 */
[----:B------:R-:W-:Y:S02]  /*8c20*/  FSEL R208, R16, -INF , !P0 ;  /* 0xff80000010d07808 */ /* 0x000fe40004000000 */
[----:B------:R-:W-:Y:S04]  /*8c30*/  ISETP.GT.AND P0, PT, R2, 0x28, !P1 ;  /* 0x000000280200780c */ /* 0x000fe80004f04270 */
[----:B------:R-:W-:Y:S04]  /*8c40*/  ISETP.LT.OR P0, PT, R3, 0x29, P0 ;  /* 0x000000290300780c */ /* 0x000fe80000701670 */
[----:B------:R-:W-:Y:S02]  /*8c50*/  FSEL R207, R13, -INF , !P0 ;  /* 0xff8000000dcf7808 */ /* 0x000fe40004000000 */
[----:B------:R-:W-:Y:S11]  /*8c60*/  ISETP.GE.AND P0, PT, R0, 0x2a, PT ;  /* 0x0000002a0000780c */ /* 0x000ff60003f06270 */
[----:B------:R-:W-:Y:S02]  /*8c70*/  @!UPT UIADD3 URZ, URZ, URZ, URZ ;  /* 0x0000003f3f3ff290 */ /* 0x000fe4000fffe03f */
[----:B------:R-:W-:Y:S02]  /*8c80*/  @P0 LOP3.LUT R198, R198, 0x20, RZ, 0xfc, !PT ;  /* 0x00000020c6c60812 */ /* 0x000fe400078efcff */
[----:B------:R-:W-:Y:S01]  /*8c90*/  ISETP.GT.AND P0, PT, R2, 0x29, !P0 ;  /* 0x000000290200780c */ /* 0x000fe20004704270 */
[--C-:B-1----:R-:W-:Y:S03]  /*8ca0*/  IMAD.IADD R2, R7, 0x1, R4.reuse ;  /* 0x0000000107027824 */ /* 0x102fe600078e0204 */
[----:B------:R-:W-:Y:S01]  /*8cb0*/  ISETP.LT.OR P0, PT, R3, 0x2a, P0 ;  /* 0x0000002a0300780c */ /* 0x000fe20000701670 */
[----:B------:R-:W-:Y:S03]  /*8cc0*/  IMAD.IADD R3, R6, 0x1, R4 ;  /* 0x0000000106037824 */ /* 0x000fe600078e0204 */
[----:B------:R-:W-:Y:S02]  /*8cd0*/  FSEL R206, R10, -INF , !P0 ;  /* 0xff8000000ace7808 */ /* 0x000fe40004000000 */
[----:B------:R-:W-:Y:S11]  /*8ce0*/  ISETP.GE.AND P0, PT, R33, 0x1, PT ;  /* 0x000000012100780c */ /* 0x000ff60003f06270 */
[----:B------:R-:W-:Y:S02]  /*8cf0*/  @!UPT UIADD3 URZ, URZ, URZ, URZ ;  /* 0x0000003f3f3ff290 */ /* 0x000fe4000fffe03f */
        /* <DEDUP_REMOVED lines=14> */
.L_x_534:
[----:B------:R-:W-:Y:S04]  /*8de0*/  MOV R8, c[0x0][0x32c] ;  /* 0x0000cb0000087a02 */ /* 0x000fe80000000f00 */
[----:B------:R-:W-:Y:S11]  /*8df0*/  ISETP.NE.AND P0, PT, R8, 0x1, PT ;  /* 0x000000010800780c */ /* 0x000ff60003f05270 */
[----:B------:R-:W-:Y:S02]  /*8e00*/  @!UPT UIADD3 URZ, URZ, URZ, URZ ;  /* 0x0000003f3f3ff290 */ /* 0x000fe4000fffe03f */
[----:B------:R-:W-:Y:S05]  /*8e10*/  @P0 IMAD.HI.U32 R8, R4, c[0x0][0x330], RZ ;  /* 0x0000cc0004080a27 */ /* 0x000fea00078e00ff */
[----:B------:R-:W-:Y:S02]  /*8e20*/  @P0 SHF.R.U32.HI R4, RZ, c[0x0][0x334], R8 ;  /* 0x0000cd00ff040a19 */ /* 0x000fe40000011608 */
.L_x_535:
[----:B------:R-:W-:Y:S05]  /*8e30*/  BSYNC B0 ;  /* 0x0000000000007941 */ /* 0x000fea0003800000 */
.L_x_533:
[----:B------:R-:W-:Y:S04]  /*8e40*/  IMAD.IADD R8, R0, 0x1, -R236 ;  /* 0x0000000100087824 */ /* 0x000fe800078e0aec */
[----:B------:R-:W-:Y:S05]  /*8e50*/  IMAD R4, R4, c[0x0][0x32c], R8 ;  /* 0x0000cb0004047a24 */ /* 0x000fea00078e0208 */
[----:B------:R-:W-:Y:S02]  /*8e60*/  IADD3 R8, R4, c[0x0][0x32c], RZ ;  /* 0x0000cb0004087a10 */ /* 0x000fe40007ffe0ff */
[----:B------:R-:W-:Y:S02]  /*8e70*/  IMNMX R2, R2, R4, !PT ;  /* 0x0000000402027217 */ /* 0x000fe40007800200 */
[----:B------:R-:W-:Y:S02]  /*8e80*/  IMNMX R3, R3, R8, PT ;  /* 0x0000000803037217 */ /* 0x000fe40003800200 */
.L_x_532:
[----:B------:R-:W-:Y:S01]  /*8e90*/  LOP3.LUT P0, RZ, R198, 0x8, RZ, 0xc0, !PT ;  /* 0x00000008c6ff7812 */ /* 0x000fe2000780c0ff */
[----:B------:R-:W1:Y:S03]  /*8ea0*/  SHFL.IDX PT, R4, R5, 0x2, 0x1c1f ;  /* 0x005c1f0005047f89 */ /* 0x000e6600000e0000 */
[----:B------:R-:W-:Y:S04]  /*8eb0*/  ISETP.GT.AND P0, PT, R2, 0x1, !P0 ;  /* 0x000000010200780c */ /* 0x000fe80004704270 */
[----:B------:R-:W-:Y:S04]  /*8ec0*/  ISETP.LT.OR P0, PT, R3, 0x2, P0 ;  /* 0x000000020300780c */ /* 0x000fe80000701670 */
[----:B------:R-:W-:Y:S02]  /*8ed0*/  FSEL R13, R183, -INF , !P0 ;  /* 0xff800000b70d7808 */ /* 0x000fe40004000000 */
[----:B------:R-:W-:Y:S04]  /*8ee0*/  LOP3.LUT P0, RZ, R198, 0x4, RZ, 0xc0, !PT ;  /* 0x00000004c6ff7812 */ /* 0x000fe8000780c0ff */
[----:B------:R-:W-:Y:S04]  /*8ef0*/  ISETP.GT.AND P0, PT, R2, 0x8, !P0 ;  /* 0x000000080200780c */ /* 0x000fe80004704270 */
[----:B------:R-:W-:Y:S04]  /*8f00*/  ISETP.LT.OR P0, PT, R3, 0x9, P0 ;  /* 0x000000090300780c */ /* 0x000fe80000701670 */
[----:B------:R-:W-:Y:S02]  /*8f10*/  FSEL R17, R165, -INF , !P0 ;  /* 0xff800000a5117808 */ /* 0x000fe40004000000 */
[----:B------:R-:W-:Y:S04]  /*8f20*/  LOP3.LUT P0, RZ, R198, 0x2, RZ, 0xc0, !PT ;  /* 0x00000002c6ff7812 */ /* 0x000fe8000780c0ff */
[----:B------:R-:W-:Y:S04]  /*8f30*/  ISETP.GT.AND P0, PT, R2, 0x9, !P0 ;  /* 0x000000090200780c */ /* 0x000fe80004704270 */
[C---:B------:R-:W-:Y:S04]  /*8f40*/  ISETP.LT.OR P0, PT, R3.reuse, 0xa, P0 ;  /* 0x0000000a0300780c */ /* 0x040fe80000701670 */
[----:B------:R-:W-:Y:S02]  /*8f50*/  FSEL R21, R164, -INF , !P0 ;  /* 0xff800000a4157808 */ /* 0x000fe40004000000 */
[----:B------:R-:W-:Y:S04]  /*8f60*/  LOP3.LUT P0, RZ, R198, 0x1, RZ, 0xc0, !PT ;  /* 0x00000001c6ff7812 */ /* 0x000fe8000780c0ff */
[C---:B------:R-:W-:Y:S04]  /*8f70*/  ISETP.GT.AND P0, PT, R2.reuse, 0x10, !P0 ;  /* 0x000000100200780c */ /* 0x040fe80004704270 */
[----:B------:R-:W-:Y:S04]  /*8f80*/  ISETP.LT.OR P0, PT, R3, 0x11, P0 ;  /* 0x000000110300780c */ /* 0x000fe80000701670 */
[----:B------:R-:W-:Y:S02]  /*8f90*/  FSEL R164, R109, -INF , !P0 ;  /* 0xff8000006da47808 */ /* 0x000fe40004000000 */
[----:B------:R-:W-:Y:S04]  /*8fa0*/  ISETP.GT.AND P0, PT, R2, 0x11, !P6 ;  /* 0x000000110200780c */ /* 0x000fe80007704270 */
[C---:B------:R-:W-:Y:S04]  /*8fb0*/  ISETP.LT.OR P0, PT, R3.reuse, 0x12, P0 ;  /* 0x000000120300780c */ /* 0x040fe80000701670 */
        /* <DEDUP_REMOVED lines=14> */
[----:B------:R-:W-:Y:S04]  /*90a0*/  ISETP.LT.OR P0, PT, R3, 0x29, P0 ;  /* 0x000000290300780c */ /* 0x000fe80000701670 */
[----:B------:R-:W-:Y:S02]  /*90b0*/  FSEL R218, R15, -INF , !P0 ;  /* 0xff8000000fda7808 */ /* 0x000fe40004000000 */
[----:B------:R-:W-:Y:S04]  /*90c0*/  LOP3.LUT P0, RZ, R198, 0x10, RZ, 0xc0, !PT ;  /* 0x00000010c6ff7812 */ /* 0x000fe8000780c0ff */
[----:B------:R-:W-:Y:S04]  /*90d0*/  ISETP.GT.AND P0, PT, R2, RZ, !P0 ;  /* 0x000000ff0200720c */ /* 0x000fe80004704270 */
[----:B------:R-:W-:Y:S04]  /*90e0*/  ISETP.LT.OR P0, PT, R3, 0x1, P0 ;  /* 0x000000010300780c */ /* 0x000fe80000701670 */
[----:B------:R-:W-:Y:S02]  /*90f0*/  FSEL R10, R201, -INF , !P0 ;  /* 0xff800000c90a7808 */ /* 0x000fe40004000000 */
[----:B------:R-:W-:Y:S04]  /*9100*/  LOP3.LUT P0, RZ, R198, 0x20, RZ, 0xc0, !PT ;  /* 0x00000020c6ff7812 */ /* 0x000fe8000780c0ff */
        /* <DEDUP_REMOVED lines=21> */
.L_x_538:
[----:B------:R-:W-:Y:S04]  /*9260*/  MOV R8, c[0x0][0x32c] ;  /* 0x0000cb0000087a02 */ /* 0x000fe80000000f00 */
[----:B------:R-:W-:Y:S11]  /*9270*/  ISETP.NE.AND P0, PT, R8, 0x1, PT ;  /* 0x000000010800780c */ /* 0x000ff60003f05270 */
[----:B------:R-:W-:Y:S02]  /*9280*/  @!UPT UIADD3 URZ, URZ, URZ, URZ ;  /* 0x0000003f3f3ff290 */ /* 0x000fe4000fffe03f */
[----:B------:R-:W-:Y:S05]  /*9290*/  @P0 IMAD.HI.U32 R8, R4, c[0x0][0x330], RZ ;  /* 0x0000cc0004080a27 */ /* 0x000fea00078e00ff */
[----:B------:R-:W-:Y:S02]  /*92a0*/  @P0 SHF.R.U32.HI R4, RZ, c[0x0][0x334], R8 ;  /* 0x0000cd00ff040a19 */ /* 0x000fe40000011608 */
.L_x_539:
[----:B------:R-:W-:Y:S05]  /*92b0*/  BSYNC B0 ;  /* 0x0000000000007941 */ /* 0x000fea0003800000 */
.L_x_537:
[----:B------:R-:W-:Y:S04]  /*92c0*/  IMAD.IADD R8, R0, 0x1, -R236 ;  /* 0x0000000100087824 */ /* 0x000fe800078e0aec */
[----:B------:R-:W-:Y:S05]  /*92d0*/  IMAD R4, R4, c[0x0][0x32c], R8 ;  /* 0x0000cb0004047a24 */ /* 0x000fea00078e0208 */
[----:B------:R-:W-:Y:S02]  /*92e0*/  IADD3 R8, R4, c[0x0][0x32c], RZ ;  /* 0x0000cb0004087a10 */ /* 0x000fe40007ffe0ff */
[----:B------:R-:W-:Y:S02]  /*92f0*/  IMNMX R2, R2, R4, !PT ;  /* 0x0000000402027217 */ /* 0x000fe40007800200 */
[----:B------:R-:W-:Y:S02]  /*9300*/  IMNMX R3, R3, R8, PT ;  /* 0x0000000803037217 */ /* 0x000fe40003800200 */
.L_x_536:
[----:B------:R-:W-:Y:S01]  /*9310*/  LOP3.LUT P0, RZ, R198, 0x8, RZ, 0xc0, !PT ;  /* 0x00000008c6ff7812 */ /* 0x000fe2000780c0ff */
[----:B------:R-:W1:Y:S03]  /*9320*/  SHFL.IDX PT, R4, R5, 0x3, 0x1c1f ;  /* 0x007c1f0005047f89 */ /* 0x000e6600000e0000 */
[----:B------:R-:W-:Y:S04]  /*9330*/  ISETP.GT.AND P0, PT, R2, 0x1, !P0 ;  /* 0x000000010200780c */ /* 0x000fe80004704270 */
[C---:B------:R-:W-:Y:S04]  /*9340*/  ISETP.LT.OR P0, PT, R3.reuse, 0x2, P0 ;  /* 0x000000020300780c */ /* 0x040fe80000701670 */
[----:B------:R-:W-:Y:S02]  /*9350*/  FSEL R15, R202, -INF , !P0 ;  /* 0xff800000ca0f7808 */ /* 0x000fe40004000000 */
[----:B------:R-:W-:Y:S04]  /*9360*/  LOP3.LUT P0, RZ, R198, 0x4, RZ, 0xc0, !PT ;  /* 0x00000004c6ff7812 */ /* 0x000fe8000780c0ff */
[----:B------:R-:W-:Y:S04]  /*9370*/  ISETP.GT.AND P0, PT, R2, 0x8, !P0 ;  /* 0x000000080200780c */ /* 0x000fe80004704270 */
[C---:B------:R-:W-:Y:S04]  /*9380*/  ISETP.LT.OR P0, PT, R3.reuse, 0x9, P0 ;  /* 0x000000090300780c */ /* 0x040fe80000701670 */
        /* <DEDUP_REMOVED lines=9> */
[C---:B------:R-:W-:Y:S04]  /*9420*/  ISETP.GT.AND P0, PT, R2.reuse, 0x11, !P6 ;  /* 0x000000110200780c */ /* 0x040fe80007704270 */
        /* <DEDUP_REMOVED lines=43> */
.L_x_542:
[----:B------:R-:W-:Y:S04]  /*96e0*/  MOV R5, c[0x0][0x32c] ;  /* 0x0000cb0000057a02 */ /* 0x000fe80000000f00 */
[----:B------:R-:W-:Y:S11]  /*96f0*/  ISETP.NE.AND P0, PT, R5, 0x1, PT ;  /* 0x000000010500780c */ /* 0x000ff60003f05270 */
[----:B------:R-:W-:Y:S02]  /*9700*/  @!UPT UIADD3 URZ, URZ, URZ, URZ ;  /* 0x0000003f3f3ff290 */ /* 0x000fe4000fffe03f */
[----:B------:R-:W-:Y:S05]  /*9710*/  @P0 IMAD.HI.U32 R5, R4, c[0x0][0x330], RZ ;  /* 0x0000cc0004050a27 */ /* 0x000fea00078e00ff */
[----:B------:R-:W-:Y:S02]  /*9720*/  @P0 SHF.R.U32.HI R4, RZ, c[0x0][0x334], R5 ;  /* 0x0000cd00ff040a19 */ /* 0x000fe40000011605 */
.L_x_543:
[----:B------:R-:W-:Y:S05]  /*9730*/  BSYNC B0 ;  /* 0x0000000000007941 */ /* 0x000fea0003800000 */
.L_x_541:
[----:B------:R-:W-:Y:S04]  /*9740*/  IMAD.IADD R0, R0, 0x1, -R236 ;  /* 0x0000000100007824 */ /* 0x000fe800078e0aec */
[----:B------:R-:W-:Y:S05]  /*9750*/  IMAD R0, R4, c[0x0][0x32c], R0 ;  /* 0x0000cb0004007a24 */ /* 0x000fea00078e0200 */
[----:B------:R-:W-:Y:S02]  /*9760*/  IADD3 R4, R0, c[0x0][0x32c], RZ ;  /* 0x0000cb0000047a10 */ /* 0x000fe40007ffe0ff */
[----:B------:R-:W-:Y:S02]  /*9770*/  IMNMX R2, R2, R0, !PT ;  /* 0x0000000002027217 */ /* 0x000fe40007800200 */
[----:B------:R-:W-:Y:S02]  /*9780*/  IMNMX R3, R3, R4, PT ;  /* 0x0000000403037217 */ /* 0x000fe40003800200 */
.L_x_540:
[----:B------:R-:W-:Y:S01]  /*9790*/  LOP3.LUT P0, RZ, R198, 0x10, RZ, 0xc0, !PT ;  /* 0x00000010c6ff7812 */ /* 0x000fe2000780c0ff */
[----:B------:R-:W-:Y:S01]  /*97a0*/  LDSM.16.MT88.4 R36, [R186] ;  /* 0x00000000ba24783b */ /* 0x000fe20000004200 */
[----:B------:R-:W-:Y:S02]  /*97b0*/  FMNMX.FTZ R0, R9, R100, !PT ;  /* 0x0000006409007209 */ /* 0x000fe40007810000 */
[----:B------:R-:W-:Y:S02]  /*97c0*/  ISETP.GT.AND P0, PT, R2, RZ, !P0 ;  /* 0x000000ff0200720c */ /* 0x000fe40004704270 */
[----:B------:R-:W-:Y:S02]  /*97d0*/  FMNMX.FTZ R0, R11, R0, !PT ;  /* 0x000000000b007209 */ /* 0x000fe40007810000 */
[----:B------:R-:W-:Y:S02]  /*97e0*/  ISETP.LT.OR P0, PT, R3, 0x1, P0 ;  /* 0x000000010300780c */ /* 0x000fe40000701670 */
[----:B------:R-:W-:Y:S02]  /*97f0*/  FMNMX.FTZ R0, R12, R0, !PT ;  /* 0x000000000c007209 */ /* 0x000fe40007810000 */
[----:B------:R-:W-:Y:S02]  /*9800*/  FSEL R14, R211, -INF , !P0 ;  /* 0xff800000d30e7808 */ /* 0x000fe40004000000 */
[----:B------:R-:W-:Y:S02]  /*9810*/  LOP3.LUT P0, RZ, R198, 0x8, RZ, 0xc0, !PT ;  /* 0x00000008c6ff7812 */ /* 0x000fe4000780c0ff */
[----:B------:R-:W-:Y:S02]  /*9820*/  FMNMX.FTZ R0, R18, R0, !PT ;  /* 0x0000000012007209 */ /* 0x000fe40007810000 */
[----:B------:R-:W-:Y:S02]  /*9830*/  ISETP.GT.AND P0, PT, R2, 0x1, !P0 ;  /* 0x000000010200780c */ /* 0x000fe40004704270 */
        /* <DEDUP_REMOVED lines=21> */
[----:B------:R-:W-:Y:S01]  /*9990*/  FMNMX.FTZ R4, R13, R4, !PT ;  /* 0x000000040d047209 */ /* 0x000fe20007810000 */
[----:B------:R-:W1:Y:S01]  /*99a0*/  SHFL.BFLY PT, R6, R0, 0x2, 0x1f ;  /* 0x0c401f0000067f89 */ /* 0x000e6200000e0000 */
[----:B------:R-:W-:Y:S02]  /*99b0*/  ISETP.LT.OR P0, PT, R3, 0x11, P0 ;  /* 0x000000110300780c */ /* 0x000fe40000701670 */
[----:B------:R-:W-:Y:S02]  /*99c0*/  FMNMX.FTZ R4, R17, R4, !PT ;  /* 0x0000000411047209 */ /* 0x000fe40007810000 */
[----:B------:R-:W-:Y:S02]  /*99d0*/  FSEL R171, R178, -INF , !P0 ;  /* 0xff800000b2ab7808 */ /* 0x000fe40004000000 */
[----:B------:R-:W-:Y:S02]  /*99e0*/  ISETP.GT.AND P0, PT, R2, 0x11, !P6 ;  /* 0x000000110200780c */ /* 0x000fe40007704270 */
[----:B------:R-:W-:Y:S02]  /*99f0*/  FMNMX.FTZ R4, R21, R4, !PT ;  /* 0x0000000415047209 */ /* 0x000fe40007810000 */
        /* <DEDUP_REMOVED lines=11> */
[----:B-1----:R-:W-:Y:S02]  /*9ab0*/  FMNMX.FTZ R0, R0, R6, !PT ;  /* 0x0000000600007209 */ /* 0x002fe40007810000 */
[----:B------:R-:W-:Y:S02]  /*9ac0*/  FSEL R179, R110, -INF , !P0 ;  /* 0xff8000006eb37808 */ /* 0x000fe40004000000 */
[----:B------:R-:W-:Y:S01]  /*9ad0*/  ISETP.GT.AND P0, PT, R2, 0x20, !P3 ;  /* 0x000000200200780c */ /* 0x000fe20005f04270 */
[----:B------:R-:W1:Y:S01]  /*9ae0*/  SHFL.BFLY PT, R6, R0, 0x1, 0x1f ;  /* 0x0c201f0000067f89 */ /* 0x000e6200000e0000 */
[----:B------:R-:W-:Y:S02]  /*9af0*/  FMNMX.FTZ R4, R215, R4, !PT ;  /* 0x00000004d7047209 */ /* 0x000fe40007810000 */
[----:B------:R-:W-:Y:S02]  /*9b00*/  ISETP.LT.OR P0, PT, R3, 0x21, P0 ;  /* 0x000000210300780c */ /* 0x000fe40000701670 */
[----:B------:R-:W-:Y:S02]  /*9b10*/  FMNMX.FTZ R4, R216, R4, !PT ;  /* 0x00000004d8047209 */ /* 0x000fe40007810000 */
[----:B------:R-:W-:Y:S02]  /*9b20*/  FSEL R182, R31, -INF , !P0 ;  /* 0xff8000001fb67808 */ /* 0x000fe40004000000 */
[----:B------:R-:W-:Y:S02]  /*9b30*/  FMNMX.FTZ R4, R218, R4, !PT ;  /* 0x00000004da047209 */ /* 0x000fe40007810000 */
[----:B------:R-:W-:Y:S02]  /*9b40*/  ISETP.GT.AND P0, PT, R2, 0x21, !P2 ;  /* 0x000000210200780c */ /* 0x000fe40005704270 */
[----:B------:R-:W-:Y:S02]  /*9b50*/  FMNMX.FTZ R4, R217, R4, !PT ;  /* 0x00000004d9047209 */ /* 0x000fe40007810000 */
[C---:B------:R-:W-:Y:S02]  /*9b60*/  ISETP.LT.OR P0, PT, R3.reuse, 0x22, P0 ;  /* 0x000000220300780c */ /* 0x040fe40000701670 */
[----:B------:R-:W-:Y:S01]  /*9b70*/  LOP3.LUT P6, RZ, R198, 0x20, RZ, 0xc0, !PT ;  /* 0x00000020c6ff7812 */ /* 0x000fe200078cc0ff */
[----:B------:R-:W2:Y:S01]  /*9b80*/  SHFL.BFLY PT, R7, R4, 0x2, 0x1f ;  /* 0x0c401f0004077f89 */ /* 0x000ea200000e0000 */
[----:B------:R-:W-:Y:S02]  /*9b90*/  FSEL R183, R30, -INF , !P0 ;  /* 0xff8000001eb77808 */ /* 0x000fe40004000000 */
[----:B------:R-:W-:Y:S02]  /*9ba0*/  ISETP.GT.AND P0, PT, R2, 0x28, !P1 ;  /* 0x000000280200780c */ /* 0x000fe40004f04270 */
[----:B------:R-:W-:Y:S02]  /*9bb0*/  FMNMX.FTZ R5, R8, R103, !PT ;  /* 0x0000006708057209 */ /* 0x000fe40007810000 */
[----:B------:R-:W-:Y:S02]  /*9bc0*/  ISETP.LT.OR P0, PT, R3, 0x29, P0 ;  /* 0x000000290300780c */ /* 0x000fe40000701670 */
[----:B------:R-:W-:Y:S02]  /*9bd0*/  FMNMX.FTZ R5, R15, R5, !PT ;  /* 0x000000050f057209 */ /* 0x000fe40007810000 */
[----:B------:R-:W-:Y:S02]  /*9be0*/  FSEL R201, R26, -INF , !P0 ;  /* 0xff8000001ac97808 */ /* 0x000fe40004000000 */
[----:B------:R-:W-:Y:S02]  /*9bf0*/  ISETP.GT.AND P0, PT, R2, 0x29, !P6 ;  /* 0x000000290200780c */ /* 0x000fe40007704270 */
[----:B-1----:R-:W-:Y:S02]  /*9c00*/  FMNMX.FTZ R108, R0, R6, !PT ;  /* 0x00000006006c7209 */ /* 0x002fe40007810000 */
[----:B------:R-:W-:Y:S02]  /*9c10*/  ISETP.LT.OR P0, PT, R3, 0x2a, P0 ;  /* 0x0000002a0300780c */ /* 0x000fe40000701670 */
[----:B------:R-:W-:Y:S01]  /*9c20*/  FMNMX.FTZ R5, R16, R5, !PT ;  /* 0x0000000510057209 */ /* 0x000fe20007810000 */
[----:B------:R-:W-:Y:S01]  /*9c30*/  FMUL.FTZ R3, R108, c[0x0][0x2d0] ;  /* 0x0000b4006c037a20 */ /* 0x000fe20000410000 */
[----:B------:R-:W-:Y:S02]  /*9c40*/  FSEL R105, R32, -INF , !P0 ;  /* 0xff80000020697808 */ /* 0x000fe40004000000 */
[----:B------:R-:W-:Y:S02]  /*9c50*/  FSETP.NEU.FTZ.AND P0, PT, R108, -INF , PT ;  /* 0xff8000006c00780b */ /* 0x000fe40003f1d000 */
[----:B------:R-:W-:Y:S02]  /*9c60*/  FMNMX.FTZ R5, R19, R5, !PT ;  /* 0x0000000513057209 */ /* 0x000fe40007810000 */
[----:B------:R-:W-:Y:S02]  /*9c70*/  FSEL R109, R3, RZ, P0 ;  /* 0x000000ff036d7208 */ /* 0x000fe40000000000 */
[----:B------:R-:W-:Y:S02]  /*9c80*/  FMNMX.FTZ R5, R170, R5, !PT ;  /* 0x00000005aa057209 */ /* 0x000fe40007810000 */
[----:B--2---:R-:W-:Y:S01]  /*9c90*/  FMNMX.FTZ R0, R4, R7, !PT ;  /* 0x0000000704007209 */ /* 0x004fe20007810000 */
[--C-:B------:R-:W-:Y:S01]  /*9ca0*/  FFMA.FTZ R4, R11, c[0x0][0x2d0], -R109.reuse ;  /* 0x0000b4000b047a23 */ /* 0x100fe2000001086d */
[----:B------:R-:W-:Y:S01]  /*9cb0*/  FMNMX.FTZ R5, R169, R5, !PT ;  /* 0x00000005a9057209 */ /* 0x000fe20007810000 */
[--C-:B------:R-:W-:Y:S02]  /*9cc0*/  FFMA.FTZ R3, R9, c[0x0][0x2d0], -R109.reuse ;  /* 0x0000b40009037a23 */ /* 0x100fe4000001086d */
[----:B------:R1:W-:Y:S01]  /*9cd0*/  MUFU.EX2 R251, R4 ;  /* 0x0000000400fb7308 */ /* 0x0003e20000000800 */
[----:B------:R-:W-:Y:S04]  /*9ce0*/  FMNMX.FTZ R5, R168, R5, !PT ;  /* 0x00000005a8057209 */ /* 0x000fe80007810000 */
[----:B------:R-:W-:Y:S04]  /*9cf0*/  FMNMX.FTZ R5, R173, R5, !PT ;  /* 0x00000005ad057209 */ /* 0x000fe80007810000 */
[----:B------:R-:W-:Y:S01]  /*9d00*/  FMNMX.FTZ R5, R214, R5, !PT ;  /* 0x00000005d6057209 */ /* 0x000fe20007810000 */
[----:B------:R2:W3:Y:S03]  /*9d10*/  MUFU.EX2 R248, R3 ;  /* 0x0000000300f87308 */ /* 0x0004e60000000800 */
[----:B------:R-:W-:Y:S02]  /*9d20*/  FMNMX.FTZ R2, R213, R5, !PT ;  /* 0x00000005d5027209 */ /* 0x000fe40007810000 */
[----:B------:R-:W4:Y:S02]  /*9d30*/  SHFL.BFLY PT, R5, R0, 0x1, 0x1f ;  /* 0x0c201f0000057f89 */ /* 0x000f2400000e0000 */
[----:B------:R-:W-:Y:S04]  /*9d40*/  FMNMX.FTZ R2, R212, R2, !PT ;  /* 0x00000002d4027209 */ /* 0x000fe80007810000 */
[----:B------:R-:W-:Y:S01]  /*9d50*/  FMNMX.FTZ R2, R202, R2, !PT ;  /* 0x00000002ca027209 */ /* 0x000fe20007810000 */
[--C-:B-1----:R-:W-:Y:S04]  /*9d60*/  FFMA.FTZ R4, R12, c[0x0][0x2d0], -R109.reuse ;  /* 0x0000b4000c047a23 */ /* 0x102fe8000001086d */
[----:B------:R-:W1:Y:S01]  /*9d70*/  SHFL.BFLY PT, R6, R2, 0x2, 0x1f ;  /* 0x0c401f0002067f89 */ /* 0x000e6200000e0000 */
[----:B------:R5:W-:Y:S01]  /*9d80*/  MUFU.EX2 R249, R4 ;  /* 0x0000000400f97308 */ /* 0x000be20000000800 */
[----:B--2---:R-:W-:Y:S02]  /*9d90*/  FMNMX.FTZ R3, R14, R104, !PT ;  /* 0x000000680e037209 */ /* 0x004fe40007810000 */
[----:B---3--:R-:W-:Y:S02]  /*9da0*/  F2FP.BF16.PACK_AB R160, R251, R248 ;  /* 0x000000f8fba0723e */ /* 0x008fe400000010ff */
[----:B------:R-:W-:Y:S02]  /*9db0*/  FMNMX.FTZ R3, R20, R3, !PT ;  /* 0x0000000314037209 */ /* 0x000fe40007810000 */
[----:B----4-:R-:W-:Y:S02]  /*9dc0*/  FMNMX.FTZ R107, R0, R5, !PT ;  /* 0x00000005006b7209 */ /* 0x010fe40007810000 */
[----:B------:R-:W-:Y:S04]  /*9dd0*/  FMNMX.FTZ R3, R24, R3, !PT ;  /* 0x0000000318037209 */ /* 0x000fe80007810000 */
[----:B------:R-:W-:Y:S02]  /*9de0*/  FMNMX.FTZ R0, R25, R3, !PT ;  /* 0x0000000319007209 */ /* 0x000fe40007810000 */
[----:B------:R-:W-:Y:S02]  /*9df0*/  FSEL R3, R108, RZ, P0 ;  /* 0x000000ff6c037208 */ /* 0x000fe40000000000 */
[----:B-1----:R-:W-:Y:S02]  /*9e00*/  FMNMX.FTZ R2, R2, R6, !PT ;  /* 0x0000000602027209 */ /* 0x002fe40007810000 */
[----:B------:R-:W-:Y:S01]  /*9e10*/  FMNMX.FTZ R6, R171, R0, !PT ;  /* 0x00000000ab067209 */ /* 0x000fe20007810000 */
[C---:B------:R-:W-:Y:S01]  /*9e20*/  FMUL.FTZ R0, R107.reuse, c[0x0][0x2d0] ;  /* 0x0000b4006b007a20 */ /* 0x040fe20000410000 */
[----:B------:R-:W-:Y:S01]  /*9e30*/  FSETP.NEU.FTZ.AND P0, PT, R107, -INF , PT ;  /* 0xff8000006b00780b */ /* 0x000fe20003f1d000 */
[----:B-----5:R-:W-:Y:S01]  /*9e40*/  FFMA.FTZ R4, R18, c[0x0][0x2d0], -R109 ;  /* 0x0000b40012047a23 */ /* 0x020fe2000001086d */
[----:B------:R-:W-:Y:S01]  /*9e50*/  FMNMX.FTZ R6, R174, R6, !PT ;  /* 0x00000006ae067209 */ /* 0x000fe20007810000 */
[----:B------:R-:W1:Y:S01]  /*9e60*/  SHFL.BFLY PT, R5, R2, 0x1, 0x1f ;  /* 0x0c201f0002057f89 */ /* 0x000e6200000e0000 */
[----:B------:R-:W-:Y:S01]  /*9e70*/  FSEL R111, R0, RZ, P0 ;  /* 0x000000ff006f7208 */ /* 0x000fe20000000000 */
[----:B------:R2:W3:Y:S04]  /*9e80*/  MUFU.EX2 R28, R4 ;  /* 0x00000004001c7308 */ /* 0x0004e80000000800 */
[--C-:B------:R-:W-:Y:S06]  /*9e90*/  FFMA.FTZ R0, R10, c[0x0][0x2d0], -R111.reuse ;  /* 0x0000b4000a007a23 */ /* 0x100fec000001086f */
[----:B------:R4:W-:Y:S01]  /*9ea0*/  MUFU.EX2 R240, R0 ;  /* 0x0000000000f07308 */ /* 0x0009e20000000800 */
[----:B-1----:R-:W-:Y:S02]  /*9eb0*/  FMNMX.FTZ R106, R2, R5, !PT ;  /* 0x00000005026a7209 */ /* 0x002fe40007810000 */
[----:B--2---:R-:W-:Y:S01]  /*9ec0*/  FMNMX.FTZ R4, R172, R6, !PT ;  /* 0x00000006ac047209 */ /* 0x004fe20007810000 */
[--C-:B------:R-:W-:Y:S01]  /*9ed0*/  FFMA.FTZ R6, R21, c[0x0][0x2d0], -R111.reuse ;  /* 0x0000b40015067a23 */ /* 0x100fe2000001086f */
[----:B------:R-:W-:Y:S02]  /*9ee0*/  FSEL R5, R107, RZ, P0 ;  /* 0x000000ff6b057208 */ /* 0x000fe40000000000 */
[----:B------:R-:W-:Y:S03]  /*9ef0*/  FMNMX.FTZ R4, R179, R4, !PT ;  /* 0x00000004b3047209 */ /* 0x000fe60007810000 */
[----:B------:R-:W-:Y:S01]  /*9f00*/  MUFU.EX2 R27, R6 ;  /* 0x00000006001b7308 */ /* 0x000fe20000000800 */
[----:B------:R-:W-:Y:S02]  /*9f10*/  FSETP.NEU.FTZ.AND P0, PT, R106, -INF , PT ;  /* 0xff8000006a00780b */ /* 0x000fe40003f1d000 */
[----:B---3--:R-:W-:Y:S02]  /*9f20*/  F2FP.BF16.PACK_AB R162, R28, R249 ;  /* 0x000000f91ca2723e */ /* 0x008fe400000010ff */
[----:B----4-:R-:W-:Y:S01]  /*9f30*/  FMNMX.FTZ R0, R182, R4, !PT ;  /* 0x00000004b6007209 */ /* 0x010fe20007810000 */
[--C-:B------:R-:W-:Y:S03]  /*9f40*/  FFMA.FTZ R4, R13, c[0x0][0x2d0], -R111.reuse ;  /* 0x0000b4000d047a23 */ /* 0x100fe6000001086f */
[----:B------:R-:W-:Y:S01]  /*9f50*/  FMNMX.FTZ R0, R183, R0, !PT ;  /* 0x00000000b7007209 */ /* 0x000fe20007810000 */
[----:B------:R1:W2:Y:S03]  /*9f60*/  MUFU.EX2 R241, R4 ;  /* 0x0000000400f17308 */ /* 0x0002a60000000800 */
[----:B------:R-:W-:Y:S04]  /*9f70*/  FMNMX.FTZ R0, R201, R0, !PT ;  /* 0x00000000c9007209 */ /* 0x000fe80007810000 */
[----:B------:R-:W-:Y:S05]  /*9f80*/  FMNMX.FTZ R0, R105, R0, !PT ;  /* 0x0000000069007209 */ /* 0x000fea0007810000 */
[----:B------:R-:W3:Y:S01]  /*9f90*/  SHFL.BFLY PT, R2, R0, 0x2, 0x1f ;  /* 0x0c401f0000027f89 */ /* 0x000ee200000e0000 */
[----:B-1----:R-:W-:Y:S01]  /*9fa0*/  FFMA.FTZ R4, R17, c[0x0][0x2d0], -R111 ;  /* 0x0000b40011047a23 */ /* 0x002fe2000001086f */
[----:B--2---:R-:W-:Y:S03]  /*9fb0*/  F2FP.BF16.PACK_AB R161, R241, R240 ;  /* 0x000000f0f1a1723e */ /* 0x004fe600000010ff */
[----:B------:R1:W2:Y:S02]  /*9fc0*/  MUFU.EX2 R242, R4 ;  /* 0x0000000400f27308 */ /* 0x0002a40000000800 */
[----:B-1----:R-:W-:Y:S01]  /*9fd0*/  FMUL.FTZ R4, R106, c[0x0][0x2d0] ;  /* 0x0000b4006a047a20 */ /* 0x002fe20000410000 */
[----:B--2---:R-:W-:Y:S04]  /*9fe0*/  F2FP.BF16.PACK_AB R163, R27, R242 ;  /* 0x000000f21ba3723e */ /* 0x004fe800000010ff */
[----:B------:R-:W-:Y:S05]  /*9ff0*/  FSEL R110, R4, RZ, P0 ;  /* 0x000000ff046e7208 */ /* 0x000fea0000000000 */
[--C-:B------:R-:W-:Y:S04]  /*a000*/  FFMA.FTZ R4, R8, c[0x0][0x2d0], -R110.reuse ;  /* 0x0000b40008047a23 */ /* 0x100fe8000001086e */
[----:B------:R1:W-:Y:S02]  /*a010*/  MUFU.EX2 R237, R4 ;  /* 0x0000000400ed7308 */ /* 0x0003e40000000800 */
[--C-:B-1----:R-:W-:Y:S08]  /*a020*/  FFMA.FTZ R4, R15, c[0x0][0x2d0], -R110.reuse ;  /* 0x0000b4000f047a23 */ /* 0x102ff0000001086e */
[----:B------:R3:W-:Y:S02]  /*a030*/  MUFU.EX2 R239, R4 ;  /* 0x0000000400ef7308 */ /* 0x0007e40000000800 */
[----:B---3--:R-:W-:Y:S01]  /*a040*/  FMNMX.FTZ R4, R0, R2, !PT ;  /* 0x0000000200047209 */ /* 0x008fe20007810000 */
[--C-:B------:R-:W-:Y:S02]  /*a050*/  FFMA.FTZ R0, R16, c[0x0][0x2d0], -R110.reuse ;  /* 0x0000b40010007a23 */ /* 0x100fe4000001086e */
[----:B------:R-:W-:Y:S05]  /*a060*/  FADD.FTZ R2, -R5, R101 ;  /* 0x0000006505027221 */ /* 0x000fea0000010100 */
[----:B------:R1:W-:Y:S01]  /*a070*/  MUFU.EX2 R250, R0 ;  /* 0x0000000000fa7308 */ /* 0x0003e20000000800 */
[----:B------:R-:W2:Y:S01]  /*a080*/  SHFL.BFLY PT, R6, R4, 0x1, 0x1f ;  /* 0x0c201f0004067f89 */ /* 0x000ea200000e0000 */
[----:B------:R-:W-:Y:S02]  /*a090*/  FMUL.FTZ R2, R2, c[0x0][0x2d0] ;  /* 0x0000b40002027a20 */ /* 0x000fe40000410000 */
[----:B-1----:R-:W-:Y:S01]  /*a0a0*/  FFMA.FTZ R0, R19, c[0x0][0x2d0], -R110 ;  /* 0x0000b40013007a23 */ /* 0x002fe2000001086e */
[----:B--2---:R-:W-:Y:S05]  /*a0b0*/  FMNMX.FTZ R102, R4, R6, !PT ;  /* 0x0000000604667209 */ /* 0x004fea0007810000 */
[----:B------:R1:W-:Y:S01]  /*a0c0*/  MUFU.EX2 R29, R0 ;  /* 0x00000000001d7308 */ /* 0x0003e20000000800 */
[----:B------:R-:W-:Y:S02]  /*a0d0*/  FMUL.FTZ R4, R102, c[0x0][0x2d0] ;  /* 0x0000b40066047a20 */ /* 0x000fe40000410000 */
[----:B-1----:R-:W-:Y:S07]  /*a0e0*/  FADD.FTZ R0, -R3, R100 ;  /* 0x0000006403007221 */ /* 0x002fee0000010100 */
[----:B------:R-:W1:Y:S01]  /*a0f0*/  MUFU.EX2 R3, R2 ;  /* 0x0000000200037308 */ /* 0x000e620000000800 */
[----:B------:R-:W-:Y:S09]  /*a100*/  FMUL.FTZ R0, R0, c[0x0][0x2d0] ;  /* 0x0000b40000007a20 */ /* 0x000ff20000410000 */
[----:B------:R2:W3:Y:S01]  /*a110*/  MUFU.EX2 R100, R0 ;  /* 0x0000000000647308 */ /* 0x0004e20000000800 */
[----:B-1----:R-:W-:Y:S01]  /*a120*/  FMUL.FTZ R6, R3, R114 ;  /* 0x0000007203067220 */ /* 0x002fe20000410000 */
[----:B------:R-:W-:Y:S01]  /*a130*/  F2FP.BF16.PACK_AB R114, R29, R250 ;  /* 0x000000fa1d72723e */ /* 0x000fe200000010ff */
[C---:B------:R-:W-:Y:S02]  /*a140*/  FMUL.FTZ R7, R3.reuse, R115 ;  /* 0x0000007303077220 */ /* 0x040fe40000410000 */
[C---:B------:R-:W-:Y:S02]  /*a150*/  FMUL.FTZ R18, R3.reuse, R126 ;  /* 0x0000007e03127220 */ /* 0x040fe40000410000 */
[C---:B------:R-:W-:Y:S02]  /*a160*/  FMUL.FTZ R19, R3.reuse, R127 ;  /* 0x0000007f03137220 */ /* 0x040fe40000410000 */
[----:B------:R-:W-:Y:S01]  /*a170*/  FMUL.FTZ R34, R3, R142 ;  /* 0x0000008e03227220 */ /* 0x000fe20000410000 */
[----:B--2---:R-:W-:Y:S01]  /*a180*/  FSEL R0, R106, RZ, P0 ;  /* 0x000000ff6a007208 */ /* 0x004fe20000000000 */
[----:B---3--:R-:W-:Y:S01]  /*a190*/  FMUL.FTZ R17, R100, R125 ;  /* 0x0000007d64117220 */ /* 0x008fe20000410000 */
[----:B------:R-:W-:Y:S01]  /*a1a0*/  FSETP.NEU.FTZ.AND P0, PT, R102, -INF , PT ;  /* 0xff8000006600780b */ /* 0x000fe20003f1d000 */
[----:B------:R-:W-:Y:S02]  /*a1b0*/  FMUL.FTZ R16, R100, R124 ;  /* 0x0000007c64107220 */ /* 0x000fe40000410000 */
[----:B------:R-:W-:Y:S01]  /*a1c0*/  FADD.FTZ R0, -R0, R103 ;  /* 0x0000006700007221 */ /* 0x000fe20000010100 */
[----:B------:R-:W-:Y:S01]  /*a1d0*/  FSEL R101, R4, RZ, P0 ;  /* 0x000000ff04657208 */ /* 0x000fe20000000000 */
[----:B------:R-:W-:Y:S02]  /*a1e0*/  FFMA.FTZ R103, R167, c[0x0][0x2d0], -R109 ;  /* 0x0000b400a7677a23 */ /* 0x000fe4000001086d */
[----:B------:R-:W-:Y:S02]  /*a1f0*/  FMUL.FTZ R0, R0, c[0x0][0x2d0] ;  /* 0x0000b40000007a20 */ /* 0x000fe40000410000 */
[----:B------:R1:W-:Y:S01]  /*a200*/  MUFU.EX2 R234, R103 ;  /* 0x0000006700ea7308 */ /* 0x0003e20000000800 */
[--C-:B------:R-:W-:Y:S02]  /*a210*/  FFMA.FTZ R5, R24, c[0x0][0x2d0], -R101.reuse ;  /* 0x0000b40018057a23 */ /* 0x100fe40000010865 */
[----:B------:R-:W-:Y:S02]  /*a220*/  FFMA.FTZ R4, R25, c[0x0][0x2d0], -R101 ;  /* 0x0000b40019047a23 */ /* 0x000fe40000010865 */
[C---:B------:R-:W-:Y:S02]  /*a230*/  FMUL.FTZ R32, R100.reuse, R140 ;  /* 0x0000008c64207220 */ /* 0x040fe40000410000 */
[C---:B------:R-:W-:Y:S02]  /*a240*/  FMUL.FTZ R33, R100.reuse, R141 ;  /* 0x0000008d64217220 */ /* 0x040fe40000410000 */
[C---:B------:R-:W-:Y:S01]  /*a250*/  FMUL.FTZ R35, R3.reuse, R143 ;  /* 0x0000008f03237220 */ /* 0x040fe20000410000 */
[----:B------:R2:W3:Y:S01]  /*a260*/  MUFU.EX2 R2, R0 ;  /* 0x0000000000027308 */ /* 0x0004e20000000800 */
[C---:B------:R-:W-:Y:S01]  /*a270*/  FMUL.FTZ R48, R100.reuse, R156 ;  /* 0x0000009c64307220 */ /* 0x040fe20000410000 */
[----:B------:R-:W-:Y:S01]  /*a280*/  LDSM.16.MT88.4 R140, [R186+0x800] ;  /* 0x00080000ba8c783b */ /* 0x000fe20000004200 */
[C---:B------:R-:W-:Y:S02]  /*a290*/  FMUL.FTZ R49, R100.reuse, R157 ;  /* 0x0000009d64317220 */ /* 0x040fe40000410000 */
[C---:B------:R-:W-:Y:S02]  /*a2a0*/  FMUL.FTZ R50, R3.reuse, R158 ;  /* 0x0000009e03327220 */ /* 0x040fe40000410000 */
[C---:B------:R-:W-:Y:S02]  /*a2b0*/  FMUL.FTZ R51, R3.reuse, R159 ;  /* 0x0000009f03337220 */ /* 0x040fe40000410000 */
[C---:B------:R-:W-:Y:S01]  /*a2c0*/  FMUL.FTZ R52, R100.reuse, R52 ;  /* 0x0000003464347220 */ /* 0x040fe20000410000 */
[----:B------:R4:W-:Y:S01]  /*a2d0*/  MUFU.EX2 R244, R5 ;  /* 0x0000000500f47308 */ /* 0x0009e20000000800 */
[----:B------:R-:W-:Y:S01]  /*a2e0*/  FMUL.FTZ R53, R100, R53 ;  /* 0x0000003564357220 */ /* 0x000fe20000410000 */
[----:B------:R-:W-:Y:S01]  /*a2f0*/  LDSM.16.MT88.4 R156, [R185+0x1400] ;  /* 0x00140000b99c783b */ /* 0x000fe20000004200 */
[C---:B------:R-:W-:Y:S02]  /*a300*/  FMUL.FTZ R54, R3.reuse, R54 ;  /* 0x0000003603367220 */ /* 0x040fe40000410000 */
[----:B-1----:R-:W-:Y:S02]  /*a310*/  FFMA.FTZ R103, R166, c[0x0][0x2d0], -R109 ;  /* 0x0000b400a6677a23 */ /* 0x002fe4000001086d */
[C---:B------:R-:W-:Y:S02]  /*a320*/  FMUL.FTZ R55, R3.reuse, R55 ;  /* 0x0000003703377220 */ /* 0x040fe40000410000 */
[C---:B------:R-:W-:Y:S01]  /*a330*/  FMUL.FTZ R64, R100.reuse, R64 ;  /* 0x0000004064407220 */ /* 0x040fe20000410000 */
[----:B------:R1:W-:Y:S01]  /*a340*/  MUFU.EX2 R235, R103 ;  /* 0x0000006700eb7308 */ /* 0x0003e20000000800 */
[----:B------:R-:W-:Y:S02]  /*a350*/  FMUL.FTZ R65, R100, R65 ;  /* 0x0000004164417220 */ /* 0x000fe40000410000 */
[C---:B------:R-:W-:Y:S02]  /*a360*/  FMUL.FTZ R66, R3.reuse, R66 ;  /* 0x0000004203427220 */ /* 0x040fe40000410000 */
[----:B--2---:R-:W-:Y:S02]  /*a370*/  FFMA.FTZ R0, R14, c[0x0][0x2d0], -R101 ;  /* 0x0000b4000e007a23 */ /* 0x004fe40000010865 */
[C---:B---3--:R-:W-:Y:S02]  /*a380*/  FMUL.FTZ R8, R2.reuse, R116 ;  /* 0x0000007402087220 */ /* 0x048fe40000410000 */
[C---:B------:R-:W-:Y:S01]  /*a390*/  FMUL.FTZ R9, R2.reuse, R117 ;  /* 0x0000007502097220 */ /* 0x040fe20000410000 */
[----:B------:R2:W-:Y:S01]  /*a3a0*/  MUFU.EX2 R238, R0 ;  /* 0x0000000000ee7308 */ /* 0x0005e20000000800 */
[C---:B------:R-:W-:Y:S02]  /*a3b0*/  FMUL.FTZ R12, R2.reuse, R120 ;  /* 0x00000078020c7220 */ /* 0x040fe40000410000 */
[----:B------:R-:W-:Y:S02]  /*a3c0*/  FMUL.FTZ R13, R2, R121 ;  /* 0x00000079020d7220 */ /* 0x000fe40000410000 */
[----:B----4-:R-:W-:Y:S02]  /*a3d0*/  FMUL.FTZ R5, R100, R113 ;  /* 0x0000007164057220 */ /* 0x010fe40000410000 */
[C---:B------:R-:W-:Y:S02]  /*a3e0*/  FMUL.FTZ R24, R2.reuse, R132 ;  /* 0x0000008402187220 */ /* 0x040fe40000410000 */
[C---:B------:R-:W-:Y:S01]  /*a3f0*/  FMUL.FTZ R25, R2.reuse, R133 ;  /* 0x0000008502197220 */ /* 0x040fe20000410000 */
[----:B------:R-:W3:Y:S01]  /*a400*/  MUFU.EX2 R245, R4 ;  /* 0x0000000400f57308 */ /* 0x000ee20000000800 */
[C---:B------:R-:W-:Y:S02]  /*a410*/  FMUL.FTZ R40, R2.reuse, R148 ;  /* 0x0000009402287220 */ /* 0x040fe40000410000 */
[----:B------:R-:W-:Y:S02]  /*a420*/  FMUL.FTZ R41, R2, R149 ;  /* 0x0000009502297220 */ /* 0x000fe40000410000 */
[----:B-1----:R-:W-:Y:S02]  /*a430*/  FFMA.FTZ R103, R164, c[0x0][0x2d0], -R111 ;  /* 0x0000b400a4677a23 */ /* 0x002fe4000001086f */
[C---:B------:R-:W-:Y:S02]  /*a440*/  FMUL.FTZ R44, R2.reuse, R152 ;  /* 0x00000098022c7220 */ /* 0x040fe40000410000 */
[C---:B------:R-:W-:Y:S01]  /*a450*/  FMUL.FTZ R45, R2.reuse, R153 ;  /* 0x00000099022d7220 */ /* 0x040fe20000410000 */
[----:B------:R1:W-:Y:S01]  /*a460*/  MUFU.EX2 R233, R103 ;  /* 0x0000006700e97308 */ /* 0x0003e20000000800 */
[C---:B------:R-:W-:Y:S02]  /*a470*/  FMUL.FTZ R56, R2.reuse, R56 ;  /* 0x0000003802387220 */ /* 0x040fe40000410000 */
[----:B------:R-:W-:Y:S02]  /*a480*/  FMUL.FTZ R57, R2, R57 ;  /* 0x0000003902397220 */ /* 0x000fe40000410000 */
[----:B--2---:R-:W-:Y:S02]  /*a490*/  FFMA.FTZ R0, R20, c[0x0][0x2d0], -R101 ;  /* 0x0000b40014007a23 */ /* 0x004fe40000010865 */
[----:B------:R-:W2:Y:S01]  /*a4a0*/  LDSM.16.MT88.4 R20, [R185] ;  /* 0x00000000b914783b */ /* 0x000ea20000004200 */
[C---:B------:R-:W-:Y:S02]  /*a4b0*/  FMUL.FTZ R60, R2.reuse, R60 ;  /* 0x0000003c023c7220 */ /* 0x040fe40000410000 */
[----:B------:R4:W5:Y:S01]  /*a4c0*/  MUFU.EX2 R243, R0 ;  /* 0x0000000000f37308 */ /* 0x0009620000000800 */
[----:B------:R-:W-:Y:S02]  /*a4d0*/  FMUL.FTZ R61, R2, R61 ;  /* 0x0000003d023d7220 */ /* 0x000fe40000410000 */
[----:B------:R-:W-:Y:S01]  /*a4e0*/  FMUL.FTZ R67, R3, R67 ;  /* 0x0000004303437220 */ /* 0x000fe20000410000 */
[----:B---3--:R-:W-:Y:S01]  /*a4f0*/  F2FP.BF16.PACK_AB R115, R245, R244 ;  /* 0x000000f4f573723e */ /* 0x008fe200000010ff */
[C---:B------:R-:W-:Y:S01]  /*a500*/  FMUL.FTZ R4, R100.reuse, R112 ;  /* 0x0000007064047220 */ /* 0x040fe20000410000 */
[----:B------:R-:W-:Y:S01]  /*a510*/  F2FP.BF16.PACK_AB R112, R239, R237 ;  /* 0x000000edef70723e */ /* 0x000fe200000010ff */
[----:B------:R-:W-:Y:S02]  /*a520*/  FFMA.FTZ R124, R207, c[0x0][0x2d0], -R109 ;  /* 0x0000b400cf7c7a23 */ /* 0x000fe4000001086d */
[C---:B------:R-:W-:Y:S02]  /*a530*/  FMUL.FTZ R68, R100.reuse, R68 ;  /* 0x0000004464447220 */ /* 0x040fe40000410000 */
[----:B------:R-:W-:Y:S02]  /*a540*/  FMUL.FTZ R69, R100, R69 ;  /* 0x0000004564457220 */ /* 0x000fe40000410000 */
[----:B------:R-:W-:Y:S02]  /*a550*/  FMUL.FTZ R70, R3, R70 ;  /* 0x0000004603467220 */ /* 0x000fe40000410000 */
[----:B-1----:R-:W-:Y:S02]  /*a560*/  FFMA.FTZ R103, R165, c[0x0][0x2d0], -R111 ;  /* 0x0000b400a5677a23 */ /* 0x002fe4000001086f */
[----:B------:R-:W-:Y:S02]  /*a570*/  FMUL.FTZ R71, R3, R71 ;  /* 0x0000004703477220 */ /* 0x000fe40000410000 */
[----:B------:R1:W-:Y:S01]  /*a580*/  MUFU.EX2 R231, R103 ;  /* 0x0000006700e77308 */ /* 0x0003e20000000800 */
[C---:B------:R-:W-:Y:S02]  /*a590*/  FMUL.FTZ R72, R2.reuse, R72 ;  /* 0x0000004802487220 */ /* 0x040fe40000410000 */
[----:B------:R-:W-:Y:S01]  /*a5a0*/  FMUL.FTZ R73, R2, R73 ;  /* 0x0000004902497220 */ /* 0x000fe20000410000 */
[----:B----4-:R-:W-:Y:S01]  /*a5b0*/  FSEL R0, R102, RZ, P0 ;  /* 0x000000ff66007208 */ /* 0x010fe20000000000 */
[C---:B------:R-:W-:Y:S01]  /*a5c0*/  FMUL.FTZ R76, R2.reuse, R76 ;  /* 0x0000004c024c7220 */ /* 0x040fe20000410000 */
[----:B-----5:R-:W-:Y:S01]  /*a5d0*/  F2FP.BF16.PACK_AB R113, R243, R238 ;  /* 0x000000eef371723e */ /* 0x020fe200000010ff */
[----:B------:R-:W-:Y:S02]  /*a5e0*/  FMUL.FTZ R77, R2, R77 ;  /* 0x0000004d024d7220 */ /* 0x000fe40000410000 */
[----:B------:R-:W-:Y:S02]  /*a5f0*/  FADD.FTZ R0, -R0, R104 ;  /* 0x0000006800007221 */ /* 0x000fe40000010100 */
[----:B------:R-:W-:Y:S02]  /*a600*/  FMUL.FTZ R80, R100, R80 ;  /* 0x0000005064507220 */ /* 0x000fe40000410000 */
[----:B------:R-:W-:Y:S02]  /*a610*/  FMUL.FTZ R0, R0, c[0x0][0x2d0] ;  /* 0x0000b40000007a20 */ /* 0x000fe40000410000 */
[C---:B------:R-:W-:Y:S01]  /*a620*/  FMUL.FTZ R81, R100.reuse, R81 ;  /* 0x0000005164517220 */ /* 0x040fe20000410000 */
[-C--:B--2---:R-:W-:Y:S01]  /*a630*/  HMMA.16816.F32.BF16 R4, R160, R20.reuse, R4 ;  /* 0x00000014a004723c */ /* 0x084fe20000041804 */
[C---:B------:R-:W-:Y:S02]  /*a640*/  FMUL.FTZ R82, R3.reuse, R82 ;  /* 0x0000005203527220 */ /* 0x040fe40000410000 */
[----:B------:R-:W2:Y:S01]  /*a650*/  MUFU.EX2 R0, R0 ;  /* 0x0000000000007308 */ /* 0x000ea20000000800 */
[C---:B------:R-:W-:Y:S02]  /*a660*/  FMUL.FTZ R83, R3.reuse, R83 ;  /* 0x0000005303537220 */ /* 0x040fe40000410000 */
[----:B------:R-:W-:Y:S02]  /*a670*/  FMUL.FTZ R84, R100, R84 ;  /* 0x0000005464547220 */ /* 0x000fe40000410000 */
[--C-:B-1----:R-:W-:Y:S04]  /*a680*/  FFMA.FTZ R103, R180, c[0x0][0x2d0], -R109.reuse ;  /* 0x0000b400b4677a23 */ /* 0x102fe8000001086d */
[----:B------:R-:W-:Y:S01]  /*a690*/  FMUL.FTZ R85, R100, R85 ;  /* 0x0000005564557220 */ /* 0x000fe20000410000 */
[----:B------:R1:W-:Y:S01]  /*a6a0*/  MUFU.EX2 R230, R103 ;  /* 0x0000006700e67308 */ /* 0x0003e20000000800 */
[C---:B------:R-:W-:Y:S02]  /*a6b0*/  FMUL.FTZ R86, R3.reuse, R86 ;  /* 0x0000005603567220 */ /* 0x040fe40000410000 */
[----:B------:R-:W-:Y:S02]  /*a6c0*/  FMUL.FTZ R87, R3, R87 ;  /* 0x0000005703577220 */ /* 0x000fe40000410000 */
[----:B------:R-:W-:Y:S02]  /*a6d0*/  FFMA.FTZ R104, R181, c[0x0][0x2d0], -R109 ;  /* 0x0000b400b5687a23 */ /* 0x000fe4000001086d */
[C---:B------:R-:W-:Y:S02]  /*a6e0*/  FMUL.FTZ R88, R2.reuse, R88 ;  /* 0x0000005802587220 */ /* 0x040fe40000410000 */
[C---:B------:R-:W-:Y:S01]  /*a6f0*/  FMUL.FTZ R89, R2.reuse, R89 ;  /* 0x0000005902597220 */ /* 0x040fe20000410000 */
[----:B------:R-:W-:Y:S01]  /*a700*/  MUFU.EX2 R225, R104 ;  /* 0x0000006800e17308 */ /* 0x000fe20000000800 */
[C---:B------:R-:W-:Y:S02]  /*a710*/  FMUL.FTZ R92, R2.reuse, R92 ;  /* 0x0000005c025c7220 */ /* 0x040fe40000410000 */
[----:B------:R-:W-:Y:S02]  /*a720*/  FMUL.FTZ R93, R2, R93 ;  /* 0x0000005d025d7220 */ /* 0x000fe40000410000 */
[C---:B--2---:R-:W-:Y:S02]  /*a730*/  FMUL.FTZ R10, R0.reuse, R118 ;  /* 0x00000076000a7220 */ /* 0x044fe40000410000 */
[C---:B------:R-:W-:Y:S02]  /*a740*/  FMUL.FTZ R11, R0.reuse, R119 ;  /* 0x00000077000b7220 */ /* 0x040fe40000410000 */
[----:B------:R-:W2:Y:S01]  /*a750*/  LDSM.16.MT88.4 R116, [R185+0xc00] ;  /* 0x000c0000b974783b */ /* 0x000ea20000004200 */
[C---:B------:R-:W-:Y:S02]  /*a760*/  FMUL.FTZ R14, R0.reuse, R122 ;  /* 0x0000007a000e7220 */ /* 0x040fe40000410000 */
[C---:B------:R-:W-:Y:S02]  /*a770*/  FMUL.FTZ R15, R0.reuse, R123 ;  /* 0x0000007b000f7220 */ /* 0x040fe40000410000 */
[C---:B------:R-:W-:Y:S01]  /*a780*/  HMMA.16816.F32.BF16 R8, R112.reuse, R20, R8 ;  /* 0x000000147008723c */ /* 0x040fe20000041808 */
[----:B------:R-:W-:Y:S02]  /*a790*/  FMUL.FTZ R26, R0, R134 ;  /* 0x00000086001a7220 */ /* 0x000fe40000410000 */
[----:B------:R-:W-:Y:S01]  /*a7a0*/  LDSM.16.MT88.4 R120, [R185+0x400] ;  /* 0x00040000b978783b */ /* 0x000fe20000004200 */
[--C-:B-1----:R-:W-:Y:S02]  /*a7b0*/  FFMA.FTZ R103, R176, c[0x0][0x2d0], -R111.reuse ;  /* 0x0000b400b0677a23 */ /* 0x102fe4000001086f */
[----:B------:R-:W-:Y:S02]  /*a7c0*/  FMUL.FTZ R42, R0, R150 ;  /* 0x00000096002a7220 */ /* 0x000fe40000410000 */
[-C--:B------:R-:W-:Y:S01]  /*a7d0*/  HMMA.16816.F32.BF16 R12, R112, R22.reuse, R12 ;  /* 0x00000016700c723c */ /* 0x080fe2000004180c */
[----:B------:R-:W-:Y:S01]  /*a7e0*/  FMUL.FTZ R21, R100, R129 ;  /* 0x0000008164157220 */ /* 0x000fe20000410000 */
[----:B------:R1:W-:Y:S01]  /*a7f0*/  MUFU.EX2 R223, R103 ;  /* 0x0000006700df7308 */ /* 0x0003e20000000800 */
[----:B------:R-:W3:Y:S01]  /*a800*/  LDL.LU R129, [R1+0xc] ;  /* 0x00000c0001817983 */ /* 0x000ee20000300800 */
[C---:B------:R-:W-:Y:S02]  /*a810*/  FMUL.FTZ R43, R0.reuse, R151 ;  /* 0x00000097002b7220 */ /* 0x040fe40000410000 */
[----:B------:R-:W-:Y:S01]  /*a820*/  FMUL.FTZ R46, R0, R154 ;  /* 0x0000009a002e7220 */ /* 0x000fe20000410000 */
[----:B------:R-:W4:Y:S01]  /*a830*/  LDL.LU R132, [R1+0x8] ;  /* 0x0000080001847983 */ /* 0x000f220000300800 */
[C---:B------:R-:W-:Y:S01]  /*a840*/  HMMA.16816.F32.BF16 R16, R160.reuse, R22, R16 ;  /* 0x00000016a010723c */ /* 0x040fe20000041810 */
[----:B------:R-:W-:Y:S02]  /*a850*/  FMUL.FTZ R20, R100, R128 ;  /* 0x0000008064147220 */ /* 0x000fe40000410000 */
[----:B------:R-:W5:Y:S01]  /*a860*/  LDL.LU R133, [R1] ;  /* 0x0000000001857983 */ /* 0x000f620000300800 */
[----:B------:R-:W-:Y:S01]  /*a870*/  FMUL.FTZ R30, R0, R138 ;  /* 0x0000008a001e7220 */ /* 0x000fe20000410000 */
[----:B------:R-:W-:Y:S01]  /*a880*/  MOV R128, R29 ;  /* 0x0000001d00807202 */ /* 0x000fe20000000f00 */
[----:B------:R-:W-:Y:S01]  /*a890*/  FMUL.FTZ R29, R2, R137 ;  /* 0x00000089021d7220 */ /* 0x000fe20000410000 */
[----:B------:R-:W3:Y:S01]  /*a8a0*/  LDL.LU R134, [R1+0x4] ;  /* 0x0000040001867983 */ /* 0x000ee20000300800 */
[C---:B------:R-:W-:Y:S01]  /*a8b0*/  FMUL.FTZ R22, R3.reuse, R130 ;  /* 0x0000008203167220 */ /* 0x040fe20000410000 */
[----:B------:R-:W-:Y:S03]  /*a8c0*/  MOV R130, R28 ;  /* 0x0000001c00827202 */ /* 0x000fe60000000f00 */
[----:B------:R-:W-:Y:S01]  /*a8d0*/  FMUL.FTZ R23, R3, R131 ;  /* 0x0000008303177220 */ /* 0x000fe20000410000 */
[----:B------:R-:W-:Y:S01]  /*a8e0*/  MOV R131, R27 ;  /* 0x0000001b00837202 */ /* 0x000fe20000000f00 */
[C---:B------:R-:W-:Y:S02]  /*a8f0*/  FMUL.FTZ R47, R0.reuse, R155 ;  /* 0x0000009b002f7220 */ /* 0x040fe40000410000 */
[C---:B------:R-:W-:Y:S02]  /*a900*/  FMUL.FTZ R58, R0.reuse, R58 ;  /* 0x0000003a003a7220 */ /* 0x040fe40000410000 */
[----:B-1----:R-:W-:Y:S01]  /*a910*/  FFMA.FTZ R103, R175, c[0x0][0x2d0], -R111 ;  /* 0x0000b400af677a23 */ /* 0x002fe2000001086f */
[-C--:B------:R-:W-:Y:S01]  /*a920*/  HMMA.16816.F32.BF16 R20, R160, R36.reuse, R20 ;  /* 0x00000024a014723c */ /* 0x080fe20000041814 */
[C---:B------:R-:W-:Y:S02]  /*a930*/  FMUL.FTZ R27, R0.reuse, R135 ;  /* 0x00000087001b7220 */ /* 0x040fe40000410000 */
[----:B------:R1:W-:Y:S01]  /*a940*/  MUFU.EX2 R224, R103 ;  /* 0x0000006700e07308 */ /* 0x0003e20000000800 */
[C---:B------:R-:W-:Y:S02]  /*a950*/  FMUL.FTZ R59, R0.reuse, R59 ;  /* 0x0000003b003b7220 */ /* 0x040fe40000410000 */
[----:B------:R-:W-:Y:S02]  /*a960*/  FMUL.FTZ R62, R0, R62 ;  /* 0x0000003e003e7220 */ /* 0x000fe40000410000 */
[C---:B------:R-:W-:Y:S01]  /*a970*/  HMMA.16816.F32.BF16 R24, R112.reuse, R36, R24 ;  /* 0x000000247018723c */ /* 0x040fe20000041818 */
[----:B------:R-:W-:Y:S03]  /*a980*/  FMUL.FTZ R28, R2, R136 ;  /* 0x00000088021c7220 */ /* 0x000fe60000410000 */
[C---:B------:R-:W-:Y:S02]  /*a990*/  FMUL.FTZ R31, R0.reuse, R139 ;  /* 0x0000008b001f7220 */ /* 0x040fe40000410000 */
[----:B------:R-:W-:Y:S02]  /*a9a0*/  FMUL.FTZ R63, R0, R63 ;  /* 0x0000003f003f7220 */ /* 0x000fe40000410000 */
[C---:B------:R-:W-:Y:S03]  /*a9b0*/  FMUL.FTZ R36, R100.reuse, R144 ;  /* 0x0000009064247220 */ /* 0x040fe60000410000 */
[-C--:B------:R-:W-:Y:S01]  /*a9c0*/  HMMA.16816.F32.BF16 R28, R112, R38.reuse, R28 ;  /* 0x00000026701c723c */ /* 0x080fe2000004181c */
[----:B------:R-:W-:Y:S02]  /*a9d0*/  FMUL.FTZ R37, R100, R145 ;  /* 0x0000009164257220 */ /* 0x000fe40000410000 */
[C---:B------:R-:W-:Y:S02]  /*a9e0*/  FMUL.FTZ R74, R0.reuse, R74 ;  /* 0x0000004a004a7220 */ /* 0x040fe40000410000 */
[C---:B------:R-:W-:Y:S02]  /*a9f0*/  FMUL.FTZ R75, R0.reuse, R75 ;  /* 0x0000004b004b7220 */ /* 0x040fe40000410000 */
[----:B------:R-:W-:Y:S01]  /*aa00*/  FMUL.FTZ R78, R0, R78 ;  /* 0x0000004e004e7220 */ /* 0x000fe20000410000 */
[C---:B------:R-:W-:Y:S01]  /*aa10*/  HMMA.16816.F32.BF16 R32, R160.reuse, R38, R32 ;  /* 0x00000026a020723c */ /* 0x040fe20000041820 */
[--C-:B-1----:R-:W-:Y:S03]  /*aa20*/  FFMA.FTZ R103, R170, c[0x0][0x2d0], -R110.reuse ;  /* 0x0000b400aa677a23 */ /* 0x102fe6000001086e */
[C---:B------:R-:W-:Y:S01]  /*aa30*/  FMUL.FTZ R79, R0.reuse, R79 ;  /* 0x0000004f004f7220 */ /* 0x040fe20000410000 */
[----:B------:R1:W-:Y:S01]  /*aa40*/  MUFU.EX2 R220, R103 ;  /* 0x0000006700dc7308 */ /* 0x0003e20000000800 */
[----:B------:R-:W-:Y:S02]  /*aa50*/  FMUL.FTZ R90, R0, R90 ;  /* 0x0000005a005a7220 */ /* 0x000fe40000410000 */
[C---:B------:R-:W-:Y:S04]  /*aa60*/  FMUL.FTZ R38, R3.reuse, R146 ;  /* 0x0000009203267220 */ /* 0x040fe80000410000 */
[C---:B------:R-:W-:Y:S02]  /*aa70*/  FMUL.FTZ R39, R3.reuse, R147 ;  /* 0x0000009303277220 */ /* 0x040fe40000410000 */
[C---:B------:R-:W-:Y:S02]  /*aa80*/  FMUL.FTZ R96, R100.reuse, R96 ;  /* 0x0000006064607220 */ /* 0x040fe40000410000 */
[----:B------:R-:W-:Y:S02]  /*aa90*/  FMUL.FTZ R97, R100, R97 ;  /* 0x0000006164617220 */ /* 0x000fe40000410000 */
[C---:B------:R-:W-:Y:S01]  /*aaa0*/  FMUL.FTZ R98, R3.reuse, R98 ;  /* 0x0000006203627220 */ /* 0x040fe20000410000 */
[-C--:B--2---:R-:W-:Y:S01]  /*aab0*/  HMMA.16816.F32.BF16 R36, R160, R116.reuse, R36 ;  /* 0x00000074a024723c */ /* 0x084fe20000041824 */
[----:B------:R-:W-:Y:S02]  /*aac0*/  FMUL.FTZ R99, R3, R99 ;  /* 0x0000006303637220 */ /* 0x000fe40000410000 */
[----:B------:R-:W-:Y:S02]  /*aad0*/  FFMA.FTZ R104, R205, c[0x0][0x2d0], -R109 ;  /* 0x0000b400cd687a23 */ /* 0x000fe4000001086d */
[C---:B------:R-:W-:Y:S02]  /*aae0*/  FMUL.FTZ R91, R0.reuse, R91 ;  /* 0x0000005b005b7220 */ /* 0x040fe40000410000 */
[----:B------:R-:W-:Y:S01]  /*aaf0*/  MUFU.EX2 R210, R104 ;  /* 0x0000006800d27308 */ /* 0x000fe20000000800 */
[C---:B------:R-:W-:Y:S01]  /*ab00*/  HMMA.16816.F32.BF16 R40, R112.reuse, R116, R40 ;  /* 0x000000747028723c */ /* 0x040fe20000041828 */
[C---:B------:R-:W-:Y:S03]  /*ab10*/  FMUL.FTZ R94, R0.reuse, R94 ;  /* 0x0000005e005e7220 */ /* 0x040fe60000410000 */
[--C-:B-1----:R-:W-:Y:S02]  /*ab20*/  FFMA.FTZ R103, R169, c[0x0][0x2d0], -R110.reuse ;  /* 0x0000b400a9677a23 */ /* 0x102fe4000001086e */
[----:B------:R-:W-:Y:S02]  /*ab30*/  FMUL.FTZ R95, R0, R95 ;  /* 0x0000005f005f7220 */ /* 0x000fe40000410000 */
[-C--:B------:R-:W-:Y:S01]  /*ab40*/  HMMA.16816.F32.BF16 R44, R112, R118.reuse, R44 ;  /* 0x00000076702c723c */ /* 0x080fe2000004182c */
[----:B------:R1:W2:Y:S07]  /*ab50*/  MUFU.EX2 R221, R103 ;  /* 0x0000006700dd7308 */ /* 0x0002ae0000000800 */
[C---:B------:R-:W-:Y:S01]  /*ab60*/  HMMA.16816.F32.BF16 R48, R160.reuse, R118, R48 ;  /* 0x00000076a030723c */ /* 0x040fe20000041830 */
[----:B------:R-:W2:Y:S03]  /*ab70*/  LDSM.16.MT88.4 R116, [R186+0xc00] ;  /* 0x000c0000ba74783b */ /* 0x000ea60000004200 */
[--C-:B-1----:R-:W-:Y:S04]  /*ab80*/  FFMA.FTZ R103, R168, c[0x0][0x2d0], -R110.reuse ;  /* 0x0000b400a8677a23 */ /* 0x102fe8000001086e */
[----:B------:R1:W-:Y:S01]  /*ab90*/  MUFU.EX2 R222, R103 ;  /* 0x0000006700de7308 */ /* 0x0003e20000000800 */
[-C--:B--2---:R-:W-:Y:S03]  /*aba0*/  HMMA.16816.F32.BF16 R52, R160, R116.reuse, R52 ;  /* 0x00000074a034723c */ /* 0x084fe60000041834 */
[----:B-1----:R-:W-:Y:S05]  /*abb0*/  FFMA.FTZ R103, R173, c[0x0][0x2d0], -R110 ;  /* 0x0000b400ad677a23 */ /* 0x002fea000001086e */
[C---:B------:R-:W-:Y:S01]  /*abc0*/  HMMA.16816.F32.BF16 R56, R112.reuse, R116, R56 ;  /* 0x000000747038723c */ /* 0x040fe20000041838 */
[----:B------:R1:W-:Y:S07]  /*abd0*/  MUFU.EX2 R219, R103 ;  /* 0x0000006700db7308 */ /* 0x0003ee0000000800 */
[-C--:B------:R-:W-:Y:S08]  /*abe0*/  HMMA.16816.F32.BF16 R60, R112, R118.reuse, R60 ;  /* 0x00000076703c723c */ /* 0x080ff0000004183c */
[C---:B------:R-:W-:Y:S01]  /*abf0*/  HMMA.16816.F32.BF16 R64, R160.reuse, R118, R64 ;  /* 0x00000076a040723c */ /* 0x040fe20000041840 */
[----:B------:R-:W2:Y:S03]  /*ac00*/  LDSM.16.MT88.4 R116, [R185+0x1800] ;  /* 0x00180000b974783b */ /* 0x000ea60000004200 */
[--C-:B-1----:R-:W-:Y:S05]  /*ac10*/  FFMA.FTZ R103, R171, c[0x0][0x2d0], -R101.reuse ;  /* 0x0000b400ab677a23 */ /* 0x102fea0000010865 */
[----:B------:R-:W-:Y:S01]  /*ac20*/  LDSM.16.MT88.4 R168, [R186+0x1400] ;  /* 0x00140000baa8783b */ /* 0x000fe20000004200 */
[----:B------:R1:W-:Y:S02]  /*ac30*/  MUFU.EX2 R177, R103 ;  /* 0x0000006700b17308 */ /* 0x0003e40000000800 */
[--C-:B-1----:R-:W-:Y:S01]  /*ac40*/  FFMA.FTZ R103, R174, c[0x0][0x2d0], -R101.reuse ;  /* 0x0000b400ae677a23 */ /* 0x102fe20000010865 */
[-C--:B--2---:R-:W-:Y:S07]  /*ac50*/  HMMA.16816.F32.BF16 R68, R160, R116.reuse, R68 ;  /* 0x00000074a044723c */ /* 0x084fee0000041844 */
[----:B------:R1:W2:Y:S01]  /*ac60*/  MUFU.EX2 R176, R103 ;  /* 0x0000006700b07308 */ /* 0x0002a20000000800 */
[C---:B------:R-:W-:Y:S08]  /*ac70*/  HMMA.16816.F32.BF16 R72, R112.reuse, R116, R72 ;  /* 0x000000747048723c */ /* 0x040ff00000041848 */
[-C--:B------:R-:W-:Y:S08]  /*ac80*/  HMMA.16816.F32.BF16 R76, R112, R118.reuse, R76 ;  /* 0x00000076704c723c */ /* 0x080ff0000004184c */
[C---:B------:R-:W-:Y:S01]  /*ac90*/  HMMA.16816.F32.BF16 R80, R160.reuse, R118, R80 ;  /* 0x00000076a050723c */ /* 0x040fe20000041850 */
[----:B------:R-:W2:Y:S03]  /*aca0*/  LDSM.16.MT88.4 R116, [R186+0x1800] ;  /* 0x00180000ba74783b */ /* 0x000ea60000004200 */
[--C-:B-1----:R-:W-:Y:S04]  /*acb0*/  FFMA.FTZ R103, R172, c[0x0][0x2d0], -R101.reuse ;  /* 0x0000b400ac677a23 */ /* 0x102fe80000010865 */
[----:B------:R1:W-:Y:S01]  /*acc0*/  MUFU.EX2 R178, R103 ;  /* 0x0000006700b27308 */ /* 0x0003e20000000800 */
[----:B------:R-:W-:Y:S03]  /*acd0*/  LDSM.16.MT88.4 R172, [R185+0x2000] ;  /* 0x00200000b9ac783b */ /* 0x000fe60000004200 */
[----:B-1----:R-:W-:Y:S06]  /*ace0*/  FFMA.FTZ R103, R179, c[0x0][0x2d0], -R101 ;  /* 0x0000b400b3677a23 */ /* 0x002fec0000010865 */
[----:B------:R1:W1:Y:S01]  /*acf0*/  MUFU.EX2 R179, R103 ;  /* 0x0000006700b37308 */ /* 0x0002620000000800 */
[-C--:B--2---:R-:W-:Y:S08]  /*ad00*/  HMMA.16816.F32.BF16 R84, R160, R116.reuse, R84 ;  /* 0x00000074a054723c */ /* 0x084ff00000041854 */
[C---:B------:R-:W-:Y:S07]  /*ad10*/  HMMA.16816.F32.BF16 R88, R112.reuse, R116, R88 ;  /* 0x000000747058723c */ /* 0x040fee0000041858 */
[----:B------:R-:W-:Y:S01]  /*ad20*/  F2FP.BF16.PACK_AB R116, R221, R220 ;  /* 0x000000dcdd74723e */ /* 0x000fe200000010ff */
[-C--:B------:R-:W-:Y:S01]  /*ad30*/  HMMA.16816.F32.BF16 R92, R112, R118.reuse, R92 ;  /* 0x00000076705c723c */ /* 0x080fe2000004185c */
[----:B------:R-:W-:Y:S03]  /*ad40*/  F2FP.BF16.PACK_AB R117, R176, R177 ;  /* 0x000000b1b075723e */ /* 0x000fe600000010ff */
[--C-:B-1----:R-:W-:Y:S02]  /*ad50*/  FFMA.FTZ R103, R208, c[0x0][0x2d0], -R109.reuse ;  /* 0x0000b400d0677a23 */ /* 0x102fe4000001086d */
[----:B------:R-:W-:Y:S01]  /*ad60*/  FFMA.FTZ R109, R206, c[0x0][0x2d0], -R109 ;  /* 0x0000b400ce6d7a23 */ /* 0x000fe2000001086d */
[----:B------:R-:W-:Y:S01]  /*ad70*/  F2FP.BF16.PACK_AB R112, R235, R234 ;  /* 0x000000eaeb70723e */ /* 0x000fe200000010ff */
[----:B------:R-:W-:Y:S01]  /*ad80*/  HMMA.16816.F32.BF16 R96, R160, R118, R96 ;  /* 0x00000076a060723c */ /* 0x000fe20000041860 */
[----:B------:R-:W-:Y:S01]  /*ad90*/  F2FP.BF16.PACK_AB R113, R231, R233 ;  /* 0x000000e9e771723e */ /* 0x000fe200000010ff */
[----:B------:R-:W1:Y:S02]  /*ada0*/  MUFU.EX2 R211, R103 ;  /* 0x0000006700d37308 */ /* 0x000e640000000800 */
[----:B------:R-:W-:Y:S02]  /*adb0*/  F2FP.BF16.PACK_AB R114, R225, R230 ;  /* 0x000000e6e172723e */ /* 0x000fe400000010ff */
[----:B------:R-:W-:Y:S02]  /*adc0*/  F2FP.BF16.PACK_AB R115, R224, R223 ;  /* 0x000000dfe073723e */ /* 0x000fe400000010ff */
[----:B------:R-:W-:Y:S04]  /*add0*/  F2FP.BF16.PACK_AB R118, R219, R222 ;  /* 0x000000dedb76723e */ /* 0x000fe800000010ff */
[----:B------:R2:W-:Y:S01]  /*ade0*/  MUFU.EX2 R206, R124 ;  /* 0x0000007c00ce7308 */ /* 0x0005e20000000800 */
[-C--:B------:R-:W-:Y:S01]  /*adf0*/  HMMA.16816.F32.BF16 R4, R112, R120.reuse, R4 ;  /* 0x000000787004723c */ /* 0x080fe20000041804 */
[----:B------:R-:W-:Y:S01]  /*ae00*/  F2FP.BF16.PACK_AB R119, R179, R178 ;  /* 0x000000b2b377723e */ /* 0x000fe200000010ff */
[----:B-----5:R-:W-:Y:S06]  /*ae10*/  FFMA.FTZ R3, R3, R133, R240 ;  /* 0x0000008503037223 */ /* 0x020fec00000100f0 */
[C---:B------:R-:W-:Y:S01]  /*ae20*/  HMMA.16816.F32.BF16 R8, R116.reuse, R120, R8 ;  /* 0x000000787408723c */ /* 0x040fe20000041808 */
[----:B------:R-:W5:Y:S03]  /*ae30*/  MUFU.EX2 R207, R109 ;  /* 0x0000006d00cf7308 */ /* 0x000f660000000800 */
[----:B------:R-:W-:Y:S01]  /*ae40*/  FADD.FTZ R3, R241, R3 ;  /* 0x00000003f1037221 */ /* 0x000fe20000010000 */
[----:B-1----:R-:W-:Y:S01]  /*ae50*/  F2FP.BF16.PACK_AB R160, R211, R210 ;  /* 0x000000d2d3a0723e */ /* 0x002fe200000010ff */
[--C-:B------:R-:W-:Y:S01]  /*ae60*/  FFMA.FTZ R103, R215, c[0x0][0x2d0], -R111.reuse ;  /* 0x0000b400d7677a23 */ /* 0x100fe2000001086f */
[----:B------:R-:W-:Y:S01]  /*ae70*/  MOV R215, R128 ;  /* 0x0000008000d77202 */ /* 0x000fe20000000f00 */
[-C--:B------:R-:W-:Y:S03]  /*ae80*/  HMMA.16816.F32.BF16 R12, R116, R122.reuse, R12 ;  /* 0x0000007a740c723c */ /* 0x080fe6000004180c */
[----:B------:R1:W-:Y:S01]  /*ae90*/  MUFU.EX2 R209, R103 ;  /* 0x0000006700d17308 */ /* 0x0003e20000000800 */
[----:B--2---:R-:W-:Y:S04]  /*aea0*/  LDSM.16.MT88.4 R124, [R185+0x800] ;  /* 0x00080000b97c783b */ /* 0x004fe80000004200 */
[C---:B------:R-:W-:Y:S04]  /*aeb0*/  HMMA.16816.F32.BF16 R16, R112.reuse, R122, R16 ;  /* 0x0000007a7010723c */ /* 0x040fe80000041810 */
[----:B------:R-:W2:Y:S01]  /*aec0*/  LDSM.16.MT88.4 R120, [R186+0x400] ;  /* 0x00040000ba78783b */ /* 0x000ea20000004200 */
[----:B-----5:R-:W-:Y:S01]  /*aed0*/  F2FP.BF16.PACK_AB R162, R207, R206 ;  /* 0x000000cecfa2723e */ /* 0x020fe200000010ff */
[--C-:B-1----:R-:W-:Y:S01]  /*aee0*/  FFMA.FTZ R103, R216, c[0x0][0x2d0], -R111.reuse ;  /* 0x0000b400d8677a23 */ /* 0x102fe2000001086f */
[----:B------:R-:W-:Y:S03]  /*aef0*/  MOV R216, R131 ;  /* 0x0000008300d87202 */ /* 0x000fe60000000f00 */
[----:B------:R-:W1:Y:S01]  /*af00*/  MUFU.EX2 R208, R103 ;  /* 0x0000006700d07308 */ /* 0x000e620000000800 */
[-C--:B--2---:R-:W-:Y:S01]  /*af10*/  HMMA.16816.F32.BF16 R20, R112, R120.reuse, R20 ;  /* 0x000000787014723c */ /* 0x084fe20000041814 */
[----:B-1----:R-:W-:Y:S01]  /*af20*/  F2FP.BF16.PACK_AB R161, R208, R209 ;  /* 0x000000d1d0a1723e */ /* 0x002fe200000010ff */
[--C-:B------:R-:W-:Y:S01]  /*af30*/  FFMA.FTZ R103, R218, c[0x0][0x2d0], -R111.reuse ;  /* 0x0000b400da677a23 */ /* 0x100fe2000001086f */
[----:B------:R-:W-:Y:S01]  /*af40*/  MOV R218, R130 ;  /* 0x0000008200da7202 */ /* 0x000fe20000000f00 */
[----:B------:R-:W-:Y:S05]  /*af50*/  FFMA.FTZ R111, R217, c[0x0][0x2d0], -R111 ;  /* 0x0000b400d96f7a23 */ /* 0x000fea000001086f */
[----:B------:R1:W-:Y:S01]  /*af60*/  MUFU.EX2 R204, R103 ;  /* 0x0000006700cc7308 */ /* 0x0003e20000000800 */
[C---:B------:R-:W-:Y:S08]  /*af70*/  HMMA.16816.F32.BF16 R24, R116.reuse, R120, R24 ;  /* 0x000000787418723c */ /* 0x040ff00000041818 */
[-C--:B------:R-:W-:Y:S01]  /*af80*/  HMMA.16816.F32.BF16 R28, R116, R122.reuse, R28 ;  /* 0x0000007a741c723c */ /* 0x080fe2000004181c */
[----:B------:R-:W2:Y:S07]  /*af90*/  MUFU.EX2 R205, R111 ;  /* 0x0000006f00cd7308 */ /* 0x000eae0000000800 */
[C---:B------:R-:W-:Y:S01]  /*afa0*/  HMMA.16816.F32.BF16 R32, R112.reuse, R122, R32 ;  /* 0x0000007a7020723c */ /* 0x040fe20000041820 */
[----:B------:R-:W5:Y:S03]  /*afb0*/  LDSM.16.MT88.4 R120, [R185+0x1000] ;  /* 0x00100000b978783b */ /* 0x000f660000004200 */
[--C-:B-1----:R-:W-:Y:S04]  /*afc0*/  FFMA.FTZ R103, R214, c[0x0][0x2d0], -R110.reuse ;  /* 0x0000b400d6677a23 */ /* 0x102fe8000001086e */
[----:B------:R1:W-:Y:S01]  /*afd0*/  MUFU.EX2 R111, R103 ;  /* 0x00000067006f7308 */ /* 0x0003e20000000800 */
[----:B--2---:R-:W-:Y:S03]  /*afe0*/  F2FP.BF16.PACK_AB R163, R205, R204 ;  /* 0x000000cccda3723e */ /* 0x004fe600000010ff */
[--C-:B-1----:R-:W-:Y:S06]  /*aff0*/  FFMA.FTZ R103, R213, c[0x0][0x2d0], -R110.reuse ;  /* 0x0000b400d5677a23 */ /* 0x102fec000001086e */
[----:B------:R-:W1:Y:S01]  /*b000*/  MUFU.EX2 R180, R103 ;  /* 0x0000006700b47308 */ /* 0x000e620000000800 */
[-C--:B-----5:R-:W-:Y:S08]  /*b010*/  HMMA.16816.F32.BF16 R36, R112, R120.reuse, R36 ;  /* 0x000000787024723c */ /* 0x0a0ff00000041824 */
[C---:B------:R-:W-:Y:S08]  /*b020*/  HMMA.16816.F32.BF16 R40, R116.reuse, R120, R40 ;  /* 0x000000787428723c */ /* 0x040ff00000041828 */
[-C--:B------:R-:W-:Y:S01]  /*b030*/  HMMA.16816.F32.BF16 R44, R116, R122.reuse, R44 ;  /* 0x0000007a742c723c */ /* 0x080fe2000004182c */
[----:B-1----:R-:W-:Y:S03]  /*b040*/  F2FP.BF16.PACK_AB R164, R180, R111 ;  /* 0x0000006fb4a4723e */ /* 0x002fe600000010ff */
[--C-:B------:R-:W-:Y:S04]  /*b050*/  FFMA.FTZ R103, R212, c[0x0][0x2d0], -R110.reuse ;  /* 0x0000b400d4677a23 */ /* 0x100fe8000001086e */
[C---:B------:R-:W-:Y:S01]  /*b060*/  HMMA.16816.F32.BF16 R48, R112.reuse, R122, R48 ;  /* 0x0000007a7030723c */ /* 0x040fe20000041830 */
[----:B------:R-:W1:Y:S01]  /*b070*/  LDSM.16.MT88.4 R120, [R186+0x1000] ;  /* 0x00100000ba78783b */ /* 0x000e620000004200 */
[----:B------:R2:W-:Y:S02]  /*b080*/  MUFU.EX2 R203, R103 ;  /* 0x0000006700cb7308 */ /* 0x0005e40000000800 */
[----:B------:R-:W-:Y:S08]  /*b090*/  FFMA.FTZ R110, R202, c[0x0][0x2d0], -R110 ;  /* 0x0000b400ca6e7a23 */ /* 0x000ff0000001086e */
[----:B------:R-:W5:Y:S01]  /*b0a0*/  MUFU.EX2 R181, R110 ;  /* 0x0000006e00b57308 */ /* 0x000f620000000800 */
[--C-:B--2---:R-:W-:Y:S09]  /*b0b0*/  FFMA.FTZ R103, R182, c[0x0][0x2d0], -R101.reuse ;  /* 0x0000b400b6677a23 */ /* 0x104ff20000010865 */
[----:B------:R2:W-:Y:S01]  /*b0c0*/  MUFU.EX2 R109, R103 ;  /* 0x00000067006d7308 */ /* 0x0005e20000000800 */
[----:B-----5:R-:W-:Y:S01]  /*b0d0*/  F2FP.BF16.PACK_AB R166, R181, R203 ;  /* 0x000000cbb5a6723e */ /* 0x020fe200000010ff */
[-C--:B-1----:R-:W-:Y:S08]  /*b0e0*/  HMMA.16816.F32.BF16 R52, R112, R120.reuse, R52 ;  /* 0x000000787034723c */ /* 0x082ff00000041834 */
[C---:B------:R-:W-:Y:S01]  /*b0f0*/  HMMA.16816.F32.BF16 R56, R116.reuse, R120, R56 ;  /* 0x000000787438723c */ /* 0x040fe20000041838 */
[--C-:B--2---:R-:W-:Y:S07]  /*b100*/  FFMA.FTZ R103, R183, c[0x0][0x2d0], -R101.reuse ;  /* 0x0000b400b7677a23 */ /* 0x104fee0000010865 */
[-C--:B------:R-:W-:Y:S01]  /*b110*/  HMMA.16816.F32.BF16 R60, R116, R122.reuse, R60 ;  /* 0x0000007a743c723c */ /* 0x080fe2000004183c */
[----:B------:R-:W1:Y:S07]  /*b120*/  MUFU.EX2 R104, R103 ;  /* 0x0000006700687308 */ /* 0x000e6e0000000800 */
[C---:B------:R-:W-:Y:S01]  /*b130*/  HMMA.16816.F32.BF16 R64, R112.reuse, R122, R64 ;  /* 0x0000007a7040723c */ /* 0x040fe20000041840 */
[----:B------:R-:W2:Y:S03]  /*b140*/  LDSM.16.MT88.4 R120, [R185+0x1c00] ;  /* 0x001c0000b978783b */ /* 0x000ea60000004200 */
[----:B-1----:R-:W-:Y:S01]  /*b150*/  F2FP.BF16.PACK_AB R165, R104, R109 ;  /* 0x0000006d68a5723e */ /* 0x002fe200000010ff */
[--C-:B------:R-:W-:Y:S02]  /*b160*/  FFMA.FTZ R103, R201, c[0x0][0x2d0], -R101.reuse ;  /* 0x0000b400c9677a23 */ /* 0x100fe40000010865 */
[----:B------:R-:W-:Y:S02]  /*b170*/  FFMA.FTZ R101, R105, c[0x0][0x2d0], -R101 ;  /* 0x0000b40069657a23 */ /* 0x000fe40000010865 */
[----:B------:R3:W-:Y:S10]  /*b180*/  MUFU.EX2 R110, R103 ;  /* 0x00000067006e7308 */ /* 0x0007f40000000800 */
[----:B------:R-:W1:Y:S01]  /*b190*/  MUFU.EX2 R101, R101 ;  /* 0x0000006500657308 */ /* 0x000e620000000800 */
[-C--:B--2---:R-:W-:Y:S01]  /*b1a0*/  HMMA.16816.F32.BF16 R68, R112, R120.reuse, R68 ;  /* 0x000000787044723c */ /* 0x084fe20000041844 */
[----:B---3--:R-:W-:Y:S02]  /*b1b0*/  FFMA.FTZ R103, R100, R134, R248 ;  /* 0x0000008664677223 */ /* 0x008fe400000100f8 */
[----:B----4-:R-:W-:Y:S05]  /*b1c0*/  FFMA.FTZ R100, R2, R132, R237 ;  /* 0x0000008402647223 */ /* 0x010fea00000100ed */
[C---:B------:R-:W-:Y:S01]  /*b1d0*/  HMMA.16816.F32.BF16 R72, R116.reuse, R120, R72 ;  /* 0x000000787448723c */ /* 0x040fe20000041848 */
[----:B------:R-:W-:Y:S03]  /*b1e0*/  FADD.FTZ R2, R251, R103 ;  /* 0x00000067fb027221 */ /* 0x000fe60000010000 */
[----:B------:R-:W-:Y:S02]  /*b1f0*/  FADD.FTZ R103, R242, R3 ;  /* 0x00000003f2677221 */ /* 0x000fe40000010000 */
[----:B------:R-:W-:Y:S01]  /*b200*/  FADD.FTZ R2, R249, R2 ;  /* 0x00000002f9027221 */ /* 0x000fe20000010000 */
[----:B-1----:R-:W-:Y:S01]  /*b210*/  F2FP.BF16.PACK_AB R167, R101, R110 ;  /* 0x0000006e65a7723e */ /* 0x002fe200000010ff */
[-C--:B------:R-:W-:Y:S01]  /*b220*/  HMMA.16816.F32.BF16 R76, R116, R122.reuse, R76 ;  /* 0x0000007a744c723c */ /* 0x080fe2000004184c */
[----:B------:R-:W-:Y:S03]  /*b230*/  FFMA.FTZ R3, R0, R129, R238 ;  /* 0x0000008100037223 */ /* 0x000fe600000100ee */
[----:B------:R-:W-:Y:S02]  /*b240*/  FADD.FTZ R100, R239, R100 ;  /* 0x00000064ef647221 */ /* 0x000fe40000010000 */
[----:B------:R-:W-:Y:S02]  /*b250*/  FADD.FTZ R3, R243, R3 ;  /* 0x00000003f3037221 */ /* 0x000fe40000010000 */
[C---:B------:R-:W-:Y:S01]  /*b260*/  HMMA.16816.F32.BF16 R80, R112.reuse, R122, R80 ;  /* 0x0000007a7050723c */ /* 0x040fe20000041850 */
[----:B------:R-:W1:Y:S03]  /*b270*/  LDSM.16.MT88.4 R120, [R186+0x1c00] ;  /* 0x001c0000ba78783b */ /* 0x000e660000004200 */
[----:B------:R-:W-:Y:S01]  /*b280*/  FADD.FTZ R0, R250, R100 ;  /* 0x00000064fa007221 */ /* 0x000fe20000010000 */
[----:B------:R-:W-:Y:S01]  /*b290*/  MOV R100, R108 ;  /* 0x0000006c00647202 */ /* 0x000fe20000000f00 */
[----:B------:R-:W-:Y:S02]  /*b2a0*/  FADD.FTZ R3, R244, R3 ;  /* 0x00000003f4037221 */ /* 0x000fe40000010000 */
[----:B------:R-:W-:Y:S04]  /*b2b0*/  FADD.FTZ R0, R215, R0 ;  /* 0x00000000d7007221 */ /* 0x000fe80000010000 */
[----:B------:R-:W-:Y:S04]  /*b2c0*/  FADD.FTZ R3, R245, R3 ;  /* 0x00000003f5037221 */ /* 0x000fe80000010000 */
[----:B------:R-:W-:Y:S04]  /*b2d0*/  FADD.FTZ R3, R177, R3 ;  /* 0x00000003b1037221 */ /* 0x000fe80000010000 */
[----:B------:R-:W-:Y:S04]  /*b2e0*/  FADD.FTZ R3, R176, R3 ;  /* 0x00000003b0037221 */ /* 0x000fe80000010000 */
[----:B------:R-:W-:Y:S04]  /*b2f0*/  FADD.FTZ R3, R178, R3 ;  /* 0x00000003b2037221 */ /* 0x000fe80000010000 */
[----:B------:R-:W-:Y:S01]  /*b300*/  FADD.FTZ R3, R179, R3 ;  /* 0x00000003b3037221 */ /* 0x000fe20000010000 */
[-C--:B-1----:R-:W-:Y:S08]  /*b310*/  HMMA.16816.F32.BF16 R84, R112, R120.reuse, R84 ;  /* 0x000000787054723c */ /* 0x082ff00000041854 */
[C---:B------:R-:W-:Y:S08]  /*b320*/  HMMA.16816.F32.BF16 R88, R116.reuse, R120, R88 ;  /* 0x000000787458723c */ /* 0x040ff00000041858 */
[-C--:B------:R-:W-:Y:S08]  /*b330*/  HMMA.16816.F32.BF16 R92, R116, R122.reuse, R92 ;  /* 0x0000007a745c723c */ /* 0x080ff0000004185c */
[----:B------:R-:W-:Y:S08]  /*b340*/  HMMA.16816.F32.BF16 R96, R112, R122, R96 ;  /* 0x0000007a7060723c */ /* 0x000ff00000041860 */
[-C--:B------:R-:W-:Y:S01]  /*b350*/  HMMA.16816.F32.BF16 R112, R160, R124.reuse, R4 ;  /* 0x0000007ca070723c */ /* 0x080fe20000041804 */
[----:B------:R-:W1:Y:S07]  /*b360*/  LDSM.16.MT88.4 R4, [R186+0x2000] ;  /* 0x00200000ba04783b */ /* 0x000e6e0000004200 */
[C---:B------:R-:W-:Y:S01]  /*b370*/  HMMA.16816.F32.BF16 R116, R164.reuse, R124, R8 ;  /* 0x0000007ca474723c */ /* 0x040fe20000041808 */
[----:B------:R-:W2:Y:S06]  /*b380*/  LDL R11, [R1+0x14] ;  /* 0x00001400010b7983 */ /* 0x000eac0000100800 */
[----:B------:R-:W-:Y:S01]  /*b390*/  FADD.FTZ R8, R220, R0 ;  /* 0x00000000dc087221 */ /* 0x000fe20000010000 */
[-C--:B------:R-:W-:Y:S01]  /*b3a0*/  HMMA.16816.F32.BF16 R120, R164, R126.reuse, R12 ;  /* 0x0000007ea478723c */ /* 0x080fe2000004180c */
[----:B------:R-:W-:Y:S03]  /*b3b0*/  FADD.FTZ R9, R218, R2 ;  /* 0x00000002da097221 */ /* 0x000fe60000010000 */
[----:B------:R-:W-:Y:S01]  /*b3c0*/  FADD.FTZ R2, R216, R103 ;  /* 0x00000067d8027221 */ /* 0x000fe20000010000 */
[----:B------:R-:W-:Y:S01]  /*b3d0*/  MOV R103, R106 ;  /* 0x0000006a00677202 */ /* 0x000fe20000000f00 */
[----:B------:R-:W-:Y:S02]  /*b3e0*/  FADD.FTZ R9, R234, R9 ;  /* 0x00000009ea097221 */ /* 0x000fe40000010000 */
[C---:B------:R-:W-:Y:S01]  /*b3f0*/  HMMA.16816.F32.BF16 R124, R160.reuse, R126, R16 ;  /* 0x0000007ea07c723c */ /* 0x040fe20000041810 */
[----:B------:R-:W-:Y:S03]  /*b400*/  FADD.FTZ R10, R233, R2 ;  /* 0x00000002e90a7221 */ /* 0x000fe60000010000 */
[----:B------:R-:W-:Y:S02]  /*b410*/  FADD.FTZ R2, R235, R9 ;  /* 0x00000009eb027221 */ /* 0x000fe40000010000 */
[----:B------:R-:W-:Y:S02]  /*b420*/  FADD.FTZ R0, R231, R10 ;  /* 0x0000000ae7007221 */ /* 0x000fe40000010000 */
[-C--:B------:R-:W-:Y:S01]  /*b430*/  HMMA.16816.F32.BF16 R128, R160, R140.reuse, R20 ;  /* 0x0000008ca080723c */ /* 0x080fe20000041814 */
[----:B------:R-:W-:Y:S03]  /*b440*/  FADD.FTZ R9, R221, R8 ;  /* 0x00000008dd097221 */ /* 0x000fe60000010000 */
[----:B------:R-:W-:Y:S02]  /*b450*/  FADD.FTZ R8, R223, R0 ;  /* 0x00000000df087221 */ /* 0x000fe40000010000 */
[----:B------:R-:W-:Y:S02]  /*b460*/  FADD.FTZ R10, R230, R2 ;  /* 0x00000002e60a7221 */ /* 0x000fe40000010000 */
[C---:B------:R-:W-:Y:S01]  /*b470*/  HMMA.16816.F32.BF16 R132, R164.reuse, R140, R24 ;  /* 0x0000008ca484723c */ /* 0x040fe20000041818 */
[----:B------:R-:W-:Y:S03]  /*b480*/  FADD.FTZ R2, R222, R9 ;  /* 0x00000009de027221 */ /* 0x000fe60000010000 */
[----:B------:R-:W-:Y:S04]  /*b490*/  FADD.FTZ R0, R225, R10 ;  /* 0x0000000ae1007221 */ /* 0x000fe80000010000 */
        /* <DEDUP_REMOVED lines=17> */
[-C--:B------:R-:W-:Y:S01]  /*b5b0*/  HMMA.16816.F32.BF16 R92, R164, R6.reuse, R92 ;  /* 0x00000006a45c723c */ /* 0x080fe2000004185c */
[----:B------:R-:W-:Y:S03]  /*b5c0*/  FADD.FTZ R8, R219, R2 ;  /* 0x00000002db087221 */ /* 0x000fe60000010000 */
[----:B------:R-:W-:Y:S02]  /*b5d0*/  FADD.FTZ R4, R210, R0 ;  /* 0x00000000d2047221 */ /* 0x000fe40000010000 */
[----:B------:R-:W-:Y:S02]  /*b5e0*/  FADD.FTZ R2, R209, R5 ;  /* 0x00000005d1027221 */ /* 0x000fe40000010000 */
[----:B------:R-:W-:Y:S01]  /*b5f0*/  FADD.FTZ R0, R111, R8 ;  /* 0x000000086f007221 */ /* 0x000fe20000010000 */
[----:B------:R-:W-:Y:S03]  /*b600*/  HMMA.16816.F32.BF16 R96, R160, R6, R96 ;  /* 0x00000006a060723c */ /* 0x000fe60000041860 */
[----:B------:R-:W-:Y:S02]  /*b610*/  FADD.FTZ R4, R211, R4 ;  /* 0x00000004d3047221 */ /* 0x000fe40000010000 */
[----:B------:R-:W-:Y:S02]  /*b620*/  FADD.FTZ R5, R208, R2 ;  /* 0x00000002d0057221 */ /* 0x000fe40000010000 */
[----:B------:R-:W-:Y:S02]  /*b630*/  FADD.FTZ R2, R109, R3 ;  /* 0x000000036d027221 */ /* 0x000fe40000010000 */
[----:B------:R-:W-:Y:S03]  /*b640*/  FADD.FTZ R3, R180, R0 ;  /* 0x00000000b4037221 */ /* 0x000fe60000010000 */
[----:B------:R-:W-:Y:S02]  /*b650*/  FADD.FTZ R0, R206, R4 ;  /* 0x00000004ce007221 */ /* 0x000fe40000010000 */
[----:B------:R-:W-:Y:S02]  /*b660*/  FADD.FTZ R4, R204, R5 ;  /* 0x00000005cc047221 */ /* 0x000fe40000010000 */
[----:B------:R-:W-:Y:S02]  /*b670*/  FADD.FTZ R5, R207, R0 ;  /* 0x00000000cf057221 */ /* 0x000fe40000010000 */
[----:B------:R-:W-:Y:S02]  /*b680*/  FADD.FTZ R4, R205, R4 ;  /* 0x00000004cd047221 */ /* 0x000fe40000010000 */
[----:B------:R-:W-:Y:S01]  /*b690*/  FADD.FTZ R2, R104, R2 ;  /* 0x0000000268027221 */ /* 0x000fe20000010000 */
[----:B------:R1:W-:Y:S01]  /*b6a0*/  STL [R1+0x4], R5 ;  /* 0x0000040501007387 */ /* 0x0003e20000100800 */
[----:B------:R-:W-:Y:S01]  /*b6b0*/  FADD.FTZ R3, R203, R3 ;  /* 0x00000003cb037221 */ /* 0x000fe20000010000 */
[----:B------:R-:W-:Y:S01]  /*b6c0*/  MOV R104, R102 ;  /* 0x0000006600687202 */ /* 0x000fe20000000f00 */
[----:B------:R-:W-:Y:S01]  /*b6d0*/  FADD.FTZ R0, R110, R2 ;  /* 0x000000026e007221 */ /* 0x000fe20000010000 */
[----:B------:R1:W-:Y:S01]  /*b6e0*/  STL [R1], R4 ;  /* 0x0000000401007387 */ /* 0x0003e20000100800 */
[----:B------:R-:W-:Y:S02]  /*b6f0*/  FADD.FTZ R2, R181, R3 ;  /* 0x00000003b5027221 */ /* 0x000fe40000010000 */
[----:B------:R-:W-:Y:S01]  /*b700*/  FADD.FTZ R0, R101, R0 ;  /* 0x0000000065007221 */ /* 0x000fe20000010000 */
[----:B------:R-:W-:Y:S02]  /*b710*/  MOV R101, R107 ;  /* 0x0000006b00657202 */ /* 0x000fe40000000f00 */
[----:B------:R1:W-:Y:S04]  /*b720*/  STL [R1+0x8], R2 ;  /* 0x0000080201007387 */ /* 0x0003e80000100800 */
[----:B------:R1:W-:Y:S01]  /*b730*/  STL [R1+0xc], R0 ;  /* 0x00000c0001007387 */ /* 0x0003e20000100800 */
[C---:B--2---:R-:W-:Y:S02]  /*b740*/  ISETP.GT.AND P0, PT, R200.reuse, R11, PT ;  /* 0x0000000bc800720c */ /* 0x044fe40003f04270 */
[----:B------:R-:W-:Y:S11]  /*b750*/  IADD3 R200, R200, -0x1, RZ ;  /* 0xffffffffc8c87810 */ /* 0x000ff60007ffe0ff */
[----:B-1----:R-:W-:-:S05]  /*b760*/  @P0 BRA `(.L_x_544) ;  /* 0xffffbcb000000947 */ /* 0x002fca000383ffff */
.L_x_523:
[----:B------:R-:W2:Y:S01]  /*b770*/  LDL R0, [R1+0x18] ;  /* 0x0000180001007983 */ /* 0x000ea20000100800 */
[----:B-1----:R-:W-:-:S02]  /*b780*/  IMAD.MOV.U32 R2, RZ, RZ, c[0x0][0x2c4] ;  /* 0x0000b100ff027624 */ /* 0x002fc400078e00ff */
[----:B------:R-:W-:-:S03]  /*b790*/  IMAD.MOV.U32 R4, RZ, RZ, c[0x0][0x32c] ;  /* 0x0000cb00ff047624 */ /* 0x000fc600078e00ff */
[----:B------:R-:W-:Y:S02]  /*b7a0*/  ISETP.NE.AND P1, PT, R2, 0x1, PT ;  /* 0x000000010200780c */ /* 0x000fe40003f25270 */
[----:B------:R-:W-:Y:S02]  /*b7b0*/  ISETP.GE.AND P0, PT, R4, 0x1, PT ;  /* 0x000000010400780c */ /* 0x000fe40003f06270 */
[----:B------:R-:W-:Y:S02]  /*b7c0*/  IADD3 R2, R227, 0x1, -R226 ;  /* 0x00000001e3027810 */ /* 0x000fe40007ffe8e2 */
[----:B--2---:R-:W-:-:S07]  /*b7d0*/  IADD3 R0, R0, 0x7f, RZ ;  /* 0x0000007f00007810 */ /* 0x004fce0007ffe0ff */
[----:B------:R-:W-:-:S05]  /*b7e0*/  @P1 IMAD.HI.U32 R3, R0, c[0x0][0x2c8], RZ ;  /* 0x0000b20000031a27 */ /* 0x000fca00078e00ff */
[----:B------:R-:W-:-:S05]  /*b7f0*/  @P1 SHF.R.U32.HI R0, RZ, c[0x0][0x2cc], R3 ;  /* 0x0000b300ff001a19 */ /* 0x000fca0000011603 */
[----:B------:R-:W-:-:S05]  /*b800*/  IMAD.IADD R0, R2, 0x1, R0 ;  /* 0x0000000102007824 */ /* 0x000fca00078e0200 */
[----:B------:R-:W-:Y:S01]  /*b810*/  IADD3 R2, R0, -c[0x0][0x324], RZ ;  /* 0x8000c90000027a10 */ /* 0x000fe20007ffe0ff */
[----:B------:R-:W-:Y:S05]  /*b820*/  @!P0 BRA `(.L_x_545) ;  /* 0x0000011000008947 */ /* 0x000fea0003800000 */
[----:B------:R-:W-:Y:S01]  /*b830*/  ISETP.GT.AND P0, PT, R0, -0x1, PT ;  /* 0xffffffff0000780c */ /* 0x000fe20003f04270 */
[----:B------:R-:W-:-:S12]  /*b840*/  BSSY B0, `(.L_x_546) ;  /* 0x000000d000007945 */ /* 0x000fd80003800000 */
        /* <DEDUP_REMOVED lines=8> */
.L_x_547:
[----:B------:R-:W-:-:S04]  /*b8d0*/  MOV R3, c[0x0][0x32c] ;  /* 0x0000cb0000037a02 */ /* 0x000fc80000000f00 */
[----:B------:R-:W-:-:S13]  /*b8e0*/  ISETP.NE.AND P0, PT, R3, 0x1, PT ;  /* 0x000000010300780c */ /* 0x000fda0003f05270 */
[----:B------:R-:W-:-:S05]  /*b8f0*/  @P0 IMAD.HI.U32 R3, R0, c[0x0][0x330], RZ ;  /* 0x0000cc0000030a27 */ /* 0x000fca00078e00ff */
[----:B------:R-:W-:Y:S02]  /*b900*/  @P0 SHF.R.U32.HI R0, RZ, c[0x0][0x334], R3 ;  /* 0x0000cd00ff000a19 */ /* 0x000fe40000011603 */
.L_x_548:
[----:B------:R-:W-:Y:S05]  /*b910*/  BSYNC B0 ;  /* 0x0000000000007941 */ /* 0x000fea0003800000 */
.L_x_546:
[----:B------:R-:W-:-:S05]  /*b920*/  IMAD R0, R0, c[0x0][0x32c], RZ ;  /* 0x0000cb0000007a24 */ /* 0x000fca00078e02ff */
[----:B------:R-:W-:-:S03]  /*b930*/  IMNMX R2, R2, R0, !PT ;  /* 0x0000000002027217 */ /* 0x000fc60007800200 */
.L_x_545:
[----:B------:R-:W2:Y:S01]  /*b940*/  LDL R3, [R1+0x10] ;  /* 0x0000100001037983 */ /* 0x000ea20000100800 */
[----:B------:R-:W-:-:S05]  /*b950*/  IADD3 R2, R2, 0x2f, RZ ;  /* 0x0000002f02027810 */ /* 0x000fca0007ffe0ff */
[----:B------:R-:W-:-:S05]  /*b960*/  IMAD.HI R2, R2, 0x2aaaaaab, RZ ;  /* 0x2aaaaaab02027827 */ /* 0x000fca00078e02ff */
[----:B------:R-:W-:-:S04]  /*b970*/  SHF.R.U32.HI R0, RZ, 0x1f, R2 ;  /* 0x0000001fff007819 */ /* 0x000fc80000011602 */
[----:B------:R-:W-:-:S04]  /*b980*/  LEA.HI.SX32 R0, R2, R0, 0x1d ;  /* 0x0000000002007211 */ /* 0x000fc800078feaff */
[----:B--2---:R-:W-:-:S04]  /*b990*/  IMNMX R245, R3, R0, !PT ;  /* 0x0000000003f57217 */ /* 0x004fc80007800200 */
[----:B------:R-:W-:-:S13]  /*b9a0*/  ISETP.GE.AND P0, PT, R200, R245, PT ;  /* 0x000000f5c800720c */ /* 0x000fda0003f06270 */
[----:B------:R-:W-:Y:S05]  /*b9b0*/  @!P0 BRA `(.L_x_549) ;  /* 0x000030c000008947 */ /* 0x000fea0003800000 */
.L_x_554:
[----:B------:R-:W2:Y:S01]  /*b9c0*/  LDL R100, [R1+0x10] ;  /* 0x0000100001647983 */ /* 0x000ea20000100800 */
[----:B------:R-:W-:Y:S04]  /*b9d0*/  DEPBAR.LE SB0, 0x0 ;  /* 0x000080000000791a */ /* 0x000fe80000000000 */
[----:B-1----:R-:W1:Y:S01]  /*b9e0*/  S2R R101, SR_TID.X ;  /* 0x0000000000657919 */ /* 0x002e620000002100 */
[----:B------:R-:W-:Y:S01]  /*b9f0*/  WARPSYNC 0xffffffff ;  /* 0xffffffff00007948 */ /* 0x000fe20003800000 */
[----:B------:R-:W-:Y:S02]  /*ba00*/  BSSY B0, `(.L_x_550) ;  /* 0x0000043000007945 */ /* 0x000fe40003800000 */
[----:B------:R-:W-:Y:S01]  /*ba10*/  BAR.SYNC.DEFER_BLOCKING 0x0 ;  /* 0x0000000000007b1d */ /* 0x000fe20000010000 */
[C---:B------:R-:W-:Y:S01]  /*ba20*/  LOP3.LUT P6, RZ, R198.reuse, 0x100, RZ, 0xc0, !PT ;  /* 0x00000100c6ff7812 */ /* 0x040fe200078cc0ff */
[----:B------:R-:W-:Y:S01]  /*ba30*/  IMAD.MOV.U32 R2, RZ, RZ, R108 ;  /* 0x000000ffff027224 */ /* 0x000fe200078e006c */
[C---:B------:R-:W-:Y:S01]  /*ba40*/  LOP3.LUT P5, RZ, R198.reuse, 0x80, RZ, 0xc0, !PT ;  /* 0x00000080c6ff7812 */ /* 0x040fe200078ac0ff */
[----:B------:R-:W-:Y:S01]  /*ba50*/  IMAD.MOV.U32 R3, RZ, RZ, R107 ;  /* 0x000000ffff037224 */ /* 0x000fe200078e006b */
[----:B------:R-:W-:Y:S01]  /*ba60*/  LOP3.LUT P4, RZ, R198, 0x40, RZ, 0xc0, !PT ;  /* 0x00000040c6ff7812 */ /* 0x000fe2000788c0ff */
[----:B------:R-:W-:Y:S01]  /*ba70*/  IMAD.MOV.U32 R103, RZ, RZ, R106 ;  /* 0x000000ffff677224 */ /* 0x000fe200078e006a */
[----:B------:R3:W4:Y:S04]  /*ba80*/  LDSM.16.M88.4 R48, [R187] ;  /* 0x00000000bb30783b */ /* 0x0007280000000200 */
        /* <DEDUP_REMOVED lines=18> */
[----:B------:R-:W-:Y:S04]  /*bbb0*/  IMAD.WIDE.U32 R4, R4, 0x30, RZ ;  /* 0x0000003004047825 */ /* 0x000fe800078e00ff */
[----:B------:R-:W-:Y:S01]  /*bbc0*/  IMAD R0, R0, 0x30, RZ ;  /* 0x0000003000007824 */ /* 0x000fe200078e02ff */
[----:B------:R-:W-:Y:S01]  /*bbd0*/  IADD3 R7, P1, P0, R4, 0x20, R228 ;  /* 0x0000002004077810 */ /* 0x000fe2000783e0e4 */
[----:B------:R-:W-:Y:S02]  /*bbe0*/  @!P2 IMAD.MOV.U32 R9, RZ, RZ, c[0x0][0x20c] ;  /* 0x00008300ff09a624 */ /* 0x000fe400078e00ff */
[----:B------:R-:W-:Y:S02]  /*bbf0*/  IMAD.IADD R0, R5, 0x1, R0 ;  /* 0x0000000105007824 */ /* 0x000fe400078e0200 */
[----:B------:R-:W-:Y:S03]  /*bc00*/  @!P2 IMAD.MOV.U32 R5, RZ, RZ, c[0x0][0x208] ;  /* 0x00008200ff05a624 */ /* 0x000fe600078e00ff */
[----:B------:R-:W-:Y:S02]  /*bc10*/  IADD3.X R10, R0, RZ, R232, P1, P0 ;  /* 0x000000ff000a7210 */ /* 0x000fe40000fe04e8 */
[----:B------:R-:W-:Y:S04]  /*bc20*/  IADD3 R8, P1, P0, R4, 0x40, R228 ;  /* 0x0000004004087810 */ /* 0x000fe8000783e0e4 */
[----:B------:R-:W-:Y:S02]  /*bc30*/  IADD3.X R11, R0, RZ, R232, P1, P0 ;  /* 0x000000ff000b7210 */ /* 0x000fe40000fe04e8 */
[C---:B------:R-:W-:Y:S04]  /*bc40*/  @!P2 LEA R6, P0, R5.reuse, R4, 0x5 ;  /* 0x000000040506a211 */ /* 0x040fe800078028ff */
[----:B------:R-:W-:Y:S02]  /*bc50*/  @!P2 LEA.HI.X R5, R5, R0, R9, 0x5, P0 ;  /* 0x000000000505a211 */ /* 0x000fe400000f2c09 */
[C---:B------:R-:W-:Y:S04]  /*bc60*/  @!P2 IADD3 R20, P1, P0, R6.reuse, 0x20, R228 ;  /* 0x000000200614a810 */ /* 0x040fe8000783e0e4 */
[C---:B------:R-:W-:Y:S02]  /*bc70*/  @!P2 IADD3.X R22, R5.reuse, RZ, R232, P1, P0 ;  /* 0x000000ff0516a210 */ /* 0x040fe40000fe04e8 */
[----:B------:R-:W-:Y:S04]  /*bc80*/  @!P2 IADD3 R21, P1, P0, R6, 0x40, R228 ;  /* 0x000000400615a810 */ /* 0x000fe8000783e0e4 */
[--C-:B------:R-:W-:Y:S02]  /*bc90*/  @!P2 IADD3.X R23, R5, RZ, R232.reuse, P1, P0 ;  /* 0x000000ff0517a210 */ /* 0x100fe40000fe04e8 */
[----:B------:R-:W-:Y:S05]  /*bca0*/  IADD3 R4, P0, R228, R4, RZ ;  /* 0x00000004e4047210 */ /* 0x000fea0007f1e0ff */
[----:B------:R-:W-:Y:S01]  /*bcb0*/  IMAD.X R0, R0, 0x1, R232, P0 ;  /* 0x0000000100007824 */ /* 0x000fe200000e06e8 */
[C---:B------:R-:W-:Y:S04]  /*bcc0*/  LEA R14, P0, R4.reuse, c[0x0][0x1f8], 0x1 ;  /* 0x00007e00040e7a11 */ /* 0x040fe800078008ff */
[----:B------:R-:W-:Y:S02]  /*bcd0*/  LEA.HI.X R15, R4, c[0x0][0x1fc], R0, 0x1, P0 ;  /* 0x00007f00040f7a11 */ /* 0x000fe400000f0c00 */
[C---:B------:R-:W-:Y:S03]  /*bce0*/  LEA R12, P0, R7.reuse, c[0x0][0x1f8], 0x1 ;  /* 0x00007e00070c7a11 */ /* 0x040fe600078008ff */
[----:B------:R-:W-:Y:S01]  /*bcf0*/  @!PT LDS RZ, [RZ] ;  /* 0x00000000fffff984 */ /* 0x000fe20000000800 */
[----:B------:R-:W-:Y:S01]  /*bd00*/  @!PT LDS RZ, [RZ] ;  /* 0x00000000fffff984 */ /* 0x000fe20000000800 */
[----:B------:R-:W-:Y:S01]  /*bd10*/  @!PT LDS RZ, [RZ] ;  /* 0x00000000fffff984 */ /* 0x000fe20000000800 */
[----:B------:R1:W-:Y:S01]  /*bd20*/  LDGSTS.E.BYPASS.LTC128B.128 [R199+0x1880], [R14.64], !P6 ;  /* 0x018800000ec77fae */ /* 0x0003e2000f101d46 */
[----:B------:R-:W-:Y:S02]  /*bd30*/  LEA.HI.X R13, R7, c[0x0][0x1fc], R10, 0x1, P0 ;  /* 0x00007f00070d7a11 */ /* 0x000fe400000f0c0a */
[C---:B------:R-:W-:Y:S03]  /*bd40*/  LEA R10, P0, R8.reuse, c[0x0][0x1f8], 0x1 ;  /* 0x00007e00080a7a11 */ /* 0x040fe600078008ff */
[----:B------:R1:W-:Y:S01]  /*bd50*/  LDGSTS.E.BYPASS.LTC128B.128 [R199+0x2480], [R12.64], !P5 ;  /* 0x024800000cc77fae */ /* 0x0003e2000e901d46 */
[----:B------:R-:W-:Y:S02]  /*bd60*/  LEA.HI.X R11, R8, c[0x0][0x1fc], R11, 0x1, P0 ;  /* 0x00007f00080b7a11 */ /* 0x000fe400000f0c0b */
[----:B------:R-:W-:Y:S03]  /*bd70*/  @!P2 IADD3 R0, P0, R6, R228, RZ ;  /* 0x000000e40600a210 */ /* 0x000fe60007f1e0ff */
[----:B------:R1:W-:Y:S02]  /*bd80*/  LDGSTS.E.BYPASS.LTC128B.128 [R199+0x3080], [R10.64], !P4 ;  /* 0x030800000ac77fae */ /* 0x0003e4000e101d46 */
[----:B------:R-:W-:Y:S01]  /*bd90*/  @!P2 IMAD.X R5, R5, 0x1, R232, P0 ;  /* 0x000000010505a824 */ /* 0x000fe200000e06e8 */
[C---:B------:R-:W-:Y:S04]  /*bda0*/  @!P2 LEA R8, P0, R0.reuse, c[0x0][0x1f8], 0x1 ;  /* 0x00007e000008aa11 */ /* 0x040fe800078008ff */
[----:B------:R-:W-:Y:S02]  /*bdb0*/  @!P2 LEA.HI.X R9, R0, c[0x0][0x1fc], R5, 0x1, P0 ;  /* 0x00007f000009aa11 */ /* 0x000fe400000f0c05 */
[C---:B------:R-:W-:Y:S03]  /*bdc0*/  @!P2 LEA R6, P0, R20.reuse, c[0x0][0x1f8], 0x1 ;  /* 0x00007e001406aa11 */ /* 0x040fe600078008ff */
[----:B------:R1:W-:Y:S01]  /*bdd0*/  @!P2 LDGSTS.E.BYPASS.LTC128B.128 [R199+0x2080], [R8.64], !P6 ;  /* 0x0208000008c7afae */ /* 0x0003e2000f101d46 */
[----:B------:R-:W-:Y:S02]  /*bde0*/  @!P2 LEA.HI.X R7, R20, c[0x0][0x1fc], R22, 0x1, P0 ;  /* 0x00007f001407aa11 */ /* 0x000fe400000f0c16 */
[C---:B------:R-:W-:Y:S03]  /*bdf0*/  @!P2 LEA R4, P0, R21.reuse, c[0x0][0x1f8], 0x1 ;  /* 0x00007e001504aa11 */ /* 0x040fe600078008ff */
[----:B------:R1:W-:Y:S01]  /*be00*/  @!P2 LDGSTS.E.BYPASS.LTC128B.128 [R199+0x2c80], [R6.64], !P5 ;  /* 0x02c8000006c7afae */ /* 0x0003e2000e901d46 */
[----:B------:R-:W-:Y:S05]  /*be10*/  @!P2 LEA.HI.X R5, R21, c[0x0][0x1fc], R23, 0x1, P0 ;  /* 0x00007f001505aa11 */ /* 0x000fea00000f0c17 */
[----:B------:R1:W-:Y:S04]  /*be20*/  @!P2 LDGSTS.E.BYPASS.LTC128B.128 [R199+0x3880], [R4.64], !P4 ;  /* 0x0388000004c7afae */ /* 0x0003e8000e101d46 */
.L_x_551:
[----:B-1-34-:R-:W-:Y:S05]  /*be30*/  BSYNC B0 ;  /* 0x0000000000007941 */ /* 0x01afea0003800000 */
.L_x_550:
        /* <DEDUP_REMOVED lines=94> */
[----:B------:R-:W2:Y:S01]  /*c420*/  MUFU.TANH R179, R11 ;  /* 0x0000000b00b37308 */ /* 0x000ea20000002400 */
[----:B---3--:R-:W-:Y:S09]  /*c430*/  FMUL.FTZ R10, R17, c[0x0][0x320] ;  /* 0x0000c800110a7a20 */ /* 0x008ff20000410000 */
[----:B------:R-:W3:Y:S01]  /*c440*/  MUFU.TANH R110, R10 ;  /* 0x0000000a006e7308 */ /* 0x000ee20000002400 */
[----:B-1----:R-:W-:Y:S09]  /*c450*/  FMUL.FTZ R0, R6, c[0x0][0x320] ;  /* 0x0000c80006007a20 */ /* 0x002ff20000410000 */
[----:B------:R1:W1:Y:S02]  /*c460*/  MUFU.TANH R168, R0 ;  /* 0x0000000000a87308 */ /* 0x0002640000002400 */
[----:B-1----:R-:W-:Y:S02]  /*c470*/  FMUL.FTZ R0, R7, c[0x0][0x320] ;  /* 0x0000c80007007a20 */ /* 0x002fe40000410000 */
[----:B------:R-:W1:Y:S06]  /*c480*/  LDSM.16.M88.4 R4, [R191] ;  /* 0x00000000bf04783b */ /* 0x000e6c0000000200 */
[----:B------:R5:W1:Y:S02]  /*c490*/  MUFU.TANH R176, R0 ;  /* 0x0000000000b07308 */ /* 0x000a640000002400 */
[----:B-----5:R-:W-:Y:S02]  /*c4a0*/  FMUL.FTZ R0, R8, c[0x0][0x320] ;  /* 0x0000c80008007a20 */ /* 0x020fe40000410000 */
[----:B------:R-:W-:Y:S06]  /*c4b0*/  FMUL.FTZ R8, R19, c[0x0][0x320] ;  /* 0x0000c80013087a20 */ /* 0x000fec0000410000 */
[----:B------:R5:W2:Y:S10]  /*c4c0*/  MUFU.TANH R178, R0 ;  /* 0x0000000000b27308 */ /* 0x000ab40000002400 */
[----:B------:R-:W2:Y:S01]  /*c4d0*/  MUFU.TANH R19, R8 ;  /* 0x0000000800137308 */ /* 0x000ea20000002400 */
[-C--:B-1----:R-:W-:Y:S08]  /*c4e0*/  HMMA.16816.F32.BF16 R20, R164, R4.reuse, R20 ;  /* 0x00000004a414723c */ /* 0x082ff00000041814 */
[C---:B------:R-:W-:Y:S04]  /*c4f0*/  HMMA.16816.F32.BF16 R24, R172.reuse, R4, R24 ;  /* 0x00000004ac18723c */ /* 0x040fe80000041818 */
[----:B-----5:R-:W-:Y:S02]  /*c500*/  FMUL.FTZ R0, R9, c[0x0][0x320] ;  /* 0x0000c80009007a20 */ /* 0x020fe40000410000 */
[----:B------:R-:W-:Y:S02]  /*c510*/  FMUL.FTZ R9, R18, c[0x0][0x320] ;  /* 0x0000c80012097a20 */ /* 0x000fe40000410000 */
[-C--:B------:R-:W-:Y:S01]  /*c520*/  HMMA.16816.F32.BF16 R28, R172, R6.reuse, R28 ;  /* 0x00000006ac1c723c */ /* 0x080fe2000004181c */
[----:B------:R1:W1:Y:S07]  /*c530*/  MUFU.TANH R177, R0 ;  /* 0x0000000000b17308 */ /* 0x00026e0000002400 */
[C---:B------:R-:W-:Y:S03]  /*c540*/  HMMA.16816.F32.BF16 R32, R164.reuse, R6, R32 ;  /* 0x00000006a420723c */ /* 0x040fe60000041820 */
[----:B------:R5:W2:Y:S05]  /*c550*/  MUFU.TANH R109, R9 ;  /* 0x00000009006d7308 */ /* 0x000aaa0000002400 */
[----:B------:R-:W-:Y:S04]  /*c560*/  FMUL.FTZ R4, R27, c[0x0][0x320] ;  /* 0x0000c8001b047a20 */ /* 0x000fe80000410000 */
[----:B------:R-:W-:Y:S01]  /*c570*/  FMUL.FTZ R5, R26, c[0x0][0x320] ;  /* 0x0000c8001a057a20 */ /* 0x000fe20000410000 */
[----:B------:R-:W2:Y:S01]  /*c580*/  MUFU.TANH R206, R4 ;  /* 0x0000000400ce7308 */ /* 0x000ea20000002400 */
[----:B-1----:R-:W-:Y:S09]  /*c590*/  FMUL.FTZ R0, R12, c[0x0][0x320] ;  /* 0x0000c8000c007a20 */ /* 0x002ff20000410000 */
[----:B------:R1:W1:Y:S01]  /*c5a0*/  MUFU.TANH R161, R0 ;  /* 0x0000000000a17308 */ /* 0x0002620000002400 */
[----:B-----5:R-:W5:Y:S01]  /*c5b0*/  LDSM.16.M88.4 R8, [R190] ;  /* 0x00000000be08783b */ /* 0x020f620000000200 */
[----:B------:R-:W-:Y:S08]  /*c5c0*/  DEPBAR.LE SB0, 0x0 ;  /* 0x000080000000791a */ /* 0x000ff00000000000 */
[----:B------:R-:W2:Y:S01]  /*c5d0*/  MUFU.TANH R207, R5 ;  /* 0x0000000500cf7308 */ /* 0x000ea20000002400 */
[----:B------:R-:W-:Y:S01]  /*c5e0*/  BAR.SYNC.DEFER_BLOCKING 0x0 ;  /* 0x0000000000007b1d */ /* 0x000fe20000010000 */
[----:B-1----:R-:W-:Y:S08]  /*c5f0*/  FMUL.FTZ R0, R13, c[0x0][0x320] ;  /* 0x0000c8000d007a20 */ /* 0x002ff00000410000 */
[----:B------:R1:W1:Y:S01]  /*c600*/  MUFU.TANH R160, R0 ;  /* 0x0000000000a07308 */ /* 0x0002620000002400 */
[-C--:B-----5:R-:W-:Y:S05]  /*c610*/  HMMA.16816.F32.BF16 R36, R164, R8.reuse, R36 ;  /* 0x00000008a424723c */ /* 0x0a0fea0000041824 */
[----:B-1----:R-:W-:Y:S03]  /*c620*/  FMUL.FTZ R0, R14, c[0x0][0x320] ;  /* 0x0000c8000e007a20 */ /* 0x002fe60000410000 */
[C---:B------:R-:W-:Y:S01]  /*c630*/  HMMA.16816.F32.BF16 R40, R172.reuse, R8, R40 ;  /* 0x00000008ac28723c */ /* 0x040fe20000041828 */
[----:B------:R1:W1:Y:S07]  /*c640*/  MUFU.TANH R171, R0 ;  /* 0x0000000000ab7308 */ /* 0x00026e0000002400 */
[-C--:B------:R-:W-:Y:S08]  /*c650*/  HMMA.16816.F32.BF16 R44, R172, R10.reuse, R44 ;  /* 0x0000000aac2c723c */ /* 0x080ff0000004182c */
[----:B------:R-:W-:Y:S04]  /*c660*/  HMMA.16816.F32.BF16 R48, R164, R10, R48 ;  /* 0x0000000aa430723c */ /* 0x000fe80000041830 */
[----:B-1----:R-:W-:Y:S04]  /*c670*/  FMUL.FTZ R0, R15, c[0x0][0x320] ;  /* 0x0000c8000f007a20 */ /* 0x002fe80000410000 */
[----:B------:R1:W1:Y:S11]  /*c680*/  MUFU.TANH R170, R0 ;  /* 0x0000000000aa7308 */ /* 0x0002760000002400 */
[----:B------:R-:W-:Y:S05]  /*c690*/  @!UPT UIADD3 URZ, URZ, URZ, URZ ;  /* 0x0000003f3f3ff290 */ /* 0x000fea000fffe03f */
[----:B------:R-:W-:Y:S04]  /*c6a0*/  FMUL.FTZ R4, R48, c[0x0][0x320] ;  /* 0x0000c80030047a20 */ /* 0x000fe80000410000 */
[----:B------:R-:W2:Y:S01]  /*c6b0*/  MUFU.TANH R165, R4 ;  /* 0x0000000400a57308 */ /* 0x000ea20000002400 */
[----:B-1----:R-:W-:Y:S09]  /*c6c0*/  FMUL.FTZ R0, R16, c[0x0][0x320] ;  /* 0x0000c80010007a20 */ /* 0x002ff20000410000 */
        /* <DEDUP_REMOVED lines=60> */
[----:B--234-:R-:W-:Y:S04]  /*ca90*/  SHF.R.S32.HI R100, RZ, 0x1f, R101 ;  /* 0x0000001fff647819 */ /* 0x01cfe80000011465 */
[----:B------:R-:W-:Y:S04]  /*caa0*/  LEA.HI R100, R100, R101, RZ, 0x2 ;  /* 0x0000006564647211 */ /* 0x000fe800078f10ff */
[----:B------:R-:W-:Y:S04]  /*cab0*/  SHF.R.S32.HI R100, RZ, 0x2, R100 ;  /* 0x00000002ff647819 */ /* 0x000fe80000011464 */
[----:B-1----:R-:W-:Y:S04]  /*cac0*/  IADD3 R0, -R100, 0x30, RZ ;  /* 0x0000003064007810 */ /* 0x002fe80007ffe1ff */
[----:B------:R-:W-:Y:S11]  /*cad0*/  ISETP.GE.AND P0, PT, R0, 0x21, PT ;  /* 0x000000210000780c */ /* 0x000ff60003f06270 */
[----:B------:R-:W-:Y:S02]  /*cae0*/  @!UPT UIADD3 URZ, URZ, URZ, URZ ;  /* 0x0000003f3f3ff290 */ /* 0x000fe4000fffe03f */
[----:B------:R-:W-:Y:S01]  /*caf0*/  @P0 IADD3 R4, R200, -0x1, RZ ;  /* 0xffffffffc8040810 */ /* 0x000fe20007ffe0ff */
[----:B------:R-:W-:Y:S02]  /*cb00*/  @P0 IMAD.MOV.U32 R9, RZ, RZ, c[0x0][0x1e0] ;  /* 0x00007800ff090624 */ /* 0x000fe400078e00ff */
[----:B------:R-:W-:Y:S01]  /*cb10*/  @P0 IMAD.MOV.U32 R10, RZ, RZ, c[0x0][0x1e4] ;  /* 0x00007900ff0a0624 */ /* 0x000fe200078e00ff */
[----:B------:R-:W-:Y:S01]  /*cb20*/  @P0 SHF.R.S32.HI R5, RZ, 0x1f, R4 ;  /* 0x0000001fff050819 */ /* 0x000fe20000011404 */
[C---:B------:R-:W-:Y:S04]  /*cb30*/  @P0 IMAD.WIDE.U32 R6, R4.reuse, c[0x0][0x1e0], RZ ;  /* 0x0000780004060a25 */ /* 0x040fe800078e00ff */
[----:B------:R-:W-:Y:S04]  /*cb40*/  @P0 IMAD R5, R5, c[0x0][0x1e0], RZ ;  /* 0x0000780005050a24 */ /* 0x000fe800078e02ff */
[----:B------:R-:W-:Y:S01]  /*cb50*/  @P0 IMAD R8, R4, c[0x0][0x1e4], R5 ;  /* 0x0000790004080a24 */ /* 0x000fe200078e0205 */
[C---:B------:R-:W-:Y:S01]  /*cb60*/  @P0 SHF.L.U64.HI R5, R9.reuse, 0x5, R10 ;  /* 0x0000000509050819 */ /* 0x040fe2000001020a */
[----:B------:R-:W-:Y:S02]  /*cb70*/  @P0 IMAD.SHL.U32 R4, R9, 0x20, RZ ;  /* 0x0000002009040824 */ /* 0x000fe400078e00ff */
[----:B------:R-:W-:Y:S02]  /*cb80*/  @P0 IMAD.IADD R7, R7, 0x1, R8 ;  /* 0x0000000107070824 */ /* 0x000fe400078e0208 */
[----:B------:R-:W-:Y:S04]  /*cb90*/  @P0 IMAD.WIDE.U32 R4, R6, 0x30, R4 ;  /* 0x0000003006040825 */ /* 0x000fe800078e0004 */
[----:B------:R-:W-:Y:S01]  /*cba0*/  @P0 IMAD R6, R7, 0x30, RZ ;  /* 0x0000003007060824 */ /* 0x000fe200078e02ff */
[----:B------:R-:W-:Y:S03]  /*cbb0*/  @P0 IADD3 R9, P2, P1, R4, 0x20, R246 ;  /* 0x0000002004090810 */ /* 0x000fe6000795e0f6 */
[----:B------:R-:W-:Y:S05]  /*cbc0*/  @P0 IMAD.IADD R8, R6, 0x1, R5 ;  /* 0x0000000106080824 */ /* 0x000fea00078e0205 */
[----:B------:R-:W-:Y:S02]  /*cbd0*/  @P0 IADD3.X R17, R8, RZ, R252, P2, P1 ;  /* 0x000000ff08110210 */ /* 0x000fe400017e24fc */
[----:B------:R-:W-:Y:S04]  /*cbe0*/  @P0 IADD3 R16, P2, P1, R4, 0x40, R246 ;  /* 0x0000004004100810 */ /* 0x000fe8000795e0f6 */
[----:B------:R-:W-:Y:S02]  /*cbf0*/  @P0 IADD3.X R18, R8, RZ, R252, P2, P1 ;  /* 0x000000ff08120210 */ /* 0x000fe400017e24fc */
[----:B------:R-:W-:Y:S11]  /*cc00*/  ISETP.GE.AND P1, PT, R0, 0x1, PT ;  /* 0x000000010000780c */ /* 0x000ff60003f26270 */
[----:B------:R-:W-:Y:S02]  /*cc10*/  @!UPT UIADD3 URZ, URZ, URZ, URZ ;  /* 0x0000003f3f3ff290 */ /* 0x000fe4000fffe03f */
[----:B------:R-:W-:Y:S01]  /*cc20*/  @P1 IADD3 R0, R200, -0x1, RZ ;  /* 0xffffffffc8001810 */ /* 0x000fe20007ffe0ff */
[----:B------:R-:W-:Y:S02]  /*cc30*/  @P1 IMAD.MOV.U32 R6, RZ, RZ, R246 ;  /* 0x000000ffff061224 */ /* 0x000fe400078e00f6 */
[----:B------:R-:W-:Y:S01]  /*cc40*/  @P1 IMAD.MOV.U32 R7, RZ, RZ, R252 ;  /* 0x000000ffff071224 */ /* 0x000fe200078e00fc */
[----:B------:R-:W-:Y:S01]  /*cc50*/  @P1 SHF.R.S32.HI R5, RZ, 0x1f, R0 ;  /* 0x0000001fff051819 */ /* 0x000fe20000011400 */
[----:B------:R-:W-:Y:S04]  /*cc60*/  @P1 IMAD.WIDE.U32 R10, R0, c[0x0][0x1e0], RZ ;  /* 0x00007800000a1a25 */ /* 0x000fe800078e00ff */
[----:B------:R-:W-:Y:S02]  /*cc70*/  @P1 IMAD R5, R5, c[0x0][0x1e0], RZ ;  /* 0x0000780005051a24 */ /* 0x000fe400078e02ff */
[----:B------:R-:W-:Y:S04]  /*cc80*/  @P1 IMAD.WIDE.U32 R6, R10, 0x30, R6 ;  /* 0x000000300a061825 */ /* 0x000fe800078e0006 */
[----:B------:R-:W-:Y:S04]  /*cc90*/  @P1 IMAD R5, R0, c[0x0][0x1e4], R5 ;  /* 0x0000790000051a24 */ /* 0x000fe800078e0205 */
[----:B------:R-:W-:Y:S02]  /*cca0*/  @P1 IMAD.IADD R0, R11, 0x1, R5 ;  /* 0x000000010b001824 */ /* 0x000fe400078e0205 */
[----:B------:R-:W-:Y:S02]  /*ccb0*/  @P1 IMAD.SHL.U32 R5, R6, 0x2, RZ ;  /* 0x0000000206051824 */ /* 0x000fe400078e00ff */
[----:B------:R-:W-:Y:S04]  /*ccc0*/  @P1 IMAD R0, R0, 0x30, RZ ;  /* 0x0000003000001824 */ /* 0x000fe800078e02ff */
[----:B------:R-:W-:Y:S05]  /*ccd0*/  @P1 IMAD.IADD R0, R7, 0x1, R0 ;  /* 0x0000000107001824 */ /* 0x000fea00078e0200 */
[----:B------:R-:W-:Y:S02]  /*cce0*/  @P1 SHF.L.U64.HI R0, R6, 0x1, R0 ;  /* 0x0000000106001819 */ /* 0x000fe40000010200 */
[C---:B------:R-:W-:Y:S04]  /*ccf0*/  @P1 IADD3 R6, P3, R5.reuse, 0x40, RZ ;  /* 0x0000004005061810 */ /* 0x040fe80007f7e0ff */
[----:B------:R-:W-:Y:S04]  /*cd00*/  @P1 IADD3 R14, P2, R6, c[0x0][0x1c8], RZ ;  /* 0x00007200060e1a10 */ /* 0x000fe80007f5e0ff */
[--C-:B------:R-:W-:Y:S02]  /*cd10*/  @P1 IADD3.X R15, RZ, c[0x0][0x1cc], R0.reuse, P2, P3 ;  /* 0x00007300ff0f1a10 */ /* 0x100fe400017e6400 */
[----:B------:R-:W-:Y:S04]  /*cd20*/  @P1 IADD3 R6, P3, R5, 0x80, RZ ;  /* 0x0000008005061810 */ /* 0x000fe80007f7e0ff */
[----:B------:R-:W-:Y:S04]  /*cd30*/  @P1 IADD3 R12, P2, R6, c[0x0][0x1c8], RZ ;  /* 0x00007200060c1a10 */ /* 0x000fe80007f5e0ff */
[----:B------:R-:W-:Y:S02]  /*cd40*/  @P1 IADD3.X R13, RZ, c[0x0][0x1cc], R0, P2, P3 ;  /* 0x00007300ff0d1a10 */ /* 0x000fe400017e6400 */
[----:B------:R-:W-:Y:S05]  /*cd50*/  @P0 IADD3 R4, P2, R246, R4, RZ ;  /* 0x00000004f6040210 */ /* 0x000fea0007f5e0ff */
[----:B------:R-:W-:Y:S01]  /*cd60*/  @P0 IMAD.X R6, R8, 0x1, R252, P2 ;  /* 0x0000000108060824 */ /* 0x000fe200010e06fc */
[C---:B------:R-:W-:Y:S04]  /*cd70*/  @P0 LEA R10, P2, R4.reuse, c[0x0][0x1c8], 0x1 ;  /* 0x00007200040a0a11 */ /* 0x040fe800078408ff */
[----:B------:R-:W-:Y:S02]  /*cd80*/  @P0 LEA.HI.X R11, R4, c[0x0][0x1cc], R6, 0x1, P2 ;  /* 0x00007300040b0a11 */ /* 0x000fe400010f0c06 */
[C---:B------:R-:W-:Y:S04]  /*cd90*/  @P0 LEA R8, P2, R9.reuse, c[0x0][0x1c8], 0x1 ;  /* 0x0000720009080a11 */ /* 0x040fe800078408ff */
[----:B------:R-:W-:Y:S02]  /*cda0*/  @P0 LEA.HI.X R9, R9, c[0x0][0x1cc], R17, 0x1, P2 ;  /* 0x0000730009090a11 */ /* 0x000fe400010f0c11 */
[----:B------:R-:W-:Y:S04]  /*cdb0*/  @P1 IADD3 R6, P2, R5, c[0x0][0x1c8], RZ ;  /* 0x0000720005061a10 */ /* 0x000fe80007f5e0ff */
[----:B------:R-:W-:Y:S02]  /*cdc0*/  @P1 IADD3.X R7, R0, c[0x0][0x1cc], RZ, P2, !PT ;  /* 0x0000730000071a10 */ /* 0x000fe400017fe4ff */
[C---:B------:R-:W-:Y:S03]  /*cdd0*/  @P0 LEA R4, P2, R16.reuse, c[0x0][0x1c8], 0x1 ;  /* 0x0000720010040a11 */ /* 0x040fe600078408ff */
[----:B------:R-:W-:Y:S01]  /*cde0*/  @!PT LDS RZ, [RZ] ;  /* 0x00000000fffff984 */ /* 0x000fe20000000800 */
[----:B------:R-:W-:Y:S01]  /*cdf0*/  @!PT LDS RZ, [RZ] ;  /* 0x00000000fffff984 */ /* 0x000fe20000000800 */
[----:B------:R-:W-:Y:S01]  /*ce00*/  @!PT LDS RZ, [RZ] ;  /* 0x00000000fffff984 */ /* 0x000fe20000000800 */
[----:B------:R1:W-:Y:S01]  /*ce10*/  @P1 LDGSTS.E.BYPASS.LTC128B.128 [R199+0x3c80], [R6.64], !P6 ;  /* 0x03c8000006c71fae */ /* 0x0003e2000f101d46 */
[----:B------:R-:W-:Y:S07]  /*ce20*/  @P0 LEA.HI.X R5, R16, c[0x0][0x1cc], R18, 0x1, P2 ;  /* 0x0000730010050a11 */ /* 0x000fee00010f0c12 */
[----:B------:R1:W-:Y:S08]  /*ce30*/  @P1 LDGSTS.E.BYPASS.LTC128B.128 [R199+0x4880], [R14.64], !P5 ;  /* 0x048800000ec71fae */ /* 0x0003f0000e901d46 */
[----:B------:R1:W-:Y:S08]  /*ce40*/  @P1 LDGSTS.E.BYPASS.LTC128B.128 [R199+0x5480], [R12.64], !P4 ;  /* 0x054800000cc71fae */ /* 0x0003f0000e101d46 */
[----:B------:R1:W-:Y:S08]  /*ce50*/  @P0 LDGSTS.E.BYPASS.LTC128B.128 [R199+0x4480], [R10.64], !P6 ;  /* 0x044800000ac70fae */ /* 0x0003f0000f101d46 */
[----:B------:R1:W-:Y:S08]  /*ce60*/  @P0 LDGSTS.E.BYPASS.LTC128B.128 [R199+0x5080], [R8.64], !P5 ;  /* 0x0508000008c70fae */ /* 0x0003f0000e901d46 */
[----:B------:R1:W-:Y:S02]  /*ce70*/  @P0 LDGSTS.E.BYPASS.LTC128B.128 [R199+0x5c80], [R4.64], !P4 ;  /* 0x05c8000004c70fae */ /* 0x0003e4000e101d46 */
.L_x_553:
[----:B--234-:R-:W-:Y:S05]  /*ce80*/  BSYNC B0 ;  /* 0x0000000000007941 */ /* 0x01cfea0003800000 */
.L_x_552:
[----:B-1----:R-:W-:Y:S01]  /*ce90*/  FMNMX.FTZ R0, R163, R108, !PT ;  /* 0x0000006ca3007209 */ /* 0x002fe20007810000 */
        /* <DEDUP_REMOVED lines=10> */
[----:B------:R-:W2:Y:S01]  /*cf40*/  LDL.LU R249, [R1+0x4] ;  /* 0x0000040001f97983 */ /* 0x000ea20000300800 */
[----:B------:R-:W-:Y:S02]  /*cf50*/  FMNMX.FTZ R4, R182, R4, !PT ;  /* 0x00000004b6047209 */ /* 0x000fe40007810000 */
[----:B------:R-:W-:Y:S01]  /*cf60*/  FMNMX.FTZ R0, R201, R0, !PT ;  /* 0x00000000c9007209 */ /* 0x000fe20007810000 */
[----:B------:R-:W3:Y:S01]  /*cf70*/  LDL.LU R248, [R1] ;  /* 0x0000000001f87983 */ /* 0x000ee20000300800 */
        /* <DEDUP_REMOVED lines=16> */
[C---:B------:R-:W-:Y:S02]  /*d080*/  ISETP.GT.AND P0, PT, R200.reuse, R245, PT ;  /* 0x000000f5c800720c */ /* 0x040fe40003f04270 */
[----:B------:R-:W-:Y:S02]  /*d090*/  FMNMX.FTZ R5, R177, R5, !PT ;  /* 0x00000005b1057209 */ /* 0x000fe40007810000 */
[----:B------:R-:W-:Y:S02]  /*d0a0*/  IADD3 R200, R200, -0x1, RZ ;  /* 0xffffffffc8c87810 */ /* 0x000fe40007ffe0ff */
[----:B------:R-:W-:Y:S01]  /*d0b0*/  FMNMX.FTZ R5, R161, R5, !PT ;  /* 0x00000005a1057209 */ /* 0x000fe20007810000 */
[----:B------:R-:W4:Y:S03]  /*d0c0*/  SHFL.BFLY PT, R7, R4, 0x2, 0x1f ;  /* 0x0c401f0004077f89 */ /* 0x000f2600000e0000 */
[----:B------:R-:W-:Y:S04]  /*d0d0*/  FMNMX.FTZ R5, R160, R5, !PT ;  /* 0x00000005a0057209 */ /* 0x000fe80007810000 */
[----:B------:R-:W-:Y:S04]  /*d0e0*/  FMNMX.FTZ R5, R215, R5, !PT ;  /* 0x00000005d7057209 */ /* 0x000fe80007810000 */
[----:B------:R-:W-:Y:S04]  /*d0f0*/  FMNMX.FTZ R5, R210, R5, !PT ;  /* 0x00000005d2057209 */ /* 0x000fe80007810000 */
[----:B------:R-:W-:Y:S04]  /*d100*/  FMNMX.FTZ R5, R216, R5, !PT ;  /* 0x00000005d8057209 */ /* 0x000fe80007810000 */
[----:B------:R-:W-:Y:S04]  /*d110*/  FMNMX.FTZ R5, R217, R5, !PT ;  /* 0x00000005d9057209 */ /* 0x000fe80007810000 */
[----:B------:R-:W-:Y:S04]  /*d120*/  FMNMX.FTZ R5, R212, R5, !PT ;  /* 0x00000005d4057209 */ /* 0x000fe80007810000 */
[----:B------:R-:W-:Y:S04]  /*d130*/  FMNMX.FTZ R5, R208, R5, !PT ;  /* 0x00000005d0057209 */ /* 0x000fe80007810000 */
[----:B------:R-:W-:Y:S04]  /*d140*/  FMNMX.FTZ R5, R174, R5, !PT ;  /* 0x00000005ae057209 */ /* 0x000fe80007810000 */
[----:B------:R-:W-:Y:S05]  /*d150*/  FMNMX.FTZ R5, R173, R5, !PT ;  /* 0x00000005ad057209 */ /* 0x000fea0007810000 */
[----:B------:R-:W5:Y:S01]  /*d160*/  SHFL.BFLY PT, R8, R5, 0x2, 0x1f ;  /* 0x0c401f0005087f89 */ /* 0x000f6200000e0000 */
[----:B-1----:R-:W-:Y:S02]  /*d170*/  FMNMX.FTZ R0, R0, R6, !PT ;  /* 0x0000000600007209 */ /* 0x002fe40007810000 */
[----:B------:R-:W-:Y:S02]  /*d180*/  FMNMX.FTZ R6, R169, R102, !PT ;  /* 0x00000066a9067209 */ /* 0x000fe40007810000 */
[----:B----4-:R-:W-:Y:S02]  /*d190*/  FMNMX.FTZ R4, R4, R7, !PT ;  /* 0x0000000704047209 */ /* 0x010fe40007810000 */
[----:B------:R-:W-:Y:S01]  /*d1a0*/  FMNMX.FTZ R6, R179, R6, !PT ;  /* 0x00000006b3067209 */ /* 0x000fe20007810000 */
[----:B------:R-:W1:Y:S03]  /*d1b0*/  SHFL.BFLY PT, R9, R0, 0x1, 0x1f ;  /* 0x0c201f0000097f89 */ /* 0x000e6600000e0000 */
[----:B------:R-:W-:Y:S04]  /*d1c0*/  FMNMX.FTZ R6, R171, R6, !PT ;  /* 0x00000006ab067209 */ /* 0x000fe80007810000 */
[----:B------:R-:W-:Y:S01]  /*d1d0*/  FMNMX.FTZ R6, R170, R6, !PT ;  /* 0x00000006aa067209 */ /* 0x000fe20007810000 */
[----:B------:R-:W4:Y:S03]  /*d1e0*/  SHFL.BFLY PT, R7, R4, 0x1, 0x1f ;  /* 0x0c201f0004077f89 */ /* 0x000f2600000e0000 */
[----:B------:R-:W-:Y:S04]  /*d1f0*/  FMNMX.FTZ R6, R207, R6, !PT ;  /* 0x00000006cf067209 */ /* 0x000fe80007810000 */
[----:B------:R-:W-:Y:S02]  /*d200*/  FMNMX.FTZ R6, R206, R6, !PT ;  /* 0x00000006ce067209 */ /* 0x000fe40007810000 */
[----:B-----5:R-:W-:Y:S05]  /*d210*/  FMNMX.FTZ R5, R5, R8, !PT ;  /* 0x0000000805057209 */ /* 0x020fea0007810000 */
[----:B------:R-:W5:Y:S01]  /*d220*/  SHFL.BFLY PT, R8, R5, 0x1, 0x1f ;  /* 0x0c201f0005087f89 */ /* 0x000f6200000e0000 */
[----:B-1----:R-:W-:Y:S02]  /*d230*/  FMNMX.FTZ R108, R0, R9, !PT ;  /* 0x00000009006c7209 */ /* 0x002fe40007810000 */
[----:B------:R-:W-:Y:S03]  /*d240*/  FMNMX.FTZ R0, R219, R6, !PT ;  /* 0x00000006db007209 */ /* 0x000fe60007810000 */
[----:B------:R-:W-:Y:S01]  /*d250*/  FMUL.FTZ R164, R108, c[0x0][0x2d0] ;  /* 0x0000b4006ca47a20 */ /* 0x000fe20000410000 */
[----:B------:R-:W-:Y:S01]  /*d260*/  FMNMX.FTZ R6, R218, R0, !PT ;  /* 0x00000000da067209 */ /* 0x000fe20007810000 */
[----:B------:R-:W-:Y:S01]  /*d270*/  FADD.FTZ R0, -R108, R2 ;  /* 0x000000026c007221 */ /* 0x000fe20000010100 */
[----:B----4-:R-:W-:Y:S02]  /*d280*/  FMNMX.FTZ R107, R4, R7, !PT ;  /* 0x00000007046b7209 */ /* 0x010fe40007810000 */
[----:B------:R-:W-:Y:S01]  /*d290*/  FMNMX.FTZ R4, R211, R6, !PT ;  /* 0x00000006d3047209 */ /* 0x000fe20007810000 */
[----:B------:R-:W-:Y:S03]  /*d2a0*/  FMUL.FTZ R2, R0, c[0x0][0x2d0] ;  /* 0x0000b40000027a20 */ /* 0x000fe60000410000 */
[----:B------:R-:W-:Y:S01]  /*d2b0*/  FMNMX.FTZ R0, R175, R4, !PT ;  /* 0x00000004af007209 */ /* 0x000fe20007810000 */
[----:B------:R1:W4:Y:S01]  /*d2c0*/  MUFU.EX2 R101, R2 ;  /* 0x0000000200657308 */ /* 0x0003220000000800 */
[--C-:B------:R-:W-:Y:S02]  /*d2d0*/  FFMA.FTZ R4, R163, c[0x0][0x2d0], -R164.reuse ;  /* 0x0000b400a3047a23 */ /* 0x100fe400000108a4 */
[----:B------:R-:W-:Y:S01]  /*d2e0*/  FMNMX.FTZ R0, R105, R0, !PT ;  /* 0x0000000069007209 */ /* 0x000fe20007810000 */
[----:B------:R-:W-:Y:S03]  /*d2f0*/  FMUL.FTZ R163, R107, c[0x0][0x2d0] ;  /* 0x0000b4006ba37a20 */ /* 0x000fe60000410000 */
[----:B------:R-:W-:Y:S02]  /*d300*/  FMNMX.FTZ R0, R104, R0, !PT ;  /* 0x0000000068007209 */ /* 0x000fe40007810000 */
[----:B-----5:R-:W-:Y:S01]  /*d310*/  FMNMX.FTZ R106, R5, R8, !PT ;  /* 0x00000008056a7209 */ /* 0x020fe20007810000 */
[----:B------:R-:W-:Y:S01]  /*d320*/  MUFU.EX2 R220, R4 ;  /* 0x0000000400dc7308 */ /* 0x000fe20000000800 */
[----:B-1----:R-:W-:Y:S02]  /*d330*/  FADD.FTZ R2, -R107, R3 ;  /* 0x000000036b027221 */ /* 0x002fe40000010100 */
[----:B------:R-:W1:Y:S01]  /*d340*/  SHFL.BFLY PT, R3, R0, 0x2, 0x1f ;  /* 0x0c401f0000037f89 */ /* 0x000e6200000e0000 */
[C---:B----4-:R-:W-:Y:S02]  /*d350*/  FMUL.FTZ R5, R101.reuse, R113 ;  /* 0x0000007165057220 */ /* 0x050fe40000410000 */
[----:B------:R-:W-:Y:S02]  /*d360*/  FMUL.FTZ R2, R2, c[0x0][0x2d0] ;  /* 0x0000b40002027a20 */ /* 0x000fe40000410000 */
[C---:B------:R-:W-:Y:S02]  /*d370*/  FMUL.FTZ R16, R101.reuse, R124 ;  /* 0x0000007c65107220 */ /* 0x040fe40000410000 */
[----:B------:R4:W5:Y:S01]  /*d380*/  MUFU.EX2 R100, R2 ;  /* 0x0000000200647308 */ /* 0x0009620000000800 */
[C---:B------:R-:W-:Y:S02]  /*d390*/  FMUL.FTZ R17, R101.reuse, R125 ;  /* 0x0000007d65117220 */ /* 0x040fe40000410000 */
[C---:B------:R-:W-:Y:S02]  /*d3a0*/  FMUL.FTZ R32, R101.reuse, R140 ;  /* 0x0000008c65207220 */ /* 0x040fe40000410000 */
[C---:B------:R-:W-:Y:S02]  /*d3b0*/  FMUL.FTZ R33, R101.reuse, R141 ;  /* 0x0000008d65217220 */ /* 0x040fe40000410000 */
[C---:B------:R-:W-:Y:S02]  /*d3c0*/  FMUL.FTZ R48, R101.reuse, R156 ;  /* 0x0000009c65307220 */ /* 0x040fe40000410000 */
[C---:B------:R-:W-:Y:S02]  /*d3d0*/  FMUL.FTZ R49, R101.reuse, R157 ;  /* 0x0000009d65317220 */ /* 0x040fe40000410000 */
[C---:B------:R-:W-:Y:S02]  /*d3e0*/  FMUL.FTZ R52, R101.reuse, R52 ;  /* 0x0000003465347220 */ /* 0x040fe40000410000 */
[C---:B------:R-:W-:Y:S02]  /*d3f0*/  FMUL.FTZ R53, R101.reuse, R53 ;  /* 0x0000003565357220 */ /* 0x040fe40000410000 */
[C---:B------:R-:W-:Y:S01]  /*d400*/  FMUL.FTZ R64, R101.reuse, R64 ;  /* 0x0000004065407220 */ /* 0x040fe20000410000 */
[----:B-1----:R-:W-:Y:S01]  /*d410*/  FMNMX.FTZ R0, R0, R3, !PT ;  /* 0x0000000300007209 */ /* 0x002fe20007810000 */
[----:B------:R-:W-:Y:S02]  /*d420*/  FFMA.FTZ R3, R176, c[0x0][0x2d0], -R163 ;  /* 0x0000b400b0037a23 */ /* 0x000fe400000108a3 */
[C---:B------:R-:W-:Y:S02]  /*d430*/  FMUL.FTZ R65, R101.reuse, R65 ;  /* 0x0000004165417220 */ /* 0x040fe40000410000 */
[----:B------:R1:W-:Y:S01]  /*d440*/  MUFU.EX2 R234, R3 ;  /* 0x0000000300ea7308 */ /* 0x0003e20000000800 */
[----:B------:R-:W-:Y:S02]  /*d450*/  FMUL.FTZ R68, R101, R68 ;  /* 0x0000004465447220 */ /* 0x000fe40000410000 */
[----:B----4-:R-:W-:Y:S02]  /*d460*/  FADD.FTZ R2, -R106, R103 ;  /* 0x000000676a027221 */ /* 0x010fe40000010100 */
[----:B-----5:R-:W-:Y:S02]  /*d470*/  FMUL.FTZ R6, R100, R114 ;  /* 0x0000007264067220 */ /* 0x020fe40000410000 */
[----:B------:R-:W-:Y:S02]  /*d480*/  FMUL.FTZ R2, R2, c[0x0][0x2d0] ;  /* 0x0000b40002027a20 */ /* 0x000fe40000410000 */
[C---:B------:R-:W-:Y:S02]  /*d490*/  FMUL.FTZ R7, R100.reuse, R115 ;  /* 0x0000007364077220 */ /* 0x040fe40000410000 */
[----:B------:R4:W5:Y:S01]  /*d4a0*/  MUFU.EX2 R103, R2 ;  /* 0x0000000200677308 */ /* 0x0009620000000800 */
[C---:B------:R-:W-:Y:S02]  /*d4b0*/  FMUL.FTZ R18, R100.reuse, R126 ;  /* 0x0000007e64127220 */ /* 0x040fe40000410000 */
[C---:B------:R-:W-:Y:S02]  /*d4c0*/  FMUL.FTZ R34, R100.reuse, R142 ;  /* 0x0000008e64227220 */ /* 0x040fe40000410000 */
[C---:B------:R-:W-:Y:S01]  /*d4d0*/  FMUL.FTZ R35, R100.reuse, R143 ;  /* 0x0000008f64237220 */ /* 0x040fe20000410000 */
[----:B------:R-:W2:Y:S01]  /*d4e0*/  LDL.LU R142, [R1+0x8] ;  /* 0x00000800018e7983 */ /* 0x000ea20000300800 */
[C---:B------:R-:W-:Y:S02]  /*d4f0*/  FMUL.FTZ R50, R100.reuse, R158 ;  /* 0x0000009e64327220 */ /* 0x040fe40000410000 */
[C---:B------:R-:W-:Y:S02]  /*d500*/  FMUL.FTZ R51, R100.reuse, R159 ;  /* 0x0000009f64337220 */ /* 0x040fe40000410000 */
[C---:B------:R-:W-:Y:S01]  /*d510*/  FMUL.FTZ R54, R100.reuse, R54 ;  /* 0x0000003664367220 */ /* 0x040fe20000410000 */
[----:B------:R-:W-:Y:S01]  /*d520*/  LDSM.16.MT88.4 R156, [R185+0x1400] ;  /* 0x00140000b99c783b */ /* 0x000fe20000004200 */
[--C-:B-1----:R-:W-:Y:S02]  /*d530*/  FFMA.FTZ R3, R111, c[0x0][0x2d0], -R164.reuse ;  /* 0x0000b4006f037a23 */ /* 0x102fe400000108a4 */
[C---:B------:R-:W-:Y:S02]  /*d540*/  FMUL.FTZ R55, R100.reuse, R55 ;  /* 0x0000003764377220 */ /* 0x040fe40000410000 */
[----:B------:R1:W-:Y:S01]  /*d550*/  MUFU.EX2 R238, R3 ;  /* 0x0000000300ee7308 */ /* 0x0003e20000000800 */
[C---:B------:R-:W-:Y:S02]  /*d560*/  FMUL.FTZ R66, R100.reuse, R66 ;  /* 0x0000004264427220 */ /* 0x040fe40000410000 */
[----:B------:R-:W-:Y:S02]  /*d570*/  FMUL.FTZ R67, R100, R67 ;  /* 0x0000004364437220 */ /* 0x000fe40000410000 */
[----:B------:R-:W-:Y:S02]  /*d580*/  FMUL.FTZ R69, R101, R69 ;  /* 0x0000004565457220 */ /* 0x000fe40000410000 */
[--C-:B----4-:R-:W-:Y:S02]  /*d590*/  FFMA.FTZ R2, R162, c[0x0][0x2d0], -R164.reuse ;  /* 0x0000b400a2027a23 */ /* 0x110fe400000108a4 */
[----:B------:R-:W-:Y:S02]  /*d5a0*/  FMUL.FTZ R162, R106, c[0x0][0x2d0] ;  /* 0x0000b4006aa27a20 */ /* 0x000fe40000410000 */
[----:B------:R4:W-:Y:S01]  /*d5b0*/  MUFU.EX2 R235, R2 ;  /* 0x0000000200eb7308 */ /* 0x0009e20000000800 */
[C---:B-----5:R-:W-:Y:S02]  /*d5c0*/  FMUL.FTZ R8, R103.reuse, R116 ;  /* 0x0000007467087220 */ /* 0x060fe40000410000 */
[C---:B------:R-:W-:Y:S02]  /*d5d0*/  FMUL.FTZ R9, R103.reuse, R117 ;  /* 0x0000007567097220 */ /* 0x040fe40000410000 */
[C---:B------:R-:W-:Y:S02]  /*d5e0*/  FMUL.FTZ R12, R103.reuse, R120 ;  /* 0x00000078670c7220 */ /* 0x040fe40000410000 */
[C---:B------:R-:W-:Y:S02]  /*d5f0*/  FMUL.FTZ R13, R103.reuse, R121 ;  /* 0x00000079670d7220 */ /* 0x040fe40000410000 */
[C---:B------:R-:W-:Y:S02]  /*d600*/  FMUL.FTZ R24, R103.reuse, R132 ;  /* 0x0000008467187220 */ /* 0x040fe40000410000 */
[C---:B------:R-:W-:Y:S02]  /*d610*/  FMUL.FTZ R25, R103.reuse, R133 ;  /* 0x0000008567197220 */ /* 0x040fe40000410000 */
[----:B-1----:R-:W-:Y:S02]  /*d620*/  FFMA.FTZ R3, R110, c[0x0][0x2d0], -R164 ;  /* 0x0000b4006e037a23 */ /* 0x002fe400000108a4 */
[C---:B------:R-:W-:Y:S02]  /*d630*/  FMUL.FTZ R28, R103.reuse, R136 ;  /* 0x00000088671c7220 */ /* 0x040fe40000410000 */
[----:B------:R1:W5:Y:S01]  /*d640*/  MUFU.EX2 R244, R3 ;  /* 0x0000000300f47308 */ /* 0x0003620000000800 */
[C---:B------:R-:W-:Y:S02]  /*d650*/  FMUL.FTZ R29, R103.reuse, R137 ;  /* 0x00000089671d7220 */ /* 0x040fe40000410000 */
[C---:B------:R-:W-:Y:S02]  /*d660*/  FMUL.FTZ R40, R103.reuse, R148 ;  /* 0x0000009467287220 */ /* 0x040fe40000410000 */
[C---:B------:R-:W-:Y:S02]  /*d670*/  FMUL.FTZ R41, R103.reuse, R149 ;  /* 0x0000009567297220 */ /* 0x040fe40000410000 */
[--C-:B----4-:R-:W-:Y:S02]  /*d680*/  FFMA.FTZ R2, R168, c[0x0][0x2d0], -R163.reuse ;  /* 0x0000b400a8027a23 */ /* 0x110fe400000108a3 */
[C---:B------:R-:W-:Y:S02]  /*d690*/  FMUL.FTZ R44, R103.reuse, R152 ;  /* 0x00000098672c7220 */ /* 0x040fe40000410000 */
[----:B------:R4:W4:Y:S01]  /*d6a0*/  MUFU.EX2 R168, R2 ;  /* 0x0000000200a87308 */ /* 0x0009220000000800 */
[C---:B------:R-:W-:Y:S02]  /*d6b0*/  FMUL.FTZ R45, R103.reuse, R153 ;  /* 0x00000099672d7220 */ /* 0x040fe40000410000 */
[C---:B------:R-:W-:Y:S02]  /*d6c0*/  FMUL.FTZ R56, R103.reuse, R56 ;  /* 0x0000003867387220 */ /* 0x040fe40000410000 */
[----:B------:R-:W-:Y:S02]  /*d6d0*/  FMUL.FTZ R57, R103, R57 ;  /* 0x0000003967397220 */ /* 0x000fe40000410000 */
[--C-:B------:R-:W-:Y:S02]  /*d6e0*/  FFMA.FTZ R133, R213, c[0x0][0x2d0], -R163.reuse ;  /* 0x0000b400d5857a23 */ /* 0x100fe400000108a3 */
[--C-:B------:R-:W-:Y:S02]  /*d6f0*/  FFMA.FTZ R132, R209, c[0x0][0x2d0], -R163.reuse ;  /* 0x0000b400d1847a23 */ /* 0x100fe400000108a3 */
[--C-:B------:R-:W-:Y:S02]  /*d700*/  FFMA.FTZ R141, R174, c[0x0][0x2d0], -R162.reuse ;  /* 0x0000b400ae8d7a23 */ /* 0x100fe400000108a2 */
[--C-:B-1----:R-:W-:Y:S01]  /*d710*/  FFMA.FTZ R3, R109, c[0x0][0x2d0], -R163.reuse ;  /* 0x0000b4006d037a23 */ /* 0x102fe200000108a3 */
[----:B-----5:R-:W-:Y:S01]  /*d720*/  F2FP.BF16.PACK_AB R114, R244, R238 ;  /* 0x000000eef472723e */ /* 0x020fe200000010ff */
[--C-:B------:R-:W-:Y:S02]  /*d730*/  FFMA.FTZ R109, R202, c[0x0][0x2d0], -R163.reuse ;  /* 0x0000b400ca6d7a23 */ /* 0x100fe400000108a3 */
[----:B------:R1:W-:Y:S01]  /*d740*/  MUFU.EX2 R237, R3 ;  /* 0x0000000300ed7308 */ /* 0x0003e20000000800 */
[--C-:B------:R-:W-:Y:S02]  /*d750*/  FFMA.FTZ R140, R173, c[0x0][0x2d0], -R162.reuse ;  /* 0x0000b400ad8c7a23 */ /* 0x100fe400000108a2 */
[C---:B------:R-:W-:Y:S02]  /*d760*/  FMUL.FTZ R60, R103.reuse, R60 ;  /* 0x0000003c673c7220 */ /* 0x040fe40000410000 */
[C---:B------:R-:W-:Y:S01]  /*d770*/  FMUL.FTZ R61, R103.reuse, R61 ;  /* 0x0000003d673d7220 */ /* 0x040fe20000410000 */
[----:B----4-:R-:W4:Y:S01]  /*d780*/  SHFL.BFLY PT, R2, R0, 0x1, 0x1f ;  /* 0x0c201f0000027f89 */ /* 0x010f2200000e0000 */
[----:B------:R-:W-:Y:S01]  /*d790*/  F2FP.BF16.PACK_AB R113, R234, R168 ;  /* 0x000000a8ea71723e */ /* 0x000fe200000010ff */
[C---:B------:R-:W-:Y:S02]  /*d7a0*/  FMUL.FTZ R70, R100.reuse, R70 ;  /* 0x0000004664467220 */ /* 0x040fe40000410000 */
[----:B------:R-:W-:Y:S02]  /*d7b0*/  FMUL.FTZ R71, R100, R71 ;  /* 0x0000004764477220 */ /* 0x000fe40000410000 */
[C---:B------:R-:W-:Y:S02]  /*d7c0*/  FMUL.FTZ R72, R103.reuse, R72 ;  /* 0x0000004867487220 */ /* 0x040fe40000410000 */
[C---:B------:R-:W-:Y:S02]  /*d7d0*/  FMUL.FTZ R73, R103.reuse, R73 ;  /* 0x0000004967497220 */ /* 0x040fe40000410000 */
[C---:B------:R-:W-:Y:S02]  /*d7e0*/  FMUL.FTZ R76, R103.reuse, R76 ;  /* 0x0000004c674c7220 */ /* 0x040fe40000410000 */
[----:B------:R-:W-:Y:S02]  /*d7f0*/  FMUL.FTZ R77, R103, R77 ;  /* 0x0000004d674d7220 */ /* 0x000fe40000410000 */
[C---:B------:R-:W-:Y:S02]  /*d800*/  FMUL.FTZ R80, R101.reuse, R80 ;  /* 0x0000005065507220 */ /* 0x040fe40000410000 */
[----:B------:R-:W-:Y:S02]  /*d810*/  FMUL.FTZ R81, R101, R81 ;  /* 0x0000005165517220 */ /* 0x000fe40000410000 */
[--C-:B-1----:R-:W-:Y:S02]  /*d820*/  FFMA.FTZ R3, R178, c[0x0][0x2d0], -R162.reuse ;  /* 0x0000b400b2037a23 */ /* 0x102fe400000108a2 */
[C---:B------:R-:W-:Y:S02]  /*d830*/  FMUL.FTZ R82, R100.reuse, R82 ;  /* 0x0000005264527220 */ /* 0x040fe40000410000 */
[----:B------:R1:W-:Y:S01]  /*d840*/  MUFU.EX2 R231, R3 ;  /* 0x0000000300e77308 */ /* 0x0003e20000000800 */
[----:B------:R-:W-:Y:S01]  /*d850*/  FMUL.FTZ R83, R100, R83 ;  /* 0x0000005364537220 */ /* 0x000fe20000410000 */
[----:B----4-:R-:W-:Y:S01]  /*d860*/  FMNMX.FTZ R2, R0, R2, !PT ;  /* 0x0000000200027209 */ /* 0x010fe20007810000 */
[--C-:B------:R-:W-:Y:S02]  /*d870*/  FFMA.FTZ R0, R19, c[0x0][0x2d0], -R163.reuse ;  /* 0x0000b40013007a23 */ /* 0x100fe400000108a3 */
[----:B------:R-:W-:Y:S02]  /*d880*/  FMUL.FTZ R19, R100, R127 ;  /* 0x0000007f64137220 */ /* 0x000fe40000410000 */
[----:B------:R-:W-:Y:S01]  /*d890*/  LDSM.16.MT88.4 R124, [R186+0x400] ;  /* 0x00040000ba7c783b */ /* 0x000fe20000004200 */
[C---:B------:R-:W-:Y:S02]  /*d8a0*/  FMUL.FTZ R88, R103.reuse, R88 ;  /* 0x0000005867587220 */ /* 0x040fe40000410000 */
[----:B------:R-:W4:Y:S01]  /*d8b0*/  MUFU.EX2 R243, R0 ;  /* 0x0000000000f37308 */ /* 0x000f220000000800 */
[C---:B------:R-:W-:Y:S02]  /*d8c0*/  FMUL.FTZ R89, R103.reuse, R89 ;  /* 0x0000005967597220 */ /* 0x040fe40000410000 */
[C---:B------:R-:W-:Y:S02]  /*d8d0*/  FMUL.FTZ R92, R103.reuse, R92 ;  /* 0x0000005c675c7220 */ /* 0x040fe40000410000 */
[----:B------:R-:W-:Y:S02]  /*d8e0*/  FMUL.FTZ R93, R103, R93 ;  /* 0x0000005d675d7220 */ /* 0x000fe40000410000 */
[--C-:B------:R-:W-:Y:S02]  /*d8f0*/  FFMA.FTZ R111, R172, c[0x0][0x2d0], -R163.reuse ;  /* 0x0000b400ac6f7a23 */ /* 0x100fe400000108a3 */
[--C-:B------:R-:W-:Y:S01]  /*d900*/  FFMA.FTZ R110, R166, c[0x0][0x2d0], -R163.reuse ;  /* 0x0000b400a66e7a23 */ /* 0x100fe200000108a3 */
[----:B------:R-:W-:Y:S01]  /*d910*/  MUFU.EX2 R172, R132 ;  /* 0x0000008400ac7308 */ /* 0x000fe20000000800 */
[C---:B------:R-:W-:Y:S02]  /*d920*/  FMUL.FTZ R84, R101.reuse, R84 ;  /* 0x0000005465547220 */ /* 0x040fe40000410000 */
[----:B------:R-:W-:Y:S02]  /*d930*/  FMUL.FTZ R85, R101, R85 ;  /* 0x0000005565557220 */ /* 0x000fe40000410000 */
[----:B-1----:R-:W-:Y:S02]  /*d940*/  FFMA.FTZ R3, R177, c[0x0][0x2d0], -R162 ;  /* 0x0000b400b1037a23 */ /* 0x002fe400000108a2 */
[C---:B------:R-:W-:Y:S02]  /*d950*/  FMUL.FTZ R86, R100.reuse, R86 ;  /* 0x0000005664567220 */ /* 0x040fe40000410000 */
[----:B------:R-:W-:Y:S01]  /*d960*/  FMUL.FTZ R87, R100, R87 ;  /* 0x0000005764577220 */ /* 0x000fe20000410000 */
[----:B------:R1:W5:Y:S01]  /*d970*/  MUFU.EX2 R233, R3 ;  /* 0x0000000300e97308 */ /* 0x0003620000000800 */
[C---:B------:R-:W-:Y:S02]  /*d980*/  FMUL.FTZ R96, R101.reuse, R96 ;  /* 0x0000006065607220 */ /* 0x040fe40000410000 */
[----:B------:R-:W-:Y:S01]  /*d990*/  FMUL.FTZ R97, R101, R97 ;  /* 0x0000006165617220 */ /* 0x000fe20000410000 */
[----:B----4-:R-:W-:Y:S01]  /*d9a0*/  F2FP.BF16.PACK_AB R115, R243, R237 ;  /* 0x000000edf373723e */ /* 0x010fe200000010ff */
[----:B------:R-:W-:Y:S02]  /*d9b0*/  FADD.FTZ R0, -R2, R102 ;  /* 0x0000006602007221 */ /* 0x000fe40000010100 */
[--C-:B------:R-:W-:Y:S02]  /*d9c0*/  FFMA.FTZ R102, R203, c[0x0][0x2d0], -R164.reuse ;  /* 0x0000b400cb667a23 */ /* 0x100fe400000108a4 */
[----:B------:R-:W-:Y:S01]  /*d9d0*/  FMUL.FTZ R0, R0, c[0x0][0x2d0] ;  /* 0x0000b40000007a20 */ /* 0x000fe20000410000 */
[----:B------:R-:W-:Y:S01]  /*d9e0*/  MUFU.EX2 R166, R141 ;  /* 0x0000008d00a67308 */ /* 0x000fe20000000800 */
[C---:B------:R-:W-:Y:S02]  /*d9f0*/  FMUL.FTZ R98, R100.reuse, R98 ;  /* 0x0000006264627220 */ /* 0x040fe40000410000 */
[----:B------:R-:W-:Y:S02]  /*da00*/  FMUL.FTZ R99, R100, R99 ;  /* 0x0000006364637220 */ /* 0x000fe40000410000 */
[--C-:B------:R-:W-:Y:S02]  /*da10*/  FFMA.FTZ R137, R214, c[0x0][0x2d0], -R164.reuse ;  /* 0x0000b400d6897a23 */ /* 0x100fe400000108a4 */
[----:B------:R-:W-:Y:S03]  /*da20*/  FFMA.FTZ R136, R205, c[0x0][0x2d0], -R164 ;  /* 0x0000b400cd887a23 */ /* 0x000fe600000108a4 */
[----:B------:R4:W-:Y:S01]  /*da30*/  MUFU.EX2 R225, R102 ;  /* 0x0000006600e17308 */ /* 0x0009e20000000800 */
[----:B-1----:R-:W-:Y:S01]  /*da40*/  FFMA.FTZ R3, R161, c[0x0][0x2d0], -R162 ;  /* 0x0000b400a1037a23 */ /* 0x002fe200000108a2 */
[----:B-----5:R-:W-:Y:S08]  /*da50*/  F2FP.BF16.PACK_AB R116, R233, R231 ;  /* 0x000000e7e974723e */ /* 0x020ff000000010ff */
[----:B------:R1:W-:Y:S10]  /*da60*/  MUFU.EX2 R241, R3 ;  /* 0x0000000300f17308 */ /* 0x0003f40000000800 */
[----:B------:R-:W5:Y:S01]  /*da70*/  MUFU.EX2 R0, R0 ;  /* 0x0000000000007308 */ /* 0x000f620000000800 */
[----:B----4-:R-:W-:Y:S09]  /*da80*/  FFMA.FTZ R102, R201, c[0x0][0x2d0], -R164 ;  /* 0x0000b400c9667a23 */ /* 0x010ff200000108a4 */
[----:B------:R4:W-:Y:S01]  /*da90*/  MUFU.EX2 R230, R102 ;  /* 0x0000006600e67308 */ /* 0x0009e20000000800 */
[----:B-1----:R-:W-:Y:S09]  /*daa0*/  FFMA.FTZ R3, R160, c[0x0][0x2d0], -R162 ;  /* 0x0000b400a0037a23 */ /* 0x002ff200000108a2 */
[----:B------:R1:W1:Y:S01]  /*dab0*/  MUFU.EX2 R242, R3 ;  /* 0x0000000300f27308 */ /* 0x0002620000000800 */
[C---:B-----5:R-:W-:Y:S02]  /*dac0*/  FMUL.FTZ R10, R0.reuse, R118 ;  /* 0x00000076000a7220 */ /* 0x060fe40000410000 */
[C---:B------:R-:W-:Y:S02]  /*dad0*/  FMUL.FTZ R11, R0.reuse, R119 ;  /* 0x00000077000b7220 */ /* 0x040fe40000410000 */
[C---:B------:R-:W-:Y:S02]  /*dae0*/  FMUL.FTZ R14, R0.reuse, R122 ;  /* 0x0000007a000e7220 */ /* 0x040fe40000410000 */
[C---:B------:R-:W-:Y:S03]  /*daf0*/  FMUL.FTZ R15, R0.reuse, R123 ;  /* 0x0000007b000f7220 */ /* 0x040fe60000410000 */
[----:B------:R-:W-:Y:S01]  /*db00*/  MUFU.EX2 R176, R110 ;  /* 0x0000006e00b07308 */ /* 0x000fe20000000800 */
[----:B------:R-:W5:Y:S01]  /*db10*/  LDSM.16.MT88.4 R120, [R185+0xc00] ;  /* 0x000c0000b978783b */ /* 0x000f620000004200 */
[----:B------:R-:W-:Y:S02]  /*db20*/  FMUL.FTZ R26, R0, R134 ;  /* 0x00000086001a7220 */ /* 0x000fe40000410000 */
[----:B----4-:R-:W-:Y:S02]  /*db30*/  FFMA.FTZ R102, R182, c[0x0][0x2d0], -R163 ;  /* 0x0000b400b6667a23 */ /* 0x010fe400000108a3 */
[C---:B------:R-:W-:Y:S02]  /*db40*/  FMUL.FTZ R27, R0.reuse, R135 ;  /* 0x00000087001b7220 */ /* 0x040fe40000410000 */
[C---:B------:R-:W-:Y:S02]  /*db50*/  FMUL.FTZ R30, R0.reuse, R138 ;  /* 0x0000008a001e7220 */ /* 0x040fe40000410000 */
[----:B------:R4:W-:Y:S01]  /*db60*/  MUFU.EX2 R224, R102 ;  /* 0x0000006600e07308 */ /* 0x0009e20000000800 */
[----:B------:R-:W-:Y:S02]  /*db70*/  FMUL.FTZ R31, R0, R139 ;  /* 0x0000008b001f7220 */ /* 0x000fe40000410000 */
[----:B-1----:R-:W-:Y:S01]  /*db80*/  FMUL.FTZ R3, R2, c[0x0][0x2d0] ;  /* 0x0000b40002037a20 */ /* 0x002fe20000410000 */
[----:B------:R-:W-:Y:S01]  /*db90*/  F2FP.BF16.PACK_AB R118, R242, R241 ;  /* 0x000000f1f276723e */ /* 0x000fe200000010ff */
[C---:B------:R-:W-:Y:S02]  /*dba0*/  FMUL.FTZ R42, R0.reuse, R150 ;  /* 0x00000096002a7220 */ /* 0x040fe40000410000 */
[----:B------:R-:W-:Y:S02]  /*dbb0*/  FFMA.FTZ R4, R169, c[0x0][0x2d0], -R3 ;  /* 0x0000b400a9047a23 */ /* 0x000fe40000010803 */
[C---:B------:R-:W-:Y:S01]  /*dbc0*/  FMUL.FTZ R43, R0.reuse, R151 ;  /* 0x00000097002b7220 */ /* 0x040fe20000410000 */
[----:B------:R1:W-:Y:S01]  /*dbd0*/  MUFU.EX2 R203, R109 ;  /* 0x0000006d00cb7308 */ /* 0x0003e20000000800 */
[C---:B------:R-:W-:Y:S02]  /*dbe0*/  FMUL.FTZ R46, R0.reuse, R154 ;  /* 0x0000009a002e7220 */ /* 0x040fe40000410000 */
[C---:B------:R-:W-:Y:S02]  /*dbf0*/  FMUL.FTZ R47, R0.reuse, R155 ;  /* 0x0000009b002f7220 */ /* 0x040fe40000410000 */
[C---:B------:R-:W-:Y:S02]  /*dc00*/  FMUL.FTZ R58, R0.reuse, R58 ;  /* 0x0000003a003a7220 */ /* 0x040fe40000410000 */
[C---:B------:R-:W-:Y:S02]  /*dc10*/  FMUL.FTZ R59, R0.reuse, R59 ;  /* 0x0000003b003b7220 */ /* 0x040fe40000410000 */
[--C-:B------:R-:W-:Y:S01]  /*dc20*/  FFMA.FTZ R135, R165, c[0x0][0x2d0], -R164.reuse ;  /* 0x0000b400a5877a23 */ /* 0x100fe200000108a4 */
[----:B------:R3:W-:Y:S01]  /*dc30*/  MUFU.EX2 R160, R4 ;  /* 0x0000000400a07308 */ /* 0x0007e20000000800 */
[--C-:B------:R-:W-:Y:S02]  /*dc40*/  FFMA.FTZ R134, R167, c[0x0][0x2d0], -R164.reuse ;  /* 0x0000b400a7867a23 */ /* 0x100fe400000108a4 */
[----:B------:R-:W-:Y:S02]  /*dc50*/  FMUL.FTZ R62, R0, R62 ;  /* 0x0000003e003e7220 */ /* 0x000fe40000410000 */
[----:B----4-:R-:W-:Y:S02]  /*dc60*/  FFMA.FTZ R102, R204, c[0x0][0x2d0], -R163 ;  /* 0x0000b400cc667a23 */ /* 0x010fe400000108a3 */
[C---:B------:R-:W-:Y:S02]  /*dc70*/  FMUL.FTZ R63, R0.reuse, R63 ;  /* 0x0000003f003f7220 */ /* 0x040fe40000410000 */
[C---:B------:R-:W-:Y:S01]  /*dc80*/  FMUL.FTZ R74, R0.reuse, R74 ;  /* 0x0000004a004a7220 */ /* 0x040fe20000410000 */
[----:B------:R4:W-:Y:S01]  /*dc90*/  MUFU.EX2 R223, R102 ;  /* 0x0000006600df7308 */ /* 0x0009e20000000800 */
[----:B------:R-:W-:Y:S02]  /*dca0*/  FMUL.FTZ R75, R0, R75 ;  /* 0x0000004b004b7220 */ /* 0x000fe40000410000 */
[--C-:B------:R-:W-:Y:S02]  /*dcb0*/  FFMA.FTZ R138, R211, c[0x0][0x2d0], -R3.reuse ;  /* 0x0000b400d38a7a23 */ /* 0x100fe40000010803 */
[--C-:B-1----:R-:W-:Y:S02]  /*dcc0*/  FFMA.FTZ R109, R218, c[0x0][0x2d0], -R3.reuse ;  /* 0x0000b400da6d7a23 */ /* 0x102fe40000010803 */
[--C-:B------:R-:W-:Y:S02]  /*dcd0*/  FFMA.FTZ R139, R175, c[0x0][0x2d0], -R3.reuse ;  /* 0x0000b400af8b7a23 */ /* 0x100fe40000010803 */
[--C-:B------:R-:W-:Y:S01]  /*dce0*/  FFMA.FTZ R105, R105, c[0x0][0x2d0], -R3.reuse ;  /* 0x0000b40069697a23 */ /* 0x100fe20000010803 */
[----:B------:R-:W-:Y:S01]  /*dcf0*/  MUFU.EX2 R175, R135 ;  /* 0x0000008700af7308 */ /* 0x000fe20000000800 */
[C---:B------:R-:W-:Y:S02]  /*dd00*/  FMUL.FTZ R78, R0.reuse, R78 ;  /* 0x0000004e004e7220 */ /* 0x040fe40000410000 */
[C---:B------:R-:W-:Y:S02]  /*dd10*/  FMUL.FTZ R79, R0.reuse, R79 ;  /* 0x0000004f004f7220 */ /* 0x040fe40000410000 */
[--C-:B---3--:R-:W-:Y:S02]  /*dd20*/  FFMA.FTZ R4, R179, c[0x0][0x2d0], -R3.reuse ;  /* 0x0000b400b3047a23 */ /* 0x108fe40000010803 */
[C---:B------:R-:W-:Y:S02]  /*dd30*/  FMUL.FTZ R90, R0.reuse, R90 ;  /* 0x0000005a005a7220 */ /* 0x040fe40000410000 */
[C---:B------:R-:W-:Y:S01]  /*dd40*/  FMUL.FTZ R91, R0.reuse, R91 ;  /* 0x0000005b005b7220 */ /* 0x040fe20000410000 */
[----:B------:R1:W3:Y:S01]  /*dd50*/  MUFU.EX2 R161, R4 ;  /* 0x0000000400a17308 */ /* 0x0002e20000000800 */
[C---:B------:R-:W-:Y:S02]  /*dd60*/  FMUL.FTZ R94, R0.reuse, R94 ;  /* 0x0000005e005e7220 */ /* 0x040fe40000410000 */
[----:B------:R-:W-:Y:S02]  /*dd70*/  FMUL.FTZ R95, R0, R95 ;  /* 0x0000005f005f7220 */ /* 0x000fe40000410000 */
[--C-:B----4-:R-:W-:Y:S05]  /*dd80*/  FFMA.FTZ R102, R180, c[0x0][0x2d0], -R164.reuse ;  /* 0x0000b400b4667a23 */ /* 0x110fea00000108a4 */
[----:B------:R4:W-:Y:S10]  /*dd90*/  MUFU.EX2 R222, R102 ;  /* 0x0000006600de7308 */ /* 0x0009f40000000800 */
[----:B------:R-:W-:Y:S01]  /*dda0*/  MUFU.EX2 R177, R134 ;  /* 0x0000008600b17308 */ /* 0x000fe20000000800 */
[--C-:B-1----:R-:W-:Y:S01]  /*ddb0*/  FFMA.FTZ R4, R171, c[0x0][0x2d0], -R3.reuse ;  /* 0x0000b400ab047a23 */ /* 0x102fe20000010803 */
[----:B---3--:R-:W-:Y:S08]  /*ddc0*/  F2FP.BF16.PACK_AB R117, R161, R160 ;  /* 0x000000a0a175723e */ /* 0x008ff000000010ff */
[----:B------:R1:W-:Y:S01]  /*ddd0*/  MUFU.EX2 R239, R4 ;  /* 0x0000000400ef7308 */ /* 0x0003e20000000800 */
[----:B----4-:R-:W-:Y:S09]  /*dde0*/  FFMA.FTZ R102, R181, c[0x0][0x2d0], -R164 ;  /* 0x0000b400b5667a23 */ /* 0x010ff200000108a4 */
[----:B------:R3:W-:Y:S10]  /*ddf0*/  MUFU.EX2 R221, R102 ;  /* 0x0000006600dd7308 */ /* 0x0007f40000000800 */
[----:B------:R4:W-:Y:S01]  /*de00*/  MUFU.EX2 R171, R133 ;  /* 0x0000008500ab7308 */ /* 0x0009e20000000800 */
[----:B-1----:R-:W-:Y:S09]  /*de10*/  FFMA.FTZ R4, R170, c[0x0][0x2d0], -R3 ;  /* 0x0000b400aa047a23 */ /* 0x002ff20000010803 */
[----:B------:R1:W1:Y:S01]  /*de20*/  MUFU.EX2 R240, R4 ;  /* 0x0000000400f07308 */ /* 0x0002620000000800 */
[----:B---3--:R-:W-:Y:S09]  /*de30*/  FFMA.FTZ R102, R183, c[0x0][0x2d0], -R163 ;  /* 0x0000b400b7667a23 */ /* 0x008ff200000108a3 */
[----:B------:R3:W-:Y:S01]  /*de40*/  MUFU.EX2 R204, R102 ;  /* 0x0000006600cc7308 */ /* 0x0007e20000000800 */
[----:B----4-:R-:W-:Y:S09]  /*de50*/  LDSM.16.MT88.4 R132, [R185+0x800] ;  /* 0x00080000b984783b */ /* 0x010ff20000004200 */
[----:B------:R-:W4:Y:S01]  /*de60*/  MUFU.EX2 R167, R140 ;  /* 0x0000008c00a77308 */ /* 0x000f220000000800 */
[----:B-1----:R-:W-:Y:S01]  /*de70*/  FMUL.FTZ R4, R101, R112 ;  /* 0x0000007065047220 */ /* 0x002fe20000410000 */
[----:B------:R-:W-:Y:S02]  /*de80*/  F2FP.BF16.PACK_AB R112, R235, R220 ;  /* 0x000000dceb70723e */ /* 0x000fe400000010ff */
[----:B------:R-:W-:Y:S06]  /*de90*/  F2FP.BF16.PACK_AB R119, R240, R239 ;  /* 0x000000eff077723e */ /* 0x000fec00000010ff */
[----:B------:R1:W-:Y:S01]  /*dea0*/  MUFU.EX2 R178, R109 ;  /* 0x0000006d00b27308 */ /* 0x0003e20000000800 */
[-C--:B------:R-:W-:Y:S05]  /*deb0*/  HMMA.16816.F32.BF16 R4, R112, R20.reuse, R4 ;  /* 0x000000147004723c */ /* 0x080fea0000041804 */
[--C-:B---3--:R-:W-:Y:S03]  /*dec0*/  FFMA.FTZ R102, R215, c[0x0][0x2d0], -R162.reuse ;  /* 0x0000b400d7667a23 */ /* 0x108fe600000108a2 */
[C---:B------:R-:W-:Y:S01]  /*ded0*/  HMMA.16816.F32.BF16 R8, R116.reuse, R20, R8 ;  /* 0x000000147408723c */ /* 0x040fe20000041808 */
[----:B------:R3:W-:Y:S06]  /*dee0*/  MUFU.EX2 R201, R102 ;  /* 0x0000006600c97308 */ /* 0x0007ec0000000800 */
[C---:B------:R-:W-:Y:S01]  /*def0*/  FMUL.FTZ R20, R101.reuse, R128 ;  /* 0x0000008065147220 */ /* 0x040fe20000410000 */
[-C--:B------:R-:W-:Y:S03]  /*df00*/  HMMA.16816.F32.BF16 R12, R116, R22.reuse, R12 ;  /* 0x00000016740c723c */ /* 0x080fe6000004180c */
[----:B------:R-:W-:Y:S01]  /*df10*/  MUFU.EX2 R170, R137 ;  /* 0x0000008900aa7308 */ /* 0x000fe20000000800 */
[C---:B------:R-:W-:Y:S02]  /*df20*/  FMUL.FTZ R21, R101.reuse, R129 ;  /* 0x0000008165157220 */ /* 0x040fe40000410000 */
[--C-:B-1----:R-:W-:Y:S02]  /*df30*/  FFMA.FTZ R109, R208, c[0x0][0x2d0], -R162.reuse ;  /* 0x0000b400d06d7a23 */ /* 0x102fe400000108a2 */
[C---:B------:R-:W-:Y:S05]  /*df40*/  HMMA.16816.F32.BF16 R16, R112.reuse, R22, R16 ;  /* 0x000000167010723c */ /* 0x040fea0000041810 */
[----:B------:R-:W-:Y:S02]  /*df50*/  MUFU.EX2 R174, R136 ;  /* 0x0000008800ae7308 */ /* 0x000fe40000000800 */
[C---:B------:R-:W-:Y:S02]  /*df60*/  FMUL.FTZ R22, R100.reuse, R130 ;  /* 0x0000008264167220 */ /* 0x040fe40000410000 */
[----:B------:R-:W-:Y:S02]  /*df70*/  FMUL.FTZ R23, R100, R131 ;  /* 0x0000008364177220 */ /* 0x000fe40000410000 */
[----:B------:R-:W-:Y:S01]  /*df80*/  LDSM.16.MT88.4 R128, [R185+0x1000] ;  /* 0x00100000b980783b */ /* 0x000fe20000004200 */
[----:B---3--:R-:W-:Y:S03]  /*df90*/  FFMA.FTZ R102, R210, c[0x0][0x2d0], -R162 ;  /* 0x0000b400d2667a23 */ /* 0x008fe600000108a2 */
[----:B------:R-:W1:Y:S01]  /*dfa0*/  MUFU.EX2 R173, R111 ;  /* 0x0000006f00ad7308 */ /* 0x000e620000000800 */
[-C--:B------:R-:W-:Y:S08]  /*dfb0*/  HMMA.16816.F32.BF16 R20, R112, R36.reuse, R20 ;  /* 0x000000247014723c */ /* 0x080ff00000041814 */
[C---:B------:R-:W-:Y:S01]  /*dfc0*/  HMMA.16816.F32.BF16 R24, R116.reuse, R36, R24 ;  /* 0x000000247418723c */ /* 0x040fe20000041818 */
[----:B------:R3:W-:Y:S06]  /*dfd0*/  MUFU.EX2 R202, R102 ;  /* 0x0000006600ca7308 */ /* 0x0007ec0000000800 */
[C---:B------:R-:W-:Y:S01]  /*dfe0*/  FMUL.FTZ R36, R101.reuse, R144 ;  /* 0x0000009065247220 */ /* 0x040fe20000410000 */
[-C--:B------:R-:W-:Y:S03]  /*dff0*/  HMMA.16816.F32.BF16 R28, R116, R38.reuse, R28 ;  /* 0x00000026741c723c */ /* 0x080fe6000004181c */
[----:B------:R1:W-:Y:S01]  /*e000*/  MUFU.EX2 R111, R105 ;  /* 0x00000069006f7308 */ /* 0x0003e20000000800 */
[C---:B------:R-:W-:Y:S02]  /*e010*/  FMUL.FTZ R37, R101.reuse, R145 ;  /* 0x0000009165257220 */ /* 0x040fe40000410000 */
[----:B--2---:R-:W-:Y:S02]  /*e020*/  FFMA.FTZ R101, R101, R249, R220 ;  /* 0x000000f965657223 */ /* 0x004fe400000100dc */
[C---:B------:R-:W-:Y:S05]  /*e030*/  HMMA.16816.F32.BF16 R32, R112.reuse, R38, R32 ;  /* 0x000000267020723c */ /* 0x040fea0000041820 */
[----:B------:R-:W-:Y:S02]  /*e040*/  MUFU.EX2 R164, R138 ;  /* 0x0000008a00a47308 */ /* 0x000fe40000000800 */
[C---:B------:R-:W-:Y:S02]  /*e050*/  FMUL.FTZ R38, R100.reuse, R146 ;  /* 0x0000009264267220 */ /* 0x040fe40000410000 */
[C---:B------:R-:W-:Y:S03]  /*e060*/  FMUL.FTZ R39, R100.reuse, R147 ;  /* 0x0000009364277220 */ /* 0x040fe60000410000 */
[----:B---3--:R-:W-:Y:S02]  /*e070*/  FFMA.FTZ R102, R207, c[0x0][0x2d0], -R3 ;  /* 0x0000b400cf667a23 */ /* 0x008fe40000010803 */
[----:B------:R-:W-:Y:S01]  /*e080*/  FFMA.FTZ R100, R100, R248, R168 ;  /* 0x000000f864647223 */ /* 0x000fe200000100a8 */
[----:B------:R-:W-:Y:S01]  /*e090*/  MUFU.EX2 R165, R139 ;  /* 0x0000008b00a57308 */ /* 0x000fe20000000800 */
[-C--:B-----5:R-:W-:Y:S03]  /*e0a0*/  HMMA.16816.F32.BF16 R36, R112, R120.reuse, R36 ;  /* 0x000000787024723c */ /* 0x0a0fe60000041824 */
[----:B-1----:R-:W-:Y:S01]  /*e0b0*/  FADD.FTZ R105, R235, R101 ;  /* 0x00000065eb697221 */ /* 0x002fe20000010000 */
[----:B------:R-:W-:Y:S04]  /*e0c0*/  F2FP.BF16.PACK_AB R101, R172, R171 ;  /* 0x000000abac65723e */ /* 0x000fe800000010ff */
[C---:B------:R-:W-:Y:S01]  /*e0d0*/  HMMA.16816.F32.BF16 R40, R116.reuse, R120, R40 ;  /* 0x000000787428723c */ /* 0x040fe20000041828 */
[----:B------:R1:W-:Y:S07]  /*e0e0*/  MUFU.EX2 R182, R102 ;  /* 0x0000006600b67308 */ /* 0x0003ee0000000800 */
[-C--:B------:R-:W-:Y:S03]  /*e0f0*/  HMMA.16816.F32.BF16 R44, R116, R122.reuse, R44 ;  /* 0x0000007a742c723c */ /* 0x080fe6000004182c */
[----:B------:R-:W-:Y:S05]  /*e100*/  MUFU.EX2 R168, R109 ;  /* 0x0000006d00a87308 */ /* 0x000fea0000000800 */
[C---:B------:R-:W-:Y:S01]  /*e110*/  HMMA.16816.F32.BF16 R48, R112.reuse, R122, R48 ;  /* 0x0000007a7030723c */ /* 0x040fe20000041830 */
[----:B------:R-:W2:Y:S03]  /*e120*/  LDSM.16.MT88.4 R120, [R186+0xc00] ;  /* 0x000c0000ba78783b */ /* 0x000ea60000004200 */
[--C-:B-1----:R-:W-:Y:S04]  /*e130*/  FFMA.FTZ R102, R206, c[0x0][0x2d0], -R3.reuse ;  /* 0x0000b400ce667a23 */ /* 0x102fe80000010803 */
[----:B------:R1:W-:Y:S04]  /*e140*/  MUFU.EX2 R183, R102 ;  /* 0x0000006600b77308 */ /* 0x0003e80000000800 */
[--C-:B-1----:R-:W-:Y:S01]  /*e150*/  FFMA.FTZ R102, R216, c[0x0][0x2d0], -R162.reuse ;  /* 0x0000b400d8667a23 */ /* 0x102fe200000108a2 */
[-C--:B--2---:R-:W-:Y:S05]  /*e160*/  HMMA.16816.F32.BF16 R52, R112, R120.reuse, R52 ;  /* 0x000000787034723c */ /* 0x084fea0000041834 */
[----:B------:R1:W-:Y:S03]  /*e170*/  MUFU.EX2 R180, R102 ;  /* 0x0000006600b47308 */ /* 0x0003e60000000800 */
[C---:B------:R-:W-:Y:S08]  /*e180*/  HMMA.16816.F32.BF16 R56, R116.reuse, R120, R56 ;  /* 0x000000787438723c */ /* 0x040ff00000041838 */
[-C--:B------:R-:W-:Y:S08]  /*e190*/  HMMA.16816.F32.BF16 R60, R116, R122.reuse, R60 ;  /* 0x0000007a743c723c */ /* 0x080ff0000004183c */
[C---:B------:R-:W-:Y:S01]  /*e1a0*/  HMMA.16816.F32.BF16 R64, R112.reuse, R122, R64 ;  /* 0x0000007a7040723c */ /* 0x040fe20000041840 */
[----:B------:R-:W2:Y:S03]  /*e1b0*/  LDSM.16.MT88.4 R120, [R185+0x1800] ;  /* 0x00180000b978783b */ /* 0x000ea60000004200 */
[--C-:B-1----:R-:W-:Y:S04]  /*e1c0*/  FFMA.FTZ R102, R217, c[0x0][0x2d0], -R162.reuse ;  /* 0x0000b400d9667a23 */ /* 0x102fe800000108a2 */
[----:B------:R1:W-:Y:S04]  /*e1d0*/  MUFU.EX2 R181, R102 ;  /* 0x0000006600b57308 */ /* 0x0003e80000000800 */
[--C-:B-1----:R-:W-:Y:S02]  /*e1e0*/  FFMA.FTZ R102, R219, c[0x0][0x2d0], -R3.reuse ;  /* 0x0000b400db667a23 */ /* 0x102fe40000010803 */
[----:B------:R-:W-:Y:S02]  /*e1f0*/  FFMA.FTZ R3, R104, c[0x0][0x2d0], -R3 ;  /* 0x0000b40068037a23 */ /* 0x000fe40000010803 */
[----:B------:R-:W3:Y:S02]  /*e200*/  LDL.LU R104, [R1+0xc] ;  /* 0x00000c0001687983 */ /* 0x000ee40000300800 */
[----:B------:R1:W-:Y:S01]  /*e210*/  MUFU.EX2 R179, R102 ;  /* 0x0000006600b37308 */ /* 0x0003e20000000800 */
[-C--:B--2---:R-:W-:Y:S09]  /*e220*/  HMMA.16816.F32.BF16 R68, R112, R120.reuse, R68 ;  /* 0x000000787044723c */ /* 0x084ff20000041844 */
[----:B------:R2:W5:Y:S01]  /*e230*/  MUFU.EX2 R110, R3 ;  /* 0x00000003006e7308 */ /* 0x0005620000000800 */
[C---:B------:R-:W-:Y:S08]  /*e240*/  HMMA.16816.F32.BF16 R72, R116.reuse, R120, R72 ;  /* 0x000000787448723c */ /* 0x040ff00000041848 */
[-C--:B------:R-:W-:Y:S04]  /*e250*/  HMMA.16816.F32.BF16 R76, R116, R122.reuse, R76 ;  /* 0x0000007a744c723c */ /* 0x080fe8000004184c */
[----:B-1----:R-:W-:Y:S01]  /*e260*/  FFMA.FTZ R102, R212, c[0x0][0x2d0], -R162 ;  /* 0x0000b400d4667a23 */ /* 0x002fe200000108a2 */
[----:B----4-:R-:W-:Y:S03]  /*e270*/  F2FP.BF16.PACK_AB R162, R167, R166 ;  /* 0x000000a6a7a2723e */ /* 0x010fe600000010ff */
[C---:B------:R-:W-:Y:S01]  /*e280*/  HMMA.16816.F32.BF16 R80, R112.reuse, R122, R80 ;  /* 0x0000007a7050723c */ /* 0x040fe20000041850 */
[----:B------:R-:W1:Y:S01]  /*e290*/  LDSM.16.MT88.4 R120, [R186+0x1800] ;  /* 0x00180000ba78783b */ /* 0x000e620000004200 */
[----:B------:R4:W1:Y:S02]  /*e2a0*/  MUFU.EX2 R169, R102 ;  /* 0x0000006600a97308 */ /* 0x0008640000000800 */
[----:B--2---:R-:W-:Y:S01]  /*e2b0*/  FFMA.FTZ R3, R103, R142, R231 ;  /* 0x0000008e67037223 */ /* 0x004fe200000100e7 */
[----:B------:R-:W-:Y:S04]  /*e2c0*/  F2FP.BF16.PACK_AB R103, R176, R173 ;  /* 0x000000adb067723e */ /* 0x000fe800000010ff */
[----:B------:R-:W-:Y:S03]  /*e2d0*/  LDSM.16.MT88.4 R140, [R186+0x800] ;  /* 0x00080000ba8c783b */ /* 0x000fe60000004200 */
[----:B-----5:R-:W-:Y:S01]  /*e2e0*/  F2FP.BF16.PACK_AB R163, R110, R111 ;  /* 0x0000006f6ea3723e */ /* 0x020fe200000010ff */
[----:B------:R-:W-:Y:S02]  /*e2f0*/  FADD.FTZ R109, R233, R3 ;  /* 0x00000003e96d7221 */ /* 0x000fe40000010000 */
[----:B------:R-:W-:Y:S04]  /*e300*/  FADD.FTZ R3, R238, R105 ;  /* 0x00000069ee037221 */ /* 0x000fe80000010000 */
[----:B------:R-:W-:Y:S04]  /*e310*/  FADD.FTZ R3, R244, R3 ;  /* 0x00000003f4037221 */ /* 0x000fe80000010000 */
[----:B------:R-:W-:Y:S01]  /*e320*/  FADD.FTZ R3, R225, R3 ;  /* 0x00000003e1037221 */ /* 0x000fe20000010000 */
[----:B----4-:R-:W-:Y:S03]  /*e330*/  F2FP.BF16.PACK_AB R102, R177, R175 ;  /* 0x000000afb166723e */ /* 0x010fe600000010ff */
[----:B------:R-:W-:Y:S01]  /*e340*/  FADD.FTZ R3, R230, R3 ;  /* 0x00000003e6037221 */ /* 0x000fe20000010000 */
[-C--:B-1----:R-:W-:Y:S08]  /*e350*/  HMMA.16816.F32.BF16 R84, R112, R120.reuse, R84 ;  /* 0x000000787054723c */ /* 0x082ff00000041854 */
[C---:B------:R-:W-:Y:S07]  /*e360*/  HMMA.16816.F32.BF16 R88, R116.reuse, R120, R88 ;  /* 0x000000787458723c */ /* 0x040fee0000041858 */
[----:B------:R-:W-:Y:S01]  /*e370*/  F2FP.BF16.PACK_AB R120, R202, R201 ;  /* 0x000000c9ca78723e */ /* 0x000fe200000010ff */
[-C--:B------:R-:W-:Y:S01]  /*e380*/  HMMA.16816.F32.BF16 R92, R116, R122.reuse, R92 ;  /* 0x0000007a745c723c */ /* 0x080fe2000004185c */
[----:B------:R-:W1:Y:S03]  /*e390*/  LDSM.16.MT88.4 R116, [R185+0x400] ;  /* 0x00040000b974783b */ /* 0x000e660000004200 */
[----:B------:R-:W-:Y:S04]  /*e3a0*/  F2FP.BF16.PACK_AB R121, R183, R182 ;  /* 0x000000b6b779723e */ /* 0x000fe800000010ff */
[----:B------:R-:W-:Y:S07]  /*e3b0*/  HMMA.16816.F32.BF16 R96, R112, R122, R96 ;  /* 0x0000007a7060723c */ /* 0x000fee0000041860 */
[----:B------:R-:W-:Y:S02]  /*e3c0*/  F2FP.BF16.PACK_AB R112, R230, R225 ;  /* 0x000000e1e670723e */ /* 0x000fe400000010ff */
[----:B------:R-:W-:Y:S03]  /*e3d0*/  F2FP.BF16.PACK_AB R113, R223, R224 ;  /* 0x000000e0df71723e */ /* 0x000fe600000010ff */
[----:B------:R-:W-:Y:S02]  /*e3e0*/  F2FP.BF16.PACK_AB R114, R221, R222 ;  /* 0x000000dedd72723e */ /* 0x000fe400000010ff */
[----:B------:R-:W-:Y:S02]  /*e3f0*/  F2FP.BF16.PACK_AB R115, R204, R203 ;  /* 0x000000cbcc73723e */ /* 0x000fe400000010ff */
[----:B------:R-:W-:Y:S02]  /*e400*/  F2FP.BF16.PACK_AB R122, R181, R180 ;  /* 0x000000b4b57a723e */ /* 0x000fe400000010ff */
[----:B------:R-:W-:Y:S03]  /*e410*/  F2FP.BF16.PACK_AB R123, R178, R179 ;  /* 0x000000b3b27b723e */ /* 0x000fe600000010ff */
[-C--:B-1----:R-:W-:Y:S08]  /*e420*/  HMMA.16816.F32.BF16 R4, R112, R116.reuse, R4 ;  /* 0x000000747004723c */ /* 0x082ff00000041804 */
[C---:B------:R-:W-:Y:S08]  /*e430*/  HMMA.16816.F32.BF16 R8, R120.reuse, R116, R8 ;  /* 0x000000747808723c */ /* 0x040ff00000041808 */
[-C--:B------:R-:W-:Y:S08]  /*e440*/  HMMA.16816.F32.BF16 R12, R120, R118.reuse, R12 ;  /* 0x00000076780c723c */ /* 0x080ff0000004180c */
[C---:B------:R-:W-:Y:S01]  /*e450*/  HMMA.16816.F32.BF16 R16, R112.reuse, R118, R16 ;  /* 0x000000767010723c */ /* 0x040fe20000041810 */
[----:B------:R-:W1:Y:S07]  /*e460*/  LDSM.16.MT88.4 R116, [R186+0x1000] ;  /* 0x00100000ba74783b */ /* 0x000e6e0000004200 */
        /* <DEDUP_REMOVED lines=9> */
[----:B------:R-:W4:Y:S07]  /*e500*/  LDSM.16.MT88.4 R128, [R186+0x1c00] ;  /* 0x001c0000ba80783b */ /* 0x000f2e0000004200 */
[-C--:B-1----:R-:W-:Y:S08]  /*e510*/  HMMA.16816.F32.BF16 R52, R112, R116.reuse, R52 ;  /* 0x000000747034723c */ /* 0x082ff00000041834 */
[C---:B------:R-:W-:Y:S08]  /*e520*/  HMMA.16816.F32.BF16 R56, R120.reuse, R116, R56 ;  /* 0x000000747838723c */ /* 0x040ff00000041838 */
[-C--:B------:R-:W-:Y:S08]  /*e530*/  HMMA.16816.F32.BF16 R60, R120, R118.reuse, R60 ;  /* 0x00000076783c723c */ /* 0x080ff0000004183c */
[C---:B------:R-:W-:Y:S08]  /*e540*/  HMMA.16816.F32.BF16 R64, R112.reuse, R118, R64 ;  /* 0x000000767040723c */ /* 0x040ff00000041840 */
[-C--:B--2---:R-:W-:Y:S08]  /*e550*/  HMMA.16816.F32.BF16 R68, R112, R124.reuse, R68 ;  /* 0x0000007c7044723c */ /* 0x084ff00000041844 */
[C---:B------:R-:W-:Y:S08]  /*e560*/  HMMA.16816.F32.BF16 R72, R120.reuse, R124, R72 ;  /* 0x0000007c7848723c */ /* 0x040ff00000041848 */
[-C--:B------:R-:W-:Y:S08]  /*e570*/  HMMA.16816.F32.BF16 R76, R120, R126.reuse, R76 ;  /* 0x0000007e784c723c */ /* 0x080ff0000004184c */
[C---:B------:R-:W-:Y:S08]  /*e580*/  HMMA.16816.F32.BF16 R80, R112.reuse, R126, R80 ;  /* 0x0000007e7050723c */ /* 0x040ff00000041850 */
[-C--:B----4-:R-:W-:Y:S08]  /*e590*/  HMMA.16816.F32.BF16 R84, R112, R128.reuse, R84 ;  /* 0x000000807054723c */ /* 0x090ff00000041854 */
[C---:B------:R-:W-:Y:S04]  /*e5a0*/  HMMA.16816.F32.BF16 R88, R120.reuse, R128, R88 ;  /* 0x000000807858723c */ /* 0x040fe80000041858 */
[----:B---3--:R-:W-:Y:S01]  /*e5b0*/  FFMA.FTZ R0, R0, R104, R160 ;  /* 0x0000006800007223 */ /* 0x008fe200000100a0 */
[----:B------:R-:W-:Y:S01]  /*e5c0*/  F2FP.BF16.PACK_AB R160, R168, R169 ;  /* 0x000000a9a8a0723e */ /* 0x000fe200000010ff */
[----:B------:R-:W-:Y:S02]  /*e5d0*/  FADD.FTZ R104, R234, R100 ;  /* 0x00000064ea687221 */ /* 0x000fe40000010000 */
[-C--:B------:R-:W-:Y:S04]  /*e5e0*/  HMMA.16816.F32.BF16 R92, R120, R130.reuse, R92 ;  /* 0x00000082785c723c */ /* 0x080fe8000004185c */
[----:B------:R-:W-:Y:S01]  /*e5f0*/  F2FP.BF16.PACK_AB R100, R174, R170 ;  /* 0x000000aaae64723e */ /* 0x000fe200000010ff */
[----:B------:R-:W-:Y:S01]  /*e600*/  FADD.FTZ R0, R161, R0 ;  /* 0x00000000a1007221 */ /* 0x000fe20000010000 */
[----:B------:R-:W-:Y:S01]  /*e610*/  F2FP.BF16.PACK_AB R161, R165, R164 ;  /* 0x000000a4a5a1723e */ /* 0x000fe200000010ff */
[----:B------:R-:W-:Y:S01]  /*e620*/  FADD.FTZ R104, R237, R104 ;  /* 0x00000068ed687221 */ /* 0x000fe20000010000 */
[----:B------:R-:W-:Y:S04]  /*e630*/  HMMA.16816.F32.BF16 R96, R112, R130, R96 ;  /* 0x000000827060723c */ /* 0x000fe80000041860 */
[----:B------:R-:W-:Y:S04]  /*e640*/  FADD.FTZ R0, R239, R0 ;  /* 0x00000000ef007221 */ /* 0x000fe80000010000 */
[-C--:B------:R-:W-:Y:S01]  /*e650*/  HMMA.16816.F32.BF16 R112, R100, R132.reuse, R4 ;  /* 0x000000846470723c */ /* 0x080fe20000041804 */
[----:B------:R-:W1:Y:S04]  /*e660*/  LDSM.16.MT88.4 R4, [R186+0x1400] ;  /* 0x00140000ba04783b */ /* 0x000e680000004200 */
[----:B------:R-:W-:Y:S03]  /*e670*/  FADD.FTZ R0, R240, R0 ;  /* 0x00000000f0007221 */ /* 0x000fe60000010000 */
        /* <DEDUP_REMOVED lines=50> */
[----:B------:R-:W-:Y:S01]  /*e9a0*/  FADD.FTZ R6, R175, R6 ;  /* 0x00000006af067221 */ /* 0x000fe20000010000 */
[----:B------:R-:W-:Y:S01]  /*e9b0*/  MOV R102, R2 ;  /* 0x0000000200667202 */ /* 0x000fe20000000f00 */
[----:B------:R-:W-:Y:S04]  /*e9c0*/  FADD.FTZ R4, R173, R3 ;  /* 0x00000003ad047221 */ /* 0x000fe80000010000 */
[----:B------:R-:W-:Y:S02]  /*e9d0*/  FADD.FTZ R3, R166, R0 ;  /* 0x00000000a6037221 */ /* 0x000fe40000010000 */
[----:B------:R-:W-:Y:S02]  /*e9e0*/  FADD.FTZ R0, R111, R5 ;  /* 0x000000056f007221 */ /* 0x000fe40000010000 */
[----:B------:R-:W-:Y:S02]  /*e9f0*/  FADD.FTZ R5, R177, R6 ;  /* 0x00000006b1057221 */ /* 0x000fe40000010000 */
[----:B------:R-:W-:Y:S02]  /*ea00*/  FADD.FTZ R4, R176, R4 ;  /* 0x00000004b0047221 */ /* 0x000fe40000010000 */
[----:B------:R-:W-:Y:S01]  /*ea10*/  FADD.FTZ R3, R167, R3 ;  /* 0x00000003a7037221 */ /* 0x000fe20000010000 */
[----:B------:R1:W-:Y:S01]  /*ea20*/  STL [R1+0x4], R5 ;  /* 0x0000040501007387 */ /* 0x0003e20000100800 */
[----:B------:R-:W-:Y:S03]  /*ea30*/  FADD.FTZ R0, R110, R0 ;  /* 0x000000006e007221 */ /* 0x000fe60000010000 */
[----:B------:R1:W-:Y:S04]  /*ea40*/  STL [R1], R4 ;  /* 0x0000000401007387 */ /* 0x0003e80000100800 */
[----:B------:R1:W-:Y:S04]  /*ea50*/  STL [R1+0x8], R3 ;  /* 0x0000080301007387 */ /* 0x0003e80000100800 */
[----:B------:R1:W-:Y:S01]  /*ea60*/  STL [R1+0xc], R0 ;  /* 0x00000c0001007387 */ /* 0x0003e20000100800 */
[----:B------:R-:W-:-:S05]  /*ea70*/  @P0 BRA `(.L_x_554) ;  /* 0xffffcf4000000947 */ /* 0x000fca000383ffff */
.L_x_549:
[----:B-1----:R-:W2:Y:S02]  /*ea80*/  LDL R0, [R1+0x10] ;  /* 0x0000100001007983 */ /* 0x002ea40000100800 */
[----:B--2---:R-:W-:-:S13]  /*ea90*/  ISETP.GE.AND P0, PT, R200, R0, PT ;  /* 0x00000000c800720c */ /* 0x004fda0003f06270 */
[----:B------:R-:W-:Y:S05]  /*eaa0*/  @!P0 BRA `(.L_x_555) ;  /* 0x0000432000008947 */ /* 0x000fea0003800000 */
[----:B------:R-:W-:Y:S01]  /*eab0*/  IMAD.MOV.U32 R101, RZ, RZ, R107 ;  /* 0x000000ffff657224 */ /* 0x000fe200078e006b */
[----:B------:R-:W-:Y:S01]  /*eac0*/  MOV R104, R102 ;  /* 0x0000006600687202 */ /* 0x000fe20000000f00 */
[----:B------:R-:W-:Y:S01]  /*ead0*/  IMAD.MOV.U32 R100, RZ, RZ, R108 ;  /* 0x000000ffff647224 */ /* 0x000fe200078e006c */
[----:B------:R-:W-:Y:S02]  /*eae0*/  MOV R103, R106 ;  /* 0x0000006a00677202 */ /* 0x000fe40000000f00 */
.L_x_574:
[----:B------:R-:W-:Y:S04]  /*eaf0*/  DEPBAR.LE SB0, 0x0 ;  /* 0x000080000000791a */ /* 0x000fe80000000000 */
[----:B------:R-:W-:Y:S01]  /*eb00*/  WARPSYNC 0xffffffff ;  /* 0xffffffff00007948 */ /* 0x000fe20003800000 */
[----:B------:R-:W-:Y:S01]  /*eb10*/  BAR.SYNC.DEFER_BLOCKING 0x0 ;  /* 0x0000000000007b1d */ /* 0x000fe20000010000 */
[----:B------:R-:W-:Y:S01]  /*eb20*/  SHF.R.S32.HI R0, RZ, 0x1f, R200 ;  /* 0x0000001fff007819 */ /* 0x000fe200000114c8 */
[----:B--2---:R-:W-:Y:S01]  /*eb30*/  IMAD.WIDE.U32 R2, R200, c[0x0][0x208], RZ ;  /* 0x00008200c8027a25 */ /* 0x004fe200078e00ff */
[C---:B------:R-:W-:Y:S02]  /*eb40*/  LOP3.LUT P5, RZ, R198.reuse, 0x100, RZ, 0xc0, !PT ;  /* 0x00000100c6ff7812 */ /* 0x040fe400078ac0ff */
[----:B------:R-:W-:Y:S01]  /*eb50*/  LOP3.LUT P4, RZ, R198, 0x80, RZ, 0xc0, !PT ;  /* 0x00000080c6ff7812 */ /* 0x000fe2000788c0ff */
[----:B------:R-:W-:Y:S01]  /*eb60*/  IMAD R0, R0, c[0x0][0x208], RZ ;  /* 0x0000820000007a24 */ /* 0x000fe200078e02ff */
[----:B------:R-:W-:Y:S03]  /*eb70*/  LOP3.LUT P3, RZ, R198, 0x40, RZ, 0xc0, !PT ;  /* 0x00000040c6ff7812 */ /* 0x000fe6000786c0ff */
[----:B------:R-:W-:Y:S05]  /*eb80*/  IMAD R0, R200, c[0x0][0x20c], R0 ;  /* 0x00008300c8007a24 */ /* 0x000fea00078e0200 */
[----:B------:R-:W-:Y:S01]  /*eb90*/  IADD3 R8, R3, R0, RZ ;  /* 0x0000000003087210 */ /* 0x000fe20007ffe0ff */
[----:B------:R-:W-:Y:S04]  /*eba0*/  IMAD.WIDE.U32 R2, R2, 0x30, RZ ;  /* 0x0000003002027825 */ /* 0x000fe800078e00ff */
[----:B------:R-:W-:Y:S01]  /*ebb0*/  IMAD R12, R8, 0x30, RZ ;  /* 0x00000030080c7824 */ /* 0x000fe200078e02ff */
[----:B------:R-:W-:Y:S04]  /*ebc0*/  LDSM.16.M88.4 R48, [R187] ;  /* 0x00000000bb30783b */ /* 0x000fe80000000200 */
[----:B------:R-:W-:Y:S01]  /*ebd0*/  IADD3 R3, R3, R12, RZ ;  /* 0x0000000c03037210 */ /* 0x000fe20007ffe0ff */
[----:B------:R-:W-:Y:S03]  /*ebe0*/  BSSY B0, `(.L_x_556) ;  /* 0x000010a000007945 */ /* 0x000fe60003800000 */
[----:B------:R-:W1:Y:S08]  /*ebf0*/  LDSM.16.M88.4 R16, [R184] ;  /* 0x00000000b810783b */ /* 0x000e700000000200 */
[----:B------:R-:W2:Y:S08]  /*ec00*/  LDSM.16.M88.4 R44, [R187+0x1000] ;  /* 0x00100000bb2c783b */ /* 0x000eb00000000200 */
[----:B------:R-:W3:Y:S08]  /*ec10*/  S2R R206, SR_TID.X ;  /* 0x0000000000ce7919 */ /* 0x000ef00000002100 */
[----:B------:R-:W4:Y:S08]  /*ec20*/  LDSM.16.M88.4 R32, [R184+0x400] ;  /* 0x00040000b820783b */ /* 0x000f300000000200 */
[----:B------:R-:W5:Y:S04]  /*ec30*/  LDL R217, [R1+0x10] ;  /* 0x0000100001d97983 */ /* 0x000f680000100800 */
[----:B------:R-:W4:Y:S01]  /*ec40*/  LDSM.16.M88.4 R108, [R184+0x800] ;  /* 0x00080000b86c783b */ /* 0x000f220000000200 */
[-C--:B-1----:R-:W-:Y:S03]  /*ec50*/  HMMA.16816.F32.BF16 R4, R48, R16.reuse, RZ ;  /* 0x000000103004723c */ /* 0x082fe600000418ff */
[----:B---3--:R-:W-:Y:S04]  /*ec60*/  ISETP.GT.AND P1, PT, R206, 0x3f, PT ;  /* 0x0000003fce00780c */ /* 0x008fe80003f24270 */
[----:B------:R-:W-:Y:S01]  /*ec70*/  LDSM.16.M88.4 R160, [R188] ;  /* 0x00000000bca0783b */ /* 0x000fe20000000200 */
[C---:B--2---:R-:W-:Y:S07]  /*ec80*/  HMMA.16816.F32.BF16 R8, R44.reuse, R16, RZ ;  /* 0x000000102c08723c */ /* 0x044fee00000418ff */
[----:B------:R-:W1:Y:S01]  /*ec90*/  LDSM.16.M88.4 R164, [R189] ;  /* 0x00000000bda4783b */ /* 0x000e620000000200 */
[-C--:B------:R-:W-:Y:S01]  /*eca0*/  HMMA.16816.F32.BF16 R12, R44, R18.reuse, RZ ;  /* 0x000000122c0c723c */ /* 0x080fe200000418ff */
[----:B------:R-:W-:Y:S03]  /*ecb0*/  @!P1 MOV R0, c[0x0][0x208] ;  /* 0x0000820000009a02 */ /* 0x000fe60000000f00 */
[----:B------:R-:W-:Y:S03]  /*ecc0*/  @!P1 MOV R16, c[0x0][0x20c] ;  /* 0x0000830000109a02 */ /* 0x000fe60000000f00 */
[----:B------:R-:W2:Y:S01]  /*ecd0*/  LDSM.16.M88.4 R168, [R188+0x1000] ;  /* 0x00100000bca8783b */ /* 0x000ea20000000200 */
[CC--:B------:R-:W-:Y:S04]  /*ece0*/  @!P1 LEA R24, P0, R0.reuse, R2.reuse, 0x5 ;  /* 0x0000000200189211 */ /* 0x0c0fe800078028ff */
[----:B------:R-:W-:Y:S03]  /*ecf0*/  @!P1 LEA.HI.X R28, R0, R3, R16, 0x5, P0 ;  /* 0x00000003001c9211 */ /* 0x000fe600000f2c10 */
[----:B------:R-:W3:Y:S01]  /*ed00*/  LDSM.16.M88.4 R172, [R197] ;  /* 0x00000000c5ac783b */ /* 0x000ee20000000200 */
[C---:B------:R-:W-:Y:S02]  /*ed10*/  HMMA.16816.F32.BF16 R16, R48.reuse, R18, RZ ;  /* 0x000000123010723c */ /* 0x040fe400000418ff */
[----:B------:R-:W-:Y:S04]  /*ed20*/  IADD3 R2, P0, R228, R2, RZ ;  /* 0x00000002e4027210 */ /* 0x000fe80007f1e0ff */
[----:B------:R-:W-:Y:S01]  /*ed30*/  IADD3.X R3, R3, R232, RZ, P0, !PT ;  /* 0x000000e803037210 */ /* 0x000fe200007fe4ff */
[----:B------:R-:W1:Y:S01]  /*ed40*/  LDSM.16.M88.4 R176, [R196] ;  /* 0x00000000c4b0783b */ /* 0x000e620000000200 */
[-C--:B----4-:R-:W-:Y:S01]  /*ed50*/  HMMA.16816.F32.BF16 R20, R48, R32.reuse, RZ ;  /* 0x000000203014723c */ /* 0x090fe200000418ff */
[C---:B------:R-:W-:Y:S04]  /*ed60*/  LEA R36, P0, R2.reuse, c[0x0][0x1f8], 0x1 ;  /* 0x00007e0002247a11 */ /* 0x040fe800078008ff */
[----:B------:R-:W-:Y:S02]  /*ed70*/  LEA.HI.X R37, R2, c[0x0][0x1fc], R3, 0x1, P0 ;  /* 0x00007f0002257a11 */ /* 0x000fe400000f0c03 */
[----:B------:R-:W-:Y:S02]  /*ed80*/  @!P1 IADD3 R0, P0, R24, R228, RZ ;  /* 0x000000e418009210 */ /* 0x000fe40007f1e0ff */
[C---:B------:R-:W-:Y:S01]  /*ed90*/  HMMA.16816.F32.BF16 R24, R44.reuse, R32, RZ ;  /* 0x000000202c18723c */ /* 0x040fe200000418ff */
[----:B------:R-:W-:Y:S01]  /*eda0*/  @!PT LDS RZ, [RZ] ;  /* 0x00000000fffff984 */ /* 0x000fe20000000800 */
[----:B------:R-:W-:Y:S01]  /*edb0*/  @!PT LDS RZ, [RZ] ;  /* 0x00000000fffff984 */ /* 0x000fe20000000800 */
[----:B------:R-:W-:Y:S01]  /*edc0*/  @!PT LDS RZ, [RZ] ;  /* 0x00000000fffff984 */ /* 0x000fe20000000800 */
[----:B------:R4:W-:Y:S02]  /*edd0*/  LDGSTS.E.BYPASS.LTC128B.128 [R199+0x1880], [R36.64], !P5 ;  /* 0x0188000024c77fae */ /* 0x0009e4000e901d46 */
[----:B------:R-:W-:Y:S02]  /*ede0*/  @!P1 IADD3.X R3, R28, R232, RZ, P0, !PT ;  /* 0x000000e81c039210 */ /* 0x000fe400007fe4ff */
[C---:B------:R-:W-:Y:S03]  /*edf0*/  @!P1 LEA R2, P0, R0.reuse, c[0x0][0x1f8], 0x1 ;  /* 0x00007e0000029a11 */ /* 0x040fe600078008ff */
[-C--:B------:R-:W-:Y:S01]  /*ee00*/  HMMA.16816.F32.BF16 R28, R44, R34.reuse, RZ ;  /* 0x000000222c1c723c */ /* 0x080fe200000418ff */
[----:B------:R4:W-:Y:S03]  /*ee10*/  LDGSTS.E.BYPASS.LTC128B.128 [R199+0x2480], [R36.64+0x40], !P4 ;  /* 0x0248004024c77fae */ /* 0x0009e6000e101d46 */
[----:B------:R-:W-:Y:S04]  /*ee20*/  @!P1 LEA.HI.X R3, R0, c[0x0][0x1fc], R3, 0x1, P0 ;  /* 0x00007f0000039a11 */ /* 0x000fe800000f0c03 */
[C---:B------:R-:W-:Y:S01]  /*ee30*/  HMMA.16816.F32.BF16 R32, R48.reuse, R34, RZ ;  /* 0x000000223020723c */ /* 0x040fe200000418ff */
[----:B------:R4:W-:Y:S08]  /*ee40*/  LDGSTS.E.BYPASS.LTC128B.128 [R199+0x3080], [R36.64+0x80], !P3 ;  /* 0x0308008024c77fae */ /* 0x0009f0000d901d46 */
[----:B------:R1:W-:Y:S08]  /*ee50*/  @!P1 LDGSTS.E.BYPASS.LTC128B.128 [R199+0x2080], [R2.64], !P5 ;  /* 0x0208000002c79fae */ /* 0x0003f0000e901d46 */
[----:B------:R1:W-:Y:S08]  /*ee60*/  @!P1 LDGSTS.E.BYPASS.LTC128B.128 [R199+0x2c80], [R2.64+0x40], !P4 ;  /* 0x02c8004002c79fae */ /* 0x0003f0000e101d46 */
[----:B------:R1:W-:Y:S01]  /*ee70*/  @!P1 LDGSTS.E.BYPASS.LTC128B.128 [R199+0x3880], [R2.64+0x80], !P3 ;  /* 0x0388008002c79fae */ /* 0x0003e2000d901d46 */
[-C--:B----4-:R-:W-:Y:S07]  /*ee80*/  HMMA.16816.F32.BF16 R36, R48, R108.reuse, RZ ;  /* 0x0000006c3024723c */ /* 0x090fee00000418ff */
[----:B------:R-:W0:Y:S01]  /*ee90*/  LDGDEPBAR ;  /* 0x00000000000079af */ /* 0x000e220000000000 */
[C---:B------:R-:W-:Y:S08]  /*eea0*/  HMMA.16816.F32.BF16 R40, R44.reuse, R108, RZ ;  /* 0x0000006c2c28723c */ /* 0x040ff000000418ff */
[-C--:B------:R-:W-:Y:S08]  /*eeb0*/  HMMA.16816.F32.BF16 R44, R44, R110.reuse, RZ ;  /* 0x0000006e2c2c723c */ /* 0x080ff000000418ff */
[----:B------:R-:W-:Y:S01]  /*eec0*/  HMMA.16816.F32.BF16 R48, R48, R110, RZ ;  /* 0x0000006e3030723c */ /* 0x000fe200000418ff */
[----:B------:R-:W-:Y:S07]  /*eed0*/  LDSM.16.M88.4 R108, [R187+0x2000] ;  /* 0x00200000bb6c783b */ /* 0x000fee0000000200 */
[-C--:B-1----:R-:W-:Y:S08]  /*eee0*/  HMMA.16816.F32.BF16 R4, R160, R164.reuse, R4 ;  /* 0x000000a4a004723c */ /* 0x082ff00000041804 */
[C---:B--2---:R-:W-:Y:S08]  /*eef0*/  HMMA.16816.F32.BF16 R8, R168.reuse, R164, R8 ;  /* 0x000000a4a808723c */ /* 0x044ff00000041808 */
        /* <DEDUP_REMOVED lines=23> */
[----:B------:R-:W1:Y:S03]  /*f070*/  LDSM.16.M88.4 R160, [R188+0x2000] ;  /* 0x00200000bca0783b */ /* 0x000e660000000200 */
[----:B-----5:R-:W-:Y:S04]  /*f080*/  ISETP.GT.AND P0, PT, R200, R217, PT ;  /* 0x000000d9c800720c */ /* 0x020fe80003f04270 */
        /* <DEDUP_REMOVED lines=28> */
[----:B------:R-:W-:Y:S07]  /*f250*/  LDSM.16.M88.4 R164, [R188+0x4000] ;  /* 0x00400000bca4783b */ /* 0x000fee0000000200 */
[-C--:B---3--:R-:W-:Y:S08]  /*f260*/  HMMA.16816.F32.BF16 R20, R108, R160.reuse, R20 ;  /* 0x000000a06c14723c */ /* 0x088ff00000041814 */
[C---:B------:R-:W-:Y:S08]  /*f270*/  HMMA.16816.F32.BF16 R24, R168.reuse, R160, R24 ;  /* 0x000000a0a818723c */ /* 0x040ff00000041818 */
[-C--:B------:R-:W-:Y:S08]  /*f280*/  HMMA.16816.F32.BF16 R28, R168, R162.reuse, R28 ;  /* 0x000000a2a81c723c */ /* 0x080ff0000004181c */
[C---:B------:R-:W-:Y:S01]  /*f290*/  HMMA.16816.F32.BF16 R32, R108.reuse, R162, R32 ;  /* 0x000000a26c20723c */ /* 0x040fe20000041820 */
[----:B------:R-:W1:Y:S07]  /*f2a0*/  LDSM.16.M88.4 R160, [R192] ;  /* 0x00000000c0a0783b */ /* 0x000e6e0000000200 */
        /* <DEDUP_REMOVED lines=157> */
.L_x_557:
[----:B--234-:R-:W-:Y:S05]  /*fc80*/  BSYNC B0 ;  /* 0x0000000000007941 */ /* 0x01cfea0003800000 */
.L_x_556:
        /* <DEDUP_REMOVED lines=34> */
.L_x_560:
[----:B------:R-:W-:Y:S04]  /*feb0*/  MOV R8, c[0x0][0x32c] ;  /* 0x0000cb0000087a02 */ /* 0x000fe80000000f00 */
[----:B------:R-:W-:Y:S11]  /*fec0*/  ISETP.NE.AND P0, PT, R8, 0x1, PT ;  /* 0x000000010800780c */ /* 0x000ff60003f05270 */
[----:B------:R-:W-:Y:S02]  /*fed0*/  @!UPT UIADD3 URZ, URZ, URZ, URZ ;  /* 0x0000003f3f3ff290 */ /* 0x000fe4000fffe03f */
[----:B------:R-:W-:Y:S05]  /*fee0*/  @P0 IMAD.HI.U32 R8, R4, c[0x0][0x330], RZ ;  /* 0x0000cc0004080a27 */ /* 0x000fea00078e00ff */
[----:B------:R-:W-:Y:S02]  /*fef0*/  @P0 SHF.R.U32.HI R4, RZ, c[0x0][0x334], R8 ;  /* 0x0000cd00ff040a19 */ /* 0x000fe40000011608 */
.L_x_561:
[----:B------:R-:W-:Y:S05]  /*ff00*/  BSYNC B0 ;  /* 0x0000000000007941 */ /* 0x000fea0003800000 */
.L_x_559:
[----:B------:R-:W-:Y:S04]  /*ff10*/  IMAD.IADD R8, R0, 0x1, -R236 ;  /* 0x0000000100087824 */ /* 0x000fe800078e0aec */
[----:B------:R-:W-:Y:S05]  /*ff20*/  IMAD R4, R4, c[0x0][0x32c], R8 ;  /* 0x0000cb0004047a24 */ /* 0x000fea00078e0208 */
[----:B------:R-:W-:Y:S02]  /*ff30*/  IADD3 R8, R4, c[0x0][0x32c], RZ ;  /* 0x0000cb0004087a10 */ /* 0x000fe40007ffe0ff */
[----:B------:R-:W-:Y:S02]  /*ff40*/  IMNMX R2, R2, R4, !PT ;  /* 0x0000000402027217 */ /* 0x000fe40007800200 */
[----:B------:R-:W-:Y:S02]  /*ff50*/  IMNMX R3, R3, R8, PT ;  /* 0x0000000803037217 */ /* 0x000fe40003800200 */
.L_x_558:
        /* <DEDUP_REMOVED lines=11> */
[----:B------:R-:W-:Y:S02]  /*10010*/  ISETP.LT.OR P0, PT, R3, 0x1, P0 ;  /* 0x000000010300780c */ /* 0x000fe40000701670 */
[----:B------:R-:W-:Y:S02]  /*10020*/  @P1 LOP3.LUT R198, R198, 0x8, RZ, 0xfc, !PT ;  /* 0x00000008c6c61812 */ /* 0x000fe400078efcff */
[----:B------:R-:W-:Y:S02]  /*10030*/  FSEL R9, R175, -INF , !P0 ;  /* 0xff800000af097808 */ /* 0x000fe40004000000 */
[----:B------:R-:W-:Y:S02]  /*10040*/  ISETP.GT.AND P0, PT, R2, 0x1, !P1 ;  /* 0x000000010200780c */ /* 0x000fe40004f04270 */
[----:B------:R-:W-:Y:S02]  /*10050*/  ISETP.GE.AND P1, PT, R0, 0x9, PT ;  /* 0x000000090000780c */ /* 0x000fe40003f26270 */
[C---:B------:R-:W-:Y:S02]  /*10060*/  ISETP.LT.OR P0, PT, R3.reuse, 0x2, P0 ;  /* 0x000000020300780c */ /* 0x040fe40000701670 */
        /* <DEDUP_REMOVED lines=63> */
.L_x_564:
[----:B------:R-:W-:Y:S04]  /*10460*/  MOV R8, c[0x0][0x32c] ;  /* 0x0000cb0000087a02 */ /* 0x000fe80000000f00 */
[----:B------:R-:W-:Y:S11]  /*10470*/  ISETP.NE.AND P0, PT, R8, 0x1, PT ;  /* 0x000000010800780c */ /* 0x000ff60003f05270 */
[----:B------:R-:W-:Y:S02]  /*10480*/  @!UPT UIADD3 URZ, URZ, URZ, URZ ;  /* 0x0000003f3f3ff290 */ /* 0x000fe4000fffe03f */
[----:B------:R-:W-:Y:S05]  /*10490*/  @P0 IMAD.HI.U32 R8, R4, c[0x0][0x330], RZ ;  /* 0x0000cc0004080a27 */ /* 0x000fea00078e00ff */
[----:B------:R-:W-:Y:S02]  /*104a0*/  @P0 SHF.R.U32.HI R4, RZ, c[0x0][0x334], R8 ;  /* 0x0000cd00ff040a19 */ /* 0x000fe40000011608 */
.L_x_565:
[----:B------:R-:W-:Y:S05]  /*104b0*/  BSYNC B0 ;  /* 0x0000000000007941 */ /* 0x000fea0003800000 */
.L_x_563:
[----:B------:R-:W-:Y:S04]  /*104c0*/  IMAD.IADD R8, R0, 0x1, -R236 ;  /* 0x0000000100087824 */ /* 0x000fe800078e0aec */
[----:B------:R-:W-:Y:S05]  /*104d0*/  IMAD R4, R4, c[0x0][0x32c], R8 ;  /* 0x0000cb0004047a24 */ /* 0x000fea00078e0208 */
[----:B------:R-:W-:Y:S02]  /*104e0*/  IADD3 R8, R4, c[0x0][0x32c], RZ ;  /* 0x0000cb0004087a10 */ /* 0x000fe40007ffe0ff */
[----:B------:R-:W-:Y:S02]  /*104f0*/  IMNMX R2, R2, R4, !PT ;  /* 0x0000000402027217 */ /* 0x000fe40007800200 */
[----:B------:R-:W-:Y:S02]  /*10500*/  IMNMX R3, R3, R8, PT ;  /* 0x0000000803037217 */ /* 0x000fe40003800200 */
.L_x_562:
[----:B------:R-:W-:Y:S01]  /*10510*/  LOP3.LUT P0, RZ, R198, 0x8, RZ, 0xc0, !PT ;  /* 0x00000008c6ff7812 */ /* 0x000fe2000780c0ff */
[----:B------:R-:W1:Y:S03]  /*10520*/  SHFL.IDX PT, R4, R5, 0x2, 0x1c1f ;  /* 0x005c1f0005047f89 */ /* 0x000e6600000e0000 */
        /* <DEDUP_REMOVED lines=59> */
.L_x_568:
[----:B------:R-:W-:Y:S04]  /*108e0*/  MOV R8, c[0x0][0x32c] ;  /* 0x0000cb0000087a02 */ /* 0x000fe80000000f00 */
[----:B------:R-:W-:Y:S11]  /*108f0*/  ISETP.NE.AND P0, PT, R8, 0x1, PT ;  /* 0x000000010800780c */ /* 0x000ff60003f05270 */
[----:B------:R-:W-:Y:S02]  /*10900*/  @!UPT UIADD3 URZ, URZ, URZ, URZ ;  /* 0x0000003f3f3ff290 */ /* 0x000fe4000fffe03f */
[----:B------:R-:W-:Y:S05]  /*10910*/  @P0 IMAD.HI.U32 R8, R4, c[0x0][0x330], RZ ;  /* 0x0000cc0004080a27 */ /* 0x000fea00078e00ff */
[----:B------:R-:W-:Y:S02]  /*10920*/  @P0 SHF.R.U32.HI R4, RZ, c[0x0][0x334], R8 ;  /* 0x0000cd00ff040a19 */ /* 0x000fe40000011608 */
.L_x_569:
[----:B------:R-:W-:Y:S05]  /*10930*/  BSYNC B0 ;  /* 0x0000000000007941 */ /* 0x000fea0003800000 */
.L_x_567:
[----:B------:R-:W-:Y:S04]  /*10940*/  IMAD.IADD R8, R0, 0x1, -R236 ;  /* 0x0000000100087824 */ /* 0x000fe800078e0aec */
[----:B------:R-:W-:Y:S05]  /*10950*/  IMAD R4, R4, c[0x0][0x32c], R8 ;  /* 0x0000cb0004047a24 */ /* 0x000fea00078e0208 */
[----:B------:R-:W-:Y:S02]  /*10960*/  IADD3 R8, R4, c[0x0][0x32c], RZ ;  /* 0x0000cb0004087a10 */ /* 0x000fe40007ffe0ff */
[----:B------:R-:W-:Y:S02]  /*10970*/  IMNMX R2, R2, R4, !PT ;  /* 0x0000000402027217 */ /* 0x000fe40007800200 */
[----:B------:R-:W-:Y:S02]  /*10980*/  IMNMX R3, R3, R8, PT ;  /* 0x0000000803037217 */ /* 0x000fe40003800200 */
.L_x_566:
        /* <DEDUP_REMOVED lines=61> */
.L_x_572:
[----:B------:R-:W-:Y:S04]  /*10d60*/  MOV R5, c[0x0][0x32c] ;  /* 0x0000cb0000057a02 */ /* 0x000fe80000000f00 */
[----:B------:R-:W-:Y:S11]  /*10d70*/  ISETP.NE.AND P0, PT, R5, 0x1, PT ;  /* 0x000000010500780c */ /* 0x000ff60003f05270 */
[----:B------:R-:W-:Y:S02]  /*10d80*/  @!UPT UIADD3 URZ, URZ, URZ, URZ ;  /* 0x0000003f3f3ff290 */ /* 0x000fe4000fffe03f */
[----:B------:R-:W-:Y:S05]  /*10d90*/  @P0 IMAD.HI.U32 R5, R4, c[0x0][0x330], RZ ;  /* 0x0000cc0004050a27 */ /* 0x000fea00078e00ff */
[----:B------:R-:W-:Y:S02]  /*10da0*/  @P0 SHF.R.U32.HI R4, RZ, c[0x0][0x334], R5 ;  /* 0x0000cd00ff040a19 */ /* 0x000fe40000011605 */
.L_x_573:
[----:B------:R-:W-:Y:S05]  /*10db0*/  BSYNC B0 ;  /* 0x0000000000007941 */ /* 0x000fea0003800000 */
.L_x_571:
[----:B------:R-:W-:Y:S04]  /*10dc0*/  IMAD.IADD R0, R0, 0x1, -R236 ;  /* 0x0000000100007824 */ /* 0x000fe800078e0aec */
[----:B------:R-:W-:Y:S05]  /*10dd0*/  IMAD R0, R4, c[0x0][0x32c], R0 ;  /* 0x0000cb0004007a24 */ /* 0x000fea00078e0200 */
[----:B------:R-:W-:Y:S02]  /*10de0*/  IADD3 R4, R0, c[0x0][0x32c], RZ ;  /* 0x0000cb0000047a10 */ /* 0x000fe40007ffe0ff */
[----:B------:R-:W-:Y:S02]  /*10df0*/  IMNMX R2, R2, R0, !PT ;  /* 0x0000000002027217 */ /* 0x000fe40007800200 */
[----:B------:R-:W-:Y:S02]  /*10e00*/  IMNMX R3, R3, R4, PT ;  /* 0x0000000403037217 */ /* 0x000fe40003800200 */
.L_x_570:
        /* <DEDUP_REMOVED lines=51> */
[----:B------:R-:W-:Y:S02]  /*11140*/  FMNMX.FTZ R4, R212, R4, !PT ;  /* 0x00000004d4047209 */ /* 0x000fe40007810000 */
[----:B------:R-:W-:Y:S01]  /*11150*/  FSEL R179, R110, -INF , !P0 ;  /* 0xff8000006eb37808 */ /* 0x000fe20004000000 */
[----:B------:R-:W1:Y:S01]  /*11160*/  SHFL.BFLY PT, R6, R0, 0x1, 0x1f ;  /* 0x0c201f0000067f89 */ /* 0x000e6200000e0000 */
[----:B------:R-:W-:Y:S02]  /*11170*/  ISETP.GT.AND P0, PT, R2, 0x20, !P3 ;  /* 0x000000200200780c */ /* 0x000fe40005f04270 */
[----:B------:R-:W-:Y:S02]  /*11180*/  FMNMX.FTZ R4, R211, R4, !PT ;  /* 0x00000004d3047209 */ /* 0x000fe40007810000 */
[----:B------:R-:W-:Y:S02]  /*11190*/  ISETP.LT.OR P0, PT, R3, 0x21, P0 ;  /* 0x000000210300780c */ /* 0x000fe40000701670 */
[----:B------:R-:W-:Y:S02]  /*111a0*/  FMNMX.FTZ R4, R210, R4, !PT ;  /* 0x00000004d2047209 */ /* 0x000fe40007810000 */
[----:B------:R-:W-:Y:S02]  /*111b0*/  FSEL R181, R31, -INF , !P0 ;  /* 0xff8000001fb57808 */ /* 0x000fe40004000000 */
        /* <DEDUP_REMOVED lines=81> */
[----:B------:R-:W-:Y:S02]  /*116d0*/  FFMA.FTZ R0, R16, c[0x0][0x2d0], -R111 ;  /* 0x0000b40010007a23 */ /* 0x000fe4000001086f */
        /* <DEDUP_REMOVED lines=12> */
[C---:B-1----:R-:W-:Y:S01]  /*117a0*/  FMUL.FTZ R6, R3.reuse, R114 ;  /* 0x0000007203067220 */ /* 0x042fe20000410000 */
        /* <DEDUP_REMOVED lines=11> */
[--C-:B------:R-:W-:Y:S01]  /*11860*/  FFMA.FTZ R103, R167, c[0x0][0x2d0], -R110.reuse ;  /* 0x0000b400a7677a23 */ /* 0x100fe2000001086e */
[----:B------:R-:W-:Y:S01]  /*11870*/  LDSM.16.MT88.4 R124, [R186+0x1c00] ;  /* 0x001c0000ba7c783b */ /* 0x000fe20000004200 */
[----:B------:R-:W-:Y:S02]  /*11880*/  FMUL.FTZ R0, R0, c[0x0][0x2d0] ;  /* 0x0000b40000007a20 */ /* 0x000fe40000410000 */
[----:B------:R1:W-:Y:S01]  /*11890*/  MUFU.EX2 R231, R103 ;  /* 0x0000006700e77308 */ /* 0x0003e20000000800 */
[--C-:B------:R-:W-:Y:S02]  /*118a0*/  FFMA.FTZ R5, R24, c[0x0][0x2d0], -R101.reuse ;  /* 0x0000b40018057a23 */ /* 0x100fe40000010865 */
[--C-:B------:R-:W-:Y:S02]  /*118b0*/  FFMA.FTZ R4, R25, c[0x0][0x2d0], -R101.reuse ;  /* 0x0000b40019047a23 */ /* 0x100fe40000010865 */
        /* <DEDUP_REMOVED lines=19> */
[----:B------:R-:W-:Y:S02]  /*119f0*/  FMUL.FTZ R66, R3, R66 ;  /* 0x0000004203427220 */ /* 0x000fe40000410000 */
[----:B--2---:R-:W-:Y:S02]  /*11a00*/  FFMA.FTZ R0, R14, c[0x0][0x2d0], -R101 ;  /* 0x0000b4000e007a23 */ /* 0x004fe40000010865 */
[C---:B---3--:R-:W-:Y:S02]  /*11a10*/  FMUL.FTZ R8, R2.reuse, R116 ;  /* 0x0000007402087220 */ /* 0x048fe40000410000 */
[C---:B------:R-:W-:Y:S01]  /*11a20*/  FMUL.FTZ R9, R2.reuse, R117 ;  /* 0x0000007502097220 */ /* 0x040fe20000410000 */
[----:B------:R2:W-:Y:S01]  /*11a30*/  MUFU.EX2 R239, R0 ;  /* 0x0000000000ef7308 */ /* 0x0005e20000000800 */
[C---:B------:R-:W-:Y:S02]  /*11a40*/  FMUL.FTZ R12, R2.reuse, R120 ;  /* 0x00000078020c7220 */ /* 0x040fe40000410000 */
[----:B------:R-:W-:Y:S02]  /*11a50*/  FMUL.FTZ R13, R2, R121 ;  /* 0x00000079020d7220 */ /* 0x000fe40000410000 */
[----:B----4-:R-:W-:Y:S02]  /*11a60*/  FMUL.FTZ R5, R100, R113 ;  /* 0x0000007164057220 */ /* 0x010fe40000410000 */
[C---:B------:R-:W-:Y:S01]  /*11a70*/  FMUL.FTZ R24, R2.reuse, R132 ;  /* 0x0000008402187220 */ /* 0x040fe20000410000 */
[----:B------:R-:W-:Y:S01]  /*11a80*/  MOV R132, R27 ;  /* 0x0000001b00847202 */ /* 0x000fe20000000f00 */
[C---:B------:R-:W-:Y:S01]  /*11a90*/  FMUL.FTZ R25, R2.reuse, R133 ;  /* 0x0000008502197220 */ /* 0x040fe20000410000 */
[----:B------:R-:W3:Y:S01]  /*11aa0*/  MUFU.EX2 R243, R4 ;  /* 0x0000000400f37308 */ /* 0x000ee20000000800 */
[C---:B------:R-:W-:Y:S01]  /*11ab0*/  FMUL.FTZ R28, R2.reuse, R136 ;  /* 0x00000088021c7220 */ /* 0x040fe20000410000 */
[----:B------:R-:W-:Y:S01]  /*11ac0*/  MOV R133, R217 ;  /* 0x000000d900857202 */ /* 0x000fe20000000f00 */
        /* <DEDUP_REMOVED lines=11> */
[C---:B------:R-:W-:Y:S02]  /*11b80*/  FMUL.FTZ R57, R2.reuse, R57 ;  /* 0x0000003902397220 */ /* 0x040fe40000410000 */
[----:B------:R-:W-:Y:S01]  /*11b90*/  FMUL.FTZ R60, R2, R60 ;  /* 0x0000003c023c7220 */ /* 0x000fe20000410000 */
[----:B---3--:R-:W-:Y:S01]  /*11ba0*/  F2FP.BF16.PACK_AB R115, R243, R242 ;  /* 0x000000f2f373723e */ /* 0x008fe200000010ff */
[----:B------:R-:W-:Y:S01]  /*11bb0*/  FMUL.FTZ R4, R100, R112 ;  /* 0x0000007064047220 */ /* 0x000fe20000410000 */
[----:B------:R-:W-:Y:S01]  /*11bc0*/  F2FP.BF16.PACK_AB R112, R235, R234 ;  /* 0x000000eaeb70723e */ /* 0x000fe200000010ff */
[----:B------:R-:W-:Y:S02]  /*11bd0*/  FMUL.FTZ R61, R2, R61 ;  /* 0x0000003d023d7220 */ /* 0x000fe40000410000 */
[----:B------:R-:W-:Y:S02]  /*11be0*/  FMUL.FTZ R67, R3, R67 ;  /* 0x0000004303437220 */ /* 0x000fe40000410000 */
[C---:B------:R-:W-:Y:S02]  /*11bf0*/  FMUL.FTZ R68, R100.reuse, R68 ;  /* 0x0000004464447220 */ /* 0x040fe40000410000 */
[----:B------:R-:W-:Y:S02]  /*11c00*/  FMUL.FTZ R69, R100, R69 ;  /* 0x0000004564457220 */ /* 0x000fe40000410000 */
[--C-:B-1----:R-:W-:Y:S02]  /*11c10*/  FFMA.FTZ R103, R165, c[0x0][0x2d0], -R109.reuse ;  /* 0x0000b400a5677a23 */ /* 0x102fe4000001086d */
[C---:B------:R-:W-:Y:S02]  /*11c20*/  FMUL.FTZ R70, R3.reuse, R70 ;  /* 0x0000004603467220 */ /* 0x040fe40000410000 */
[----:B------:R1:W-:Y:S01]  /*11c30*/  MUFU.EX2 R225, R103 ;  /* 0x0000006700e17308 */ /* 0x0003e20000000800 */
[----:B------:R-:W-:Y:S02]  /*11c40*/  FMUL.FTZ R71, R3, R71 ;  /* 0x0000004703477220 */ /* 0x000fe40000410000 */
        /* <DEDUP_REMOVED lines=15> */
[C---:B------:R-:W-:Y:S01]  /*11d40*/  FMUL.FTZ R84, R100.reuse, R84 ;  /* 0x0000005464547220 */ /* 0x040fe20000410000 */
[----:B------:R1:W-:Y:S01]  /*11d50*/  MUFU.EX2 R224, R103 ;  /* 0x0000006700e07308 */ /* 0x0003e20000000800 */
[----:B------:R-:W-:Y:S02]  /*11d60*/  FMUL.FTZ R85, R100, R85 ;  /* 0x0000005564557220 */ /* 0x000fe40000410000 */
[C---:B------:R-:W-:Y:S02]  /*11d70*/  FMUL.FTZ R86, R3.reuse, R86 ;  /* 0x0000005603567220 */ /* 0x040fe40000410000 */
[----:B------:R-:W-:Y:S02]  /*11d80*/  FMUL.FTZ R87, R3, R87 ;  /* 0x0000005703577220 */ /* 0x000fe40000410000 */
[--C-:B------:R-:W-:Y:S02]  /*11d90*/  FFMA.FTZ R104, R180, c[0x0][0x2d0], -R110.reuse ;  /* 0x0000b400b4687a23 */ /* 0x100fe4000001086e */
[C---:B------:R-:W-:Y:S02]  /*11da0*/  FMUL.FTZ R88, R2.reuse, R88 ;  /* 0x0000005802587220 */ /* 0x040fe40000410000 */
[----:B------:R-:W-:Y:S01]  /*11db0*/  MUFU.EX2 R223, R104 ;  /* 0x0000006800df7308 */ /* 0x000fe20000000800 */
[----:B------:R-:W-:Y:S02]  /*11dc0*/  FMUL.FTZ R89, R2, R89 ;  /* 0x0000005902597220 */ /* 0x000fe40000410000 */
[C---:B--2---:R-:W-:Y:S02]  /*11dd0*/  FMUL.FTZ R10, R0.reuse, R118 ;  /* 0x00000076000a7220 */ /* 0x044fe40000410000 */
[C---:B------:R-:W-:Y:S02]  /*11de0*/  FMUL.FTZ R11, R0.reuse, R119 ;  /* 0x00000077000b7220 */ /* 0x040fe40000410000 */
[----:B------:R-:W2:Y:S01]  /*11df0*/  LDSM.16.MT88.4 R116, [R185+0xc00] ;  /* 0x000c0000b974783b */ /* 0x000ea20000004200 */
[C---:B------:R-:W-:Y:S02]  /*11e00*/  FMUL.FTZ R14, R0.reuse, R122 ;  /* 0x0000007a000e7220 */ /* 0x040fe40000410000 */
[C---:B------:R-:W-:Y:S02]  /*11e10*/  FMUL.FTZ R15, R0.reuse, R123 ;  /* 0x0000007b000f7220 */ /* 0x040fe40000410000 */
[C---:B------:R-:W-:Y:S01]  /*11e20*/  HMMA.16816.F32.BF16 R8, R112.reuse, R20, R8 ;  /* 0x000000147008723c */ /* 0x040fe20000041808 */
[--C-:B-1----:R-:W-:Y:S02]  /*11e30*/  FFMA.FTZ R103, R175, c[0x0][0x2d0], -R109.reuse ;  /* 0x0000b400af677a23 */ /* 0x102fe4000001086d */
[----:B------:R-:W-:Y:S01]  /*11e40*/  LDSM.16.MT88.4 R120, [R185+0x400] ;  /* 0x00040000b978783b */ /* 0x000fe20000004200 */
[C---:B------:R-:W-:Y:S01]  /*11e50*/  FMUL.FTZ R26, R0.reuse, R134 ;  /* 0x00000086001a7220 */ /* 0x040fe20000410000 */
[----:B------:R1:W-:Y:S01]  /*11e60*/  MUFU.EX2 R221, R103 ;  /* 0x0000006700dd7308 */ /* 0x0003e20000000800 */
[----:B------:R-:W-:Y:S02]  /*11e70*/  FMUL.FTZ R27, R0, R135 ;  /* 0x00000087001b7220 */ /* 0x000fe40000410000 */
[-C--:B------:R-:W-:Y:S01]  /*11e80*/  HMMA.16816.F32.BF16 R12, R112, R22.reuse, R12 ;  /* 0x00000016700c723c */ /* 0x080fe2000004180c */
[----:B------:R-:W-:Y:S02]  /*11e90*/  FMUL.FTZ R20, R100, R128 ;  /* 0x0000008064147220 */ /* 0x000fe40000410000 */
[----:B------:R-:W3:Y:S01]  /*11ea0*/  LDL.LU R134, [R1+0x8] ;  /* 0x0000080001867983 */ /* 0x000ee20000300800 */
[--C-:B------:R-:W-:Y:S02]  /*11eb0*/  FFMA.FTZ R128, R212, c[0x0][0x2d0], -R109.reuse ;  /* 0x0000b400d4807a23 */ /* 0x100fe4000001086d */
[----:B------:R-:W-:Y:S01]  /*11ec0*/  FMUL.FTZ R21, R100, R129 ;  /* 0x0000008164157220 */ /* 0x000fe20000410000 */
[----:B------:R-:W4:Y:S01]  /*11ed0*/  LDL.LU R135, [R1] ;  /* 0x0000000001877983 */ /* 0x000f220000300800 */
[C---:B------:R-:W-:Y:S01]  /*11ee0*/  HMMA.16816.F32.BF16 R16, R160.reuse, R22, R16 ;  /* 0x00000016a010723c */ /* 0x040fe20000041810 */
[C---:B------:R-:W-:Y:S01]  /*11ef0*/  FMUL.FTZ R30, R0.reuse, R138 ;  /* 0x0000008a001e7220 */ /* 0x040fe20000410000 */
[----:B------:R-:W-:Y:S01]  /*11f00*/  MUFU.EX2 R205, R128 ;  /* 0x0000008000cd7308 */ /* 0x000fe20000000800 */
[----:B------:R-:W5:Y:S01]  /*11f10*/  LDL.LU R136, [R1+0x4] ;  /* 0x0000040001887983 */ /* 0x000f620000300800 */
[C---:B------:R-:W-:Y:S02]  /*11f20*/  FMUL.FTZ R31, R0.reuse, R139 ;  /* 0x0000008b001f7220 */ /* 0x040fe40000410000 */
[----:B------:R-:W-:Y:S02]  /*11f30*/  FMUL.FTZ R42, R0, R150 ;  /* 0x00000096002a7220 */ /* 0x000fe40000410000 */
[C---:B------:R-:W-:Y:S04]  /*11f40*/  FMUL.FTZ R22, R3.reuse, R130 ;  /* 0x0000008203167220 */ /* 0x040fe80000410000 */
[----:B------:R-:W-:Y:S02]  /*11f50*/  FMUL.FTZ R23, R3, R131 ;  /* 0x0000008303177220 */ /* 0x000fe40000410000 */
[----:B-1----:R-:W-:Y:S02]  /*11f60*/  FFMA.FTZ R103, R174, c[0x0][0x2d0], -R109 ;  /* 0x0000b400ae677a23 */ /* 0x002fe4000001086d */
[--C-:B------:R-:W-:Y:S02]  /*11f70*/  FFMA.FTZ R131, R213, c[0x0][0x2d0], -R110.reuse ;  /* 0x0000b400d5837a23 */ /* 0x100fe4000001086e */
[--C-:B------:R-:W-:Y:S01]  /*11f80*/  FFMA.FTZ R130, R216, c[0x0][0x2d0], -R110.reuse ;  /* 0x0000b400d8827a23 */ /* 0x100fe2000001086e */
[-C--:B------:R-:W-:Y:S01]  /*11f90*/  HMMA.16816.F32.BF16 R20, R160, R36.reuse, R20 ;  /* 0x00000024a014723c */ /* 0x080fe20000041814 */
[--C-:B------:R-:W-:Y:S01]  /*11fa0*/  FFMA.FTZ R129, R215, c[0x0][0x2d0], -R110.reuse ;  /* 0x0000b400d7817a23 */ /* 0x100fe2000001086e */
[----:B------:R-:W-:Y:S01]  /*11fb0*/  MUFU.EX2 R202, R131 ;  /* 0x0000008300ca7308 */ /* 0x000fe20000000800 */
[C---:B------:R-:W-:Y:S01]  /*11fc0*/  FMUL.FTZ R43, R0.reuse, R151 ;  /* 0x00000097002b7220 */ /* 0x040fe20000410000 */
[----:B------:R-:W-:Y:S01]  /*11fd0*/  MOV R215, R132 ;  /* 0x0000008400d77202 */ /* 0x000fe20000000f00 */
[C---:B------:R-:W-:Y:S01]  /*11fe0*/  FMUL.FTZ R46, R0.reuse, R154 ;  /* 0x0000009a002e7220 */ /* 0x040fe20000410000 */
[----:B------:R-:W-:Y:S01]  /*11ff0*/  MOV R216, R133 ;  /* 0x0000008500d87202 */ /* 0x000fe20000000f00 */
[C---:B------:R-:W-:Y:S01]  /*12000*/  FMUL.FTZ R47, R0.reuse, R155 ;  /* 0x0000009b002f7220 */ /* 0x040fe20000410000 */
[C---:B------:R-:W-:Y:S01]  /*12010*/  HMMA.16816.F32.BF16 R24, R112.reuse, R36, R24 ;  /* 0x000000247018723c */ /* 0x040fe20000041818 */
[----:B------:R-:W-:Y:S01]  /*12020*/  FMUL.FTZ R58, R0, R58 ;  /* 0x0000003a003a7220 */ /* 0x000fe20000410000 */
[----:B------:R-:W-:Y:S02]  /*12030*/  ISETP.GT.AND P0, PT, R200, R216, PT ;  /* 0x000000d8c800720c */ /* 0x000fe40003f04270 */
[----:B------:R1:W-:Y:S01]  /*12040*/  MUFU.EX2 R222, R103 ;  /* 0x0000006700de7308 */ /* 0x0003e20000000800 */
[----:B------:R-:W-:Y:S02]  /*12050*/  FMUL.FTZ R59, R0, R59 ;  /* 0x0000003b003b7220 */ /* 0x000fe40000410000 */
[C---:B------:R-:W-:Y:S01]  /*12060*/  FMUL.FTZ R36, R100.reuse, R144 ;  /* 0x0000009064247220 */ /* 0x040fe20000410000 */
[-C--:B------:R-:W-:Y:S01]  /*12070*/  HMMA.16816.F32.BF16 R28, R112, R38.reuse, R28 ;  /* 0x00000026701c723c */ /* 0x080fe2000004181c */
[----:B------:R-:W-:Y:S03]  /*12080*/  FMUL.FTZ R37, R100, R145 ;  /* 0x0000009164257220 */ /* 0x000fe60000410000 */
[C---:B------:R-:W-:Y:S02]  /*12090*/  FMUL.FTZ R62, R0.reuse, R62 ;  /* 0x0000003e003e7220 */ /* 0x040fe40000410000 */
[----:B------:R-:W-:Y:S01]  /*120a0*/  MUFU.EX2 R212, R129 ;  /* 0x0000008100d47308 */ /* 0x000fe20000000800 */
[C---:B------:R-:W-:Y:S01]  /*120b0*/  FMUL.FTZ R63, R0.reuse, R63 ;  /* 0x0000003f003f7220 */ /* 0x040fe20000410000 */
[C---:B------:R-:W-:Y:S01]  /*120c0*/  HMMA.16816.F32.BF16 R32, R160.reuse, R38, R32 ;  /* 0x00000026a020723c */ /* 0x040fe20000041820 */
[C---:B------:R-:W-:Y:S03]  /*120d0*/  FMUL.FTZ R74, R0.reuse, R74 ;  /* 0x0000004a004a7220 */ /* 0x040fe60000410000 */
[C---:B------:R-:W-:Y:S02]  /*120e0*/  FMUL.FTZ R75, R0.reuse, R75 ;  /* 0x0000004b004b7220 */ /* 0x040fe40000410000 */
[----:B------:R-:W-:Y:S02]  /*120f0*/  FMUL.FTZ R78, R0, R78 ;  /* 0x0000004e004e7220 */ /* 0x000fe40000410000 */
[C---:B------:R-:W-:Y:S04]  /*12100*/  FMUL.FTZ R38, R3.reuse, R146 ;  /* 0x0000009203267220 */ /* 0x040fe80000410000 */
[C---:B------:R-:W-:Y:S02]  /*12110*/  FMUL.FTZ R39, R3.reuse, R147 ;  /* 0x0000009303277220 */ /* 0x040fe40000410000 */
[--C-:B-1----:R-:W-:Y:S02]  /*12120*/  FFMA.FTZ R103, R170, c[0x0][0x2d0], -R111.reuse ;  /* 0x0000b400aa677a23 */ /* 0x102fe4000001086f */
[----:B------:R-:W-:Y:S02]  /*12130*/  FMUL.FTZ R79, R0, R79 ;  /* 0x0000004f004f7220 */ /* 0x000fe40000410000 */
[----:B------:R1:W-:Y:S01]  /*12140*/  MUFU.EX2 R218, R103 ;  /* 0x0000006700da7308 */ /* 0x0003e20000000800 */
[-C--:B--2---:R-:W-:Y:S01]  /*12150*/  HMMA.16816.F32.BF16 R36, R160, R116.reuse, R36 ;  /* 0x00000074a024723c */ /* 0x084fe20000041824 */
[C---:B------:R-:W-:Y:S02]  /*12160*/  FMUL.FTZ R96, R100.reuse, R96 ;  /* 0x0000006064607220 */ /* 0x040fe40000410000 */
[----:B------:R-:W-:Y:S02]  /*12170*/  FMUL.FTZ R97, R100, R97 ;  /* 0x0000006164617220 */ /* 0x000fe40000410000 */
[C---:B------:R-:W-:Y:S02]  /*12180*/  FMUL.FTZ R98, R3.reuse, R98 ;  /* 0x0000006203627220 */ /* 0x040fe40000410000 */
[----:B------:R-:W-:Y:S01]  /*12190*/  FMUL.FTZ R99, R3, R99 ;  /* 0x0000006303637220 */ /* 0x000fe20000410000 */
[C---:B------:R-:W-:Y:S01]  /*121a0*/  HMMA.16816.F32.BF16 R40, R112.reuse, R116, R40 ;  /* 0x000000747028723c */ /* 0x040fe20000041828 */
[----:B------:R-:W-:Y:S03]  /*121b0*/  FFMA.FTZ R110, R214, c[0x0][0x2d0], -R110 ;  /* 0x0000b400d66e7a23 */ /* 0x000fe6000001086e */
[C---:B------:R-:W-:Y:S01]  /*121c0*/  FMUL.FTZ R90, R0.reuse, R90 ;  /* 0x0000005a005a7220 */ /* 0x040fe20000410000 */
[----:B------:R-:W-:Y:S01]  /*121d0*/  MUFU.EX2 R214, R110 ;  /* 0x0000006e00d67308 */ /* 0x000fe20000000800 */
[----:B------:R-:W-:Y:S02]  /*121e0*/  FMUL.FTZ R91, R0, R91 ;  /* 0x0000005b005b7220 */ /* 0x000fe40000410000 */
[-C--:B------:R-:W-:Y:S01]  /*121f0*/  HMMA.16816.F32.BF16 R44, R112, R118.reuse, R44 ;  /* 0x00000076702c723c */ /* 0x080fe2000004182c */
[C---:B------:R-:W-:Y:S03]  /*12200*/  FMUL.FTZ R92, R2.reuse, R92 ;  /* 0x0000005c025c7220 */ /* 0x040fe60000410000 */
[----:B------:R-:W-:Y:S02]  /*12210*/  FMUL.FTZ R93, R2, R93 ;  /* 0x0000005d025d7220 */ /* 0x000fe40000410000 */
[C---:B------:R-:W-:Y:S02]  /*12220*/  FMUL.FTZ R94, R0.reuse, R94 ;  /* 0x0000005e005e7220 */ /* 0x040fe40000410000 */
[C---:B------:R-:W-:Y:S01]  /*12230*/  HMMA.16816.F32.BF16 R48, R160.reuse, R118, R48 ;  /* 0x00000076a030723c */ /* 0x040fe20000041830 */
[----:B------:R-:W2:Y:S03]  /*12240*/  LDSM.16.MT88.4 R116, [R186+0xc00] ;  /* 0x000c0000ba74783b */ /* 0x000ea60000004200 */
[----:B-1----:R-:W-:Y:S02]  /*12250*/  FFMA.FTZ R103, R169, c[0x0][0x2d0], -R111 ;  /* 0x0000b400a9677a23 */ /* 0x002fe4000001086f */
[----:B------:R-:W-:Y:S02]  /*12260*/  FMUL.FTZ R95, R0, R95 ;  /* 0x0000005f005f7220 */ /* 0x000fe40000410000 */
[----:B------:R1:W1:Y:S01]  /*12270*/  MUFU.EX2 R219, R103 ;  /* 0x0000006700db7308 */ /* 0x0002620000000800 */
[----:B------:R-:W-:Y:S03]  /*12280*/  FFMA.FTZ R104, R211, c[0x0][0x2d0], -R109 ;  /* 0x0000b400d3687a23 */ /* 0x000fe6000001086d */
[--C-:B-1----:R-:W-:Y:S06]  /*12290*/  FFMA.FTZ R103, R168, c[0x0][0x2d0], -R111.reuse ;  /* 0x0000b400a8677a23 */ /* 0x102fec000001086f */
[----:B------:R1:W-:Y:S01]  /*122a0*/  MUFU.EX2 R220, R103 ;  /* 0x0000006700dc7308 */ /* 0x0003e20000000800 */
[-C--:B--2---:R-:W-:Y:S08]  /*122b0*/  HMMA.16816.F32.BF16 R52, R160, R116.reuse, R52 ;  /* 0x00000074a034723c */ /* 0x084ff00000041834 */
[C---:B------:R-:W-:Y:S08]  /*122c0*/  HMMA.16816.F32.BF16 R56, R112.reuse, R116, R56 ;  /* 0x000000747038723c */ /* 0x040ff00000041838 */
[-C--:B------:R-:W-:Y:S01]  /*122d0*/  HMMA.16816.F32.BF16 R60, R112, R118.reuse, R60 ;  /* 0x00000076703c723c */ /* 0x080fe2000004183c */
[----:B-1----:R-:W-:Y:S07]  /*122e0*/  FFMA.FTZ R103, R172, c[0x0][0x2d0], -R111 ;  /* 0x0000b400ac677a23 */ /* 0x002fee000001086f */
[C---:B------:R-:W-:Y:S01]  /*122f0*/  HMMA.16816.F32.BF16 R64, R160.reuse, R118, R64 ;  /* 0x00000076a040723c */ /* 0x040fe20000041840 */
[----:B------:R-:W1:Y:S01]  /*12300*/  LDSM.16.MT88.4 R116, [R185+0x1800] ;  /* 0x00180000b974783b */ /* 0x000e620000004200 */
[----:B------:R2:W-:Y:S02]  /*12310*/  MUFU.EX2 R217, R103 ;  /* 0x0000006700d97308 */ /* 0x0005e40000000800 */
[--C-:B--2---:R-:W-:Y:S05]  /*12320*/  FFMA.FTZ R103, R171, c[0x0][0x2d0], -R101.reuse ;  /* 0x0000b400ab677a23 */ /* 0x104fea0000010865 */
[----:B------:R-:W-:Y:S03]  /*12330*/  LDSM.16.MT88.4 R168, [R186+0x1400] ;  /* 0x00140000baa8783b */ /* 0x000fe60000004200 */
[----:B------:R2:W-:Y:S01]  /*12340*/  MUFU.EX2 R177, R103 ;  /* 0x0000006700b17308 */ /* 0x0005e20000000800 */
[-C--:B-1----:R-:W-:Y:S08]  /*12350*/  HMMA.16816.F32.BF16 R68, R160, R116.reuse, R68 ;  /* 0x00000074a044723c */ /* 0x082ff00000041844 */
[C---:B------:R-:W-:Y:S01]  /*12360*/  HMMA.16816.F32.BF16 R72, R112.reuse, R116, R72 ;  /* 0x000000747048723c */ /* 0x040fe20000041848 */
[--C-:B--2---:R-:W-:Y:S02]  /*12370*/  FFMA.FTZ R103, R173, c[0x0][0x2d0], -R101.reuse ;  /* 0x0000b400ad677a23 */ /* 0x104fe40000010865 */
[----:B------:R-:W-:Y:S05]  /*12380*/  LDSM.16.MT88.4 R172, [R185+0x2000] ;  /* 0x00200000b9ac783b */ /* 0x000fea0000004200 */
        /* <DEDUP_REMOVED lines=9> */
[----:B------:R1:W2:Y:S06]  /*12420*/  MUFU.EX2 R179, R103 ;  /* 0x0000006700b37308 */ /* 0x0002ac0000000800 */
[----:B------:R-:W-:Y:S01]  /*12430*/  F2FP.BF16.PACK_AB R116, R219, R218 ;  /* 0x000000dadb74723e */ /* 0x000fe200000010ff */
[-C--:B------:R-:W-:Y:S01]  /*12440*/  HMMA.16816.F32.BF16 R92, R112, R118.reuse, R92 ;  /* 0x00000076705c723c */ /* 0x080fe2000004185c */
[----:B------:R-:W-:Y:S06]  /*12450*/  F2FP.BF16.PACK_AB R117, R176, R177 ;  /* 0x000000b1b075723e */ /* 0x000fec00000010ff */
[----:B------:R-:W-:Y:S01]  /*12460*/  F2FP.BF16.PACK_AB R112, R233, R231 ;  /* 0x000000e7e970723e */ /* 0x000fe200000010ff */
[----:B------:R-:W-:Y:S01]  /*12470*/  HMMA.16816.F32.BF16 R96, R160, R118, R96 ;  /* 0x00000076a060723c */ /* 0x000fe20000041860 */
[----:B------:R-:W-:Y:S03]  /*12480*/  F2FP.BF16.PACK_AB R113, R225, R230 ;  /* 0x000000e6e171723e */ /* 0x000fe600000010ff */
[----:B------:R-:W-:Y:S02]  /*12490*/  F2FP.BF16.PACK_AB R114, R223, R224 ;  /* 0x000000e0df72723e */ /* 0x000fe400000010ff */
[----:B------:R-:W-:Y:S02]  /*124a0*/  F2FP.BF16.PACK_AB R115, R222, R221 ;  /* 0x000000ddde73723e */ /* 0x000fe400000010ff */
[----:B------:R-:W-:Y:S01]  /*124b0*/  F2FP.BF16.PACK_AB R118, R217, R220 ;  /* 0x000000dcd976723e */ /* 0x000fe200000010ff */
[--C-:B-1----:R-:W-:Y:S02]  /*124c0*/  FFMA.FTZ R103, R210, c[0x0][0x2d0], -R109.reuse ;  /* 0x0000b400d2677a23 */ /* 0x102fe4000001086d */
[----:B------:R1:W1:Y:S01]  /*124d0*/  MUFU.EX2 R210, R130 ;  /* 0x0000008200d27308 */ /* 0x0002620000000800 */
[----:B--2---:R-:W-:Y:S01]  /*124e0*/  F2FP.BF16.PACK_AB R119, R179, R178 ;  /* 0x000000b2b377723e */ /* 0x004fe200000010ff */
[-C--:B------:R-:W-:Y:S01]  /*124f0*/  HMMA.16816.F32.BF16 R4, R112, R120.reuse, R4 ;  /* 0x000000787004723c */ /* 0x080fe20000041804 */
[----:B------:R-:W-:Y:S01]  /*12500*/  F2FP.BF16.PACK_AB R162, R214, R212 ;  /* 0x000000d4d6a2723e */ /* 0x000fe200000010ff */
[----:B------:R-:W-:Y:S02]  /*12510*/  FFMA.FTZ R109, R209, c[0x0][0x2d0], -R109 ;  /* 0x0000b400d16d7a23 */ /* 0x000fe4000001086d */
[----:B----4-:R-:W-:Y:S04]  /*12520*/  FFMA.FTZ R3, R3, R135, R237 ;  /* 0x0000008703037223 */ /* 0x010fe800000100ed */
[C---:B------:R-:W-:Y:S01]  /*12530*/  HMMA.16816.F32.BF16 R8, R116.reuse, R120, R8 ;  /* 0x000000787408723c */ /* 0x040fe20000041808 */
[----:B------:R2:W-:Y:S03]  /*12540*/  MUFU.EX2 R211, R103 ;  /* 0x0000006700d37308 */ /* 0x0005e60000000800 */
[----:B------:R-:W-:Y:S04]  /*12550*/  FADD.FTZ R3, R238, R3 ;  /* 0x00000003ee037221 */ /* 0x000fe80000010000 */
[-C--:B------:R-:W-:Y:S03]  /*12560*/  HMMA.16816.F32.BF16 R12, R116, R122.reuse, R12 ;  /* 0x0000007a740c723c */ /* 0x080fe6000004180c */
[----:B------:R-:W4:Y:S01]  /*12570*/  MUFU.EX2 R213, R109 ;  /* 0x0000006d00d57308 */ /* 0x000f220000000800 */
[----:B-1----:R-:W-:Y:S01]  /*12580*/  LDSM.16.MT88.4 R128, [R185+0x800] ;  /* 0x00080000b980783b */ /* 0x002fe20000004200 */
[----:B------:R-:W-:Y:S03]  /*12590*/  F2FP.BF16.PACK_AB R160, R210, R202 ;  /* 0x000000cad2a0723e */ /* 0x000fe600000010ff */
[C---:B------:R-:W-:Y:S05]  /*125a0*/  HMMA.16816.F32.BF16 R16, R112.reuse, R122, R16 ;  /* 0x0000007a7010723c */ /* 0x040fea0000041810 */
[----:B------:R-:W1:Y:S01]  /*125b0*/  MUFU.EX2 R209, R104 ;  /* 0x0000006800d17308 */ /* 0x000e620000000800 */
[----:B------:R-:W3:Y:S01]  /*125c0*/  LDSM.16.MT88.4 R120, [R186+0x400] ;  /* 0x00040000ba78783b */ /* 0x000ee20000004200 */
[--C-:B--2---:R-:W-:Y:S08]  /*125d0*/  FFMA.FTZ R103, R207, c[0x0][0x2d0], -R111.reuse ;  /* 0x0000b400cf677a23 */ /* 0x104ff0000001086f */
[----:B------:R2:W-:Y:S01]  /*125e0*/  MUFU.EX2 R180, R103 ;  /* 0x0000006700b47308 */ /* 0x0005e20000000800 */
[----:B----4-:R-:W-:Y:S02]  /*125f0*/  F2FP.BF16.PACK_AB R163, R213, R211 ;  /* 0x000000d3d5a3723e */ /* 0x010fe400000010ff */
[----:B-1----:R-:W-:Y:S01]  /*12600*/  F2FP.BF16.PACK_AB R161, R209, R205 ;  /* 0x000000cdd1a1723e */ /* 0x002fe200000010ff */
[--C-:B--2---:R-:W-:Y:S06]  /*12610*/  FFMA.FTZ R103, R206, c[0x0][0x2d0], -R111.reuse ;  /* 0x0000b400ce677a23 */ /* 0x104fec000001086f */
[----:B------:R1:W2:Y:S01]  /*12620*/  MUFU.EX2 R201, R103 ;  /* 0x0000006700c97308 */ /* 0x0002a20000000800 */
[-C--:B---3--:R-:W-:Y:S08]  /*12630*/  HMMA.16816.F32.BF16 R20, R112, R120.reuse, R20 ;  /* 0x000000787014723c */ /* 0x088ff00000041814 */
[C---:B------:R-:W-:Y:S08]  /*12640*/  HMMA.16816.F32.BF16 R24, R116.reuse, R120, R24 ;  /* 0x000000787418723c */ /* 0x040ff00000041818 */
[-C--:B------:R-:W-:Y:S01]  /*12650*/  HMMA.16816.F32.BF16 R28, R116, R122.reuse, R28 ;  /* 0x0000007a741c723c */ /* 0x080fe2000004181c */
[--C-:B-1----:R-:W-:Y:S03]  /*12660*/  FFMA.FTZ R103, R208, c[0x0][0x2d0], -R111.reuse ;  /* 0x0000b400d0677a23 */ /* 0x102fe6000001086f */
[----:B--2---:R-:W-:Y:S01]  /*12670*/  F2FP.BF16.PACK_AB R164, R201, R180 ;  /* 0x000000b4c9a4723e */ /* 0x004fe200000010ff */
[----:B------:R-:W-:Y:S03]  /*12680*/  FFMA.FTZ R111, R203, c[0x0][0x2d0], -R111 ;  /* 0x0000b400cb6f7a23 */ /* 0x000fe6000001086f */
[C---:B------:R-:W-:Y:S01]  /*12690*/  HMMA.16816.F32.BF16 R32, R112.reuse, R122, R32 ;  /* 0x0000007a7020723c */ /* 0x040fe20000041820 */
[----:B------:R-:W1:Y:S01]  /*126a0*/  LDSM.16.MT88.4 R120, [R185+0x1000] ;  /* 0x00100000b978783b */ /* 0x000e620000004200 */
[----:B------:R2:W-:Y:S10]  /*126b0*/  MUFU.EX2 R204, R103 ;  /* 0x0000006700cc7308 */ /* 0x0005f40000000800 */
[----:B------:R-:W3:Y:S01]  /*126c0*/  MUFU.EX2 R111, R111 ;  /* 0x0000006f006f7308 */ /* 0x000ee20000000800 */
[--C-:B--2---:R-:W-:Y:S09]  /*126d0*/  FFMA.FTZ R103, R181, c[0x0][0x2d0], -R101.reuse ;  /* 0x0000b400b5677a23 */ /* 0x104ff20000010865 */
[----:B------:R2:W-:Y:S01]  /*126e0*/  MUFU.EX2 R109, R103 ;  /* 0x00000067006d7308 */ /* 0x0005e20000000800 */
[----:B---3--:R-:W-:Y:S01]  /*126f0*/  F2FP.BF16.PACK_AB R166, R111, R204 ;  /* 0x000000cc6fa6723e */ /* 0x008fe200000010ff */
[-C--:B-1----:R-:W-:Y:S08]  /*12700*/  HMMA.16816.F32.BF16 R36, R112, R120.reuse, R36 ;  /* 0x000000787024723c */ /* 0x082ff00000041824 */
[C---:B------:R-:W-:Y:S01]  /*12710*/  HMMA.16816.F32.BF16 R40, R116.reuse, R120, R40 ;  /* 0x000000787428723c */ /* 0x040fe20000041828 */
[--C-:B--2---:R-:W-:Y:S07]  /*12720*/  FFMA.FTZ R103, R182, c[0x0][0x2d0], -R101.reuse ;  /* 0x0000b400b6677a23 */ /* 0x104fee0000010865 */
[-C--:B------:R-:W-:Y:S01]  /*12730*/  HMMA.16816.F32.BF16 R44, R116, R122.reuse, R44 ;  /* 0x0000007a742c723c */ /* 0x080fe2000004182c */
[----:B------:R1:W2:Y:S07]  /*12740*/  MUFU.EX2 R104, R103 ;  /* 0x0000006700687308 */ /* 0x0002ae0000000800 */
[C---:B------:R-:W-:Y:S01]  /*12750*/  HMMA.16816.F32.BF16 R48, R112.reuse, R122, R48 ;  /* 0x0000007a7030723c */ /* 0x040fe20000041830 */
[----:B------:R-:W3:Y:S03]  /*12760*/  LDSM.16.MT88.4 R120, [R186+0x1000] ;  /* 0x00100000ba78783b */ /* 0x000ee60000004200 */
[--C-:B-1----:R-:W-:Y:S01]  /*12770*/  FFMA.FTZ R103, R183, c[0x0][0x2d0], -R101.reuse ;  /* 0x0000b400b7677a23 */ /* 0x102fe20000010865 */
[----:B--2---:R-:W-:Y:S01]  /*12780*/  F2FP.BF16.PACK_AB R165, R104, R109 ;  /* 0x0000006d68a5723e */ /* 0x004fe200000010ff */
[----:B------:R-:W-:Y:S03]  /*12790*/  FFMA.FTZ R101, R105, c[0x0][0x2d0], -R101 ;  /* 0x0000b40069657a23 */ /* 0x000fe60000010865 */
[----:B------:R-:W2:Y:S01]  /*127a0*/  LDL.LU R105, [R1+0xc] ;  /* 0x00000c0001697983 */ /* 0x000ea20000300800 */
[----:B------:R5:W-:Y:S10]  /*127b0*/  MUFU.EX2 R110, R103 ;  /* 0x00000067006e7308 */ /* 0x000bf40000000800 */
[----:B------:R-:W1:Y:S01]  /*127c0*/  MUFU.EX2 R101, R101 ;  /* 0x0000006500657308 */ /* 0x000e620000000800 */
[-C--:B---3--:R-:W-:Y:S01]  /*127d0*/  HMMA.16816.F32.BF16 R52, R112, R120.reuse, R52 ;  /* 0x000000787034723c */ /* 0x088fe20000041834 */
[----:B-----5:R-:W-:Y:S02]  /*127e0*/  FFMA.FTZ R103, R100, R136, R245 ;  /* 0x0000008864677223 */ /* 0x020fe400000100f5 */
[----:B------:R-:W-:Y:S05]  /*127f0*/  FFMA.FTZ R100, R2, R134, R234 ;  /* 0x0000008602647223 */ /* 0x000fea00000100ea */
[C---:B------:R-:W-:Y:S01]  /*12800*/  HMMA.16816.F32.BF16 R56, R116.reuse, R120, R56 ;  /* 0x000000787438723c */ /* 0x040fe20000041838 */
[----:B------:R-:W-:Y:S03]  /*12810*/  FADD.FTZ R2, R249, R103 ;  /* 0x00000067f9027221 */ /* 0x000fe60000010000 */
[----:B------:R-:W-:Y:S02]  /*12820*/  FADD.FTZ R100, R235, R100 ;  /* 0x00000064eb647221 */ /* 0x000fe40000010000 */
[----:B------:R-:W-:Y:S01]  /*12830*/  FADD.FTZ R2, R248, R2 ;  /* 0x00000002f8027221 */ /* 0x000fe20000010000 */
[----:B-1----:R-:W-:Y:S01]  /*12840*/  F2FP.BF16.PACK_AB R167, R101, R110 ;  /* 0x0000006e65a7723e */ /* 0x002fe200000010ff */
[-C--:B------:R-:W-:Y:S01]  /*12850*/  HMMA.16816.F32.BF16 R60, R116, R122.reuse, R60 ;  /* 0x0000007a743c723c */ /* 0x080fe2000004183c */
[----:B------:R-:W-:Y:S03]  /*12860*/  FADD.FTZ R100, R244, R100 ;  /* 0x00000064f4647221 */ /* 0x000fe60000010000 */
[----:B------:R-:W-:Y:S04]  /*12870*/  FADD.FTZ R103, R240, R3 ;  /* 0x00000003f0677221 */ /* 0x000fe80000010000 */
[C---:B------:R-:W-:Y:S01]  /*12880*/  HMMA.16816.F32.BF16 R64, R112.reuse, R122, R64 ;  /* 0x0000007a7040723c */ /* 0x040fe20000041840 */
[----:B------:R-:W1:Y:S07]  /*12890*/  LDSM.16.MT88.4 R120, [R185+0x1c00] ;  /* 0x001c0000b978783b */ /* 0x000e6e0000004200 */
        /* <DEDUP_REMOVED lines=8> */
[-C--:B------:R-:W-:Y:S01]  /*12920*/  HMMA.16816.F32.BF16 R112, R160, R128.reuse, R4 ;  /* 0x00000080a070723c */ /* 0x080fe20000041804 */
[----:B------:R-:W1:Y:S07]  /*12930*/  LDSM.16.MT88.4 R4, [R186+0x2000] ;  /* 0x00200000ba04783b */ /* 0x000e6e0000004200 */
[C---:B------:R-:W-:Y:S07]  /*12940*/  HMMA.16816.F32.BF16 R116, R164.reuse, R128, R8 ;  /* 0x00000080a474723c */ /* 0x040fee0000041808 */
[----:B------:R-:W-:Y:S01]  /*12950*/  FADD.FTZ R9, R215, R2 ;  /* 0x00000002d7097221 */ /* 0x000fe20000010000 */
[-C--:B------:R-:W-:Y:S01]  /*12960*/  HMMA.16816.F32.BF16 R120, R164, R130.reuse, R12 ;  /* 0x00000082a478723c */ /* 0x080fe2000004180c */
[----:B------:R-:W-:Y:S03]  /*12970*/  FADD.FTZ R2, R251, R103 ;  /* 0x00000067fb027221 */ /* 0x000fe60000010000 */
[----:B------:R-:W-:Y:S01]  /*12980*/  FADD.FTZ R9, R231, R9 ;  /* 0x00000009e7097221 */ /* 0x000fe20000010000 */
[----:B------:R-:W-:Y:S01]  /*12990*/  MOV R103, R106 ;  /* 0x0000006a00677202 */ /* 0x000fe20000000f00 */
        /* <DEDUP_REMOVED lines=17> */
[-C--:B------:R-:W-:Y:S01]  /*12ab0*/  HMMA.16816.F32.BF16 R76, R164, R174.reuse, R76 ;  /* 0x000000aea44c723c */ /* 0x080fe2000004184c */
[----:B--2---:R-:W-:Y:S07]  /*12ac0*/  FFMA.FTZ R3, R0, R105, R239 ;  /* 0x0000006900037223 */ /* 0x004fee00000100ef */
[C---:B------:R-:W-:Y:S01]  /*12ad0*/  HMMA.16816.F32.BF16 R80, R160.reuse, R174, R80 ;  /* 0x000000aea050723c */ /* 0x040fe20000041850 */
[----:B------:R-:W-:Y:S03]  /*12ae0*/  FADD.FTZ R0, R250, R100 ;  /* 0x00000064fa007221 */ /* 0x000fe60000010000 */
[----:B------:R-:W-:Y:S01]  /*12af0*/  FADD.FTZ R3, R241, R3 ;  /* 0x00000003f1037221 */ /* 0x000fe20000010000 */
[----:B------:R-:W-:Y:S01]  /*12b00*/  MOV R100, R108 ;  /* 0x0000006c00647202 */ /* 0x000fe20000000f00 */
[----:B------:R-:W-:Y:S02]  /*12b10*/  FADD.FTZ R8, R218, R0 ;  /* 0x00000000da087221 */ /* 0x000fe40000010000 */
[----:B------:R-:W-:Y:S01]  /*12b20*/  FADD.FTZ R3, R242, R3 ;  /* 0x00000003f2037221 */ /* 0x000fe20000010000 */
[-C--:B-1----:R-:W-:Y:S03]  /*12b30*/  HMMA.16816.F32.BF16 R84, R160, R4.reuse, R84 ;  /* 0x00000004a054723c */ /* 0x082fe60000041854 */
[----:B------:R-:W-:Y:S02]  /*12b40*/  FADD.FTZ R3, R243, R3 ;  /* 0x00000003f3037221 */ /* 0x000fe40000010000 */
[----:B------:R-:W-:Y:S02]  /*12b50*/  FADD.FTZ R0, R225, R10 ;  /* 0x0000000ae1007221 */ /* 0x000fe40000010000 */
[----:B------:R-:W-:Y:S01]  /*12b60*/  FADD.FTZ R9, R219, R8 ;  /* 0x00000008db097221 */ /* 0x000fe20000010000 */
[C---:B------:R-:W-:Y:S01]  /*12b70*/  HMMA.16816.F32.BF16 R88, R164.reuse, R4, R88 ;  /* 0x00000004a458723c */ /* 0x040fe20000041858 */
[----:B------:R-:W-:Y:S03]  /*12b80*/  FADD.FTZ R10, R224, R2 ;  /* 0x00000002e00a7221 */ /* 0x000fe60000010000 */
[----:B------:R-:W-:Y:S02]  /*12b90*/  FADD.FTZ R3, R177, R3 ;  /* 0x00000003b1037221 */ /* 0x000fe40000010000 */
[----:B------:R-:W-:Y:S02]  /*12ba0*/  FADD.FTZ R8, R221, R0 ;  /* 0x00000000dd087221 */ /* 0x000fe40000010000 */
[----:B------:R-:W-:Y:S01]  /*12bb0*/  FADD.FTZ R2, R220, R9 ;  /* 0x00000009dc027221 */ /* 0x000fe20000010000 */
[-C--:B------:R-:W-:Y:S03]  /*12bc0*/  HMMA.16816.F32.BF16 R92, R164, R6.reuse, R92 ;  /* 0x00000006a45c723c */ /* 0x080fe6000004185c */
[----:B------:R-:W-:Y:S02]  /*12bd0*/  FADD.FTZ R3, R176, R3 ;  /* 0x00000003b0037221 */ /* 0x000fe40000010000 */
[----:B------:R-:W-:Y:S02]  /*12be0*/  FADD.FTZ R0, R223, R10 ;  /* 0x0000000adf007221 */ /* 0x000fe40000010000 */
[----:B------:R-:W-:Y:S01]  /*12bf0*/  FADD.FTZ R5, R222, R8 ;  /* 0x00000008de057221 */ /* 0x000fe20000010000 */
[----:B------:R-:W-:Y:S01]  /*12c00*/  HMMA.16816.F32.BF16 R96, R160, R6, R96 ;  /* 0x00000006a060723c */ /* 0x000fe20000041860 */
[----:B------:R-:W-:Y:S03]  /*12c10*/  FADD.FTZ R8, R217, R2 ;  /* 0x00000002d9087221 */ /* 0x000fe60000010000 */
        /* <DEDUP_REMOVED lines=19> */
[----:B------:R-:W-:Y:S03]  /*12d50*/  FADD.FTZ R2, R110, R2 ;  /* 0x000000026e027221 */ /* 0x000fe60000010000 */
[----:B------:R2:W-:Y:S01]  /*12d60*/  STL [R1+0x8], R3 ;  /* 0x0000080301007387 */ /* 0x0005e20000100800 */
[----:B------:R-:W-:Y:S01]  /*12d70*/  FADD.FTZ R2, R101, R2 ;  /* 0x0000000265027221 */ /* 0x000fe20000010000 */
[----:B------:R-:W-:Y:S04]  /*12d80*/  MOV R101, R107 ;  /* 0x0000006b00657202 */ /* 0x000fe80000000f00 */
[----:B------:R2:W-:Y:S01]  /*12d90*/  STL [R1+0xc], R2 ;  /* 0x00000c0201007387 */ /* 0x0005e20000100800 */
[----:B-1----:R-:W-:Y:S04]  /*12da0*/  IADD3 R0, R200, -0x1, RZ ;  /* 0xffffffffc8007810 */ /* 0x002fe80007ffe0ff */
[----:B------:R-:W-:Y:S01]  /*12db0*/  MOV R200, R0 ;  /* 0x0000000000c87202 */ /* 0x000fe20000000f00 */
[----:B------:R-:W-:-:S05]  /*12dc0*/  @P0 BRA `(.L_x_574) ;  /* 0xffffbd2000000947 */ /* 0x000fca000383ffff */
.L_x_555:
[----:B------:R-:W-:Y:S02]  /*12dd0*/  MOV R9, 0x1f ;  /* 0x0000001f00097802 */ /* 0x000fe40000000f00 */
[----:B------:R-:W-:Y:S01]  /*12de0*/  MOV R8, 0xffffffff ;  /* 0xffffffff00087802 */ /* 0x000fe20000000f00 */
[----:B------:R-:W-:Y:S05]  /*12df0*/  BRA.DIV ~URZ, `(.L_x_575) ;  /* 0x000060b27f007947 */ /* 0x000fea000b800000 */
[----:B--2---:R-:W2:Y:S04]  /*12e00*/  LDL R2, [R1+0x4] ;  /* 0x0000040001027983 */ /* 0x004ea80000100800 */
[----:B--2---:R1:W2:Y:S02]  /*12e10*/  SHFL.BFLY PT, R0, R2, 0x2, 0x1f ;  /* 0x0c401f0002007f89 */ /* 0x0042a400000e0000 */
.L_x_655:
[----:B-1----:R-:W3:Y:S02]  /*12e20*/  LDL.LU R2, [R1+0x4] ;  /* 0x0000040001027983 */ /* 0x002ee40000300800 */
[----:B--23--:R-:W-:Y:S01]  /*12e30*/  FADD.FTZ R5, R0, R2 ;  /* 0x0000000200057221 */ /* 0x00cfe20000010000 */
[----:B------:R-:W-:Y:S05]  /*12e40*/  BRA.DIV ~URZ, `(.L_x_576) ;  /* 0x000060b27f007947 */ /* 0x000fea000b800000 */
[----:B------:R-:W2:Y:S04]  /*12e50*/  LDL.LU R10, [R1] ;  /* 0x00000000010a7983 */ /* 0x000ea80000300800 */
[----:B------:R-:W3:Y:S04]  /*12e60*/  LDL.LU R3, [R1+0x8] ;  /* 0x0000080001037983 */ /* 0x000ee80000300800 */
[----:B------:R-:W4:Y:S04]  /*12e70*/  LDL.LU R9, [R1+0xc] ;  /* 0x00000c0001097983 */ /* 0x000f280000300800 */
[----:B--2---:R-:W1:Y:S04]  /*12e80*/  SHFL.BFLY PT, R2, R10, 0x2, 0x1f ;  /* 0x0c401f000a027f89 */ /* 0x004e6800000e0000 */
[----:B---3--:R-:W2:Y:S04]  /*12e90*/  SHFL.BFLY PT, R0, R3, 0x2, 0x1f ;  /* 0x0c401f0003007f89 */ /* 0x008ea800000e0000 */
[----:B----4-:R-:W3:Y:S01]  /*12ea0*/  SHFL.BFLY PT, R6, R9, 0x2, 0x1f ;  /* 0x0c401f0009067f89 */ /* 0x010ee200000e0000 */
[----:B-1----:R-:W-:-:S02]  /*12eb0*/  FADD.FTZ R2, R2, R10 ;  /* 0x0000000a02027221 */ /* 0x002fc40000010000 */
[----:B--2---:R-:W-:-:S03]  /*12ec0*/  FADD.FTZ R0, R0, R3 ;  /* 0x0000000300007221 */ /* 0x004fc60000010000 */
[----:B------:R-:W1:Y:S01]  /*12ed0*/  SHFL.BFLY PT, R4, R2, 0x1, 0x1f ;  /* 0x0c201f0002047f89 */ /* 0x000e6200000e0000 */
[----:B---3--:R-:W-:-:S03]  /*12ee0*/  FADD.FTZ R6, R6, R9 ;  /* 0x0000000906067221 */ /* 0x008fc60000010000 */
[----:B------:R-:W2:Y:S04]  /*12ef0*/  SHFL.BFLY PT, R3, R5, 0x1, 0x1f ;  /* 0x0c201f0005037f89 */ /* 0x000ea800000e0000 */
[----:B------:R-:W3:Y:S04]  /*12f00*/  SHFL.BFLY PT, R7, R0, 0x1, 0x1f ;  /* 0x0c201f0000077f89 */ /* 0x000ee800000e0000 */
[----:B------:R4:W4:Y:S01]  /*12f10*/  SHFL.BFLY PT, R8, R6, 0x1, 0x1f ;  /* 0x0c201f0006087f89 */ /* 0x00092200000e0000 */
[----:B-1----:R-:W-:Y:S02]  /*12f20*/  FADD.FTZ R4, R2, R4 ;  /* 0x0000000402047221 */ /* 0x002fe40000010000 */
[----:B--2---:R-:W-:-:S02]  /*12f30*/  FADD.FTZ R5, R5, R3 ;  /* 0x0000000305057221 */ /* 0x004fc40000010000 */
[----:B---3--:R-:W-:-:S03]  /*12f40*/  FADD.FTZ R7, R0, R7 ;  /* 0x0000000700077221 */ /* 0x008fc60000010000 */
.L_x_656:
[----:B------:R-:W-:Y:S01]  /*12f50*/  FSETP.NE.FTZ.AND P3, PT, R5, RZ, PT ;  /* 0x000000ff0500720b */ /* 0x000fe20003f75000 */
[----:B------:R-:W-:Y:S01]  /*12f60*/  CS2R R2, SRZ ;  /* 0x0000000000027805 */ /* 0x000fe2000001ff00 */
[----:B------:R-:W-:Y:S01]  /*12f70*/  MOV R0, RZ ;  /* 0x000000ff00007202 */ /* 0x000fe20000000f00 */
[----:B----4-:R-:W-:Y:S01]  /*12f80*/  FADD.FTZ R6, R8, R6 ;  /* 0x0000000608067221 */ /* 0x010fe20000010000 */
[----:B------:R-:W-:Y:S02]  /*12f90*/  FSETP.NE.FTZ.AND P2, PT, R4, RZ, PT ;  /* 0x000000ff0400720b */ /* 0x000fe40003f55000 */
[----:B------:R-:W-:Y:S02]  /*12fa0*/  FSETP.NE.FTZ.AND P1, PT, R7, RZ, PT ;  /* 0x000000ff0700720b */ /* 0x000fe40003f35000 */
[----:B------:R-:W-:Y:S02]  /*12fb0*/  FSETP.NE.FTZ.AND P0, PT, R6, RZ, PT ;  /* 0x000000ff0600720b */ /* 0x000fe40003f15000 */
[----:B------:R-:W-:-:S02]  /*12fc0*/  MOV R25, 0xff800000 ;  /* 0xff80000000197802 */ /* 0x000fc40000000f00 */
        /* <DEDUP_REMOVED lines=12> */
[----:B------:R-:W2:Y:S01]  /*13090*/  @P1 MUFU.RCP R2, R7 ;  /* 0x0000000700021308 */ /* 0x000ea20000001000 */
        /* <DEDUP_REMOVED lines=20> */
[----:B------:R3:W4:Y:S01]  /*131e0*/  @P1 MUFU.LG2 R0, R7 ;  /* 0x0000000700001308 */ /* 0x0007220000000c00 */
        /* <DEDUP_REMOVED lines=8> */
[----:B---3--:R-:W-:Y:S01]  /*13270*/  @P2 MOV R7, 0x3f317218 ;  /* 0x3f31721800072802 */ /* 0x008fe20000000f00 */
[----:B------:R-:W-:Y:S02]  /*13280*/  FMUL.FTZ R143, R3, R83 ;  /* 0x00000053038f7220 */ /* 0x000fe40000410000 */
[----:B--2---:R-:W-:Y:S02]  /*13290*/  FMUL.FTZ R46, R2, R60 ;  /* 0x0000003c022e7220 */ /* 0x004fe40000410000 */
[----:B------:R-:W-:Y:S02]  /*132a0*/  @P2 FMUL.FTZ R4, R7, c[0x0][0x2d0] ;  /* 0x0000b40007042a20 */ /* 0x000fe40000410000 */
[----:B----4-:R-:W-:Y:S01]  /*132b0*/  @P1 FMUL.FTZ R7, R0, 0.69314718246459960938 ;  /* 0x3f31721800071820 */ /* 0x010fe20000410000 */
        /* <DEDUP_REMOVED lines=79> */
.L_x_488:
[----:B---3--:R3:W5:Y:S04]  /*137b0*/  LDL R6, [R1+0x20] ;  /* 0x0000200001067983 */ /* 0x0087680000100800 */
[----:B------:R-:W4:Y:S01]  /*137c0*/  S2R R2, SR_TID.X ;  /* 0x0000000000027919 */ /* 0x000f220000002100 */
[----:B------:R-:W-:Y:S01]  /*137d0*/  BSSY B0, `(.L_x_577) ;  /* 0x0000011000007945 */ /* 0x000fe20003800000 */
[----:B----4-:R-:W-:-:S13]  /*137e0*/  LOP3.LUT P0, RZ, R2, 0x7f, RZ, 0xc0, !PT ;  /* 0x0000007f02ff7812 */ /* 0x010fda000780c0ff */
[----:B------:R-:W-:Y:S05]  /*137f0*/  @P0 BRA `(.L_x_578) ;  /* 0x000000e000000947 */ /* 0x000fea0003800000 */
[----:B---3--:R-:W3:Y:S01]  /*13800*/  S2R R4, SR_LANEID ;  /* 0x0000000000047919 */ /* 0x008ee20000000000 */
[----:B------:R-:W-:Y:S01]  /*13810*/  VOTEU.ANY UR4, UPT, PT ;  /* 0x0000000000047886 */ /* 0x000fe200038e0100 */
[----:B--2---:R-:W-:Y:S01]  /*13820*/  IMAD.MOV.U32 R5, RZ, RZ, c[0x0][0x564] ;  /* 0x00015900ff057624 */ /* 0x004fe200078e00ff */
[----:B------:R-:W3:Y:S08]  /*13830*/  FLO.U32 R3, UR4 ;  /* 0x0000000400037d00 */ /* 0x000ef000080e0000 */
[----:B------:R-:W2:Y:S01]  /*13840*/  POPC R2, UR4 ;  /* 0x0000000400027d09 */ /* 0x000ea20008000000 */
[----:B---3--:R-:W-:Y:S01]  /*13850*/  ISETP.EQ.U32.AND P0, PT, R3, R4, PT ;  /* 0x000000040300720c */ /* 0x008fe20003f02070 */
[----:B------:R-:W-:-:S12]  /*13860*/  IMAD.MOV.U32 R4, RZ, RZ, c[0x0][0x560] ;  /* 0x00015800ff047624 */ /* 0x000fd800078e00ff */
[----:B--2---:R2:W3:Y:S04]  /*13870*/  @P0 ATOMG.E.ADD.STRONG.GPU PT, R2, [R4.64], R2 ;  /* 0x00000002040209a8 */ /* 0x0044e800081ee1c6 */
[----:B--2---:R-:W2:Y:S04]  /*13880*/  S2R R4, SR_LTMASK ;  /* 0x0000000000047919 */ /* 0x004ea80000003900 */
[----:B---3--:R2:W3:Y:S02]  /*13890*/  SHFL.IDX PT, R3, R2, R3, 0x1f ;  /* 0x00001f0302037589 */ /* 0x0084e400000e0000 */
[----:B--2---:R-:W-:-:S06]  /*138a0*/  LOP3.LUT R2, R4, UR4, RZ, 0xc0, !PT ;  /* 0x0000000404027c12 */ /* 0x004fcc000f8ec0ff */
[----:B------:R-:W3:Y:S02]  /*138b0*/  POPC R2, R2 ;  /* 0x0000000200027309 */ /* 0x000ee40000000000 */
[----:B---3-5:R-:W-:-:S05]  /*138c0*/  IADD3 R6, R3, c[0x0][0xc], R2 ;  /* 0x0000030003067a10 */ /* 0x028fca0007ffe002 */
[----:B------:R2:W-:Y:S02]  /*138d0*/  STL [R1+0x20], R6 ;  /* 0x0000200601007387 */ /* 0x0005e40000100800 */
.L_x_578:
[----:B---3--:R-:W-:Y:S05]  /*138e0*/  BSYNC B0 ;  /* 0x0000000000007941 */ /* 0x008fea0003800000 */
.L_x_577:
[----:B------:R-:W-:Y:S01]  /*138f0*/  PRMT R0, R0, 0x9910, RZ ;  /* 0x0000991000007816 */ /* 0x000fe200000000ff */
[----:B------:R-:W-:Y:S01]  /*13900*/  BSSY B1, `(.L_x_579) ;  /* 0x00003dc000017945 */ /* 0x000fe20003800000 */
[----:B-----5:R-:W-:Y:S02]  /*13910*/  IMAD.MOV.U32 R74, RZ, RZ, R6 ;  /* 0x000000ffff4a7224 */ /* 0x020fe400078e0006 */
[----:B------:R-:W-:-:S13]  /*13920*/  ISETP.NE.AND P0, PT, R0, RZ, PT ;  /* 0x000000ff0000720c */ /* 0x000fda0003f05270 */
[----:B------:R-:W-:Y:S05]  /*13930*/  @!P0 BRA `(.L_x_580) ;  /* 0x00002f8000008947 */ /* 0x000fea0003800000 */
[----:B------:R-:W3:Y:S04]  /*13940*/  LDL R9, [R1+0x44] ;  /* 0x0000440001097983 */ /* 0x000ee80000100800 */
[----:B------:R-:W4:Y:S04]  /*13950*/  LDL R7, [R1+0x48] ;  /* 0x0000480001077983 */ /* 0x000f280000100800 */
[----:B--2---:R-:W2:Y:S04]  /*13960*/  LDL R6, [R1+0x50] ;  /* 0x0000500001067983 */ /* 0x004ea80000100800 */
[----:B------:R-:W2:Y:S04]  /*13970*/  LDL R10, [R1+0x4c] ;  /* 0x00004c00010a7983 */ /* 0x000ea80000100800 */
[----:B------:R-:W2:Y:S01]  /*13980*/  LDL R8, [R1+0x2c] ;  /* 0x00002c0001087983 */ /* 0x000ea20000100800 */
[----:B------:R-:W-:Y:S01]  /*13990*/  WARPSYNC 0xffffffff ;  /* 0xffffffff00007948 */ /* 0x000fe20003800000 */
[----:B------:R-:W-:-:S02]  /*139a0*/  F2FP.BF16.PACK_AB R0, R161, R160 ;  /* 0x000000a0a100723e */ /* 0x000fc400000010ff */
[----:B------:R-:W-:Y:S01]  /*139b0*/  BAR.SYNC.DEFER_BLOCKING 0x1, 0x80 ;  /* 0x0042000000007b1d */ /* 0x000fe20000010000 */
[----:B------:R-:W-:Y:S02]  /*139c0*/  F2FP.BF16.PACK_AB R3, R125, R124 ;  /* 0x0000007c7d03723e */ /* 0x000fe400000010ff */
[----:B------:R-:W-:Y:S02]  /*139d0*/  F2FP.BF16.PACK_AB R2, R163, R162 ;  /* 0x000000a2a302723e */ /* 0x000fe400000010ff */
[----:B------:R-:W-:Y:S02]  /*139e0*/  F2FP.BF16.PACK_AB R4, R31, R30 ;  /* 0x0000001e1f04723e */ /* 0x000fe400000010ff */
[----:B------:R-:W-:Y:S02]  /*139f0*/  F2FP.BF16.PACK_AB R5, R61, R60 ;  /* 0x0000003c3d05723e */ /* 0x000fe400000010ff */
[----:B------:R-:W-:Y:S02]  /*13a00*/  ISETP.NE.U32.AND P0, PT, RZ, c[0x0][0x508], PT ;  /* 0x00014200ff007a0c */ /* 0x000fe40003f05070 */
[----:B------:R-:W-:-:S02]  /*13a10*/  ISETP.NE.U32.AND P2, PT, RZ, c[0x0][0x500], PT ;  /* 0x00014000ff007a0c */ /* 0x000fc40003f45070 */
[----:B------:R-:W-:Y:S02]  /*13a20*/  ISETP.NE.AND.EX P1, PT, RZ, c[0x0][0x50c], PT, P0 ;  /* 0x00014300ff007a0c */ /* 0x000fe40003f25300 */
[----:B------:R-:W-:Y:S01]  /*13a30*/  ISETP.NE.AND.EX P2, PT, RZ, c[0x0][0x504], PT, P2 ;  /* 0x00014100ff007a0c */ /* 0x000fe20003f45320 */
[----:B------:R-:W-:Y:S01]  /*13a40*/  IMAD.MOV.U32 R12, RZ, RZ, c[0x0][0x388] ;  /* 0x0000e200ff0c7624 */ /* 0x000fe200078e00ff */
[----:B---3--:R3:W-:Y:S04]  /*13a50*/  STS [R9+0x80], R0 ;  /* 0x0000800009007388 */ /* 0x0087e80000000800 */
[----:B------:R1:W-:Y:S04]  /*13a60*/  STS [R9+0x280], R3 ;  /* 0x0002800309007388 */ /* 0x0003e80000000800 */
[----:B----4-:R4:W-:Y:S01]  /*13a70*/  STS [R7], R2 ;  /* 0x0000000207007388 */ /* 0x0109e20000000800 */
[----:B---3--:R-:W-:-:S02]  /*13a80*/  F2FP.BF16.PACK_AB R0, R127, R126 ;  /* 0x0000007e7f00723e */ /* 0x008fc400000010ff */
[----:B-1----:R-:W-:-:S03]  /*13a90*/  F2FP.BF16.PACK_AB R3, R35, R34 ;  /* 0x000000222303723e */ /* 0x002fc600000010ff */
[----:B------:R1:W-:Y:S01]  /*13aa0*/  STS [R7+0x200], R0 ;  /* 0x0002000007007388 */ /* 0x0003e20000000800 */
[----:B----4-:R-:W-:-:S03]  /*13ab0*/  F2FP.BF16.PACK_AB R2, R53, R52 ;  /* 0x000000343502723e */ /* 0x010fc600000010ff */
[----:B------:R3:W-:Y:S04]  /*13ac0*/  STS [R9+0x1080], R3 ;  /* 0x0010800309007388 */ /* 0x0007e80000000800 */
[----:B------:R4:W-:Y:S01]  /*13ad0*/  STS [R9+0x1280], R2 ;  /* 0x0012800209007388 */ /* 0x0009e20000000800 */
[----:B-1----:R-:W-:Y:S02]  /*13ae0*/  F2FP.BF16.PACK_AB R0, R37, R36 ;  /* 0x000000242500723e */ /* 0x002fe400000010ff */
[----:B---3--:R-:W-:-:S03]  /*13af0*/  F2FP.BF16.PACK_AB R3, R129, R128 ;  /* 0x000000808103723e */ /* 0x008fc600000010ff */
[----:B------:R1:W-:Y:S01]  /*13b00*/  STS [R7+0x1000], R0 ;  /* 0x0010000007007388 */ /* 0x0003e20000000800 */
[----:B----4-:R-:W-:-:S03]  /*13b10*/  F2FP.BF16.PACK_AB R2, R131, R130 ;  /* 0x000000828302723e */ /* 0x010fc600000010ff */
[----:B------:R3:W-:Y:S04]  /*13b20*/  STS [R7+0x1200], R4 ;  /* 0x0012000407007388 */ /* 0x0007e80000000800 */
[----:B--2---:R2:W-:Y:S04]  /*13b30*/  STS [R6+0x80], R3 ;  /* 0x0000800306007388 */ /* 0x0045e80000000800 */
[----:B------:R4:W-:Y:S01]  /*13b40*/  STS [R6+0x280], R2 ;  /* 0x0002800206007388 */ /* 0x0009e20000000800 */
[----:B-1----:R-:W-:Y:S02]  /*13b50*/  F2FP.BF16.PACK_AB R0, R141, R140 ;  /* 0x0000008c8d00723e */ /* 0x002fe400000010ff */
[----:B---3--:R-:W-:-:S03]  /*13b60*/  F2FP.BF16.PACK_AB R4, R39, R38 ;  /* 0x000000262704723e */ /* 0x008fc600000010ff */
[----:B------:R1:W-:Y:S01]  /*13b70*/  STS [R10], R0 ;  /* 0x000000000a007388 */ /* 0x0003e20000000800 */
[----:B--2---:R-:W-:Y:S02]  /*13b80*/  F2FP.BF16.PACK_AB R3, R97, R96 ;  /* 0x000000606103723e */ /* 0x004fe400000010ff */
        /* <DEDUP_REMOVED lines=37> */
[----:B------:R4:W-:Y:S01]  /*13de0*/  STS [R10+0x3000], R2 ;  /* 0x003000020a007388 */ /* 0x0009e20000000800 */
[----:B-1----:R-:W-:Y:S02]  /*13df0*/  F2FP.BF16.PACK_AB R3, R73, R72 ;  /* 0x000000484903723e */ /* 0x002fe400000010ff */
[----:B--2---:R-:W-:-:S03]  /*13e00*/  F2FP.BF16.PACK_AB R4, R71, R70 ;  /* 0x000000464704723e */ /* 0x004fc600000010ff */
[----:B------:R1:W-:Y:S01]  /*13e10*/  STS [R10+0x3200], R3 ;  /* 0x003200030a007388 */ /* 0x0003e20000000800 */
[----:B---3--:R-:W-:Y:S02]  /*13e20*/  F2FP.BF16.PACK_AB R0, R101, R100 ;  /* 0x000000646500723e */ /* 0x008fe400000010ff */
[----:B----4-:R-:W-:-:S03]  /*13e30*/  F2FP.BF16.PACK_AB R2, R147, R146 ;  /* 0x000000929302723e */ /* 0x010fc600000010ff */
[----:B------:R2:W-:Y:S04]  /*13e40*/  STS [R9+0x4080], R0 ;  /* 0x0040800009007388 */ /* 0x0005e80000000800 */
[----:B------:R3:W-:Y:S01]  /*13e50*/  STS [R9+0x4280], R2 ;  /* 0x0042800209007388 */ /* 0x0007e20000000800 */
[----:B-1----:R-:W-:-:S05]  /*13e60*/  F2FP.BF16.PACK_AB R3, R171, R170 ;  /* 0x000000aaab03723e */ /* 0x002fca00000010ff */
[----:B------:R1:W-:Y:S01]  /*13e70*/  STS [R7+0x4000], R3 ;  /* 0x0040000307007388 */ /* 0x0003e20000000800 */
[----:B--2---:R-:W-:Y:S02]  /*13e80*/  F2FP.BF16.PACK_AB R0, R143, R142 ;  /* 0x0000008e8f00723e */ /* 0x004fe400000010ff */
[----:B---3--:R-:W-:-:S03]  /*13e90*/  F2FP.BF16.PACK_AB R2, R69, R68 ;  /* 0x000000444502723e */ /* 0x008fc600000010ff */
[----:B------:R2:W-:Y:S04]  /*13ea0*/  STS [R7+0x4200], R0 ;  /* 0x0042000007007388 */ /* 0x0005e80000000800 */
[----:B------:R3:W-:Y:S04]  /*13eb0*/  STS [R9+0x5080], R2 ;  /* 0x0050800209007388 */ /* 0x0007e80000000800 */
[----:B------:R4:W-:Y:S04]  /*13ec0*/  STS [R9+0x5280], R4 ;  /* 0x0052800409007388 */ /* 0x0009e80000000800 */
[----:B------:R-:W-:Y:S01]  /*13ed0*/  STS [R7+0x5000], R5 ;  /* 0x0050000507007388 */ /* 0x000fe20000000800 */
[----:B-1----:R-:W-:-:S05]  /*13ee0*/  F2FP.BF16.PACK_AB R3, R63, R62 ;  /* 0x0000003e3f03723e */ /* 0x002fca00000010ff */
[----:B------:R1:W-:Y:S01]  /*13ef0*/  STS [R7+0x5200], R3 ;  /* 0x0052000307007388 */ /* 0x0003e20000000800 */
[----:B--2---:R-:W-:Y:S02]  /*13f00*/  F2FP.BF16.PACK_AB R0, R83, R82 ;  /* 0x000000525300723e */ /* 0x004fe400000010ff */
[----:B---3--:R-:W-:Y:S02]  /*13f10*/  F2FP.BF16.PACK_AB R2, R169, R168 ;  /* 0x000000a8a902723e */ /* 0x008fe400000010ff */
[----:B----4-:R-:W-:-:S03]  /*13f20*/  F2FP.BF16.PACK_AB R4, R49, R48 ;  /* 0x000000303104723e */ /* 0x010fc600000010ff */
[----:B------:R2:W-:Y:S04]  /*13f30*/  STS [R6+0x4080], R2 ;  /* 0x0040800206007388 */ /* 0x0005e80000000800 */
[----:B------:R3:W-:Y:S04]  /*13f40*/  STS [R6+0x4280], R0 ;  /* 0x0042800006007388 */ /* 0x0007e80000000800 */
[----:B------:R-:W4:Y:S01]  /*13f50*/  LDL.LU R9, [R1+0x24] ;  /* 0x0000240001097983 */ /* 0x000f220000300800 */
[----:B-1----:R-:W-:Y:S02]  /*13f60*/  F2FP.BF16.PACK_AB R3, R51, R50 ;  /* 0x000000323303723e */ /* 0x002fe400000010ff */
[----:B--2---:R-:W-:-:S02]  /*13f70*/  F2FP.BF16.PACK_AB R2, R85, R84 ;  /* 0x000000545502723e */ /* 0x004fc400000010ff */
[----:B---3--:R-:W-:-:S03]  /*13f80*/  F2FP.BF16.PACK_AB R0, R81, R80 ;  /* 0x000000505100723e */ /* 0x008fc600000010ff */
[----:B------:R1:W-:Y:S04]  /*13f90*/  STS [R10+0x4000], R2 ;  /* 0x004000020a007388 */ /* 0x0003e80000000800 */
[----:B------:R2:W-:Y:S04]  /*13fa0*/  STS [R10+0x4200], R0 ;  /* 0x004200000a007388 */ /* 0x0005e80000000800 */
[----:B------:R3:W-:Y:S04]  /*13fb0*/  STS [R6+0x5080], R4 ;  /* 0x0050800406007388 */ /* 0x0007e80000000800 */
[----:B------:R3:W-:Y:S01]  /*13fc0*/  STS [R6+0x5280], R3 ;  /* 0x0052800306007388 */ /* 0x0007e20000000800 */
[----:B-1----:R-:W-:Y:S01]  /*13fd0*/  IMAD.MOV.U32 R2, RZ, RZ, RZ ;  /* 0x000000ffff027224 */ /* 0x002fe200078e00ff */
[----:B--2---:R-:W-:Y:S01]  /*13fe0*/  F2FP.BF16.PACK_AB R0, R29, R28 ;  /* 0x0000001c1d00723e */ /* 0x004fe200000010ff */
[----:B---3--:R-:W-:Y:S01]  /*13ff0*/  IMAD.MOV.U32 R4, RZ, RZ, 0x4 ;  /* 0x00000004ff047424 */ /* 0x008fe200078e00ff */
[----:B------:R-:W-:-:S03]  /*14000*/  F2FP.BF16.PACK_AB R3, R27, R26 ;  /* 0x0000001a1b03723e */ /* 0x000fc600000010ff */
[CC--:B------:R-:W-:Y:S02]  /*14010*/  @P1 IMAD.WIDE R6, R8.reuse, R4.reuse, c[0x0][0x508] ;  /* 0x0001420008061625 */ /* 0x0c0fe400078e0204 */
[----:B------:R1:W-:Y:S02]  /*14020*/  STS [R10+0x5000], R3 ;  /* 0x005000030a007388 */ /* 0x0003e40000000800 */
[----:B------:R-:W-:Y:S02]  /*14030*/  IMAD.WIDE R4, R8, R4, c[0x0][0x500] ;  /* 0x0001400008047625 */ /* 0x000fe400078e0204 */
[----:B------:R2:W-:Y:S04]  /*14040*/  STS [R10+0x5200], R0 ;  /* 0x005200000a007388 */ /* 0x0005e80000000800 */
        /* <DEDUP_REMOVED lines=10> */
.L_x_581:
[----:B--2---:R-:W2:Y:S04]  /*140f0*/  LDL R4, [R1+0x3c] ;  /* 0x00003c0001047983 */ /* 0x004ea80000100800 */
[----:B------:R-:W2:Y:S04]  /*14100*/  LDL R76, [R1+0x18] ;  /* 0x00001800014c7983 */ /* 0x000ea80000100800 */
[----:B------:R-:W3:Y:S04]  /*14110*/  LDL R77, [R1+0x40] ;  /* 0x00004000014d7983 */ /* 0x000ee80000100800 */
[----:B------:R-:W4:Y:S04]  /*14120*/  LDL R13, [R1+0x28] ;  /* 0x00002800010d7983 */ /* 0x000f280000100800 */
[----:B------:R-:W3:Y:S01]  /*14130*/  LDL R75, [R1+0x64] ;  /* 0x00006400014b7983 */ /* 0x000ee20000100800 */
[----:B------:R-:W-:Y:S01]  /*14140*/  IMAD.MOV.U32 R0, RZ, RZ, 0x368 ;  /* 0x00000368ff007424 */ /* 0x000fe200078e00ff */
[----:B------:R-:W-:-:S04]  /*14150*/  ISETP.GT.AND P2, PT, R3, 0x1, PT ;  /* 0x000000010300780c */ /* 0x000fc80003f44270 */
[----:B------:R-:W-:-:S04]  /*14160*/  SEL R0, R0, 0x328, P2 ;  /* 0x0000032800007807 */ /* 0x000fc80001000000 */
[----:B------:R1:W2:Y:S08]  /*14170*/  LDC.64 R6, c[0x0][R0+0x170] ;  /* 0x00005c0000067b82 */ /* 0x0002b00000000a00 */
[----:B------:R1:W3:Y:S08]  /*14180*/  LDC.64 R14, c[0x0][R0+0x168] ;  /* 0x00005a00000e7b82 */ /* 0x0002f00000000a00 */
[----:B------:R1:W2:Y:S08]  /*14190*/  LDC.64 R18, c[0x0][R0+0x178] ;  /* 0x00005e0000127b82 */ /* 0x0002b00000000a00 */
[----:B------:R1:W2:Y:S01]  /*141a0*/  LDC.64 R20, c[0x0][R0+0x160] ;  /* 0x0000580000147b82 */ /* 0x0002a20000000a00 */
[----:B------:R-:W-:-:S04]  /*141b0*/  ISETP.NE.U32.AND P0, PT, RZ, c[0x0][0x500], PT ;  /* 0x00014000ff007a0c */ /* 0x000fc80003f05070 */
[----:B------:R-:W-:Y:S02]  /*141c0*/  ISETP.NE.AND.EX P0, PT, RZ, c[0x0][0x504], PT, P0 ;  /* 0x00014100ff007a0c */ /* 0x000fe40003f05300 */
[----:B------:R-:W-:Y:S01]  /*141d0*/  SHF.R.S32.HI R3, RZ, 0x1f, R8 ;  /* 0x0000001fff037819 */ /* 0x000fe20000011408 */
[----:B-1----:R-:W-:-:S05]  /*141e0*/  IMAD.MOV.U32 R0, RZ, RZ, c[0x0][0x4e8] ;  /* 0x00013a00ff007624 */ /* 0x002fca00078e00ff */
[----:B------:R-:W-:Y:S02]  /*141f0*/  ISETP.NE.AND P5, PT, R0, 0x1, PT ;  /* 0x000000010000780c */ /* 0x000fe40003fa5270 */
[----:B------:R-:W-:Y:S01]  /*14200*/  SEL R0, R8, RZ, !P0 ;  /* 0x000000ff08007207 */ /* 0x000fe20004000000 */
[----:B------:R-:W1:Y:S01]  /*14210*/  S2R R78, SR_TID.X ;  /* 0x00000000004e7919 */ /* 0x000e620000002100 */
[----:B-----5:R-:W-:Y:S02]  /*14220*/  SHF.R.S32.HI R17, RZ, 0x1f, R2 ;  /* 0x0000001fff117819 */ /* 0x020fe40000011402 */
[----:B-1----:R-:W-:-:S04]  /*14230*/  SHF.R.S32.HI R16, RZ, 0x1f, R78 ;  /* 0x0000001fff107819 */ /* 0x002fc8000001144e */
[----:B------:R-:W-:-:S04]  /*14240*/  LEA.HI R16, R16, R78, RZ, 0x5 ;  /* 0x0000004e10107211 */ /* 0x000fc800078f28ff */
[----:B------:R-:W-:-:S05]  /*14250*/  LOP3.LUT R16, R16, 0xffffffe0, RZ, 0xc0, !PT ;  /* 0xffffffe010107812 */ /* 0x000fca00078ec0ff */
[----:B------:R-:W-:Y:S01]  /*14260*/  IMAD.IADD R16, R78, 0x1, -R16 ;  /* 0x000000014e107824 */ /* 0x000fe200078e0a10 */
[----:B------:R-:W-:-:S04]  /*14270*/  LOP3.LUT R198, R198, 0xfffffffd, RZ, 0xc0, !PT ;  /* 0xfffffffdc6c67812 */ /* 0x000fc800078ec0ff */
[----:B------:R-:W-:Y:S01]  /*14280*/  LOP3.LUT R198, R198, 0xfffffffe, RZ, 0xc0, !PT ;  /* 0xfffffffec6c67812 */ /* 0x000fe200078ec0ff */
[----:B--2---:R-:W-:Y:S01]  /*14290*/  IMAD.IADD R8, R4, 0x1, R76 ;  /* 0x0000000104087824 */ /* 0x004fe200078e024c */
[----:B------:R-:W-:Y:S01]  /*142a0*/  SEL R4, R3, RZ, !P0 ;  /* 0x000000ff03047207 */ /* 0x000fe20004000000 */
[----:B------:R-:W-:Y:S02]  /*142b0*/  IMAD R3, R7, R0, RZ ;  /* 0x0000000007037224 */ /* 0x000fe400078e02ff */
        /* <DEDUP_REMOVED lines=31> */
[----:B------:R-:W-:Y:S01]  /*144b0*/  IMAD R4, R12, c[0x0][0x4e8], RZ ;  /* 0x00013a000c047a24 */ /* 0x000fe200078e02ff */
[----:B------:R-:W-:Y:S04]  /*144c0*/  SHFL.IDX PT, R14, R5, RZ, 0x1c1f ;  /* 0x001c1fff050e7589 */ /* 0x000fe800000e0000 */
[----:B------:R-:W1:Y:S04]  /*144d0*/  SHFL.IDX PT, R15, R3, RZ, 0x1c1f ;  /* 0x001c1fff030f7589 */ /* 0x000e6800000e0000 */
[----:B------:R-:W-:Y:S04]  /*144e0*/  SHFL.IDX PT, R12, R5, 0x1, 0x1c1f ;  /* 0x003c1f00050c7f89 */ /* 0x000fe800000e0000 */
[----:B------:R-:W2:Y:S04]  /*144f0*/  SHFL.IDX PT, R13, R3, 0x1, 0x1c1f ;  /* 0x003c1f00030d7f89 */ /* 0x000ea800000e0000 */
[----:B------:R-:W-:Y:S04]  /*14500*/  SHFL.IDX PT, R11, R3, 0x2, 0x1c1f ;  /* 0x005c1f00030b7f89 */ /* 0x000fe800000e0000 */
[----:B------:R3:W-:Y:S01]  /*14510*/  SHFL.IDX PT, R7, R3, 0x3, 0x1c1f ;  /* 0x007c1f0003077f89 */ /* 0x0007e200000e0000 */
[----:B------:R-:W-:-:S03]  /*14520*/  LOP3.LUT P0, RZ, R16, 0x3, RZ, 0xc0, !PT ;  /* 0x0000000310ff7812 */ /* 0x000fc6000780c0ff */
[----:B------:R-:W4:Y:S04]  /*14530*/  SHFL.IDX PT, R10, R5, 0x2, 0x1c1f ;  /* 0x005c1f00050a7f89 */ /* 0x000f2800000e0000 */
[----:B------:R1:W1:Y:S01]  /*14540*/  SHFL.IDX PT, R6, R5, 0x3, 0x1c1f ;  /* 0x007c1f0005067f89 */ /* 0x00026200000e0000 */
[----:B---3--:R-:W-:-:S05]  /*14550*/  IMAD.IADD R3, R75, 0x1, R76 ;  /* 0x000000014b037824 */ /* 0x008fca00078e024c */
[C---:B------:R-:W-:Y:S02]  /*14560*/  IADD3 R16, R3.reuse, 0x8, RZ ;  /* 0x0000000803107810 */ /* 0x040fe40007ffe0ff */
[CC--:B------:R-:W-:Y:S02]  /*14570*/  ISETP.GE.OR P4, PT, R3.reuse, R4.reuse, P0 ;  /* 0x000000040300720c */ /* 0x0c0fe40000786670 */
[----:B------:R-:W-:Y:S02]  /*14580*/  IADD3 R9, R3, 0x40, RZ ;  /* 0x0000004003097810 */ /* 0x000fe40007ffe0ff */
[-C--:B------:R-:W-:Y:S02]  /*14590*/  ISETP.GE.OR P3, PT, R16, R4.reuse, P0 ;  /* 0x000000041000720c */ /* 0x080fe40000766670 */
[----:B------:R-:W-:Y:S02]  /*145a0*/  ISETP.GE.OR P1, PT, R9, R4, P0 ;  /* 0x000000040900720c */ /* 0x000fe40000726670 */
[----:B-1----:R-:W-:-:S05]  /*145b0*/  IADD3 R5, R3, 0x48, RZ ;  /* 0x0000004803057810 */ /* 0x002fca0007ffe0ff */
[----:B------:R1:W-:Y:S04]  /*145c0*/  @!P4 ST.E [R14.64], R23 ;  /* 0x000000170e00c985 */ /* 0x0003e8000c101906 */
[----:B--2---:R1:W-:Y:S01]  /*145d0*/  @!P3 ST.E [R12.64], R24 ;  /* 0x000000180c00b985 */ /* 0x0043e2000c101906 */
[-C--:B------:R-:W-:Y:S02]  /*145e0*/  ISETP.GE.AND P3, PT, R9, R4.reuse, PT ;  /* 0x000000040900720c */ /* 0x080fe40003f66270 */
[CC--:B------:R-:W-:Y:S01]  /*145f0*/  ISETP.GE.OR P0, PT, R5.reuse, R4.reuse, P0 ;  /* 0x000000040500720c */ /* 0x0c0fe20000706670 */
[----:B----4-:R1:W-:Y:S01]  /*14600*/  @!P1 ST.E [R10.64], R25 ;  /* 0x000000190a009985 */ /* 0x0103e2000c101906 */
[-C--:B------:R-:W-:Y:S02]  /*14610*/  ISETP.GE.AND P1, PT, R5, R4.reuse, PT ;  /* 0x000000040500720c */ /* 0x080fe40003f26270 */
[----:B------:R-:W-:-:S07]  /*14620*/  ISETP.GE.AND P6, PT, R16, R4, PT ;  /* 0x000000041000720c */ /* 0x000fce0003fc6270 */
[----:B------:R-:W-:Y:S02]  /*14630*/  @P3 LOP3.LUT R198, R198, 0x1, RZ, 0xfc, !PT ;  /* 0x00000001c6c63812 */ /* 0x000fe400078efcff */
[----:B------:R1:W-:Y:S01]  /*14640*/  @!P0 ST.E [R6.64], R22 ;  /* 0x0000001606008985 */ /* 0x0003e2000c101906 */
[----:B------:R-:W-:Y:S02]  /*14650*/  ISETP.GE.AND P0, PT, R3, R4, PT ;  /* 0x000000040300720c */ /* 0x000fe40003f06270 */
[----:B------:R-:W-:Y:S01]  /*14660*/  @P1 LOP3.LUT R198, R198, 0x2, RZ, 0xfc, !PT ;  /* 0x00000002c6c61812 */ /* 0x000fe200078efcff */
[----:B------:R-:W-:Y:S05]  /*14670*/  @P2 BRA `(.L_x_582) ;  /* 0x000009b000002947 */ /* 0x000fea0003800000 */
[----:B------:R-:W2:Y:S04]  /*14680*/  LDL R18, [R1+0x5c] ;  /* 0x00005c0001127983 */ /* 0x000ea80000100800 */
[----:B------:R-:W3:Y:S01]  /*14690*/  S2R R79, SR_TID.X ;  /* 0x00000000004f7919 */ /* 0x000ee20000002100 */
[----:B------:R-:W-:-:S02]  /*146a0*/  IMAD R3, R17, c[0x0][0x3a0], RZ ;  /* 0x0000e80011037a24 */ /* 0x000fc400078e02ff */
        /* <DEDUP_REMOVED lines=12> */
[----:B------:R-:W-:Y:S01]  /*14770*/  IADD3 R5, R76, R5, RZ ;  /* 0x000000054c057210 */ /* 0x000fe20007ffe0ff */
        /* <DEDUP_REMOVED lines=15> */
[----:B------:R-:W-:Y:S01]  /*14870*/  IADD3 R11, R75, R76, RZ ;  /* 0x0000004c4b0b7210 */ /* 0x000fe20007ffe0ff */
        /* <DEDUP_REMOVED lines=24> */
.L_x_657:
[----:B------:R-:W-:Y:S05]  /*14a00*/  BRA.DIV ~URZ, `(.L_x_584) ;  /* 0x000047d27f007947 */ /* 0x000fea000b800000 */
[----:B------:R3:W4:Y:S02]  /*14a10*/  SHFL.IDX PT, R0, R13, RZ, 0x1c1f ;  /* 0x001c1fff0d007589 */ /* 0x00072400000e0000 */
.L_x_658:
[----:B------:R-:W-:Y:S01]  /*14a20*/  ISETP.GE.AND P0, PT, R11, R4, PT ;  /* 0x000000040b00720c */ /* 0x000fe20003f06270 */
[----:B------:R-:W-:-:S12]  /*14a30*/  BSSY B0, `(.L_x_585) ;  /* 0x0000013000007945 */ /* 0x000fd80003800000 */
[----:B------:R-:W-:Y:S05]  /*14a40*/  @P0 BRA `(.L_x_586) ;  /* 0x0000011000000947 */ /* 0x000fea0003800000 */
[----:B------:R-:W5:Y:S04]  /*14a50*/  LDL.64 R66, [R1+0x30] ;  /* 0x0000300001427983 */ /* 0x000f680000100a00 */
[----:B---3--:R-:W3:Y:S04]  /*14a60*/  LDL R15, [R1+0x1c] ;  /* 0x00001c00010f7983 */ /* 0x008ee80000100800 */
[----:B----4-:R-:W4:Y:S04]  /*14a70*/  LDL R5, [R1+0x38] ;  /* 0x0000380001057983 */ /* 0x010f280000100800 */
[----:B--2---:R-:W2:Y:S04]  /*14a80*/  LDL R64, [R1+0x58] ;  /* 0x0000580001407983 */ /* 0x004ea80000100800 */
[----:B------:R-:W2:Y:S01]  /*14a90*/  LDL R14, [R1+0x54] ;  /* 0x00005400010e7983 */ /* 0x000ea20000100800 */
[----:B-----5:R-:W-:-:S02]  /*14aa0*/  ISETP.GE.AND P2, PT, R66, c[0x0][0x3c8], PT ;  /* 0x0000f20042007a0c */ /* 0x020fc40003f46270 */
[----:B---3--:R-:W-:Y:S02]  /*14ab0*/  ISETP.GE.AND P1, PT, R15, c[0x0][0x3c8], PT ;  /* 0x0000f2000f007a0c */ /* 0x008fe40003f26270 */
[----:B----4-:R-:W-:-:S09]  /*14ac0*/  ISETP.GE.AND P0, PT, R5, c[0x0][0x3c8], PT ;  /* 0x0000f20005007a0c */ /* 0x010fd20003f06270 */
[CC--:B------:R-:W-:Y:S02]  /*14ad0*/  @!P2 LEA R8, P5, R66.reuse, R0.reuse, 0x1 ;  /* 0x000000004208a211 */ /* 0x0c0fe400078a08ff */
[----:B------:R-:W-:Y:S02]  /*14ae0*/  @!P1 LEA R6, P4, R15, R0, 0x1 ;  /* 0x000000000f069211 */ /* 0x000fe400078808ff */
[----:B------:R-:W-:Y:S02]  /*14af0*/  @!P2 LEA.HI.X R9, R66, R10, R67, 0x1, P5 ;  /* 0x0000000a4209a211 */ /* 0x000fe400028f0c43 */
[----:B------:R-:W-:Y:S02]  /*14b00*/  @!P0 LEA R2, P3, R5, R0, 0x1 ;  /* 0x0000000005028211 */ /* 0x000fe400078608ff */
[-C--:B--2---:R-:W-:Y:S02]  /*14b10*/  @!P1 LEA.HI.X R7, R15, R10.reuse, R64, 0x1, P4 ;  /* 0x0000000a0f079211 */ /* 0x084fe400020f0c40 */
[----:B------:R-:W-:Y:S01]  /*14b20*/  @!P0 LEA.HI.X R3, R5, R10, R14, 0x1, P3 ;  /* 0x0000000a05038211 */ /* 0x000fe200018f0c0e */
[----:B------:R2:W-:Y:S04]  /*14b30*/  @!P2 ST.E.128 [R8.64], R24 ;  /* 0x000000180800a985 */ /* 0x0005e8000c101d06 */
[----:B------:R2:W-:Y:S04]  /*14b40*/  @!P1 ST.E.128 [R6.64], R20 ;  /* 0x0000001406009985 */ /* 0x0005e8000c101d06 */
[----:B------:R2:W-:Y:S02]  /*14b50*/  @!P0 ST.E.128 [R2.64], R16 ;  /* 0x0000001002008985 */ /* 0x0005e4000c101d06 */
.L_x_586:
[----:B------:R-:W-:Y:S05]  /*14b60*/  BSYNC B0 ;  /* 0x0000000000007941 */ /* 0x000fea0003800000 */
.L_x_585:
[----:B------:R-:W-:Y:S05]  /*14b70*/  BRA.DIV ~URZ, `(.L_x_587) ;  /* 0x000046c27f007947 */ /* 0x000fea000b800000 */
[----:B--2---:R2:W1:Y:S04]  /*14b80*/  SHFL.IDX PT, R10, R12, 0x1, 0x1c1f ;  /* 0x003c1f000c0a7f89 */ /* 0x00446800000e0000 */
[----:B----4-:R2:W4:Y:S02]  /*14b90*/  SHFL.IDX PT, R0, R13, 0x1, 0x1c1f ;  /* 0x003c1f000d007f89 */ /* 0x01052400000e0000 */
.L_x_659:
        /* <DEDUP_REMOVED lines=8> */
[----:B------:R-:W4:Y:S01]  /*14c20*/  LDL R14, [R1+0x54] ;  /* 0x00005400010e7983 */ /* 0x000f220000100800 */
[----:B-----5:R-:W-:-:S02]  /*14c30*/  ISETP.GE.AND P2, PT, R18, c[0x0][0x3c8], PT ;  /* 0x0000f20012007a0c */ /* 0x020fc40003f46270 */
[----:B--2---:R-:W-:Y:S02]  /*14c40*/  ISETP.GE.AND P1, PT, R15, c[0x0][0x3c8], PT ;  /* 0x0000f2000f007a0c */ /* 0x004fe40003f26270 */
[----:B---3--:R-:W-:-:S09]  /*14c50*/  ISETP.GE.AND P0, PT, R5, c[0x0][0x3c8], PT ;  /* 0x0000f20005007a0c */ /* 0x008fd20003f06270 */
[CC--:B------:R-:W-:Y:S02]  /*14c60*/  @!P2 LEA R8, P5, R18.reuse, R0.reuse, 0x1 ;  /* 0x000000001208a211 */ /* 0x0c0fe400078a08ff */
[----:B------:R-:W-:Y:S02]  /*14c70*/  @!P1 LEA R6, P4, R15, R0, 0x1 ;  /* 0x000000000f069211 */ /* 0x000fe400078808ff */
[----:B-1----:R-:W-:Y:S02]  /*14c80*/  @!P2 LEA.HI.X R9, R18, R10, R19, 0x1, P5 ;  /* 0x0000000a1209a211 */ /* 0x002fe400028f0c13 */
[----:B------:R-:W-:Y:S02]  /*14c90*/  @!P0 LEA R2, P3, R5, R0, 0x1 ;  /* 0x0000000005028211 */ /* 0x000fe400078608ff */
[-C--:B----4-:R-:W-:Y:S02]  /*14ca0*/  @!P1 LEA.HI.X R7, R15, R10.reuse, R16, 0x1, P4 ;  /* 0x0000000a0f079211 */ /* 0x090fe400020f0c10 */
[----:B------:R-:W-:Y:S01]  /*14cb0*/  @!P0 LEA.HI.X R3, R5, R10, R14, 0x1, P3 ;  /* 0x0000000a05038211 */ /* 0x000fe200018f0c0e */
[----:B------:R1:W-:Y:S04]  /*14cc0*/  @!P2 ST.E.128 [R8.64], R36 ;  /* 0x000000240800a985 */ /* 0x0003e8000c101d06 */
[----:B------:R1:W-:Y:S04]  /*14cd0*/  @!P1 ST.E.128 [R6.64], R32 ;  /* 0x0000002006009985 */ /* 0x0003e8000c101d06 */
[----:B------:R1:W-:Y:S02]  /*14ce0*/  @!P0 ST.E.128 [R2.64], R28 ;  /* 0x0000001c02008985 */ /* 0x0003e4000c101d06 */
.L_x_589:
[----:B------:R-:W-:Y:S05]  /*14cf0*/  BSYNC B0 ;  /* 0x0000000000007941 */ /* 0x000fea0003800000 */
.L_x_588:
[----:B------:R-:W-:Y:S05]  /*14d00*/  BRA.DIV ~URZ, `(.L_x_590) ;  /* 0x000045f27f007947 */ /* 0x000fea000b800000 */
[----:B-1----:R1:W2:Y:S02]  /*14d10*/  SHFL.IDX PT, R10, R12, 0x2, 0x1c1f ;  /* 0x005c1f000c0a7f89 */ /* 0x0022a400000e0000 */
.L_x_660:
[----:B------:R-:W-:Y:S05]  /*14d20*/  BRA.DIV ~URZ, `(.L_x_591) ;  /* 0x000046427f007947 */ /* 0x000fea000b800000 */
[----:B----4-:R4:W1:Y:S02]  /*14d30*/  SHFL.IDX PT, R0, R13, 0x2, 0x1c1f ;  /* 0x005c1f000d007f89 */ /* 0x01086400000e0000 */
.L_x_661:
        /* <DEDUP_REMOVED lines=12> */
[CC--:B-1----:R-:W-:Y:S02]  /*14e00*/  @!P2 LEA R8, P5, R18.reuse, R0.reuse, 0x1 ;  /* 0x000000001208a211 */ /* 0x0c2fe400078a08ff */
        /* <DEDUP_REMOVED lines=8> */
.L_x_593:
[----:B------:R-:W-:Y:S05]  /*14e90*/  BSYNC B0 ;  /* 0x0000000000007941 */ /* 0x000fea0003800000 */
.L_x_592:
[----:B------:R-:W-:Y:S05]  /*14ea0*/  BRA.DIV ~URZ, `(.L_x_594) ;  /* 0x000045227f007947 */ /* 0x000fea000b800000 */
[----:B-1----:R1:W3:Y:S04]  /*14eb0*/  SHFL.IDX PT, R6, R12, 0x3, 0x1c1f ;  /* 0x007c1f000c067f89 */ /* 0x0022e800000e0000 */
[----:B------:R1:W4:Y:S02]  /*14ec0*/  SHFL.IDX PT, R0, R13, 0x3, 0x1c1f ;  /* 0x007c1f000d007f89 */ /* 0x00032400000e0000 */
.L_x_662:
[----:B------:R-:W-:-:S04]  /*14ed0*/  IADD3 R2, R11, 0x60, RZ ;  /* 0x000000600b027810 */ /* 0x000fc80007ffe0ff */
[----:B------:R-:W-:-:S13]  /*14ee0*/  ISETP.GE.AND P0, PT, R2, R4, PT ;  /* 0x000000040200720c */ /* 0x000fda0003f06270 */
[----:B------:R-:W-:Y:S05]  /*14ef0*/  @P0 BRA `(.L_x_595) ;  /* 0x000027c000000947 */ /* 0x000fea0003800000 */
[----:B-1234-:R-:W2:Y:S04]  /*14f00*/  LDL.64 R12, [R1+0x30] ;  /* 0x00003000010c7983 */ /* 0x01eea80000100a00 */
[----:B------:R-:W3:Y:S04]  /*14f10*/  LDL R8, [R1+0x1c] ;  /* 0x00001c0001087983 */ /* 0x000ee80000100800 */
[----:B------:R-:W4:Y:S04]  /*14f20*/  LDL R9, [R1+0x58] ;  /* 0x0000580001097983 */ /* 0x000f280000100800 */
[----:B------:R-:W5:Y:S01]  /*14f30*/  LDL R7, [R1+0x38] ;  /* 0x0000380001077983 */ /* 0x000f620000100800 */
[----:B--2---:R-:W-:-:S02]  /*14f40*/  ISETP.GE.AND P1, PT, R12, c[0x0][0x3c8], PT ;  /* 0x0000f2000c007a0c */ /* 0x004fc40003f26270 */
[----:B---3--:R-:W-:-:S11]  /*14f50*/  ISETP.GE.AND P0, PT, R8, c[0x0][0x3c8], PT ;  /* 0x0000f20008007a0c */ /* 0x008fd60003f06270 */
[-C--:B------:R-:W-:Y:S02]  /*14f60*/  @!P1 LEA R4, P3, R12, R0.reuse, 0x1 ;  /* 0x000000000c049211 */ /* 0x080fe400078608ff */
[----:B------:R-:W-:Y:S02]  /*14f70*/  @!P0 LEA R2, P2, R8, R0, 0x1 ;  /* 0x0000000008028211 */ /* 0x000fe400078408ff */
[-C--:B------:R-:W-:Y:S02]  /*14f80*/  @!P1 LEA.HI.X R5, R12, R6.reuse, R13, 0x1, P3 ;  /* 0x000000060c059211 */ /* 0x080fe400018f0c0d */
[----:B----4-:R-:W-:-:S03]  /*14f90*/  @!P0 LEA.HI.X R3, R8, R6, R9, 0x1, P2 ;  /* 0x0000000608038211 */ /* 0x010fc600010f0c09 */
[----:B------:R1:W-:Y:S04]  /*14fa0*/  @!P1 ST.E.128 [R4.64], R60 ;  /* 0x0000003c04009985 */ /* 0x0003e8000c101d06 */
[----:B------:R1:W-:Y:S01]  /*14fb0*/  @!P0 ST.E.128 [R2.64], R56 ;  /* 0x0000003802008985 */ /* 0x0003e2000c101d06 */
[----:B-----5:R-:W-:-:S13]  /*14fc0*/  ISETP.GE.AND P0, PT, R7, c[0x0][0x3c8], PT ;  /* 0x0000f20007007a0c */ /* 0x020fda0003f06270 */
[----:B------:R-:W-:Y:S05]  /*14fd0*/  @P0 BRA `(.L_x_595) ;  /* 0x000026e000000947 */ /* 0x000fea0003800000 */
[----:B------:R-:W2:Y:S01]  /*14fe0*/  LDL R8, [R1+0x54] ;  /* 0x0000540001087983 */ /* 0x000ea20000100800 */
[----:B-1----:R-:W-:-:S04]  /*14ff0*/  LEA R2, P0, R7, R0, 0x1 ;  /* 0x0000000007027211 */ /* 0x002fc800078008ff */
[----:B--2---:R-:W-:-:S05]  /*15000*/  LEA.HI.X R3, R7, R6, R8, 0x1, P0 ;  /* 0x0000000607037211 */ /* 0x004fca00000f0c08 */
[----:B------:R1:W-:Y:S01]  /*15010*/  ST.E.128 [R2.64], R52 ;  /* 0x0000003402007985 */ /* 0x0003e2000c101d06 */
[----:B------:R-:W-:Y:S05]  /*15020*/  BRA `(.L_x_595) ;  /* 0x0000269000007947 */ /* 0x000fea0003800000 */
.L_x_582:
        /* <DEDUP_REMOVED lines=35> */
.L_x_663:
[----:B------:R-:W-:Y:S05]  /*15260*/  BRA.DIV ~URZ, `(.L_x_597) ;  /* 0x000042927f007947 */ /* 0x000fea000b800000 */
[----:B------:R3:W4:Y:S02]  /*15270*/  SHFL.IDX PT, R0, R13, RZ, 0x1c1f ;  /* 0x001c1fff0d007589 */ /* 0x00072400000e0000 */
.L_x_664:
[----:B------:R-:W-:Y:S01]  /*15280*/  BSSY B0, `(.L_x_598) ;  /* 0x0000054000007945 */ /* 0x000fe20003800000 */
[----:B------:R-:W-:Y:S05]  /*15290*/  @P0 BRA `(.L_x_599) ;  /* 0x0000052000000947 */ /* 0x000fea0003800000 */
[C---:B------:R-:W-:Y:S02]  /*152a0*/  ISETP.GE.AND P1, PT, R236.reuse, c[0x0][0x3c8], PT ;  /* 0x0000f200ec007a0c */ /* 0x040fe40003f26270 */
[C---:B------:R-:W-:Y:S02]  /*152b0*/  IADD3 R9, R236.reuse, 0x8, RZ ;  /* 0x00000008ec097810 */ /* 0x040fe40007ffe0ff */
[----:B------:R-:W-:Y:S02]  /*152c0*/  IADD3 R10, R236, 0x10, RZ ;  /* 0x00000010ec0a7810 */ /* 0x000fe40007ffe0ff */
[----:B------:R-:W-:Y:S02]  /*152d0*/  ISETP.GE.AND P2, PT, R9, c[0x0][0x3c8], PT ;  /* 0x0000f20009007a0c */ /* 0x000fe40003f46270 */
[----:B------:R-:W-:-:S02]  /*152e0*/  SHF.R.S32.HI R6, RZ, 0x1f, R236 ;  /* 0x0000001fff067819 */ /* 0x000fc400000114ec */
[----:B------:R-:W-:Y:S02]  /*152f0*/  ISETP.GE.AND P4, PT, R10, c[0x0][0x3c8], PT ;  /* 0x0000f2000a007a0c */ /* 0x000fe40003f86270 */
[C---:B------:R-:W-:Y:S02]  /*15300*/  IADD3 R11, R236.reuse, 0x8, RZ ;  /* 0x00000008ec0b7810 */ /* 0x040fe40007ffe0ff */
[C---:B----4-:R-:W-:Y:S02]  /*15310*/  @!P1 LEA R2, P0, R236.reuse, R0, 0x2 ;  /* 0x00000000ec029211 */ /* 0x050fe400078010ff */
[----:B------:R-:W-:Y:S02]  /*15320*/  SHF.R.S32.HI R11, RZ, 0x1f, R11 ;  /* 0x0000001fff0b7819 */ /* 0x000fe4000001140b */
[----:B--2---:R-:W-:Y:S02]  /*15330*/  @!P1 LEA.HI.X R3, R236, R4, R6, 0x2, P0 ;  /* 0x00000004ec039211 */ /* 0x004fe400000f1406 */
[----:B------:R-:W-:-:S02]  /*15340*/  @!P2 LEA R6, P0, R9, R0, 0x2 ;  /* 0x000000000906a211 */ /* 0x000fc400078010ff */
[C---:B------:R-:W-:Y:S01]  /*15350*/  IADD3 R5, R236.reuse, 0x18, RZ ;  /* 0x00000018ec057810 */ /* 0x040fe20007ffe0ff */
[----:B------:R2:W-:Y:S01]  /*15360*/  @!P1 ST.E.64 [R2.64], R160 ;  /* 0x000000a002009985 */ /* 0x0005e2000c101b06 */
[----:B------:R-:W-:Y:S02]  /*15370*/  @!P2 LEA.HI.X R7, R9, R4, R11, 0x2, P0 ;  /* 0x000000040907a211 */ /* 0x000fe400000f140b */
[----:B------:R-:W-:Y:S02]  /*15380*/  ISETP.GE.AND P3, PT, R5, c[0x0][0x3c8], PT ;  /* 0x0000f20005007a0c */ /* 0x000fe40003f66270 */
[C---:B------:R-:W-:Y:S01]  /*15390*/  IADD3 R11, R236.reuse, 0x10, RZ ;  /* 0x00000010ec0b7810 */ /* 0x040fe20007ffe0ff */
[----:B------:R4:W-:Y:S01]  /*153a0*/  @!P2 ST.E.64 [R6.64], R162 ;  /* 0x000000a20600a985 */ /* 0x0009e2000c101b06 */
[----:B------:R-:W-:Y:S02]  /*153b0*/  IADD3 R8, R236, 0x20, RZ ;  /* 0x00000020ec087810 */ /* 0x000fe40007ffe0ff */
[----:B------:R-:W-:-:S02]  /*153c0*/  SHF.R.S32.HI R11, RZ, 0x1f, R11 ;  /* 0x0000001fff0b7819 */ /* 0x000fc4000001140b */
[----:B------:R-:W-:Y:S02]  /*153d0*/  ISETP.GE.AND P1, PT, R8, c[0x0][0x3c8], PT ;  /* 0x0000f20008007a0c */ /* 0x000fe40003f26270 */
[C---:B------:R-:W-:Y:S02]  /*153e0*/  IADD3 R9, R236.reuse, 0x28, RZ ;  /* 0x00000028ec097810 */ /* 0x040fe40007ffe0ff */
[----:B------:R-:W-:-:S04]  /*153f0*/  IADD3 R14, R236, 0x48, RZ ;  /* 0x00000048ec0e7810 */ /* 0x000fc80007ffe0ff */
[----:B------:R-:W-:Y:S02]  /*15400*/  SHF.R.S32.HI R14, RZ, 0x1f, R14 ;  /* 0x0000001fff0e7819 */ /* 0x000fe4000001140e */
[----:B--2---:R-:W-:-:S04]  /*15410*/  @!P4 LEA R2, P0, R10, R0, 0x2 ;  /* 0x000000000a02c211 */ /* 0x004fc800078010ff */
[----:B------:R-:W-:Y:S02]  /*15420*/  @!P4 LEA.HI.X R3, R10, R4, R11, 0x2, P0 ;  /* 0x000000040a03c211 */ /* 0x000fe400000f140b */
[----:B------:R-:W-:Y:S02]  /*15430*/  IADD3 R11, R236, 0x18, RZ ;  /* 0x00000018ec0b7810 */ /* 0x000fe40007ffe0ff */
[----:B----4-:R-:W-:Y:S01]  /*15440*/  @!P3 LEA R6, P0, R5, R0, 0x2 ;  /* 0x000000000506b211 */ /* 0x010fe200078010ff */
[----:B------:R2:W-:Y:S01]  /*15450*/  @!P4 ST.E.64 [R2.64], R128 ;  /* 0x000000800200c985 */ /* 0x0005e2000c101b06 */
[----:B------:R-:W-:Y:S02]  /*15460*/  SHF.R.S32.HI R11, RZ, 0x1f, R11 ;  /* 0x0000001fff0b7819 */ /* 0x000fe4000001140b */
[----:B------:R-:W-:Y:S02]  /*15470*/  ISETP.GE.AND P4, PT, R9, c[0x0][0x3c8], PT ;  /* 0x0000f20009007a0c */ /* 0x000fe40003f86270 */
[----:B------:R-:W-:-:S02]  /*15480*/  @!P3 LEA.HI.X R7, R5, R4, R11, 0x2, P0 ;  /* 0x000000040507b211 */ /* 0x000fc400000f140b */
[C---:B------:R-:W-:Y:S02]  /*15490*/  IADD3 R11, R236.reuse, 0x20, RZ ;  /* 0x00000020ec0b7810 */ /* 0x040fe40007ffe0ff */
[----:B------:R-:W-:Y:S01]  /*154a0*/  IADD3 R10, R236, 0x30, RZ ;  /* 0x00000030ec0a7810 */ /* 0x000fe20007ffe0ff */
[----:B------:R4:W-:Y:S01]  /*154b0*/  @!P3 ST.E.64 [R6.64], R140 ;  /* 0x0000008c0600b985 */ /* 0x0009e2000c101b06 */
[----:B------:R-:W-:Y:S02]  /*154c0*/  SHF.R.S32.HI R11, RZ, 0x1f, R11 ;  /* 0x0000001fff0b7819 */ /* 0x000fe4000001140b */
[----:B------:R-:W-:Y:S02]  /*154d0*/  ISETP.GE.AND P2, PT, R10, c[0x0][0x3c8], PT ;  /* 0x0000f2000a007a0c */ /* 0x000fe40003f46270 */
[----:B------:R-:W-:Y:S02]  /*154e0*/  IADD3 R5, R236, 0x38, RZ ;  /* 0x00000038ec057810 */ /* 0x000fe40007ffe0ff */
[----:B--2---:R-:W-:-:S04]  /*154f0*/  @!P1 LEA R2, P0, R8, R0, 0x2 ;  /* 0x0000000008029211 */ /* 0x004fc800078010ff */
[----:B------:R-:W-:Y:S02]  /*15500*/  @!P1 LEA.HI.X R3, R8, R4, R11, 0x2, P0 ;  /* 0x0000000408039211 */ /* 0x000fe400000f140b */
[C---:B------:R-:W-:Y:S02]  /*15510*/  IADD3 R11, R236.reuse, 0x28, RZ ;  /* 0x00000028ec0b7810 */ /* 0x040fe40007ffe0ff */
[----:B------:R-:W-:Y:S01]  /*15520*/  IADD3 R8, R236, 0x40, RZ ;  /* 0x00000040ec087810 */ /* 0x000fe20007ffe0ff */
[----:B------:R2:W-:Y:S01]  /*15530*/  @!P1 ST.E.64 [R2.64], R144 ;  /* 0x0000009002009985 */ /* 0x0005e2000c101b06 */
[----:B----4-:R-:W-:Y:S02]  /*15540*/  @!P4 LEA R6, P0, R9, R0, 0x2 ;  /* 0x000000000906c211 */ /* 0x010fe400078010ff */
[----:B------:R-:W-:Y:S02]  /*15550*/  SHF.R.S32.HI R11, RZ, 0x1f, R11 ;  /* 0x0000001fff0b7819 */ /* 0x000fe4000001140b */
[----:B------:R-:W-:-:S02]  /*15560*/  ISETP.GE.AND P1, PT, R5, c[0x0][0x3c8], PT ;  /* 0x0000f20005007a0c */ /* 0x000fc40003f26270 */
[----:B------:R-:W-:Y:S02]  /*15570*/  @!P4 LEA.HI.X R7, R9, R4, R11, 0x2, P0 ;  /* 0x000000040907c211 */ /* 0x000fe400000f140b */
[C---:B------:R-:W-:Y:S02]  /*15580*/  IADD3 R11, R236.reuse, 0x30, RZ ;  /* 0x00000030ec0b7810 */ /* 0x040fe40007ffe0ff */
[----:B------:R-:W-:Y:S01]  /*15590*/  IADD3 R9, R236, 0x38, RZ ;  /* 0x00000038ec097810 */ /* 0x000fe20007ffe0ff */
[----:B------:R4:W-:Y:S01]  /*155a0*/  @!P4 ST.E.64 [R6.64], R156 ;  /* 0x0000009c0600c985 */ /* 0x0009e2000c101b06 */
[----:B------:R-:W-:Y:S02]  /*155b0*/  SHF.R.S32.HI R11, RZ, 0x1f, R11 ;  /* 0x0000001fff0b7819 */ /* 0x000fe4000001140b */
[----:B------:R-:W-:Y:S02]  /*155c0*/  ISETP.GE.AND P4, PT, R8, c[0x0][0x3c8], PT ;  /* 0x0000f20008007a0c */ /* 0x000fe40003f86270 */
[----:B------:R-:W-:-:S02]  /*155d0*/  SHF.R.S32.HI R9, RZ, 0x1f, R9 ;  /* 0x0000001fff097819 */ /* 0x000fc40000011409 */
[----:B--2---:R-:W-:-:S04]  /*155e0*/  @!P2 LEA R2, P0, R10, R0, 0x2 ;  /* 0x000000000a02a211 */ /* 0x004fc800078010ff */
[----:B------:R-:W-:Y:S02]  /*155f0*/  @!P2 LEA.HI.X R3, R10, R4, R11, 0x2, P0 ;  /* 0x000000040a03a211 */ /* 0x000fe400000f140b */
[C---:B------:R-:W-:Y:S02]  /*15600*/  IADD3 R10, R236.reuse, 0x48, RZ ;  /* 0x00000048ec0a7810 */ /* 0x040fe40007ffe0ff */
[----:B------:R-:W-:Y:S01]  /*15610*/  IADD3 R11, R236, 0x50, RZ ;  /* 0x00000050ec0b7810 */ /* 0x000fe20007ffe0ff */
[----:B------:R2:W-:Y:S01]  /*15620*/  @!P2 ST.E.64 [R2.64], R164 ;  /* 0x000000a40200a985 */ /* 0x0005e2000c101b06 */
[----:B------:R-:W-:Y:S02]  /*15630*/  ISETP.GE.AND P3, PT, R10, c[0x0][0x3c8], PT ;  /* 0x0000f2000a007a0c */ /* 0x000fe40003f66270 */
[----:B----4-:R-:W-:Y:S02]  /*15640*/  @!P1 LEA R6, P0, R5, R0, 0x2 ;  /* 0x0000000005069211 */ /* 0x010fe400078010ff */
[----:B------:R-:W-:-:S02]  /*15650*/  ISETP.GE.AND P2, PT, R11, c[0x0][0x3c8], PT ;  /* 0x0000f2000b007a0c */ /* 0x000fc40003f46270 */
[----:B------:R-:W-:Y:S02]  /*15660*/  @!P1 LEA.HI.X R7, R5, R4, R9, 0x2, P0 ;  /* 0x0000000405079211 */ /* 0x000fe400000f1409 */
[C---:B------:R-:W-:Y:S02]  /*15670*/  IADD3 R9, R236.reuse, 0x40, RZ ;  /* 0x00000040ec097810 */ /* 0x040fe40007ffe0ff */
[----:B------:R-:W-:Y:S01]  /*15680*/  IADD3 R5, R236, 0x58, RZ ;  /* 0x00000058ec057810 */ /* 0x000fe20007ffe0ff */
[----:B------:R4:W-:Y:S01]  /*15690*/  @!P1 ST.E.64 [R6.64], R166 ;  /* 0x000000a606009985 */ /* 0x0009e2000c101b06 */
[----:B------:R-:W-:Y:S02]  /*156a0*/  SHF.R.S32.HI R9, RZ, 0x1f, R9 ;  /* 0x0000001fff097819 */ /* 0x000fe40000011409 */
[----:B------:R-:W-:Y:S02]  /*156b0*/  ISETP.GE.AND P1, PT, R5, c[0x0][0x3c8], PT ;  /* 0x0000f20005007a0c */ /* 0x000fe40003f26270 */
[----:B--2---:R-:W-:-:S04]  /*156c0*/  @!P4 LEA R2, P0, R8, R0, 0x2 ;  /* 0x000000000802c211 */ /* 0x004fc800078010ff */
[----:B------:R-:W-:Y:S02]  /*156d0*/  @!P4 LEA.HI.X R3, R8, R4, R9, 0x2, P0 ;  /* 0x000000040803c211 */ /* 0x000fe400000f1409 */
[----:B------:R-:W-:-:S03]  /*156e0*/  @!P3 LEA R8, P0, R10, R0, 0x2 ;  /* 0x000000000a08b211 */ /* 0x000fc600078010ff */
[----:B------:R2:W-:Y:S01]  /*156f0*/  @!P4 ST.E.64 [R2.64], R100 ;  /* 0x000000640200c985 */ /* 0x0005e2000c101b06 */
[----:B------:R-:W-:Y:S02]  /*15700*/  @!P3 LEA.HI.X R9, R10, R4, R14, 0x2, P0 ;  /* 0x000000040a09b211 */ /* 0x000fe400000f140e */
[C---:B------:R-:W-:Y:S02]  /*15710*/  IADD3 R14, R236.reuse, 0x50, RZ ;  /* 0x00000050ec0e7810 */ /* 0x040fe40007ffe0ff */
[C---:B----4-:R-:W-:Y:S01]  /*15720*/  @!P2 LEA R6, P0, R11.reuse, R0, 0x2 ;  /* 0x000000000b06a211 */ /* 0x050fe200078010ff */
[----:B------:R4:W-:Y:S01]  /*15730*/  @!P3 ST.E.64 [R8.64], R170 ;  /* 0x000000aa0800b985 */ /* 0x0009e2000c101b06 */
[----:B------:R-:W-:Y:S02]  /*15740*/  SHF.R.S32.HI R14, RZ, 0x1f, R14 ;  /* 0x0000001fff0e7819 */ /* 0x000fe4000001140e */
[----:B------:R-:W-:Y:S02]  /*15750*/  IADD3 R10, R236, 0x58, RZ ;  /* 0x00000058ec0a7810 */ /* 0x000fe40007ffe0ff */
[----:B------:R-:W-:-:S02]  /*15760*/  @!P2 LEA.HI.X R7, R11, R4, R14, 0x2, P0 ;  /* 0x000000040b07a211 */ /* 0x000fc400000f140e */
[----:B------:R-:W-:-:S03]  /*15770*/  SHF.R.S32.HI R10, RZ, 0x1f, R10 ;  /* 0x0000001fff0a7819 */ /* 0x000fc6000001140a */
[----:B------:R4:W-:Y:S01]  /*15780*/  @!P2 ST.E.64 [R6.64], R168 ;  /* 0x000000a80600a985 */ /* 0x0009e2000c101b06 */
[----:B--2---:R-:W-:-:S04]  /*15790*/  @!P1 LEA R2, P0, R5, R0, 0x2 ;  /* 0x0000000005029211 */ /* 0x004fc800078010ff */
[----:B------:R-:W-:-:S05]  /*157a0*/  @!P1 LEA.HI.X R3, R5, R4, R10, 0x2, P0 ;  /* 0x0000000405039211 */ /* 0x000fca00000f140a */
[----:B------:R4:W-:Y:S04]  /*157b0*/  @!P1 ST.E.64 [R2.64], R84 ;  /* 0x0000005402009985 */ /* 0x0009e8000c101b06 */
.L_x_599:
[----:B------:R-:W-:Y:S05]  /*157c0*/  BSYNC B0 ;  /* 0x0000000000007941 */ /* 0x000fea0003800000 */
.L_x_598:
[----:B------:R-:W-:Y:S05]  /*157d0*/  BRA.DIV ~URZ, `(.L_x_600) ;  /* 0x00003d827f007947 */ /* 0x000fea000b800000 */
[----:B--2---:R2:W1:Y:S04]  /*157e0*/  SHFL.IDX PT, R4, R12, 0x1, 0x1c1f ;  /* 0x003c1f000c047f89 */ /* 0x00446800000e0000 */
[----:B----4-:R2:W4:Y:S02]  /*157f0*/  SHFL.IDX PT, R0, R13, 0x1, 0x1c1f ;  /* 0x003c1f000d007f89 */ /* 0x01052400000e0000 */
.L_x_665:
[----:B------:R-:W-:Y:S01]  /*15800*/  BSSY B0, `(.L_x_601) ;  /* 0x0000054000007945 */ /* 0x000fe20003800000 */
[----:B------:R-:W-:Y:S05]  /*15810*/  @P6 BRA `(.L_x_602) ;  /* 0x0000052000006947 */ /* 0x000fea0003800000 */
[C---:B------:R-:W-:Y:S02]  /*15820*/  ISETP.GE.AND P1, PT, R236.reuse, c[0x0][0x3c8], PT ;  /* 0x0000f200ec007a0c */ /* 0x040fe40003f26270 */
[C---:B------:R-:W-:Y:S02]  /*15830*/  IADD3 R9, R236.reuse, 0x8, RZ ;  /* 0x00000008ec097810 */ /* 0x040fe40007ffe0ff */
[----:B------:R-:W-:Y:S02]  /*15840*/  IADD3 R11, R236, 0x10, RZ ;  /* 0x00000010ec0b7810 */ /* 0x000fe40007ffe0ff */
[----:B------:R-:W-:-:S02]  /*15850*/  ISETP.GE.AND P0, PT, R9, c[0x0][0x3c8], PT ;  /* 0x0000f20009007a0c */ /* 0x000fc40003f06270 */
[C---:B------:R-:W-:Y:S02]  /*15860*/  IADD3 R5, R236.reuse, 0x18, RZ ;  /* 0x00000018ec057810 */ /* 0x040fe40007ffe0ff */
[----:B------:R-:W-:Y:S02]  /*15870*/  SHF.R.S32.HI R6, RZ, 0x1f, R236 ;  /* 0x0000001fff067819 */ /* 0x000fe400000114ec */
[----:B------:R-:W-:Y:S02]  /*15880*/  ISETP.GE.AND P3, PT, R11, c[0x0][0x3c8], PT ;  /* 0x0000f2000b007a0c */ /* 0x000fe40003f66270 */
[C---:B----4-:R-:W-:Y:S02]  /*15890*/  @!P1 LEA R2, P2, R236.reuse, R0, 0x2 ;  /* 0x00000000ec029211 */ /* 0x050fe400078410ff */
[----:B------:R-:W-:Y:S02]  /*158a0*/  IADD3 R10, R236, 0x8, RZ ;  /* 0x00000008ec0a7810 */ /* 0x000fe40007ffe0ff */
[----:B------:R-:W-:-:S02]  /*158b0*/  ISETP.GE.AND P5, PT, R5, c[0x0][0x3c8], PT ;  /* 0x0000f20005007a0c */ /* 0x000fc40003fa6270 */
[C---:B-1----:R-:W-:Y:S02]  /*158c0*/  @!P1 LEA.HI.X R3, R236.reuse, R4, R6, 0x2, P2 ;  /* 0x00000004ec039211 */ /* 0x042fe400010f1406 */
[----:B------:R-:W-:Y:S02]  /*158d0*/  SHF.R.S32.HI R10, RZ, 0x1f, R10 ;  /* 0x0000001fff0a7819 */ /* 0x000fe4000001140a */
[C---:B------:R-:W-:Y:S01]  /*158e0*/  @!P0 LEA R6, P2, R9.reuse, R0, 0x2 ;  /* 0x0000000009068211 */ /* 0x040fe200078410ff */
[----:B------:R1:W-:Y:S01]  /*158f0*/  @!P1 ST.E.64 [R2.64], R124 ;  /* 0x0000007c02009985 */ /* 0x0003e2000c101b06 */
[C---:B------:R-:W-:Y:S02]  /*15900*/  IADD3 R8, R236.reuse, 0x20, RZ ;  /* 0x00000020ec087810 */ /* 0x040fe40007ffe0ff */
[----:B------:R-:W-:Y:S02]  /*15910*/  @!P0 LEA.HI.X R7, R9, R4, R10, 0x2, P2 ;  /* 0x0000000409078211 */ /* 0x000fe400010f140a */
[----:B------:R-:W-:-:S02]  /*15920*/  IADD3 R14, R236, 0x10, RZ ;  /* 0x00000010ec0e7810 */ /* 0x000fc40007ffe0ff */
[----:B------:R-:W-:Y:S01]  /*15930*/  ISETP.GE.AND P2, PT, R8, c[0x0][0x3c8], PT ;  /* 0x0000f20008007a0c */ /* 0x000fe20003f46270 */
[----:B------:R4:W-:Y:S01]  /*15940*/  @!P0 ST.E.64 [R6.64], R126 ;  /* 0x0000007e06008985 */ /* 0x0009e2000c101b06 */
[C---:B------:R-:W-:Y:S02]  /*15950*/  IADD3 R9, R236.reuse, 0x18, RZ ;  /* 0x00000018ec097810 */ /* 0x040fe40007ffe0ff */
[----:B------:R-:W-:Y:S02]  /*15960*/  IADD3 R10, R236, 0x28, RZ ;  /* 0x00000028ec0a7810 */ /* 0x000fe40007ffe0ff */
[----:B------:R-:W-:Y:S02]  /*15970*/  SHF.R.S32.HI R14, RZ, 0x1f, R14 ;  /* 0x0000001fff0e7819 */ /* 0x000fe4000001140e */
[----:B------:R-:W-:Y:S02]  /*15980*/  SHF.R.S32.HI R9, RZ, 0x1f, R9 ;  /* 0x0000001fff097819 */ /* 0x000fe40000011409 */
[----:B------:R-:W-:-:S02]  /*15990*/  ISETP.GE.AND P1, PT, R10, c[0x0][0x3c8], PT ;  /* 0x0000f2000a007a0c */ /* 0x000fc40003f26270 */
[C---:B------:R-:W-:Y:S02]  /*159a0*/  IADD3 R17, R236.reuse, 0x40, RZ ;  /* 0x00000040ec117810 */ /* 0x040fe40007ffe0ff */
[C---:B------:R-:W-:Y:S02]  /*159b0*/  IADD3 R15, R236.reuse, 0x30, RZ ;  /* 0x00000030ec0f7810 */ /* 0x040fe40007ffe0ff */
[----:B------:R-:W-:Y:S02]  /*159c0*/  IADD3 R18, R236, 0x40, RZ ;  /* 0x00000040ec127810 */ /* 0x000fe40007ffe0ff */
[----:B------:R-:W-:Y:S02]  /*159d0*/  SHF.R.S32.HI R15, RZ, 0x1f, R15 ;  /* 0x0000001fff0f7819 */ /* 0x000fe4000001140f */
[----:B------:R-:W-:Y:S02]  /*159e0*/  SHF.R.S32.HI R18, RZ, 0x1f, R18 ;  /* 0x0000001fff127819 */ /* 0x000fe40000011412 */
[----:B-1----:R-:W-:-:S02]  /*159f0*/  @!P3 LEA R2, P4, R11, R0, 0x2 ;  /* 0x000000000b02b211 */ /* 0x002fc400078810ff */
[C---:B------:R-:W-:Y:S02]  /*15a00*/  IADD3 R16, R236.reuse, 0x48, RZ ;  /* 0x00000048ec107810 */ /* 0x040fe40007ffe0ff */
[----:B------:R-:W-:Y:S02]  /*15a10*/  @!P3 LEA.HI.X R3, R11, R4, R14, 0x2, P4 ;  /* 0x000000040b03b211 */ /* 0x000fe400020f140e */
[C---:B------:R-:W-:Y:S02]  /*15a20*/  IADD3 R11, R236.reuse, 0x30, RZ ;  /* 0x00000030ec0b7810 */ /* 0x040fe40007ffe0ff */
[C---:B----4-:R-:W-:Y:S01]  /*15a30*/  @!P5 LEA R6, P0, R5.reuse, R0, 0x2 ;  /* 0x000000000506d211 */ /* 0x050fe200078010ff */
[----:B------:R1:W-:Y:S01]  /*15a40*/  @!P3 ST.E.64 [R2.64], R130 ;  /* 0x000000820200b985 */ /* 0x0003e2000c101b06 */
[----:B------:R-:W-:Y:S02]  /*15a50*/  IADD3 R14, R236, 0x28, RZ ;  /* 0x00000028ec0e7810 */ /* 0x000fe40007ffe0ff */
[----:B------:R-:W-:-:S02]  /*15a60*/  @!P5 LEA.HI.X R7, R5, R4, R9, 0x2, P0 ;  /* 0x000000040507d211 */ /* 0x000fc400000f1409 */
[C---:B------:R-:W-:Y:S02]  /*15a70*/  IADD3 R9, R236.reuse, 0x20, RZ ;  /* 0x00000020ec097810 */ /* 0x040fe40007ffe0ff */
[----:B------:R-:W-:Y:S01]  /*15a80*/  ISETP.GE.AND P0, PT, R11, c[0x0][0x3c8], PT ;  /* 0x0000f2000b007a0c */ /* 0x000fe20003f06270 */
[----:B------:R4:W-:Y:S01]  /*15a90*/  @!P5 ST.E.64 [R6.64], R96 ;  /* 0x000000600600d985 */ /* 0x0009e2000c101b06 */
[----:B------:R-:W-:Y:S02]  /*15aa0*/  IADD3 R5, R236, 0x38, RZ ;  /* 0x00000038ec057810 */ /* 0x000fe40007ffe0ff */
[----:B------:R-:W-:Y:S02]  /*15ab0*/  SHF.R.S32.HI R9, RZ, 0x1f, R9 ;  /* 0x0000001fff097819 */ /* 0x000fe40000011409 */
[----:B------:R-:W-:Y:S02]  /*15ac0*/  ISETP.GE.AND P4, PT, R5, c[0x0][0x3c8], PT ;  /* 0x0000f20005007a0c */ /* 0x000fe40003f86270 */
[----:B------:R-:W-:-:S02]  /*15ad0*/  SHF.R.S32.HI R14, RZ, 0x1f, R14 ;  /* 0x0000001fff0e7819 */ /* 0x000fc4000001140e */
[----:B------:R-:W-:Y:S02]  /*15ae0*/  ISETP.GE.AND P5, PT, R17, c[0x0][0x3c8], PT ;  /* 0x0000f20011007a0c */ /* 0x000fe40003fa6270 */
[----:B------:R-:W-:Y:S02]  /*15af0*/  SHF.R.S32.HI R16, RZ, 0x1f, R16 ;  /* 0x0000001fff107819 */ /* 0x000fe40000011410 */
[----:B-1----:R-:W-:-:S04]  /*15b00*/  @!P2 LEA R2, P3, R8, R0, 0x2 ;  /* 0x000000000802a211 */ /* 0x002fc800078610ff */
[----:B------:R-:W-:Y:S02]  /*15b10*/  @!P2 LEA.HI.X R3, R8, R4, R9, 0x2, P3 ;  /* 0x000000040803a211 */ /* 0x000fe400018f1409 */
[----:B------:R-:W-:-:S03]  /*15b20*/  @!P1 LEA R8, P3, R10, R0, 0x2 ;  /* 0x000000000a089211 */ /* 0x000fc600078610ff */
[----:B------:R1:W-:Y:S01]  /*15b30*/  @!P2 ST.E.64 [R2.64], R104 ;  /* 0x000000680200a985 */ /* 0x0003e2000c101b06 */
[----:B------:R-:W-:Y:S02]  /*15b40*/  @!P1 LEA.HI.X R9, R10, R4, R14, 0x2, P3 ;  /* 0x000000040a099211 */ /* 0x000fe400018f140e */
[C---:B------:R-:W-:Y:S02]  /*15b50*/  IADD3 R14, R236.reuse, 0x48, RZ ;  /* 0x00000048ec0e7810 */ /* 0x040fe40007ffe0ff */
[C---:B----4-:R-:W-:Y:S01]  /*15b60*/  @!P0 LEA R6, P2, R11.reuse, R0, 0x2 ;  /* 0x000000000b068211 */ /* 0x050fe200078410ff */
[----:B------:R4:W-:Y:S01]  /*15b70*/  @!P1 ST.E.64 [R8.64], R110 ;  /* 0x0000006e08009985 */ /* 0x0009e2000c101b06 */
[----:B------:R-:W-:Y:S02]  /*15b80*/  IADD3 R10, R236, 0x38, RZ ;  /* 0x00000038ec0a7810 */ /* 0x000fe40007ffe0ff */
[----:B------:R-:W-:Y:S02]  /*15b90*/  ISETP.GE.AND P3, PT, R14, c[0x0][0x3c8], PT ;  /* 0x0000f2000e007a0c */ /* 0x000fe40003f66270 */
[----:B------:R-:W-:-:S02]  /*15ba0*/  @!P0 LEA.HI.X R7, R11, R4, R15, 0x2, P2 ;  /* 0x000000040b078211 */ /* 0x000fc400010f140f */
[----:B------:R-:W-:Y:S02]  /*15bb0*/  SHF.R.S32.HI R10, RZ, 0x1f, R10 ;  /* 0x0000001fff0a7819 */ /* 0x000fe4000001140a */
[----:B------:R-:W-:Y:S01]  /*15bc0*/  IADD3 R15, R236, 0x50, RZ ;  /* 0x00000050ec0f7810 */ /* 0x000fe20007ffe0ff */
[----:B------:R5:W-:Y:S03]  /*15bd0*/  @!P0 ST.E.64 [R6.64], R112 ;  /* 0x0000007006008985 */ /* 0x000be6000c101b06 */
[----:B------:R-:W-:Y:S02]  /*15be0*/  ISETP.GE.AND P2, PT, R15, c[0x0][0x3c8], PT ;  /* 0x0000f2000f007a0c */ /* 0x000fe40003f46270 */
[----:B-1----:R-:W-:-:S04]  /*15bf0*/  @!P4 LEA R2, P1, R5, R0, 0x2 ;  /* 0x000000000502c211 */ /* 0x002fc800078210ff */
[----:B------:R-:W-:Y:S02]  /*15c00*/  @!P4 LEA.HI.X R3, R5, R4, R10, 0x2, P1 ;  /* 0x000000040503c211 */ /* 0x000fe400008f140a */
[C---:B------:R-:W-:Y:S02]  /*15c10*/  @!P5 LEA R10, P0, R17.reuse, R0, 0x2 ;  /* 0x00000000110ad211 */ /* 0x040fe400078010ff */
[----:B------:R-:W-:Y:S01]  /*15c20*/  IADD3 R5, R236, 0x58, RZ ;  /* 0x00000058ec057810 */ /* 0x000fe20007ffe0ff */
[----:B------:R1:W-:Y:S01]  /*15c30*/  @!P4 ST.E.64 [R2.64], R114 ;  /* 0x000000720200c985 */ /* 0x0003e2000c101b06 */
[----:B------:R-:W-:Y:S02]  /*15c40*/  @!P5 LEA.HI.X R11, R17, R4, R18, 0x2, P0 ;  /* 0x00000004110bd211 */ /* 0x000fe400000f1412 */
[C---:B----4-:R-:W-:Y:S02]  /*15c50*/  @!P3 LEA R8, P0, R14.reuse, R0, 0x2 ;  /* 0x000000000e08b211 */ /* 0x050fe400078010ff */
[----:B------:R-:W-:Y:S01]  /*15c60*/  ISETP.GE.AND P1, PT, R5, c[0x0][0x3c8], PT ;  /* 0x0000f20005007a0c */ /* 0x000fe20003f26270 */
[----:B------:R4:W-:Y:S01]  /*15c70*/  @!P5 ST.E.64 [R10.64], R146 ;  /* 0x000000920a00d985 */ /* 0x0009e2000c101b06 */
[----:B------:R-:W-:-:S02]  /*15c80*/  @!P3 LEA.HI.X R9, R14, R4, R16, 0x2, P0 ;  /* 0x000000040e09b211 */ /* 0x000fc400000f1410 */
[C---:B------:R-:W-:Y:S02]  /*15c90*/  IADD3 R16, R236.reuse, 0x50, RZ ;  /* 0x00000050ec107810 */ /* 0x040fe40007ffe0ff */
[C---:B-----5:R-:W-:Y:S01]  /*15ca0*/  @!P2 LEA R6, P0, R15.reuse, R0, 0x2 ;  /* 0x000000000f06a211 */ /* 0x060fe200078010ff */
[----:B------:R4:W-:Y:S01]  /*15cb0*/  @!P3 ST.E.64 [R8.64], R142 ;  /* 0x0000008e0800b985 */ /* 0x0009e2000c101b06 */
[----:B------:R-:W-:Y:S02]  /*15cc0*/  SHF.R.S32.HI R16, RZ, 0x1f, R16 ;  /* 0x0000001fff107819 */ /* 0x000fe40000011410 */
[----:B------:R-:W-:Y:S02]  /*15cd0*/  IADD3 R14, R236, 0x58, RZ ;  /* 0x00000058ec0e7810 */ /* 0x000fe40007ffe0ff */
[----:B------:R-:W-:Y:S02]  /*15ce0*/  @!P2 LEA.HI.X R7, R15, R4, R16, 0x2, P0 ;  /* 0x000000040f07a211 */ /* 0x000fe400000f1410 */
[----:B------:R-:W-:-:S03]  /*15cf0*/  SHF.R.S32.HI R14, RZ, 0x1f, R14 ;  /* 0x0000001fff0e7819 */ /* 0x000fc6000001140e */
[----:B------:R4:W-:Y:S01]  /*15d00*/  @!P2 ST.E.64 [R6.64], R82 ;  /* 0x000000520600a985 */ /* 0x0009e2000c101b06 */
[----:B-1----:R-:W-:-:S04]  /*15d10*/  @!P1 LEA R2, P0, R5, R0, 0x2 ;  /* 0x0000000005029211 */ /* 0x002fc800078010ff */
[----:B------:R-:W-:-:S05]  /*15d20*/  @!P1 LEA.HI.X R3, R5, R4, R14, 0x2, P0 ;  /* 0x0000000405039211 */ /* 0x000fca00000f140e */
[----:B------:R4:W-:Y:S04]  /*15d30*/  @!P1 ST.E.64 [R2.64], R80 ;  /* 0x0000005002009985 */ /* 0x0009e8000c101b06 */
.L_x_602:
[----:B------:R-:W-:Y:S05]  /*15d40*/  BSYNC B0 ;  /* 0x0000000000007941 */ /* 0x000fea0003800000 */
.L_x_601:
[----:B------:R-:W-:Y:S05]  /*15d50*/  BRA.DIV ~URZ, `(.L_x_603) ;  /* 0x000038c27f007947 */ /* 0x000fea000b800000 */
[----:B-1----:R1:W2:Y:S02]  /*15d60*/  SHFL.IDX PT, R4, R12, 0x2, 0x1c1f ;  /* 0x005c1f000c047f89 */ /* 0x0022a400000e0000 */
.L_x_666:
[----:B------:R-:W-:Y:S05]  /*15d70*/  BRA.DIV ~URZ, `(.L_x_604) ;  /* 0x000039127f007947 */ /* 0x000fea000b800000 */
[----:B----4-:R4:W1:Y:S02]  /*15d80*/  SHFL.IDX PT, R0, R13, 0x2, 0x1c1f ;  /* 0x005c1f000d007f89 */ /* 0x01086400000e0000 */
.L_x_667:
[----:B------:R-:W-:Y:S01]  /*15d90*/  LOP3.LUT P0, RZ, R198, 0x1, RZ, 0xc0, !PT ;  /* 0x00000001c6ff7812 */ /* 0x000fe2000780c0ff */
[----:B------:R-:W-:-:S12]  /*15da0*/  BSSY B0, `(.L_x_605) ;  /* 0x0000054000007945 */ /* 0x000fd80003800000 */
[----:B------:R-:W-:Y:S05]  /*15db0*/  @P0 BRA `(.L_x_606) ;  /* 0x0000052000000947 */ /* 0x000fea0003800000 */
[C---:B------:R-:W-:Y:S02]  /*15dc0*/  IADD3 R5, R236.reuse, 0x8, RZ ;  /* 0x00000008ec057810 */ /* 0x040fe40007ffe0ff */
[C---:B------:R-:W-:Y:S02]  /*15dd0*/  ISETP.GE.AND P0, PT, R236.reuse, c[0x0][0x3c8], PT ;  /* 0x0000f200ec007a0c */ /* 0x040fe40003f06270 */
[----:B------:R-:W-:Y:S02]  /*15de0*/  ISETP.GE.AND P2, PT, R5, c[0x0][0x3c8], PT ;  /* 0x0000f20005007a0c */ /* 0x000fe40003f46270 */
[C---:B------:R-:W-:Y:S02]  /*15df0*/  IADD3 R16, R236.reuse, 0x10, RZ ;  /* 0x00000010ec107810 */ /* 0x040fe40007ffe0ff */
[----:B------:R-:W-:Y:S02]  /*15e00*/  IADD3 R10, R236, 0x18, RZ ;  /* 0x00000018ec0a7810 */ /* 0x000fe40007ffe0ff */
[----:B------:R-:W-:-:S02]  /*15e10*/  ISETP.GE.AND P4, PT, R16, c[0x0][0x3c8], PT ;  /* 0x0000f20010007a0c */ /* 0x000fc40003f86270 */
[----:B------:R-:W-:Y:S02]  /*15e20*/  IADD3 R6, R236, 0x8, RZ ;  /* 0x00000008ec067810 */ /* 0x000fe40007ffe0ff */
[----:B------:R-:W-:Y:S02]  /*15e30*/  ISETP.GE.AND P3, PT, R10, c[0x0][0x3c8], PT ;  /* 0x0000f2000a007a0c */ /* 0x000fe40003f66270 */
[-C--:B-1----:R-:W-:Y:S02]  /*15e40*/  @!P0 LEA R2, P5, R236, R0.reuse, 0x2 ;  /* 0x00000000ec028211 */ /* 0x082fe400078a10ff */
[----:B------:R-:W-:Y:S02]  /*15e50*/  SHF.R.S32.HI R7, RZ, 0x1f, R236 ;  /* 0x0000001fff077819 */ /* 0x000fe400000114ec */
[----:B------:R-:W-:Y:S02]  /*15e60*/  SHF.R.S32.HI R6, RZ, 0x1f, R6 ;  /* 0x0000001fff067819 */ /* 0x000fe40000011406 */
[----:B------:R-:W-:-:S02]  /*15e70*/  @!P2 LEA R8, P1, R5, R0, 0x2 ;  /* 0x000000000508a211 */ /* 0x000fc400078210ff */
[CC--:B--2---:R-:W-:Y:S02]  /*15e80*/  @!P0 LEA.HI.X R3, R236.reuse, R4.reuse, R7, 0x2, P5 ;  /* 0x00000004ec038211 */ /* 0x0c4fe400028f1407 */
[C---:B------:R-:W-:Y:S02]  /*15e90*/  IADD3 R11, R236.reuse, 0x28, RZ ;  /* 0x00000028ec0b7810 */ /* 0x040fe40007ffe0ff */
[C---:B------:R-:W-:Y:S01]  /*15ea0*/  IADD3 R14, R236.reuse, 0x20, RZ ;  /* 0x00000020ec0e7810 */ /* 0x040fe20007ffe0ff */
[----:B------:R1:W-:Y:S01]  /*15eb0*/  @!P0 ST.E.64 [R2.64], R34 ;  /* 0x0000002202008985 */ /* 0x0003e2000c101b06 */
[----:B------:R-:W-:Y:S02]  /*15ec0*/  @!P2 LEA.HI.X R9, R5, R4, R6, 0x2, P1 ;  /* 0x000000040509a211 */ /* 0x000fe400008f1406 */
[C---:B------:R-:W-:Y:S02]  /*15ed0*/  IADD3 R17, R236.reuse, 0x10, RZ ;  /* 0x00000010ec117810 */ /* 0x040fe40007ffe0ff */
[----:B------:R-:W-:Y:S01]  /*15ee0*/  IADD3 R15, R236, 0x18, RZ ;  /* 0x00000018ec0f7810 */ /* 0x000fe20007ffe0ff */
[----:B------:R2:W-:Y:S01]  /*15ef0*/  @!P2 ST.E.64 [R8.64], R36 ;  /* 0x000000240800a985 */ /* 0x0005e2000c101b06 */
[----:B------:R-:W-:-:S02]  /*15f00*/  ISETP.GE.AND P0, PT, R11, c[0x0][0x3c8], PT ;  /* 0x0000f2000b007a0c */ /* 0x000fc40003f06270 */
[----:B------:R-:W-:Y:S02]  /*15f10*/  ISETP.GE.AND P1, PT, R14, c[0x0][0x3c8], PT ;  /* 0x0000f2000e007a0c */ /* 0x000fe40003f26270 */
[----:B------:R-:W-:Y:S02]  /*15f20*/  @!P4 LEA R6, P5, R16, R0, 0x2 ;  /* 0x000000001006c211 */ /* 0x000fe400078a10ff */
[----:B------:R-:W-:Y:S02]  /*15f30*/  SHF.R.S32.HI R17, RZ, 0x1f, R17 ;  /* 0x0000001fff117819 */ /* 0x000fe40000011411 */
[----:B------:R-:W-:Y:S02]  /*15f40*/  SHF.R.S32.HI R15, RZ, 0x1f, R15 ;  /* 0x0000001fff0f7819 */ /* 0x000fe4000001140f */
[----:B------:R-:W-:Y:S02]  /*15f50*/  IADD3 R5, R236, 0x30, RZ ;  /* 0x00000030ec057810 */ /* 0x000fe40007ffe0ff */
[----:B------:R-:W-:-:S02]  /*15f60*/  @!P4 LEA.HI.X R7, R16, R4, R17, 0x2, P5 ;  /* 0x000000041007c211 */ /* 0x000fc400028f1411 */
[----:B------:R-:W-:Y:S02]  /*15f70*/  ISETP.GE.AND P6, PT, R5, c[0x0][0x3c8], PT ;  /* 0x0000f20005007a0c */ /* 0x000fe40003fc6270 */
[C---:B------:R-:W-:Y:S01]  /*15f80*/  IADD3 R16, R236.reuse, 0x20, RZ ;  /* 0x00000020ec107810 */ /* 0x040fe20007ffe0ff */
[----:B------:R5:W-:Y:S01]  /*15f90*/  @!P4 ST.E.64 [R6.64], R38 ;  /* 0x000000260600c985 */ /* 0x000be2000c101b06 */
[----:B------:R-:W-:Y:S02]  /*15fa0*/  IADD3 R17, R236, 0x48, RZ ;  /* 0x00000048ec117810 */ /* 0x000fe40007ffe0ff */
[----:B------:R-:W-:Y:S02]  /*15fb0*/  SHF.R.S32.HI R16, RZ, 0x1f, R16 ;  /* 0x0000001fff107819 */ /* 0x000fe40000011410 */
[----:B-1----:R-:W-:Y:S02]  /*15fc0*/  @!P3 LEA R2, P2, R10, R0, 0x2 ;  /* 0x000000000a02b211 */ /* 0x002fe400078410ff */
[----:B------:R-:W-:-:S02]  /*15fd0*/  IADD3 R18, R236, 0x48, RZ ;  /* 0x00000048ec127810 */ /* 0x000fc40007ffe0ff */
[----:B------:R-:W-:Y:S02]  /*15fe0*/  @!P3 LEA.HI.X R3, R10, R4, R15, 0x2, P2 ;  /* 0x000000040a03b211 */ /* 0x000fe400010f140f */
[C---:B------:R-:W-:Y:S02]  /*15ff0*/  IADD3 R15, R236.reuse, 0x28, RZ ;  /* 0x00000028ec0f7810 */ /* 0x040fe40007ffe0ff */
[----:B------:R-:W-:Y:S01]  /*16000*/  IADD3 R10, R236, 0x38, RZ ;  /* 0x00000038ec0a7810 */ /* 0x000fe20007ffe0ff */
[----:B------:R1:W-:Y:S01]  /*16010*/  @!P3 ST.E.64 [R2.64], R40 ;  /* 0x000000280200b985 */ /* 0x0003e2000c101b06 */
[----:B------:R-:W-:Y:S02]  /*16020*/  SHF.R.S32.HI R15, RZ, 0x1f, R15 ;  /* 0x0000001fff0f7819 */ /* 0x000fe4000001140f */
[----:B--2---:R-:W-:Y:S02]  /*16030*/  @!P1 LEA R8, P5, R14, R0, 0x2 ;  /* 0x000000000e089211 */ /* 0x004fe400078a10ff */
[----:B------:R-:W-:-:S02]  /*16040*/  ISETP.GE.AND P4, PT, R10, c[0x0][0x3c8], PT ;  /* 0x0000f2000a007a0c */ /* 0x000fc40003f86270 */
[----:B------:R-:W-:Y:S02]  /*16050*/  @!P1 LEA.HI.X R9, R14, R4, R16, 0x2, P5 ;  /* 0x000000040e099211 */ /* 0x000fe400028f1410 */
[C---:B------:R-:W-:Y:S02]  /*16060*/  IADD3 R14, R236.reuse, 0x40, RZ ;  /* 0x00000040ec0e7810 */ /* 0x040fe40007ffe0ff */
[----:B------:R-:W-:Y:S01]  /*16070*/  IADD3 R16, R236, 0x40, RZ ;  /* 0x00000040ec107810 */ /* 0x000fe20007ffe0ff */
[----:B------:R-:W-:Y:S01]  /*16080*/  @!P1 ST.E.64 [R8.64], R64 ;  /* 0x0000004008009985 */ /* 0x000fe2000c101b06 */
[----:B------:R-:W-:Y:S02]  /*16090*/  ISETP.GE.AND P3, PT, R14, c[0x0][0x3c8], PT ;  /* 0x0000f2000e007a0c */ /* 0x000fe40003f66270 */
[----:B-----5:R-:W-:Y:S02]  /*160a0*/  @!P6 LEA R6, P5, R5, R0, 0x2 ;  /* 0x000000000506e211 */ /* 0x020fe400078a10ff */
[----:B------:R-:W-:-:S02]  /*160b0*/  SHF.R.S32.HI R16, RZ, 0x1f, R16 ;  /* 0x0000001fff107819 */ /* 0x000fc40000011410 */
[----:B------:R-:W-:Y:S02]  /*160c0*/  SHF.R.S32.HI R18, RZ, 0x1f, R18 ;  /* 0x0000001fff127819 */ /* 0x000fe40000011412 */
[----:B-1----:R-:W-:-:S04]  /*160d0*/  @!P0 LEA R2, P2, R11, R0, 0x2 ;  /* 0x000000000b028211 */ /* 0x002fc800078410ff */
[-C--:B------:R-:W-:Y:S02]  /*160e0*/  @!P0 LEA.HI.X R3, R11, R4.reuse, R15, 0x2, P2 ;  /* 0x000000040b038211 */ /* 0x080fe400010f140f */
[C---:B------:R-:W-:Y:S02]  /*160f0*/  IADD3 R11, R236.reuse, 0x30, RZ ;  /* 0x00000030ec0b7810 */ /* 0x040fe40007ffe0ff */
[----:B------:R-:W-:Y:S01]  /*16100*/  IADD3 R15, R236, 0x50, RZ ;  /* 0x00000050ec0f7810 */ /* 0x000fe20007ffe0ff */
        /* <DEDUP_REMOVED lines=9> */
[----:B------:R-:W-:Y:S02]  /*161a0*/  ISETP.GE.AND P0, PT, R5, c[0x0][0x3c8], PT ;  /* 0x0000f20005007a0c */ /* 0x000fe40003f06270 */
[----:B-1----:R-:W-:-:S04]  /*161b0*/  @!P4 LEA R2, P5, R10, R0, 0x2 ;  /* 0x000000000a02c211 */ /* 0x002fc800078a10ff */
[----:B------:R-:W-:Y:S02]  /*161c0*/  @!P4 LEA.HI.X R3, R10, R4, R11, 0x2, P5 ;  /* 0x000000040a03c211 */ /* 0x000fe400028f140b */
[----:B------:R-:W-:-:S03]  /*161d0*/  @!P3 LEA R10, P5, R14, R0, 0x2 ;  /* 0x000000000e0ab211 */ /* 0x000fc600078a10ff */
[----:B------:R1:W-:Y:S01]  /*161e0*/  @!P4 ST.E.64 [R2.64], R46 ;  /* 0x0000002e0200c985 */ /* 0x0003e2000c101b06 */
[----:B------:R-:W-:Y:S02]  /*161f0*/  @!P3 LEA.HI.X R11, R14, R4, R16, 0x2, P5 ;  /* 0x000000040e0bb211 */ /* 0x000fe400028f1410 */
[-C--:B------:R-:W-:Y:S02]  /*16200*/  @!P2 LEA R8, P4, R17, R0.reuse, 0x2 ;  /* 0x000000001108a211 */ /* 0x080fe400078810ff */
[C---:B------:R-:W-:Y:S01]  /*16210*/  IADD3 R16, R236.reuse, 0x50, RZ ;  /* 0x00000050ec107810 */ /* 0x040fe20007ffe0ff */
[----:B------:R3:W-:Y:S01]  /*16220*/  @!P3 ST.E.64 [R10.64], R68 ;  /* 0x000000440a00b985 */ /* 0x0007e2000c101b06 */
[----:B------:R-:W-:Y:S02]  /*16230*/  IADD3 R14, R236, 0x58, RZ ;  /* 0x00000058ec0e7810 */ /* 0x000fe40007ffe0ff */
[----:B--2---:R-:W-:Y:S02]  /*16240*/  @!P1 LEA R6, P5, R15, R0, 0x2 ;  /* 0x000000000f069211 */ /* 0x004fe400078a10ff */
[----:B------:R-:W-:-:S02]  /*16250*/  SHF.R.S32.HI R16, RZ, 0x1f, R16 ;  /* 0x0000001fff107819 */ /* 0x000fc40000011410 */
[-C--:B------:R-:W-:Y:S02]  /*16260*/  @!P2 LEA.HI.X R9, R17, R4.reuse, R18, 0x2, P4 ;  /* 0x000000041109a211 */ /* 0x080fe400020f1412 */
[----:B------:R-:W-:Y:S02]  /*16270*/  SHF.R.S32.HI R14, RZ, 0x1f, R14 ;  /* 0x0000001fff0e7819 */ /* 0x000fe4000001140e */
[----:B------:R-:W-:Y:S01]  /*16280*/  @!P1 LEA.HI.X R7, R15, R4, R16, 0x2, P5 ;  /* 0x000000040f079211 */ /* 0x000fe200028f1410 */
[----:B------:R3:W-:Y:S04]  /*16290*/  @!P2 ST.E.64 [R8.64], R60 ;  /* 0x0000003c0800a985 */ /* 0x0007e8000c101b06 */
[----:B------:R3:W-:Y:S01]  /*162a0*/  @!P1 ST.E.64 [R6.64], R48 ;  /* 0x0000003006009985 */ /* 0x0007e2000c101b06 */
[----:B-1----:R-:W-:-:S04]  /*162b0*/  @!P0 LEA R2, P4, R5, R0, 0x2 ;  /* 0x0000000005028211 */ /* 0x002fc800078810ff */
[----:B------:R-:W-:-:S05]  /*162c0*/  @!P0 LEA.HI.X R3, R5, R4, R14, 0x2, P4 ;  /* 0x0000000405038211 */ /* 0x000fca00020f140e */
[----:B------:R3:W-:Y:S04]  /*162d0*/  @!P0 ST.E.64 [R2.64], R26 ;  /* 0x0000001a02008985 */ /* 0x0007e8000c101b06 */
.L_x_606:
[----:B------:R-:W-:Y:S05]  /*162e0*/  BSYNC B0 ;  /* 0x0000000000007941 */ /* 0x000fea0003800000 */
.L_x_605:
[----:B------:R-:W-:Y:S05]  /*162f0*/  BRA.DIV ~URZ, `(.L_x_607) ;  /* 0x000033f27f007947 */ /* 0x000fea000b800000 */
[----:B--2---:R2:W3:Y:S04]  /*16300*/  SHFL.IDX PT, R4, R12, 0x3, 0x1c1f ;  /* 0x007c1f000c047f89 */ /* 0x0044e800000e0000 */
[----:B-1----:R2:W1:Y:S02]  /*16310*/  SHFL.IDX PT, R0, R13, 0x3, 0x1c1f ;  /* 0x007c1f000d007f89 */ /* 0x00246400000e0000 */
.L_x_668:
[----:B------:R-:W-:-:S13]  /*16320*/  LOP3.LUT P0, RZ, R198, 0x2, RZ, 0xc0, !PT ;  /* 0x00000002c6ff7812 */ /* 0x000fda000780c0ff */
[----:B------:R-:W-:Y:S05]  /*16330*/  @P0 BRA `(.L_x_595) ;  /* 0x0000138000000947 */ /* 0x000fea0003800000 */
[C---:B------:R-:W-:Y:S02]  /*16340*/  ISETP.GE.AND P4, PT, R236.reuse, c[0x0][0x3c8], PT ;  /* 0x0000f200ec007a0c */ /* 0x040fe40003f86270 */
[C---:B---3--:R-:W-:Y:S02]  /*16350*/  IADD3 R8, R236.reuse, 0x8, RZ ;  /* 0x00000008ec087810 */ /* 0x048fe40007ffe0ff */
[----:B--2---:R-:W-:Y:S02]  /*16360*/  IADD3 R12, R236, 0x18, RZ ;  /* 0x00000018ec0c7810 */ /* 0x004fe40007ffe0ff */
[----:B------:R-:W-:Y:S02]  /*16370*/  ISETP.GE.AND P3, PT, R8, c[0x0][0x3c8], PT ;  /* 0x0000f20008007a0c */ /* 0x000fe40003f66270 */
[----:B------:R-:W-:Y:S02]  /*16380*/  ISETP.GE.AND P1, PT, R12, c[0x0][0x3c8], PT ;  /* 0x0000f2000c007a0c */ /* 0x000fe40003f26270 */
[----:B------:R-:W-:-:S02]  /*16390*/  SHF.R.S32.HI R10, RZ, 0x1f, R236 ;  /* 0x0000001fff0a7819 */ /* 0x000fc400000114ec */
[C---:B------:R-:W-:Y:S02]  /*163a0*/  IADD3 R11, R236.reuse, 0x10, RZ ;  /* 0x00000010ec0b7810 */ /* 0x040fe40007ffe0ff */
[C---:B-1----:R-:W-:Y:S02]  /*163b0*/  @!P4 LEA R6, P6, R236.reuse, R0, 0x2 ;  /* 0x00000000ec06c211 */ /* 0x042fe400078c10ff */
[C---:B------:R-:W-:Y:S02]  /*163c0*/  IADD3 R9, R236.reuse, 0x8, RZ ;  /* 0x00000008ec097810 */ /* 0x040fe40007ffe0ff */
[----:B------:R-:W-:Y:S02]  /*163d0*/  @!P4 LEA.HI.X R7, R236, R4, R10, 0x2, P6 ;  /* 0x00000004ec07c211 */ /* 0x000fe400030f140a */
[----:B------:R-:W-:Y:S02]  /*163e0*/  ISETP.GE.AND P2, PT, R11, c[0x0][0x3c8], PT ;  /* 0x0000f2000b007a0c */ /* 0x000fe40003f46270 */
[----:B------:R-:W-:Y:S01]  /*163f0*/  SHF.R.S32.HI R9, RZ, 0x1f, R9 ;  /* 0x0000001fff097819 */ /* 0x000fe20000011409 */
[----:B------:R1:W-:Y:S01]  /*16400*/  @!P4 ST.E.64 [R6.64], R52 ;  /* 0x000000340600c985 */ /* 0x0003e2000c101b06 */
[----:B------:R-:W-:-:S02]  /*16410*/  @!P3 LEA R2, P5, R8, R0, 0x2 ;  /* 0x000000000802b211 */ /* 0x000fc400078a10ff */
[----:B------:R-:W-:Y:S02]  /*16420*/  IADD3 R5, R236, 0x20, RZ ;  /* 0x00000020ec057810 */ /* 0x000fe40007ffe0ff */
[----:B------:R-:W-:Y:S02]  /*16430*/  @!P3 LEA.HI.X R3, R8, R4, R9, 0x2, P5 ;  /* 0x000000040803b211 */ /* 0x000fe400028f1409 */
[----:B----4-:R-:W-:Y:S02]  /*16440*/  IADD3 R13, R236, 0x10, RZ ;  /* 0x00000010ec0d7810 */ /* 0x010fe40007ffe0ff */
[----:B------:R-:W-:Y:S01]  /*16450*/  ISETP.GE.AND P0, PT, R5, c[0x0][0x3c8], PT ;  /* 0x0000f20005007a0c */ /* 0x000fe20003f06270 */
[----:B------:R2:W-:Y:S01]  /*16460*/  @!P3 ST.E.64 [R2.64], R30 ;  /* 0x0000001e0200b985 */ /* 0x0005e2000c101b06 */
[----:B------:R-:W-:Y:S02]  /*16470*/  @!P2 LEA R8, P3, R11, R0, 0x2 ;  /* 0x000000000b08a211 */ /* 0x000fe400078610ff */
[----:B------:R-:W-:-:S02]  /*16480*/  SHF.R.S32.HI R13, RZ, 0x1f, R13 ;  /* 0x0000001fff0d7819 */ /* 0x000fc4000001140d */
[C---:B------:R-:W-:Y:S02]  /*16490*/  IADD3 R14, R236.reuse, 0x28, RZ ;  /* 0x00000028ec0e7810 */ /* 0x040fe40007ffe0ff */
[----:B------:R-:W-:Y:S02]  /*164a0*/  @!P2 LEA.HI.X R9, R11, R4, R13, 0x2, P3 ;  /* 0x000000040b09a211 */ /* 0x000fe400018f140d */
[C---:B------:R-:W-:Y:S02]  /*164b0*/  IADD3 R13, R236.reuse, 0x18, RZ ;  /* 0x00000018ec0d7810 */ /* 0x040fe40007ffe0ff */
[----:B------:R-:W-:Y:S01]  /*164c0*/  IADD3 R11, R236, 0x20, RZ ;  /* 0x00000020ec0b7810 */ /* 0x000fe20007ffe0ff */
[----:B------:R-:W-:Y:S01]  /*164d0*/  @!P2 ST.E.64 [R8.64], R66 ;  /* 0x000000420800a985 */ /* 0x000fe2000c101b06 */
[----:B------:R-:W-:Y:S02]  /*164e0*/  ISETP.GE.AND P5, PT, R14, c[0x0][0x3c8], PT ;  /* 0x0000f2000e007a0c */ /* 0x000fe40003fa6270 */
[----:B------:R-:W-:-:S02]  /*164f0*/  IADD3 R10, R236, 0x30, RZ ;  /* 0x00000030ec0a7810 */ /* 0x000fc40007ffe0ff */
[----:B------:R-:W-:Y:S02]  /*16500*/  SHF.R.S32.HI R13, RZ, 0x1f, R13 ;  /* 0x0000001fff0d7819 */ /* 0x000fe4000001140d */
[----:B-1----:R-:W-:Y:S02]  /*16510*/  @!P1 LEA R6, P4, R12, R0, 0x2 ;  /* 0x000000000c069211 */ /* 0x002fe400078810ff */
[----:B------:R-:W-:Y:S02]  /*16520*/  SHF.R.S32.HI R11, RZ, 0x1f, R11 ;  /* 0x0000001fff0b7819 */ /* 0x000fe4000001140b */
[C---:B------:R-:W-:Y:S02]  /*16530*/  IADD3 R16, R236.reuse, 0x28, RZ ;  /* 0x00000028ec107810 */ /* 0x040fe40007ffe0ff */
[----:B------:R-:W-:Y:S02]  /*16540*/  IADD3 R15, R236, 0x40, RZ ;  /* 0x00000040ec0f7810 */ /* 0x000fe40007ffe0ff */
[----:B------:R-:W-:-:S02]  /*16550*/  SHF.R.S32.HI R16, RZ, 0x1f, R16 ;  /* 0x0000001fff107819 */ /* 0x000fc40000011410 */
[----:B--2---:R-:W-:Y:S02]  /*16560*/  @!P0 LEA R2, P6, R5, R0, 0x2 ;  /* 0x0000000005028211 */ /* 0x004fe400078c10ff */
[----:B------:R-:W-:Y:S02]  /*16570*/  ISETP.GE.AND P2, PT, R15, c[0x0][0x3c8], PT ;  /* 0x0000f2000f007a0c */ /* 0x000fe40003f46270 */
[----:B------:R-:W-:Y:S02]  /*16580*/  P2R R3, PR, RZ, 0x10 ;  /* 0x00000010ff037803 */ /* 0x000fe40000000000 */
[----:B------:R-:W-:Y:S02]  /*16590*/  ISETP.GE.AND P4, PT, R10, c[0x0][0x3c8], PT ;  /* 0x0000f2000a007a0c */ /* 0x000fe40003f86270 */
[----:B------:R-:W-:Y:S02]  /*165a0*/  ISETP.NE.AND P3, PT, R3, RZ, PT ;  /* 0x000000ff0300720c */ /* 0x000fe40003f65270 */
[----:B------:R-:W-:-:S02]  /*165b0*/  @!P0 LEA.HI.X R3, R5, R4, R11, 0x2, P6 ;  /* 0x0000000405038211 */ /* 0x000fc400030f140b */
[----:B------:R-:W-:Y:S02]  /*165c0*/  @!P1 LEA.HI.X R7, R12, R4, R13, 0x2, P3 ;  /* 0x000000040c079211 */ /* 0x000fe400018f140d */
[C---:B------:R-:W-:Y:S02]  /*165d0*/  IADD3 R12, R236.reuse, 0x38, RZ ;  /* 0x00000038ec0c7810 */ /* 0x040fe40007ffe0ff */
[----:B------:R-:W-:Y:S01]  /*165e0*/  IADD3 R11, R236, 0x30, RZ ;  /* 0x00000030ec0b7810 */ /* 0x000fe20007ffe0ff */
[----:B------:R1:W-:Y:S01]  /*165f0*/  @!P1 ST.E.64 [R6.64], R56 ;  /* 0x0000003806009985 */ /* 0x0003e2000c101b06 */
[----:B------:R-:W-:Y:S02]  /*16600*/  ISETP.GE.AND P3, PT, R12, c[0x0][0x3c8], PT ;  /* 0x0000f2000c007a0c */ /* 0x000fe40003f66270 */
[----:B------:R-:W-:Y:S01]  /*16610*/  SHF.R.S32.HI R11, RZ, 0x1f, R11 ;  /* 0x0000001fff0b7819 */ /* 0x000fe2000001140b */
[----:B------:R2:W-:Y:S01]  /*16620*/  @!P0 ST.E.64 [R2.64], R32 ;  /* 0x0000002002008985 */ /* 0x0005e2000c101b06 */
[----:B------:R-:W-:-:S02]  /*16630*/  IADD3 R13, R236, 0x48, RZ ;  /* 0x00000048ec0d7810 */ /* 0x000fc40007ffe0ff */
[----:B------:R-:W-:Y:S02]  /*16640*/  IADD3 R5, R236, 0x50, RZ ;  /* 0x00000050ec057810 */ /* 0x000fe40007ffe0ff */
[----:B------:R-:W-:Y:S02]  /*16650*/  ISETP.GE.AND P1, PT, R13, c[0x0][0x3c8], PT ;  /* 0x0000f2000d007a0c */ /* 0x000fe40003f26270 */
[----:B-1----:R-:W-:-:S04]  /*16660*/  @!P5 LEA R6, P0, R14, R0, 0x2 ;  /* 0x000000000e06d211 */ /* 0x002fc800078010ff */
[----:B------:R-:W-:Y:S02]  /*16670*/  @!P5 LEA.HI.X R7, R14, R4, R16, 0x2, P0 ;  /* 0x000000040e07d211 */ /* 0x000fe400000f1410 */
[----:B--2---:R-:W-:Y:S02]  /*16680*/  @!P4 LEA R2, P6, R10, R0, 0x2 ;  /* 0x000000000a02c211 */ /* 0x004fe400078c10ff */
[----:B------:R-:W-:Y:S01]  /*16690*/  IADD3 R14, R236, 0x38, RZ ;  /* 0x00000038ec0e7810 */ /* 0x000fe20007ffe0ff */
[----:B------:R-:W-:Y:S01]  /*166a0*/  @!P5 ST.E.64 [R6.64], R54 ;  /* 0x000000360600d985 */ /* 0x000fe2000c101b06 */
[----:B------:R-:W-:Y:S02]  /*166b0*/  @!P4 LEA.HI.X R3, R10, R4, R11, 0x2, P6 ;  /* 0x000000040a03c211 */ /* 0x000fe400030f140b */
[----:B------:R-:W-:Y:S02]  /*166c0*/  @!P3 LEA R10, P5, R12, R0, 0x2 ;  /* 0x000000000c0ab211 */ /* 0x000fe400078a10ff */
[----:B------:R-:W-:Y:S01]  /*166d0*/  ISETP.GE.AND P0, PT, R5, c[0x0][0x3c8], PT ;  /* 0x0000f20005007a0c */ /* 0x000fe20003f06270 */
[----:B------:R1:W-:Y:S01]  /*166e0*/  @!P4 ST.E.64 [R2.64], R58 ;  /* 0x0000003a0200c985 */ /* 0x0003e2000c101b06 */
[----:B------:R-:W-:-:S02]  /*166f0*/  SHF.R.S32.HI R14, RZ, 0x1f, R14 ;  /* 0x0000001fff0e7819 */ /* 0x000fc4000001140e */
[----:B------:R-:W-:Y:S02]  /*16700*/  IADD3 R16, R236, 0x40, RZ ;  /* 0x00000040ec107810 */ /* 0x000fe40007ffe0ff */
[----:B------:R-:W-:Y:S02]  /*16710*/  @!P2 LEA R8, P6, R15, R0, 0x2 ;  /* 0x000000000f08a211 */ /* 0x000fe400078c10ff */
[----:B------:R-:W-:-:S04]  /*16720*/  SHF.R.S32.HI R16, RZ, 0x1f, R16 ;  /* 0x0000001fff107819 */ /* 0x000fc80000011410 */
[----:B------:R-:W-:Y:S02]  /*16730*/  @!P2 LEA.HI.X R9, R15, R4, R16, 0x2, P6 ;  /* 0x000000040f09a211 */ /* 0x000fe400030f1410 */
[----:B-1----:R-:W-:Y:S02]  /*16740*/  P2R R2, PR, RZ, 0x20 ;  /* 0x00000020ff027803 */ /* 0x002fe40000000000 */
[----:B------:R-:W-:Y:S02]  /*16750*/  @!P1 LEA R6, P5, R13, R0, 0x2 ;  /* 0x000000000d069211 */ /* 0x000fe400078a10ff */
[----:B------:R-:W-:-:S04]  /*16760*/  ISETP.NE.AND P4, PT, R2, RZ, PT ;  /* 0x000000ff0200720c */ /* 0x000fc80003f85270 */
[----:B------:R-:W-:Y:S02]  /*16770*/  @!P3 LEA.HI.X R11, R12, R4, R14, 0x2, P4 ;  /* 0x000000040c0bb211 */ /* 0x000fe400020f140e */
[C---:B------:R-:W-:Y:S02]  /*16780*/  IADD3 R14, R236.reuse, 0x48, RZ ;  /* 0x00000048ec0e7810 */ /* 0x040fe40007ffe0ff */
[----:B------:R-:W-:Y:S01]  /*16790*/  IADD3 R12, R236, 0x50, RZ ;  /* 0x00000050ec0c7810 */ /* 0x000fe20007ffe0ff */
[----:B------:R1:W-:Y:S01]  /*167a0*/  @!P3 ST.E.64 [R10.64], R72 ;  /* 0x000000480a00b985 */ /* 0x0003e2000c101b06 */
[----:B------:R-:W-:Y:S02]  /*167b0*/  SHF.R.S32.HI R14, RZ, 0x1f, R14 ;  /* 0x0000001fff0e7819 */ /* 0x000fe4000001140e */
[----:B------:R-:W-:Y:S01]  /*167c0*/  SHF.R.S32.HI R12, RZ, 0x1f, R12 ;  /* 0x0000001fff0c7819 */ /* 0x000fe2000001140c */
[----:B------:R1:W-:Y:S01]  /*167d0*/  @!P2 ST.E.64 [R8.64], R70 ;  /* 0x000000460800a985 */ /* 0x0003e2000c101b06 */
[----:B------:R-:W-:-:S02]  /*167e0*/  @!P0 LEA R2, P4, R5, R0, 0x2 ;  /* 0x0000000005028211 */ /* 0x000fc400078810ff */
[-C--:B------:R-:W-:Y:S02]  /*167f0*/  @!P1 LEA.HI.X R7, R13, R4.reuse, R14, 0x2, P5 ;  /* 0x000000040d079211 */ /* 0x080fe400028f140e */
[----:B------:R-:W-:Y:S02]  /*16800*/  @!P0 LEA.HI.X R3, R5, R4, R12, 0x2, P4 ;  /* 0x0000000405038211 */ /* 0x000fe400020f140c */
[----:B------:R-:W-:Y:S01]  /*16810*/  IADD3 R5, R236, 0x58, RZ ;  /* 0x00000058ec057810 */ /* 0x000fe20007ffe0ff */
[----:B------:R1:W-:Y:S04]  /*16820*/  @!P1 ST.E.64 [R6.64], R62 ;  /* 0x0000003e06009985 */ /* 0x0003e8000c101b06 */
[----:B------:R1:W-:Y:S01]  /*16830*/  @!P0 ST.E.64 [R2.64], R50 ;  /* 0x0000003202008985 */ /* 0x0003e2000c101b06 */
[----:B------:R-:W-:-:S13]  /*16840*/  ISETP.GE.AND P0, PT, R5, c[0x0][0x3c8], PT ;  /* 0x0000f20005007a0c */ /* 0x000fda0003f06270 */
[----:B------:R-:W-:Y:S05]  /*16850*/  @P0 BRA `(.L_x_595) ;  /* 0x00000e6000000947 */ /* 0x000fea0003800000 */
[----:B------:R-:W-:Y:S02]  /*16860*/  IADD3 R12, R236, 0x58, RZ ;  /* 0x00000058ec0c7810 */ /* 0x000fe40007ffe0ff */
[----:B-1----:R-:W-:Y:S02]  /*16870*/  LEA R2, P0, R5, R0, 0x2 ;  /* 0x0000000005027211 */ /* 0x002fe400078010ff */
[----:B------:R-:W-:-:S04]  /*16880*/  SHF.R.S32.HI R12, RZ, 0x1f, R12 ;  /* 0x0000001fff0c7819 */ /* 0x000fc8000001140c */
[----:B------:R-:W-:-:S05]  /*16890*/  LEA.HI.X R3, R5, R4, R12, 0x2, P0 ;  /* 0x0000000405037211 */ /* 0x000fca00000f140c */
[----:B------:R1:W-:Y:S01]  /*168a0*/  ST.E.64 [R2.64], R28 ;  /* 0x0000001c02007985 */ /* 0x0003e2000c101b06 */
[----:B------:R-:W-:Y:S05]  /*168b0*/  BRA `(.L_x_595) ;  /* 0x00000e0000007947 */ /* 0x000fea0003800000 */
.L_x_580:
[----:B------:R-:W3:Y:S04]  /*168c0*/  LDL.LU R7, [R1+0x24] ;  /* 0x0000240001077983 */ /* 0x000ee80000300800 */
[----:B--2---:R-:W2:Y:S01]  /*168d0*/  LDL R6, [R1+0x2c] ;  /* 0x00002c0001067983 */ /* 0x004ea20000100800 */
[----:B------:R-:W-:Y:S01]  /*168e0*/  ISETP.NE.U32.AND P0, PT, RZ, c[0x0][0x508], PT ;  /* 0x00014200ff007a0c */ /* 0x000fe20003f05070 */
[----:B------:R-:W-:Y:S01]  /*168f0*/  IMAD.MOV.U32 R4, RZ, RZ, 0x4 ;  /* 0x00000004ff047424 */ /* 0x000fe200078e00ff */
[----:B------:R-:W-:Y:S01]  /*16900*/  ISETP.NE.U32.AND P2, PT, RZ, c[0x0][0x500], PT ;  /* 0x00014000ff007a0c */ /* 0x000fe20003f45070 */
[----:B------:R-:W-:Y:S01]  /*16910*/  IMAD.MOV.U32 R19, RZ, RZ, c[0x0][0x388] ;  /* 0x0000e200ff137624 */ /* 0x000fe200078e00ff */
[----:B------:R-:W-:Y:S01]  /*16920*/  ISETP.NE.AND.EX P0, PT, RZ, c[0x0][0x50c], PT, P0 ;  /* 0x00014300ff007a0c */ /* 0x000fe20003f05300 */
[----:B------:R-:W-:Y:S01]  /*16930*/  IMAD.MOV.U32 R0, RZ, RZ, RZ ;  /* 0x000000ffff007224 */ /* 0x000fe200078e00ff */
[----:B------:R-:W-:Y:S01]  /*16940*/  ISETP.NE.AND.EX P2, PT, RZ, c[0x0][0x504], PT, P2 ;  /* 0x00014100ff007a0c */ /* 0x000fe20003f45320 */
[----:B--2---:R-:W-:-:S10]  /*16950*/  IMAD.WIDE R2, R6, R4, c[0x0][0x500] ;  /* 0x0001400006027625 */ /* 0x004fd400078e0204 */
[----:B------:R-:W-:Y:S02]  /*16960*/  @P0 IMAD.WIDE R4, R6, R4, c[0x0][0x508] ;  /* 0x0001420006040625 */ /* 0x000fe400078e0204 */
[----:B------:R2:W5:Y:S04]  /*16970*/  @P2 LDG.E R0, [R2.64] ;  /* 0x0000000602002981 */ /* 0x000568000c1e1900 */
[----:B------:R2:W5:Y:S01]  /*16980*/  @P0 LDG.E R19, [R4.64] ;  /* 0x0000000604130981 */ /* 0x000562000c1e1900 */
[----:B---3--:R-:W-:-:S04]  /*16990*/  ISETP.NE.AND P1, PT, R7, RZ, PT ;  /* 0x000000ff0700720c */ /* 0x008fc80003f25270 */
[----:B------:R-:W-:Y:S01]  /*169a0*/  SEL R18, R7, c[0x0][0x3d4], P1 ;  /* 0x0000f50007127a07 */ /* 0x000fe20000800000 */
[----:B------:R-:W-:Y:S05]  /*169b0*/  @P0 BRA `(.L_x_608) ;  /* 0x0000004000000947 */ /* 0x000fea0003800000 */
[----:B------:R-:W-:Y:S05]  /*169c0*/  @!P2 BRA `(.L_x_608) ;  /* 0x000000300000a947 */ /* 0x000fea0003800000 */
[----:B--2---:R2:W3:Y:S04]  /*169d0*/  LDG.E R4, [R2.64] ;  /* 0x0000000602047981 */ /* 0x0044e8000c1e1900 */
[----:B--2---:R-:W3:Y:S02]  /*169e0*/  LDG.E R2, [R2.64+0x4] ;  /* 0x0000040602027981 */ /* 0x004ee4000c1e1900 */
[----:B---3-5:R-:W-:Y:S02]  /*169f0*/  IADD3 R19, -R4, R2, RZ ;  /* 0x0000000204137210 */ /* 0x028fe40007ffe1ff */
.L_x_608:
[----:B--2---:R-:W2:Y:S01]  /*16a00*/  S2R R4, SR_TID.X ;  /* 0x0000000000047919 */ /* 0x004ea20000002100 */
[----:B------:R-:W-:Y:S01]  /*16a10*/  SHF.R.S32.HI R2, RZ, 0x1f, R6 ;  /* 0x0000001fff027819 */ /* 0x000fe20000011406 */
[----:B------:R-:W-:Y:S01]  /*16a20*/  BSSY B0, `(.L_x_609) ;  /* 0x0000038000007945 */ /* 0x000fe20003800000 */
[----:B-----5:R-:W-:-:S02]  /*16a30*/  SHF.R.S32.HI R17, RZ, 0x1f, R0 ;  /* 0x0000001fff117819 */ /* 0x020fc40000011400 */
[----:B------:R-:W-:Y:S02]  /*16a40*/  SEL R12, R6, RZ, !P2 ;  /* 0x000000ff060c7207 */ /* 0x000fe40005000000 */
[----:B-1----:R-:W-:Y:S02]  /*16a50*/  SEL R20, R2, RZ, !P2 ;  /* 0x000000ff02147207 */ /* 0x002fe40005000000 */
[----:B--2---:R-:W-:-:S13]  /*16a60*/  ISETP.GT.AND P0, PT, R4, 0x7f, PT ;  /* 0x0000007f0400780c */ /* 0x004fda0003f04270 */
[----:B------:R-:W-:Y:S05]  /*16a70*/  @P0 BRA `(.L_x_610) ;  /* 0x0000032000000947 */ /* 0x000fea0003800000 */
[----:B------:R-:W2:Y:S01]  /*16a80*/  LDL R3, [R1+0x18] ;  /* 0x0000180001037983 */ /* 0x000ea20000100800 */
[----:B------:R-:W-:Y:S01]  /*16a90*/  IMAD R2, R19, c[0x0][0x4e8], RZ ;  /* 0x00013a0013027a24 */ /* 0x000fe200078e02ff */
[----:B--2---:R-:W-:-:S04]  /*16aa0*/  IADD3 R13, R3, R4, RZ ;  /* 0x00000004030d7210 */ /* 0x004fc80007ffe0ff */
        /* <DEDUP_REMOVED lines=47> */
.L_x_610:
[----:B------:R-:W-:Y:S05]  /*16da0*/  BSYNC B0 ;  /* 0x0000000000007941 */ /* 0x000fea0003800000 */
.L_x_609:
        /* <DEDUP_REMOVED lines=15> */
[----:B------:R-:W-:Y:S02]  /*16ea0*/  IADD3 R11, R8, R9, RZ ;  /* 0x00000009080b7210 */ /* 0x000fe40007ffe0ff */
[----:B------:R-:W-:Y:S01]  /*16eb0*/  ISETP.NE.AND P0, PT, R2, 0x1, PT ;  /* 0x000000010200780c */ /* 0x000fe20003f05270 */
[----:B------:R-:W-:-:S04]  /*16ec0*/  IMAD.WIDE.U32 R2, R0, c[0x0][0x3a0], RZ ;  /* 0x0000e80000027a25 */ /* 0x000fc800078e00ff */
[----:B------:R-:W-:Y:S01]  /*16ed0*/  IMAD R0, R0, c[0x0][0x3a4], R4 ;  /* 0x0000e90000007a24 */ /* 0x000fe200078e0204 */
[----:B------:R-:W-:Y:S01]  /*16ee0*/  LEA R4, R5, R8, 0x5 ;  /* 0x0000000805047211 */ /* 0x000fe200078e28ff */
[----:B------:R-:W-:-:S03]  /*16ef0*/  IMAD R5, R20, c[0x0][0x3f0], RZ ;  /* 0x0000fc0014057a24 */ /* 0x000fc600078e02ff */
[----:B------:R-:W-:Y:S01]  /*16f00*/  IADD3 R3, R3, R0, RZ ;  /* 0x0000000003037210 */ /* 0x000fe20007ffe0ff */
[----:B------:R-:W-:-:S04]  /*16f10*/  IMAD.IADD R4, R9, 0x1, R4 ;  /* 0x0000000109047824 */ /* 0x000fc800078e0204 */
        /* <DEDUP_REMOVED lines=24> */
.L_x_669:
[----:B------:R-:W-:Y:S05]  /*170a0*/  BRA.DIV ~URZ, `(.L_x_612) ;  /* 0x000027727f007947 */ /* 0x000fea000b800000 */
[----:B------:R3:W4:Y:S02]  /*170b0*/  SHFL.IDX PT, R0, R12, RZ, 0x1c1f ;  /* 0x001c1fff0c007589 */ /* 0x00072400000e0000 */
.L_x_670:
        /* <DEDUP_REMOVED lines=18> */
[----:B------:R2:W-:Y:S04]  /*171e0*/  @!P2 ST.E.128 [R6.64], RZ ;  /* 0x000000ff0600a985 */ /* 0x0005e8000c101d06 */
[----:B------:R2:W-:Y:S04]  /*171f0*/  @!P1 ST.E.128 [R4.64], RZ ;  /* 0x000000ff04009985 */ /* 0x0005e8000c101d06 */
[----:B------:R2:W-:Y:S02]  /*17200*/  @!P0 ST.E.128 [R2.64], RZ ;  /* 0x000000ff02008985 */ /* 0x0005e4000c101d06 */
.L_x_614:
[----:B------:R-:W-:Y:S05]  /*17210*/  BSYNC B0 ;  /* 0x0000000000007941 */ /* 0x000fea0003800000 */
.L_x_613:
[----:B------:R-:W-:Y:S05]  /*17220*/  BRA.DIV ~URZ, `(.L_x_615) ;  /* 0x000026527f007947 */ /* 0x000fea000b800000 */
[----:B--2---:R2:W1:Y:S04]  /*17230*/  SHFL.IDX PT, R8, R9, 0x1, 0x1c1f ;  /* 0x003c1f0009087f89 */ /* 0x00446800000e0000 */
[----:B----4-:R2:W4:Y:S02]  /*17240*/  SHFL.IDX PT, R0, R12, 0x1, 0x1c1f ;  /* 0x003c1f000c007f89 */ /* 0x01052400000e0000 */
.L_x_671:
        /* <DEDUP_REMOVED lines=18> */
[----:B------:R1:W-:Y:S04]  /*17370*/  @!P2 ST.E.128 [R6.64], RZ ;  /* 0x000000ff0600a985 */ /* 0x0003e8000c101d06 */
[----:B------:R1:W-:Y:S04]  /*17380*/  @!P1 ST.E.128 [R4.64], RZ ;  /* 0x000000ff04009985 */ /* 0x0003e8000c101d06 */
[----:B------:R1:W-:Y:S02]  /*17390*/  @!P0 ST.E.128 [R2.64], RZ ;  /* 0x000000ff02008985 */ /* 0x0003e4000c101d06 */
.L_x_617:
[----:B------:R-:W-:Y:S05]  /*173a0*/  BSYNC B0 ;  /* 0x0000000000007941 */ /* 0x000fea0003800000 */
.L_x_616:
[----:B------:R-:W-:Y:S05]  /*173b0*/  BRA.DIV ~URZ, `(.L_x_618) ;  /* 0x000025827f007947 */ /* 0x000fea000b800000 */
[----:B-1----:R1:W2:Y:S02]  /*173c0*/  SHFL.IDX PT, R8, R9, 0x2, 0x1c1f ;  /* 0x005c1f0009087f89 */ /* 0x0022a400000e0000 */
.L_x_672:
[----:B------:R-:W-:Y:S05]  /*173d0*/  BRA.DIV ~URZ, `(.L_x_619) ;  /* 0x000025d27f007947 */ /* 0x000fea000b800000 */
[----:B----4-:R4:W1:Y:S02]  /*173e0*/  SHFL.IDX PT, R0, R12, 0x2, 0x1c1f ;  /* 0x005c1f000c007f89 */ /* 0x01086400000e0000 */
.L_x_673:
        /* <DEDUP_REMOVED lines=21> */
.L_x_621:
[----:B------:R-:W-:Y:S05]  /*17540*/  BSYNC B0 ;  /* 0x0000000000007941 */ /* 0x000fea0003800000 */
.L_x_620:
[----:B------:R-:W-:Y:S05]  /*17550*/  BRA.DIV ~URZ, `(.L_x_622) ;  /* 0x000024b27f007947 */ /* 0x000fea000b800000 */
[----:B--2---:R2:W3:Y:S04]  /*17560*/  SHFL.IDX PT, R8, R9, 0x3, 0x1c1f ;  /* 0x007c1f0009087f89 */ /* 0x0044e800000e0000 */
[----:B-1----:R2:W1:Y:S02]  /*17570*/  SHFL.IDX PT, R0, R12, 0x3, 0x1c1f ;  /* 0x007c1f000c007f89 */ /* 0x00246400000e0000 */
.L_x_674:
[----:B------:R-:W-:-:S04]  /*17580*/  IADD3 R2, R11, 0x60, RZ ;  /* 0x000000600b027810 */ /* 0x000fc80007ffe0ff */
[----:B------:R-:W-:-:S13]  /*17590*/  ISETP.GE.AND P0, PT, R2, R10, PT ;  /* 0x0000000a0200720c */ /* 0x000fda0003f06270 */
[----:B------:R-:W-:Y:S05]  /*175a0*/  @P0 BRA `(.L_x_595) ;  /* 0x0000011000000947 */ /* 0x000fea0003800000 */
[----:B------:R-:W5:Y:S04]  /*175b0*/  LDL.64 R16, [R1+0x30] ;  /* 0x0000300001107983 */ /* 0x000f680000100a00 */
[----:B--2---:R-:W2:Y:S04]  /*175c0*/  LDL R13, [R1+0x1c] ;  /* 0x00001c00010d7983 */ /* 0x004ea80000100800 */
[----:B----4-:R-:W4:Y:S04]  /*175d0*/  LDL R9, [R1+0x38] ;  /* 0x0000380001097983 */ /* 0x010f280000100800 */
[----:B---3--:R-:W3:Y:S04]  /*175e0*/  LDL R14, [R1+0x58] ;  /* 0x00005800010e7983 */ /* 0x008ee80000100800 */
[----:B------:R-:W3:Y:S01]  /*175f0*/  LDL R12, [R1+0x54] ;  /* 0x00005400010c7983 */ /* 0x000ee20000100800 */
[----:B-----5:R-:W-:-:S02]  /*17600*/  ISETP.GE.AND P2, PT, R16, c[0x0][0x3c8], PT ;  /* 0x0000f20010007a0c */ /* 0x020fc40003f46270 */
[----:B--2---:R-:W-:Y:S02]  /*17610*/  ISETP.GE.AND P1, PT, R13, c[0x0][0x3c8], PT ;  /* 0x0000f2000d007a0c */ /* 0x004fe40003f26270 */
[----:B----4-:R-:W-:-:S09]  /*17620*/  ISETP.GE.AND P0, PT, R9, c[0x0][0x3c8], PT ;  /* 0x0000f20009007a0c */ /* 0x010fd20003f06270 */
[CC--:B-1----:R-:W-:Y:S02]  /*17630*/  @!P2 LEA R6, P5, R16.reuse, R0.reuse, 0x1 ;  /* 0x000000001006a211 */ /* 0x0c2fe400078a08ff */
[----:B------:R-:W-:Y:S02]  /*17640*/  @!P1 LEA R4, P4, R13, R0, 0x1 ;  /* 0x000000000d049211 */ /* 0x000fe400078808ff */
[----:B------:R-:W-:Y:S02]  /*17650*/  @!P2 LEA.HI.X R7, R16, R8, R17, 0x1, P5 ;  /* 0x000000081007a211 */ /* 0x000fe400028f0c11 */
[----:B------:R-:W-:Y:S02]  /*17660*/  @!P0 LEA R2, P3, R9, R0, 0x1 ;  /* 0x0000000009028211 */ /* 0x000fe400078608ff */
[-C--:B---3--:R-:W-:Y:S02]  /*17670*/  @!P1 LEA.HI.X R5, R13, R8.reuse, R14, 0x1, P4 ;  /* 0x000000080d059211 */ /* 0x088fe400020f0c0e */
[----:B------:R-:W-:Y:S01]  /*17680*/  @!P0 LEA.HI.X R3, R9, R8, R12, 0x1, P3 ;  /* 0x0000000809038211 */ /* 0x000fe200018f0c0c */
[----:B------:R1:W-:Y:S04]  /*17690*/  @!P2 ST.E.128 [R6.64], RZ ;  /* 0x000000ff0600a985 */ /* 0x0003e8000c101d06 */
[----:B------:R1:W-:Y:S04]  /*176a0*/  @!P1 ST.E.128 [R4.64], RZ ;  /* 0x000000ff04009985 */ /* 0x0003e8000c101d06 */
[----:B------:R1:W-:Y:S02]  /*176b0*/  @!P0 ST.E.128 [R2.64], RZ ;  /* 0x000000ff02008985 */ /* 0x0003e4000c101d06 */
.L_x_595:
[----:B------:R-:W-:Y:S05]  /*176c0*/  BSYNC B1 ;  /* 0x0000000000017941 */ /* 0x000fea0003800000 */
.L_x_579:
        /* <DEDUP_REMOVED lines=15> */
.L_x_675:
[----:B------:R-:W-:Y:S05]  /*177c0*/  BRA.DIV ~URZ, `(.L_x_625) ;  /* 0x000023727f007947 */ /* 0x000fea000b800000 */
[----:B------:R3:W4:Y:S02]  /*177d0*/  SHFL.IDX PT, R8, R74, 0x1, 0x1f ;  /* 0x00201f004a087f89 */ /* 0x00072400000e0000 */
.L_x_676:
        /* <DEDUP_REMOVED lines=19> */
.L_x_677:
        /* <DEDUP_REMOVED lines=16> */
.L_x_678:
[----:B---3--:R-:W-:Y:S01]  /*17a10*/  IMAD R0, R0, c[0x0][0x538], RZ ;  /* 0x00014e0000007a24 */ /* 0x008fe200078e02ff */
[----:B------:R-:W-:Y:S04]  /*17a20*/  BSSY B1, `(.L_x_628) ;  /* 0x00000ce000017945 */ /* 0x000fe80003800000 */
[----:B----4-:R-:W-:-:S04]  /*17a30*/  IADD3 R8, R0, R8, RZ ;  /* 0x0000000800087210 */ /* 0x010fc80007ffe0ff */
[----:B--2---:R-:W-:-:S13]  /*17a40*/  ISETP.GT.AND P0, PT, R8, R9, PT ;  /* 0x000000090800720c */ /* 0x004fda0003f04270 */
[----:B------:R-:W-:Y:S05]  /*17a50*/  @P0 BRA `(.L_x_629) ;  /* 0x0000025000000947 */ /* 0x000fea0003800000 */
.L_x_633:
        /* <DEDUP_REMOVED lines=17> */
.L_x_679:
        /* <DEDUP_REMOVED lines=16> */
.L_x_680:
[----:B--2---:R-:W-:-:S05]  /*17c70*/  IMAD R0, R0, c[0x0][0x538], RZ ;  /* 0x00014e0000007a24 */ /* 0x004fca00078e02ff */
[----:B------:R-:W-:-:S04]  /*17c80*/  IADD3 R8, R0, R8, RZ ;  /* 0x0000000800087210 */ /* 0x000fc80007ffe0ff */
[----:B------:R-:W-:-:S13]  /*17c90*/  ISETP.GT.AND P0, PT, R8, R9, PT ;  /* 0x000000090800720c */ /* 0x000fda0003f04270 */
[----:B-1----:R-:W-:Y:S05]  /*17ca0*/  @!P0 BRA `(.L_x_633) ;  /* 0xfffffdb000008947 */ /* 0x002fea000383ffff */
.L_x_629:
[----:B------:R-:W-:-:S05]  /*17cb0*/  IADD3 R12, -R0, R8, RZ ;  /* 0x00000008000c7210 */ /* 0x000fca0007ffe1ff */
[----:B------:R-:W-:-:S05]  /*17cc0*/  IMAD R0, R4, c[0x0][0x538], R12 ;  /* 0x00014e0004007a24 */ /* 0x000fca00078e020c */
[----:B------:R-:W-:Y:S01]  /*17cd0*/  ISETP.GT.AND P0, PT, R0, R9, PT ;  /* 0x000000090000720c */ /* 0x000fe20003f04270 */
[----:B------:R-:W-:-:S12]  /*17ce0*/  BRA.DIV ~URZ, `(.L_x_634) ;  /* 0x000022927f007947 */ /* 0x000fd8000b800000 */
[----:B------:R-:W-:-:S03]  /*17cf0*/  VOTE.ANY R10, PT, !P0 ;  /* 0x00000000000a7806 */ /* 0x000fc600040e0100 */
.L_x_681:
[----:B------:R-:W2:Y:S01]  /*17d00*/  LDL.LU R0, [R1+0x2c] ;  /* 0x00002c0001007983 */ /* 0x000ea20000300800 */
[----:B------:R-:W2:Y:S02]  /*17d10*/  POPC R8, R10 ;  /* 0x0000000a00087309 */ /* 0x000ea40000000000 */
[----:B--2---:R-:W-:-:S05]  /*17d20*/  IADD3 R0, R8, R0, RZ ;  /* 0x0000000008007210 */ /* 0x004fca0007ffe0ff */
[----:B------:R2:W-:Y:S01]  /*17d30*/  STL [R1+0x2c], R0 ;  /* 0x00002c0001007387 */ /* 0x0005e20000100800 */
[----:B------:R-:W-:Y:S05]  /*17d40*/  BRA.DIV ~URZ, `(.L_x_635) ;  /* 0x000022827f007947 */ /* 0x000fea000b800000 */
[----:B------:R3:W4:Y:S04]  /*17d50*/  SHFL.IDX PT, R11, R6, R8, 0x1f ;  /* 0x00001f08060b7589 */ /* 0x00072800000e0000 */
[----:B------:R3:W1:Y:S02]  /*17d60*/  SHFL.IDX PT, R7, R7, R8, 0x1f ;  /* 0x00001f0807077589 */ /* 0x00066400000e0000 */
.L_x_682:
[----:B------:R-:W-:Y:S01]  /*17d70*/  ISETP.NE.AND P0, PT, R10, RZ, PT ;  /* 0x000000ff0a00720c */ /* 0x000fe20003f05270 */
[----:B------:R-:W-:-:S12]  /*17d80*/  BSSY B0, `(.L_x_636) ;  /* 0x0000005000007945 */ /* 0x000fd80003800000 */
[----:B------:R-:W-:Y:S05]  /*17d90*/  @!P0 BRA `(.L_x_637) ;  /* 0x0000003000008947 */ /* 0x000fea0003800000 */
[----:B------:R-:W-:Y:S01]  /*17da0*/  IADD3 R3, R8, -0x1, RZ ;  /* 0xffffffff08037810 */ /* 0x000fe20007ffe0ff */
[----:B------:R-:W-:Y:S05]  /*17db0*/  BRA.DIV ~URZ, `(.L_x_638) ;  /* 0x000022e27f007947 */ /* 0x000fea000b800000 */
[----:B------:R2:W3:Y:S02]  /*17dc0*/  SHFL.IDX PT, R13, R4, R3, 0x1f ;  /* 0x00001f03040d7589 */ /* 0x0004e400000e0000 */
.L_x_637:
[----:B------:R-:W-:Y:S05]  /*17dd0*/  BSYNC B0 ;  /* 0x0000000000007941 */ /* 0x000fea0003800000 */
.L_x_636:
[----:B--23--:R-:W-:Y:S01]  /*17de0*/  IMAD R0, R13, c[0x0][0x538], R12 ;  /* 0x00014e000d007a24 */ /* 0x00cfe200078e020c */
[----:B-1----:R-:W-:Y:S01]  /*17df0*/  ISETP.NE.AND P0, PT, R7, 0x1, PT ;  /* 0x000000010700780c */ /* 0x002fe20003f05270 */
[----:B------:R-:W-:Y:S03]  /*17e00*/  BSSY B0, `(.L_x_639) ;  /* 0x0000086000007945 */ /* 0x000fe60003800000 */
[----:B------:R1:W-:Y:S01]  /*17e10*/  STL [R1+0x20], R0 ;  /* 0x0000200001007387 */ /* 0x0003e20000100800 */
[----:B------:R-:W-:-:S08]  /*17e20*/  IADD3 R8, -R0, R9, RZ ;  /* 0x0000000900087210 */ /* 0x000fd00007ffe1ff */
[----:B------:R-:W-:Y:S05]  /*17e30*/  @!P0 BRA `(.L_x_640) ;  /* 0x000003e000008947 */ /* 0x000fea0003800000 */
[-C--:B----4-:R-:W-:Y:S02]  /*17e40*/  IABS R2, R11.reuse ;  /* 0x0000000b00027213 */ /* 0x090fe40000000000 */
[----:B------:R-:W-:Y:S02]  /*17e50*/  IABS R9, R11 ;  /* 0x0000000b00097213 */ /* 0x000fe40000000000 */
[----:B-1----:R-:W1:Y:S08]  /*17e60*/  I2F.RP R0, R2 ;  /* 0x0000000200007306 */ /* 0x002e700000209400 */
[----:B-1----:R-:W1:Y:S02]  /*17e70*/  MUFU.RCP R0, R0 ;  /* 0x0000000000007308 */ /* 0x002e640000001000 */
[----:B-1----:R-:W-:-:S06]  /*17e80*/  IADD3 R0, R0, 0xffffffe, RZ ;  /* 0x0ffffffe00007810 */ /* 0x002fcc0007ffe0ff */
[----:B------:R-:W1:Y:S02]  /*17e90*/  F2I.FTZ.U32.TRUNC.NTZ R5, R0 ;  /* 0x0000000000057305 */ /* 0x000e64000021f000 */
[----:B-1----:R-:W-:Y:S01]  /*17ea0*/  IMAD.MOV R3, RZ, RZ, -R5 ;  /* 0x000000ffff037224 */ /* 0x002fe200078e0a05 */
[----:B------:R-:W-:-:S03]  /*17eb0*/  IABS R0, R7 ;  /* 0x0000000700007213 */ /* 0x000fc60000000000 */
[----:B------:R-:W-:Y:S01]  /*17ec0*/  IMAD.MOV.U32 R4, RZ, RZ, R3 ;  /* 0x000000ffff047224 */ /* 0x000fe200078e0003 */
[----:B------:R-:W-:Y:S01]  /*17ed0*/  IABS R3, R8 ;  /* 0x0000000800037213 */ /* 0x000fe20000000000 */
[----:B------:R-:W-:Y:S02]  /*17ee0*/  IMAD.MOV.U32 R6, RZ, RZ, R0 ;  /* 0x000000ffff067224 */ /* 0x000fe400078e0000 */
[----:B------:R-:W-:Y:S02]  /*17ef0*/  IMAD R0, R4, R2, RZ ;  /* 0x0000000204007224 */ /* 0x000fe400078e02ff */
[----:B------:R-:W-:Y:S01]  /*17f00*/  IMAD.MOV.U32 R4, RZ, RZ, RZ ;  /* 0x000000ffff047224 */ /* 0x000fe200078e00ff */
[----:B------:R-:W1:Y:S03]  /*17f10*/  I2F.RP R10, R6 ;  /* 0x00000006000a7306 */ /* 0x000e660000209400 */
[----:B------:R-:W-:-:S04]  /*17f20*/  IMAD.HI.U32 R5, R5, R0, R4 ;  /* 0x0000000005057227 */ /* 0x000fc800078e0004 */
[----:B------:R-:W-:-:S05]  /*17f30*/  IMAD.MOV R0, RZ, RZ, -R9 ;  /* 0x000000ffff007224 */ /* 0x000fca00078e0a09 */
[----:B------:R-:W-:Y:S01]  /*17f40*/  MOV R4, R0 ;  /* 0x0000000000047202 */ /* 0x000fe20000000f00 */
[----:B------:R-:W-:-:S04]  /*17f50*/  IMAD.HI.U32 R0, R5, R3, RZ ;  /* 0x0000000305007227 */ /* 0x000fc800078e00ff */
[----:B------:R-:W-:Y:S02]  /*17f60*/  IMAD R3, R0, R4, R3 ;  /* 0x0000000400037224 */ /* 0x000fe400078e0203 */
[----:B-1----:R-:W1:Y:S03]  /*17f70*/  MUFU.RCP R4, R10 ;  /* 0x0000000a00047308 */ /* 0x002e660000001000 */
        /* <DEDUP_REMOVED lines=9> */
[----:B------:R-:W-:Y:S01]  /*18010*/  @P2 IADD3 R0, R0, 0x1, RZ ;  /* 0x0000000100002810 */ /* 0x000fe20007ffe0ff */
[----:B-1----:R-:W-:-:S06]  /*18020*/  IMAD.MOV R2, RZ, RZ, -R3 ;  /* 0x000000ffff027224 */ /* 0x002fcc00078e0a03 */
[----:B------:R-:W-:Y:S01]  /*18030*/  @!P1 IMAD.MOV R0, RZ, RZ, -R0 ;  /* 0x000000ffff009224 */ /* 0x000fe200078e0a00 */
[----:B------:R-:W-:Y:S02]  /*18040*/  @!P0 LOP3.LUT R0, RZ, R11, RZ, 0x33, !PT ;  /* 0x0000000bff008212 */ /* 0x000fe400078e33ff */
[----:B------:R-:W-:Y:S02]  /*18050*/  MOV R4, R2 ;  /* 0x0000000200047202 */ /* 0x000fe40000000f00 */
[----:B------:R-:W-:Y:S02]  /*18060*/  IABS R2, R7 ;  /* 0x0000000700027213 */ /* 0x000fe40000000000 */
[----:B------:R-:W-:Y:S01]  /*18070*/  IABS R9, R0 ;  /* 0x0000000000097213 */ /* 0x000fe20000000000 */
[----:B------:R-:W-:Y:S02]  /*18080*/  IMAD R4, R4, R6, RZ ;  /* 0x0000000604047224 */ /* 0x000fe400078e02ff */
[----:B------:R-:W-:-:S02]  /*18090*/  IMAD.MOV R5, RZ, RZ, -R2 ;  /* 0x000000ffff057224 */ /* 0x000fc400078e0a02 */
[----:B------:R-:W-:-:S04]  /*180a0*/  IMAD.MOV.U32 R2, RZ, RZ, RZ ;  /* 0x000000ffff027224 */ /* 0x000fc800078e00ff */
[----:B------:R-:W-:Y:S01]  /*180b0*/  IMAD.HI.U32 R2, R3, R4, R2 ;  /* 0x0000000403027227 */ /* 0x000fe200078e0002 */
[----:B------:R-:W-:-:S03]  /*180c0*/  MOV R4, R5 ;  /* 0x0000000500047202 */ /* 0x000fc60000000f00 */
[----:B------:R-:W-:-:S04]  /*180d0*/  IMAD.MOV.U32 R3, RZ, RZ, R9 ;  /* 0x000000ffff037224 */ /* 0x000fc800078e0009 */
[----:B------:R-:W-:-:S04]  /*180e0*/  IMAD.HI.U32 R2, R2, R3, RZ ;  /* 0x0000000302027227 */ /* 0x000fc800078e00ff */
[----:B------:R-:W-:Y:S01]  /*180f0*/  IMAD R3, R2, R4, R3 ;  /* 0x0000000402037224 */ /* 0x000fe200078e0203 */
[----:B------:R-:W-:-:S04]  /*18100*/  IADD3 R4, -R0, RZ, RZ ;  /* 0x000000ff00047210 */ /* 0x000fc80007ffe1ff */
        /* <DEDUP_REMOVED lines=9> */
[----:B------:R-:W-:-:S05]  /*181a0*/  @!P0 LOP3.LUT R2, RZ, R7, RZ, 0x33, !PT ;  /* 0x00000007ff028212 */ /* 0x000fca00078e33ff */
[----:B------:R-:W-:-:S04]  /*181b0*/  IMAD.MOV R3, RZ, RZ, -R2 ;  /* 0x000000ffff037224 */ /* 0x000fc800078e0a02 */
[C---:B------:R-:W-:Y:S02]  /*181c0*/  IMAD R3, R7.reuse, R3, R0 ;  /* 0x0000000307037224 */ /* 0x040fe400078e0200 */
[----:B------:R-:W-:Y:S02]  /*181d0*/  IMAD R0, R7, 0x1000000, R2 ;  /* 0x0100000007007824 */ /* 0x000fe400078e0202 */
[----:B------:R-:W-:Y:S02]  /*181e0*/  IMAD R2, R11, R4, R8 ;  /* 0x000000040b027224 */ /* 0x000fe400078e0208 */
[----:B------:R-:W-:-:S05]  /*181f0*/  IMAD R0, R3, 0x10000, R0 ;  /* 0x0001000003007824 */ /* 0x000fca00078e0200 */
[----:B------:R1:W-:Y:S01]  /*18200*/  STL [R1+0x28], R0 ;  /* 0x0000280001007387 */ /* 0x0003e20000100800 */
[----:B------:R-:W-:Y:S05]  /*18210*/  BRA `(.L_x_641) ;  /* 0x0000044000007947 */ /* 0x000fea0003800000 */
.L_x_640:
[----:B-1----:R-:W2:Y:S01]  /*18220*/  LDL R0, [R1+0x2c] ;  /* 0x00002c0001007983 */ /* 0x002ea20000100800 */
[----:B------:R-:W-:-:S04]  /*18230*/  IMAD.MOV.U32 R2, RZ, RZ, 0x4 ;  /* 0x00000004ff027424 */ /* 0x000fc800078e00ff */
[----:B--2---:R-:W-:-:S05]  /*18240*/  IMAD.WIDE R2, R0, R2, c[0x0][0x590] ;  /* 0x0001640000027625 */ /* 0x004fca00078e0202 */
[----:B------:R-:W2:Y:S02]  /*18250*/  LDG.E R4, [R2.64] ;  /* 0x0000000602047981 */ /* 0x000ea4000c1e1900 */
[----:B--2-4-:R-:W-:-:S05]  /*18260*/  IMAD R9, R4, R11, RZ ;  /* 0x0000000b04097224 */ /* 0x014fca00078e02ff */
[-C--:B------:R-:W-:Y:S02]  /*18270*/  IABS R0, R9.reuse ;  /* 0x0000000900007213 */ /* 0x080fe40000000000 */
        /* <DEDUP_REMOVED lines=27> */
[----:B------:R-:W-:Y:S02]  /*18430*/  IMAD R10, R4, R2, RZ ;  /* 0x00000002040a7224 */ /* 0x000fe400078e02ff */
[----:B------:R-:W-:-:S03]  /*18440*/  IMAD.MOV R2, RZ, RZ, -R2 ;  /* 0x000000ffff027224 */ /* 0x000fc600078e0a02 */
[----:B------:R-:W-:Y:S01]  /*18450*/  IADD3 R0, -R10, c[0x0][0x538], RZ ;  /* 0x00014e000a007a10 */ /* 0x000fe20007ffe1ff */
[----:B------:R-:W-:-:S03]  /*18460*/  IMAD R6, R9, R2, R8 ;  /* 0x0000000209067224 */ /* 0x000fc600078e0208 */
[----:B------:R-:W-:Y:S02]  /*18470*/  IMNMX R0, R4, R0, PT ;  /* 0x0000000004007217 */ /* 0x000fe40003800200 */
[----:B------:R-:W-:Y:S02]  /*18480*/  IABS R2, R6 ;  /* 0x0000000600027213 */ /* 0x000fe40000000000 */
[-C--:B------:R-:W-:Y:S02]  /*18490*/  IABS R3, R0.reuse ;  /* 0x0000000000037213 */ /* 0x080fe40000000000 */
[----:B------:R-:W-:Y:S02]  /*184a0*/  IABS R9, R0 ;  /* 0x0000000000097213 */ /* 0x000fe40000000000 */
[----:B------:R-:W1:Y:S01]  /*184b0*/  I2F.RP R4, R3 ;  /* 0x0000000300047306 */ /* 0x000e620000209400 */
[----:B------:R-:W-:Y:S02]  /*184c0*/  MOV R7, R2 ;  /* 0x0000000200077202 */ /* 0x000fe40000000f00 */
[----:B------:R-:W-:-:S05]  /*184d0*/  IMAD.MOV R2, RZ, RZ, -R9 ;  /* 0x000000ffff027224 */ /* 0x000fca00078e0a09 */
[----:B-1----:R-:W1:Y:S02]  /*184e0*/  MUFU.RCP R4, R4 ;  /* 0x0000000400047308 */ /* 0x002e640000001000 */
[----:B-1----:R-:W-:-:S06]  /*184f0*/  IADD3 R4, R4, 0xffffffe, RZ ;  /* 0x0ffffffe04047810 */ /* 0x002fcc0007ffe0ff */
[----:B------:R-:W1:Y:S02]  /*18500*/  F2I.FTZ.U32.TRUNC.NTZ R5, R4 ;  /* 0x0000000400057305 */ /* 0x000e64000021f000 */
[----:B-1----:R-:W-:-:S04]  /*18510*/  IMAD.MOV R4, RZ, RZ, -R5 ;  /* 0x000000ffff047224 */ /* 0x002fc800078e0a05 */
[----:B------:R-:W-:Y:S02]  /*18520*/  IMAD R8, R4, R3, RZ ;  /* 0x0000000304087224 */ /* 0x000fe400078e02ff */
[----:B------:R-:W-:-:S04]  /*18530*/  IMAD.MOV.U32 R4, RZ, RZ, RZ ;  /* 0x000000ffff047224 */ /* 0x000fc800078e00ff */
[----:B------:R-:W-:-:S04]  /*18540*/  IMAD.HI.U32 R5, R5, R8, R4 ;  /* 0x0000000805057227 */ /* 0x000fc800078e0004 */
[----:B------:R-:W-:Y:S02]  /*18550*/  IMAD.MOV.U32 R4, RZ, RZ, R2 ;  /* 0x000000ffff047224 */ /* 0x000fe400078e0002 */
[----:B------:R-:W-:-:S04]  /*18560*/  IMAD.HI.U32 R2, R5, R7, RZ ;  /* 0x0000000705027227 */ /* 0x000fc800078e00ff */
[----:B------:R-:W-:-:S05]  /*18570*/  IMAD R4, R2, R4, R7 ;  /* 0x0000000402047224 */ /* 0x000fca00078e0207 */
[----:B------:R-:W-:-:S13]  /*18580*/  ISETP.GT.U32.AND P0, PT, R3, R4, PT ;  /* 0x000000040300720c */ /* 0x000fda0003f04070 */
[-C--:B------:R-:W-:Y:S02]  /*18590*/  @!P0 IADD3 R4, R4, -R3.reuse, RZ ;  /* 0x8000000304048210 */ /* 0x080fe40007ffe0ff */
[----:B------:R-:W-:Y:S02]  /*185a0*/  @!P0 IADD3 R2, R2, 0x1, RZ ;  /* 0x0000000102028810 */ /* 0x000fe40007ffe0ff */
[----:B------:R-:W-:Y:S02]  /*185b0*/  ISETP.GE.U32.AND P2, PT, R4, R3, PT ;  /* 0x000000030400720c */ /* 0x000fe40003f46070 */
[----:B------:R-:W-:Y:S02]  /*185c0*/  LOP3.LUT R3, R6, R0, RZ, 0x3c, !PT ;  /* 0x0000000006037212 */ /* 0x000fe400078e3cff */
[----:B------:R-:W-:Y:S02]  /*185d0*/  ISETP.NE.AND P0, PT, R0, RZ, PT ;  /* 0x000000ff0000720c */ /* 0x000fe40003f05270 */
[----:B------:R-:W-:Y:S01]  /*185e0*/  ISETP.GE.AND P1, PT, R3, RZ, PT ;  /* 0x000000ff0300720c */ /* 0x000fe20003f26270 */
[----:B------:R-:W-:Y:S01]  /*185f0*/  IMAD.MOV R3, RZ, RZ, -R0 ;  /* 0x000000ffff037224 */ /* 0x000fe200078e0a00 */
[----:B------:R-:W-:-:S05]  /*18600*/  IADD3 R6, R10, 0x1000000, R6 ;  /* 0x010000000a067810 */ /* 0x000fca0007ffe006 */
[----:B------:R-:W-:-:S06]  /*18610*/  @P2 IADD3 R2, R2, 0x1, RZ ;  /* 0x0000000102022810 */ /* 0x000fcc0007ffe0ff */
[----:B------:R-:W-:Y:S01]  /*18620*/  @!P1 IMAD.MOV R2, RZ, RZ, -R2 ;  /* 0x000000ffff029224 */ /* 0x000fe200078e0a02 */
[----:B------:R-:W-:-:S05]  /*18630*/  @!P0 LOP3.LUT R2, RZ, R0, RZ, 0x33, !PT ;  /* 0x00000000ff028212 */ /* 0x000fca00078e33ff */
[----:B------:R-:W-:-:S05]  /*18640*/  IMAD R0, R2, R3, R6 ;  /* 0x0000000302007224 */ /* 0x000fca00078e0206 */
[----:B------:R1:W-:Y:S02]  /*18650*/  STL [R1+0x28], R0 ;  /* 0x0000280001007387 */ /* 0x0003e40000100800 */
.L_x_641:
[----:B------:R-:W-:Y:S05]  /*18660*/  BSYNC B0 ;  /* 0x0000000000007941 */ /* 0x000fea0003800000 */
.L_x_639:
[----:B------:R-:W-:-:S04]  /*18670*/  LOP3.LUT R2, RZ, R2, RZ, 0x33, !PT ;  /* 0x00000002ff027212 */ /* 0x000fc800078e33ff */
[----:B-1----:R-:W-:-:S05]  /*18680*/  IADD3 R0, R2, R11, RZ ;  /* 0x0000000b02007210 */ /* 0x002fca0007ffe0ff */
[----:B------:R1:W-:Y:S01]  /*18690*/  STL [R1+0x24], R0 ;  /* 0x0000240001007387 */ /* 0x0003e20000100800 */
[----:B------:R-:W-:Y:S05]  /*186a0*/  BRA `(.L_x_642) ;  /* 0x0000005000007947 */ /* 0x000fea0003800000 */
.L_x_630:
[----:B------:R-:W-:Y:S01]  /*186b0*/  MOV R0, c[0x0][0x53c] ;  /* 0x00014f0000007a02 */ /* 0x000fe20000000f00 */
[----:B------:R2:W-:Y:S04]  /*186c0*/  STL [R1+0x20], R9 ;  /* 0x0000200901007387 */ /* 0x0005e80000100800 */
[----:B------:R2:W-:Y:S04]  /*186d0*/  STL [R1+0x24], RZ ;  /* 0x000024ff01007387 */ /* 0x0005e80000100800 */
[----:B------:R2:W-:Y:S04]  /*186e0*/  STL [R1+0x28], RZ ;  /* 0x000028ff01007387 */ /* 0x0005e80000100800 */
[----:B------:R2:W-:Y:S02]  /*186f0*/  STL [R1+0x2c], R0 ;  /* 0x00002c0001007387 */ /* 0x0005e40000100800 */
.L_x_642:
[----:B------:R-:W-:Y:S05]  /*18700*/  BSYNC B1 ;  /* 0x0000000000017941 */ /* 0x000fea0003800000 */
.L_x_628:
        /* <DEDUP_REMOVED lines=9> */
.L_x_623:
[----:B--2---:R-:W2:Y:S02]  /*187a0*/  LDL R0, [R1+0x2c] ;  /* 0x00002c0001007983 */ /* 0x004ea40000100800 */
[----:B--2---:R-:W-:-:S13]  /*187b0*/  ISETP.GE.AND P0, PT, R0, c[0x0][0x53c], PT ;  /* 0x00014f0000007a0c */ /* 0x004fda0003f06270 */
[----:B-1----:R-:W-:Y:S01]  /*187c0*/  @P0 CALL.REL.NOINC `(.L_x_643) ;  /* 0x0000001000000944 */ /* 0x002fe20003c00000 */
[----:B------:R-:W-:Y:S05]  /*187d0*/  BRA `(.L_x_644) ;  /* 0xfffe938000007947 */ /* 0x000fea000383ffff */
.L_x_643:
[----:B------:R-:W-:Y:S05]  /*187e0*/  EXIT ;  /* 0x000000000000794d */ /* 0x000fea0003800000 */
.L_x_463:
[----:B------:R-:W-:Y:S01]  /*187f0*/  IMAD.MOV.U32 R0, RZ, RZ, R5 ;  /* 0x000000ffff007224 */ /* 0x000fe200078e0005 */
[----:B------:R-:W-:Y:S02]  /*18800*/  MOV R2, 0x1 ;  /* 0x0000000100027802 */ /* 0x000fe40000000f00 */
[----:B------:R-:W-:Y:S02]  /*18810*/  MOV R3, 0x18830 ;  /* 0x0001883000037802 */ /* 0x000fe40000000f00 */
[----:B------:R-:W-:Y:S05]  /*18820*/  CALL.REL.NOINC `($__internal_10_$__cuda_sm70_shflsync_up_p) ;  /* 0x0000196000007944 */ /* 0x000fea0003c00000 */
[----:B------:R-:W-:Y:S01]  /*18830*/  MOV R0, R4 ;  /* 0x0000000400007202 */ /* 0x000fe20000000f00 */
[----:B------:R-:W-:Y:S05]  /*18840*/  BRA `(.L_x_645) ;  /* 0xfffe7c1000007947 */ /* 0x000fea000383ffff */
.L_x_464:
[----:B------:R-:W-:Y:S01]  /*18850*/  IMAD.MOV.U32 R0, RZ, RZ, R5 ;  /* 0x000000ffff007224 */ /* 0x000fe200078e0005 */
[----:B------:R-:W-:Y:S02]  /*18860*/  MOV R2, 0x2 ;  /* 0x0000000200027802 */ /* 0x000fe40000000f00 */
[----:B------:R-:W-:Y:S02]  /*18870*/  MOV R3, 0x18890 ;  /* 0x0001889000037802 */ /* 0x000fe40000000f00 */
[----:B------:R-:W-:Y:S05]  /*18880*/  CALL.REL.NOINC `($__internal_10_$__cuda_sm70_shflsync_up_p) ;  /* 0x0000190000007944 */ /* 0x000fea0003c00000 */
[----:B------:R-:W-:Y:S01]  /*18890*/  SEL R0, R4, RZ, P4 ;  /* 0x000000ff04007207 */ /* 0x000fe20002000000 */
[----:B------:R-:W-:Y:S01]  /*188a0*/  IMAD.MOV.U32 R2, RZ, RZ, 0x4 ;  /* 0x00000004ff027424 */ /* 0x000fe200078e00ff */
[----:B------:R-:W-:-:S03]  /*188b0*/  MOV R3, 0x188e0 ;  /* 0x000188e000037802 */ /* 0x000fc60000000f00 */
[----:B------:R-:W-:Y:S02]  /*188c0*/  IMAD.IADD R0, R5, 0x1, R0 ;  /* 0x0000000105007824 */ /* 0x000fe400078e0200 */
        /* <DEDUP_REMOVED lines=14> */
[----:B------:R-:W-:Y:S01]  /*189b0*/  IMAD.IADD R4, R0, 0x1, R4 ;  /* 0x0000000100047824 */ /* 0x000fe200078e0204 */
[----:B------:R-:W-:-:S03]  /*189c0*/  MOV R0, 0x1f ;  /* 0x0000001f00007802 */ /* 0x000fc60000000f00 */
[----:B------:R-:W-:Y:S02]  /*189d0*/  IMAD.MOV.U32 R5, RZ, RZ, R4 ;  /* 0x000000ffff057224 */ /* 0x000fe400078e0004 */
[----:B------:R-:W-:Y:S05]  /*189e0*/  CALL.REL.NOINC `($__internal_9_$__cuda_sm70_shflsync_idx_p) ;  /* 0x0000175000007944 */ /* 0x000fea0003c00000 */
[----:B------:R-:W-:Y:S05]  /*189f0*/  BRA `(.L_x_646) ;  /* 0xfffe7b6000007947 */ /* 0x000fea000383ffff */
.L_x_466:
[----:B------:R-:W-:Y:S02]  /*18a00*/  SEL R0, RZ, 0x1, P0 ;  /* 0x00000001ff007807 */ /* 0x000fe40000000000 */
[----:B------:R-:W-:Y:S02]  /*18a10*/  MOV R2, 0x18a30 ;  /* 0x00018a3000027802 */ /* 0x000fe40000000f00 */
[----:B------:R-:W-:Y:S05]  /*18a20*/  CALL.REL.NOINC `($__internal_11_$__cuda_sm70_votesync_ballot) ;  /* 0x000017d000007944 */ /* 0x000fea0003c00000 */
[----:B------:R-:W-:Y:S01]  /*18a30*/  MOV R10, R0 ;  /* 0x00000000000a7202 */ /* 0x000fe20000000f00 */
[----:B------:R-:W-:Y:S05]  /*18a40*/  BRA `(.L_x_647) ;  /* 0xfffe7ba000007947 */ /* 0x000fea000383ffff */
.L_x_467:
[----:B------:R-:W-:Y:S01]  /*18a50*/  IMAD.MOV.U32 R5, RZ, RZ, R9 ;  /* 0x000000ffff057224 */ /* 0x000fe200078e0009 */
[----:B------:R-:W-:Y:S01]  /*18a60*/  MOV R3, R6 ;  /* 0x0000000600037202 */ /* 0x000fe20000000f00 */
[----:B-1----:R-:W-:Y:S01]  /*18a70*/  IMAD.MOV.U32 R0, RZ, RZ, 0x1f ;  /* 0x0000001fff007424 */ /* 0x002fe200078e00ff */
[----:B------:R-:W-:Y:S02]  /*18a80*/  MOV R2, 0x18aa0 ;  /* 0x00018aa000027802 */ /* 0x000fe40000000f00 */
[----:B------:R-:W-:Y:S05]  /*18a90*/  CALL.REL.NOINC `($__internal_9_$__cuda_sm70_shflsync_idx_p) ;  /* 0x000016a000007944 */ /* 0x000fea0003c00000 */
[----:B------:R-:W-:Y:S01]  /*18aa0*/  IMAD.MOV.U32 R12, RZ, RZ, R0 ;  /* 0x000000ffff0c7224 */ /* 0x000fe200078e0000 */
[----:B------:R-:W-:Y:S01]  /*18ab0*/  MOV R5, R8 ;  /* 0x0000000800057202 */ /* 0x000fe20000000f00 */
[----:B------:R-:W-:Y:S01]  /*18ac0*/  IMAD.MOV.U32 R7, RZ, RZ, RZ ;  /* 0x000000ffff077224 */ /* 0x000fe200078e00ff */
[----:B------:R-:W-:Y:S01]  /*18ad0*/  MOV R3, R6 ;  /* 0x0000000600037202 */ /* 0x000fe20000000f00 */
[----:B------:R-:W-:Y:S01]  /*18ae0*/  IMAD.MOV.U32 R0, RZ, RZ, 0x1f ;  /* 0x0000001fff007424 */ /* 0x000fe200078e00ff */
[----:B------:R-:W-:-:S02]  /*18af0*/  MOV R2, 0x18b10 ;  /* 0x00018b1000027802 */ /* 0x000fc40000000f00 */
[----:B------:R-:W-:Y:S05]  /*18b00*/  CALL.REL.NOINC `($__internal_9_$__cuda_sm70_shflsync_idx_p) ;  /* 0x0000163000007944 */ /* 0x000fea0003c00000 */
[----:B------:R-:W-:Y:S01]  /*18b10*/  MOV R9, R0 ;  /* 0x0000000000097202 */ /* 0x000fe20000000f00 */
[----:B------:R-:W-:Y:S05]  /*18b20*/  BRA `(.L_x_648) ;  /* 0xfffe7b3000007947 */ /* 0x000fea000383ffff */
.L_x_470:
[----:B------:R-:W-:Y:S01]  /*18b30*/  IMAD.MOV.U32 R5, RZ, RZ, R4 ;  /* 0x000000ffff057224 */ /* 0x000fe200078e0004 */
[----:B-1----:R-:W-:-:S02]  /*18b40*/  MOV R0, 0x1f ;  /* 0x0000001f00007802 */ /* 0x002fc40000000f00 */
[----:B------:R-:W-:Y:S02]  /*18b50*/  MOV R2, 0x18b70 ;  /* 0x00018b7000027802 */ /* 0x000fe40000000f00 */
[----:B--234-:R-:W-:Y:S05]  /*18b60*/  CALL.REL.NOINC `($__internal_9_$__cuda_sm70_shflsync_idx_p) ;  /* 0x000015d000007944 */ /* 0x01cfea0003c00000 */
[----:B------:R-:W-:Y:S01]  /*18b70*/  MOV R7, R0 ;  /* 0x0000000000077202 */ /* 0x000fe20000000f00 */
[----:B------:R-:W-:Y:S05]  /*18b80*/  BRA `(.L_x_469) ;  /* 0xfffe7b3000007947 */ /* 0x000fea000383ffff */
.L_x_489:
[----:B------:R-:W-:Y:S01]  /*18b90*/  IMAD.MOV.U32 R5, RZ, RZ, R11 ;  /* 0x000000ffff057224 */ /* 0x000fe200078e000b */
[----:B------:R-:W-:Y:S01]  /*18ba0*/  MOV R3, RZ ;  /* 0x000000ff00037202 */ /* 0x000fe20000000f00 */
[----:B------:R-:W-:Y:S01]  /*18bb0*/  IMAD.MOV.U32 R0, RZ, RZ, 0x1c1f ;  /* 0x00001c1fff007424 */ /* 0x000fe200078e00ff */
[----:B------:R-:W-:Y:S02]  /*18bc0*/  MOV R2, 0x18be0 ;  /* 0x00018be000027802 */ /* 0x000fe40000000f00 */
[----:B------:R-:W-:Y:S05]  /*18bd0*/  CALL.REL.NOINC `($__internal_9_$__cuda_sm70_shflsync_idx_p) ;  /* 0x0000156000007944 */ /* 0x000fea0003c00000 */
[----:B------:R-:W-:Y:S01]  /*18be0*/  MOV R8, R0 ;  /* 0x0000000000087202 */ /* 0x000fe20000000f00 */
[----:B------:R-:W-:Y:S05]  /*18bf0*/  BRA `(.L_x_649) ;  /* 0xfffea35000007947 */ /* 0x000fea000383ffff */
.L_x_490:
[----:B------:R-:W-:Y:S01]  /*18c00*/  IMAD.MOV.U32 R5, RZ, RZ, R12 ;  /* 0x000000ffff057224 */ /* 0x000fe200078e000c */
[----:B------:R-:W-:Y:S01]  /*18c10*/  MOV R3, RZ ;  /* 0x000000ff00037202 */ /* 0x000fe20000000f00 */
[----:B------:R-:W-:Y:S01]  /*18c20*/  IMAD.MOV.U32 R0, RZ, RZ, 0x1c1f ;  /* 0x00001c1fff007424 */ /* 0x000fe200078e00ff */
[----:B------:R-:W-:Y:S02]  /*18c30*/  MOV R2, 0x18c50 ;  /* 0x00018c5000027802 */ /* 0x000fe40000000f00 */
[----:B-12---:R-:W-:Y:S05]  /*18c40*/  CALL.REL.NOINC `($__internal_9_$__cuda_sm70_shflsync_idx_p) ;  /* 0x000014f000007944 */ /* 0x006fea0003c00000 */
[----:B------:R-:W-:Y:S05]  /*18c50*/  BRA `(.L_x_650) ;  /* 0xfffea31000007947 */ /* 0x000fea000383ffff */
.L_x_493:
[----:B--2---:R-:W-:Y:S01]  /*18c60*/  IMAD.MOV.U32 R5, RZ, RZ, R11 ;  /* 0x000000ffff057224 */ /* 0x004fe200078e000b */
[----:B------:R-:W-:Y:S01]  /*18c70*/  MOV R3, 0x1 ;  /* 0x0000000100037802 */ /* 0x000fe20000000f00 */
[----:B----4-:R-:W-:Y:S01]  /*18c80*/  IMAD.MOV.U32 R0, RZ, RZ, 0x1c1f ;  /* 0x00001c1fff007424 */ /* 0x010fe200078e00ff */
[----:B------:R-:W-:-:S02]  /*18c90*/  MOV R2, 0x18cb0 ;  /* 0x00018cb000027802 */ /* 0x000fc40000000f00 */
[----:B-1-3--:R-:W-:Y:S05]  /*18ca0*/  CALL.REL.NOINC `($__internal_9_$__cuda_sm70_shflsync_idx_p) ;  /* 0x0000149000007944 */ /* 0x00afea0003c00000 */
[----:B------:R-:W-:Y:S01]  /*18cb0*/  IMAD.MOV.U32 R8, RZ, RZ, R0 ;  /* 0x000000ffff087224 */ /* 0x000fe200078e0000 */
[----:B------:R-:W-:Y:S01]  /*18cc0*/  MOV R3, 0x1 ;  /* 0x0000000100037802 */ /* 0x000fe20000000f00 */
[----:B------:R-:W-:Y:S01]  /*18cd0*/  IMAD.MOV.U32 R5, RZ, RZ, R12 ;  /* 0x000000ffff057224 */ /* 0x000fe200078e000c */
[----:B------:R-:W-:-:S02]  /*18ce0*/  MOV R0, 0x1c1f ;  /* 0x00001c1f00007802 */ /* 0x000fc40000000f00 */
[----:B------:R-:W-:Y:S02]  /*18cf0*/  MOV R2, 0x18d10 ;  /* 0x00018d1000027802 */ /* 0x000fe40000000f00 */
[----:B------:R-:W-:Y:S05]  /*18d00*/  CALL.REL.NOINC `($__internal_9_$__cuda_sm70_shflsync_idx_p) ;  /* 0x0000143000007944 */ /* 0x000fea0003c00000 */
[----:B------:R-:W-:Y:S05]  /*18d10*/  BRA `(.L_x_651) ;  /* 0xfffea40000007947 */ /* 0x000fea000383ffff */
.L_x_496:
[----:B-1----:R-:W-:Y:S01]  /*18d20*/  IMAD.MOV.U32 R5, RZ, RZ, R11 ;  /* 0x000000ffff057224 */ /* 0x002fe200078e000b */
[----:B------:R-:W-:Y:S01]  /*18d30*/  MOV R3, 0x2 ;  /* 0x0000000200037802 */ /* 0x000fe20000000f00 */
[----:B----4-:R-:W-:Y:S01]  /*18d40*/  IMAD.MOV.U32 R0, RZ, RZ, 0x1c1f ;  /* 0x00001c1fff007424 */ /* 0x010fe200078e00ff */
[----:B------:R-:W-:Y:S02]  /*18d50*/  MOV R2, 0x18d70 ;  /* 0x00018d7000027802 */ /* 0x000fe40000000f00 */
[----:B--23--:R-:W-:Y:S05]  /*18d60*/  CALL.REL.NOINC `($__internal_9_$__cuda_sm70_shflsync_idx_p) ;  /* 0x000013d000007944 */ /* 0x00cfea0003c00000 */
[----:B------:R-:W-:Y:S01]  /*18d70*/  MOV R8, R0 ;  /* 0x0000000000087202 */ /* 0x000fe20000000f00 */
[----:B------:R-:W-:Y:S05]  /*18d80*/  BRA `(.L_x_652) ;  /* 0xfffea53000007947 */ /* 0x000fea000383ffff */
.L_x_497:
[----:B------:R-:W-:Y:S01]  /*18d90*/  IMAD.MOV.U32 R5, RZ, RZ, R12 ;  /* 0x000000ffff057224 */ /* 0x000fe200078e000c */
[----:B------:R-:W-:Y:S01]  /*18da0*/  MOV R3, 0x2 ;  /* 0x0000000200037802 */ /* 0x000fe20000000f00 */
[----:B----4-:R-:W-:Y:S01]  /*18db0*/  IMAD.MOV.U32 R0, RZ, RZ, 0x1c1f ;  /* 0x00001c1fff007424 */ /* 0x010fe200078e00ff */
[----:B------:R-:W-:Y:S02]  /*18dc0*/  MOV R2, 0x18de0 ;  /* 0x00018de000027802 */ /* 0x000fe40000000f00 */
[----:B-123--:R-:W-:Y:S05]  /*18dd0*/  CALL.REL.NOINC `($__internal_9_$__cuda_sm70_shflsync_idx_p) ;  /* 0x0000136000007944 */ /* 0x00efea0003c00000 */
[----:B------:R-:W-:Y:S05]  /*18de0*/  BRA `(.L_x_653) ;  /* 0xfffea4f000007947 */ /* 0x000fea000383ffff */
.L_x_500:
[----:B-1----:R-:W-:Y:S01]  /*18df0*/  IMAD.MOV.U32 R5, RZ, RZ, R11 ;  /* 0x000000ffff057224 */ /* 0x002fe200078e000b */
[----:B------:R-:W-:Y:S01]  /*18e00*/  MOV R3, 0x3 ;  /* 0x0000000300037802 */ /* 0x000fe20000000f00 */
[----:B------:R-:W-:Y:S01]  /*18e10*/  IMAD.MOV.U32 R0, RZ, RZ, 0x1c1f ;  /* 0x00001c1fff007424 */ /* 0x000fe200078e00ff */
[----:B------:R-:W-:-:S02]  /*18e20*/  MOV R2, 0x18e40 ;  /* 0x00018e4000027802 */ /* 0x000fc40000000f00 */
[----:B--234-:R-:W-:Y:S05]  /*18e30*/  CALL.REL.NOINC `($__internal_9_$__cuda_sm70_shflsync_idx_p) ;  /* 0x0000130000007944 */ /* 0x01cfea0003c00000 */
[----:B------:R-:W-:Y:S01]  /*18e40*/  IMAD.MOV.U32 R7, RZ, RZ, R0 ;  /* 0x000000ffff077224 */ /* 0x000fe200078e0000 */
[----:B------:R-:W-:Y:S01]  /*18e50*/  MOV R3, 0x3 ;  /* 0x0000000300037802 */ /* 0x000fe20000000f00 */
[----:B------:R-:W-:Y:S01]  /*18e60*/  IMAD.MOV.U32 R5, RZ, RZ, R12 ;  /* 0x000000ffff057224 */ /* 0x000fe200078e000c */
[----:B------:R-:W-:-:S02]  /*18e70*/  MOV R0, 0x1c1f ;  /* 0x00001c1f00007802 */ /* 0x000fc40000000f00 */
[----:B------:R-:W-:Y:S02]  /*18e80*/  MOV R2, 0x18ea0 ;  /* 0x00018ea000027802 */ /* 0x000fe40000000f00 */
[----:B------:R-:W-:Y:S05]  /*18e90*/  CALL.REL.NOINC `($__internal_9_$__cuda_sm70_shflsync_idx_p) ;  /* 0x000012a000007944 */ /* 0x000fea0003c00000 */
[----:B------:R-:W-:Y:S05]  /*18ea0*/  BRA `(.L_x_654) ;  /* 0xfffea5e000007947 */ /* 0x000fea000383ffff */
.L_x_575:
[----:B------:R1:W5:Y:S01]  /*18eb0*/  LDL R0, [R1+0x4] ;  /* 0x0000040001007983 */ /* 0x0003620000100800 */
[----:B--2---:R-:W-:Y:S02]  /*18ec0*/  MOV R3, 0x2 ;  /* 0x0000000200037802 */ /* 0x004fe40000000f00 */
[----:B------:R-:W-:Y:S02]  /*18ed0*/  MOV R2, 0x18ef0 ;  /* 0x00018ef000027802 */ /* 0x000fe40000000f00 */
[----:B-1---5:R-:W-:Y:S05]  /*18ee0*/  CALL.REL.NOINC `($__internal_8_$__cuda_sm70_shflsync_bfly_p) ;  /* 0x0000121000007944 */ /* 0x022fea0003c00000 */
[----:B------:R-:W-:Y:S05]  /*18ef0*/  BRA `(.L_x_655) ;  /* 0xffff9f2000007947 */ /* 0x000fea000383ffff */
.L_x_576:
[----:B------:R-:W-:Y:S01]  /*18f00*/  IMAD.MOV.U32 R0, RZ, RZ, R5 ;  /* 0x000000ffff007224 */ /* 0x000fe200078e0005 */
[----:B------:R-:W-:Y:S02]  /*18f10*/  MOV R3, 0x1 ;  /* 0x0000000100037802 */ /* 0x000fe40000000f00 */
[----:B------:R-:W-:Y:S02]  /*18f20*/  MOV R2, 0x18f40 ;  /* 0x00018f4000027802 */ /* 0x000fe40000000f00 */
[----:B------:R-:W-:Y:S05]  /*18f30*/  CALL.REL.NOINC `($__internal_8_$__cuda_sm70_shflsync_bfly_p) ;  /* 0x000011c000007944 */ /* 0x000fea0003c00000 */
[----:B------:R-:W-:Y:S02]  /*18f40*/  FADD.FTZ R5, R5, R0 ;  /* 0x0000000005057221 */ /* 0x000fe40000010000 */
[----:B------:R1:W5:Y:S01]  /*18f50*/  LDL R0, [R1] ;  /* 0x0000000001007983 */ /* 0x0003620000100800 */
[----:B------:R-:W-:Y:S02]  /*18f60*/  MOV R3, 0x2 ;  /* 0x0000000200037802 */ /* 0x000fe40000000f00 */
[----:B------:R-:W-:-:S02]  /*18f70*/  MOV R2, 0x18f90 ;  /* 0x00018f9000027802 */ /* 0x000fc40000000f00 */
[----:B-1---5:R-:W-:Y:S05]  /*18f80*/  CALL.REL.NOINC `($__internal_8_$__cuda_sm70_shflsync_bfly_p) ;  /* 0x0000117000007944 */ /* 0x022fea0003c00000 */
[----:B------:R-:W2:Y:S01]  /*18f90*/  LDL.LU R2, [R1] ;  /* 0x0000000001027983 */ /* 0x000ea20000300800 */
[----:B------:R-:W-:Y:S01]  /*18fa0*/  MOV R3, 0x1 ;  /* 0x0000000100037802 */ /* 0x000fe20000000f00 */
[----:B--2---:R-:W-:Y:S01]  /*18fb0*/  FADD.FTZ R7, R2, R0 ;  /* 0x0000000002077221 */ /* 0x004fe20000010000 */
[----:B------:R-:W-:-:S04]  /*18fc0*/  MOV R2, 0x18ff0 ;  /* 0x00018ff000027802 */ /* 0x000fc80000000f00 */
[----:B------:R-:W-:Y:S02]  /*18fd0*/  MOV R0, R7 ;  /* 0x0000000700007202 */ /* 0x000fe40000000f00 */
[----:B------:R-:W-:Y:S05]  /*18fe0*/  CALL.REL.NOINC `($__internal_8_$__cuda_sm70_shflsync_bfly_p) ;  /* 0x0000111000007944 */ /* 0x000fea0003c00000 */
[----:B------:R-:W-:Y:S02]  /*18ff0*/  FADD.FTZ R4, R7, R0 ;  /* 0x0000000007047221 */ /* 0x000fe40000010000 */
[----:B------:R1:W5:Y:S01]  /*19000*/  LDL R0, [R1+0x8] ;  /* 0x0000080001007983 */ /* 0x0003620000100800 */
[----:B------:R-:W-:Y:S02]  /*19010*/  MOV R3, 0x2 ;  /* 0x0000000200037802 */ /* 0x000fe40000000f00 */
[----:B------:R-:W-:Y:S02]  /*19020*/  MOV R2, 0x19040 ;  /* 0x0001904000027802 */ /* 0x000fe40000000f00 */
[----:B-1---5:R-:W-:Y:S05]  /*19030*/  CALL.REL.NOINC `($__internal_8_$__cuda_sm70_shflsync_bfly_p) ;  /* 0x000010c000007944 */ /* 0x022fea0003c00000 */
[----:B------:R-:W2:Y:S01]  /*19040*/  LDL.LU R2, [R1+0x8] ;  /* 0x0000080001027983 */ /* 0x000ea20000300800 */
        /* <DEDUP_REMOVED lines=16> */
[----:B------:R-:W-:Y:S01]  /*19150*/  MOV R8, R0 ;  /* 0x0000000000087202 */ /* 0x000fe20000000f00 */
[----:B------:R-:W-:Y:S05]  /*19160*/  BRA `(.L_x_656) ;  /* 0xffff9de000007947 */ /* 0x000fea000383ffff */
.L_x_583:
[----:B-1234-:R-:W-:Y:S01]  /*19170*/  IMAD.MOV.U32 R5, RZ, RZ, R12 ;  /* 0x000000ffff057224 */ /* 0x01efe200078e000c */
[----:B------:R-:W-:Y:S01]  /*19180*/  MOV R3, RZ ;  /* 0x000000ff00037202 */ /* 0x000fe20000000f00 */
[----:B------:R-:W-:Y:S01]  /*19190*/  IMAD.MOV.U32 R0, RZ, RZ, 0x1c1f ;  /* 0x00001c1fff007424 */ /* 0x000fe200078e00ff */
[----:B------:R-:W-:Y:S02]  /*191a0*/  MOV R2, 0x191c0 ;  /* 0x000191c000027802 */ /* 0x000fe40000000f00 */
[----:B------:R-:W-:Y:S05]  /*191b0*/  CALL.REL.NOINC `($__internal_9_$__cuda_sm70_shflsync_idx_p) ;  /* 0x00000f8000007944 */ /* 0x000fea0003c00000 */
[----:B------:R-:W-:Y:S01]  /*191c0*/  MOV R10, R0 ;  /* 0x00000000000a7202 */ /* 0x000fe20000000f00 */
[----:B------:R-:W-:Y:S05]  /*191d0*/  BRA `(.L_x_657) ;  /* 0xffffb82000007947 */ /* 0x000fea000383ffff */
.L_x_584:
[----:B------:R-:W-:Y:S01]  /*191e0*/  IMAD.MOV.U32 R5, RZ, RZ, R13 ;  /* 0x000000ffff057224 */ /* 0x000fe200078e000d */
[----:B------:R-:W-:Y:S01]  /*191f0*/  MOV R3, RZ ;  /* 0x000000ff00037202 */ /* 0x000fe20000000f00 */
[----:B------:R-:W-:Y:S01]  /*19200*/  IMAD.MOV.U32 R0, RZ, RZ, 0x1c1f ;  /* 0x00001c1fff007424 */ /* 0x000fe200078e00ff */
[----:B------:R-:W-:Y:S02]  /*19210*/  MOV R2, 0x19230 ;  /* 0x0001923000027802 */ /* 0x000fe40000000f00 */
[----:B-12---:R-:W-:Y:S05]  /*19220*/  CALL.REL.NOINC `($__internal_9_$__cuda_sm70_shflsync_idx_p) ;  /* 0x00000f1000007944 */ /* 0x006fea0003c00000 */
[----:B------:R-:W-:Y:S05]  /*19230*/  BRA `(.L_x_658) ;  /* 0xffffb7e000007947 */ /* 0x000fea000383ffff */
.L_x_587:
[----:B------:R-:W-:Y:S01]  /*19240*/  IMAD.MOV.U32 R5, RZ, RZ, R12 ;  /* 0x000000ffff057224 */ /* 0x000fe200078e000c */
[----:B--2---:R-:W-:Y:S01]  /*19250*/  MOV R3, 0x1 ;  /* 0x0000000100037802 */ /* 0x004fe20000000f00 */
        /* <DEDUP_REMOVED lines=10> */
.L_x_590:
[----:B------:R-:W-:Y:S01]  /*19300*/  IMAD.MOV.U32 R5, RZ, RZ, R12 ;  /* 0x000000ffff057224 */ /* 0x000fe200078e000c */
[----:B-1----:R-:W-:Y:S01]  /*19310*/  MOV R3, 0x2 ;  /* 0x0000000200037802 */ /* 0x002fe20000000f00 */
[----:B----4-:R-:W-:Y:S01]  /*19320*/  IMAD.MOV.U32 R0, RZ, RZ, 0x1c1f ;  /* 0x00001c1fff007424 */ /* 0x010fe200078e00ff */
[----:B------:R-:W-:Y:S02]  /*19330*/  MOV R2, 0x19350 ;  /* 0x0001935000027802 */ /* 0x000fe40000000f00 */
[----:B--23--:R-:W-:Y:S05]  /*19340*/  CALL.REL.NOINC `($__internal_9_$__cuda_sm70_shflsync_idx_p) ;  /* 0x00000df000007944 */ /* 0x00cfea0003c00000 */
[----:B------:R-:W-:Y:S01]  /*19350*/  MOV R10, R0 ;  /* 0x00000000000a7202 */ /* 0x000fe20000000f00 */
[----:B------:R-:W-:Y:S05]  /*19360*/  BRA `(.L_x_660) ;  /* 0xffffb9b000007947 */ /* 0x000fea000383ffff */
.L_x_591:
[----:B------:R-:W-:Y:S01]  /*19370*/  IMAD.MOV.U32 R5, RZ, RZ, R13 ;  /* 0x000000ffff057224 */ /* 0x000fe200078e000d */
[----:B------:R-:W-:Y:S01]  /*19380*/  MOV R3, 0x2 ;  /* 0x0000000200037802 */ /* 0x000fe20000000f00 */
[----:B----4-:R-:W-:Y:S01]  /*19390*/  IMAD.MOV.U32 R0, RZ, RZ, 0x1c1f ;  /* 0x00001c1fff007424 */ /* 0x010fe200078e00ff */
[----:B------:R-:W-:Y:S02]  /*193a0*/  MOV R2, 0x193c0 ;  /* 0x000193c000027802 */ /* 0x000fe40000000f00 */
[----:B-123--:R-:W-:Y:S05]  /*193b0*/  CALL.REL.NOINC `($__internal_9_$__cuda_sm70_shflsync_idx_p) ;  /* 0x00000d8000007944 */ /* 0x00efea0003c00000 */
[----:B------:R-:W-:Y:S05]  /*193c0*/  BRA `(.L_x_661) ;  /* 0xffffb97000007947 */ /* 0x000fea000383ffff */
.L_x_594:
[----:B------:R-:W-:Y:S01]  /*193d0*/  IMAD.MOV.U32 R5, RZ, RZ, R12 ;  /* 0x000000ffff057224 */ /* 0x000fe200078e000c */
[----:B-1----:R-:W-:Y:S01]  /*193e0*/  MOV R3, 0x3 ;  /* 0x0000000300037802 */ /* 0x002fe20000000f00 */
        /* <DEDUP_REMOVED lines=10> */
.L_x_596:
[----:B------:R-:W-:Y:S01]  /*19490*/  IMAD.MOV.U32 R5, RZ, RZ, R12 ;  /* 0x000000ffff057224 */ /* 0x000fe200078e000c */
[----:B------:R-:W-:Y:S01]  /*194a0*/  MOV R3, RZ ;  /* 0x000000ff00037202 */ /* 0x000fe20000000f00 */
[----:B------:R-:W-:Y:S01]  /*194b0*/  IMAD.MOV.U32 R0, RZ, RZ, 0x1c1f ;  /* 0x00001c1fff007424 */ /* 0x000fe200078e00ff */
[----:B------:R-:W-:Y:S02]  /*194c0*/  MOV R2, 0x194e0 ;  /* 0x000194e000027802 */ /* 0x000fe40000000f00 */
[----:B------:R-:W-:Y:S05]  /*194d0*/  CALL.REL.NOINC `($__internal_9_$__cuda_sm70_shflsync_idx_p) ;  /* 0x00000c6000007944 */ /* 0x000fea0003c00000 */
[----:B------:R-:W-:Y:S01]  /*194e0*/  MOV R4, R0 ;  /* 0x0000000000047202 */ /* 0x000fe20000000f00 */
[----:B------:R-:W-:Y:S05]  /*194f0*/  BRA `(.L_x_663) ;  /* 0xffffbd6000007947 */ /* 0x000fea000383ffff */
.L_x_597:
[----:B------:R-:W-:Y:S01]  /*19500*/  IMAD.MOV.U32 R5, RZ, RZ, R13 ;  /* 0x000000ffff057224 */ /* 0x000fe200078e000d */
[----:B------:R-:W-:Y:S01]  /*19510*/  MOV R3, RZ ;  /* 0x000000ff00037202 */ /* 0x000fe20000000f00 */
[----:B------:R-:W-:Y:S01]  /*19520*/  IMAD.MOV.U32 R0, RZ, RZ, 0x1c1f ;  /* 0x00001c1fff007424 */ /* 0x000fe200078e00ff */
[----:B------:R-:W-:Y:S02]  /*19530*/  MOV R2, 0x19550 ;  /* 0x0001955000027802 */ /* 0x000fe40000000f00 */
[----:B-12---:R-:W-:Y:S05]  /*19540*/  CALL.REL.NOINC `($__internal_9_$__cuda_sm70_shflsync_idx_p) ;  /* 0x00000bf000007944 */ /* 0x006fea0003c00000 */
[----:B------:R-:W-:Y:S05]  /*19550*/  BRA `(.L_x_664) ;  /* 0xffffbd2000007947 */ /* 0x000fea000383ffff */
.L_x_600:
[----:B------:R-:W-:Y:S01]  /*19560*/  IMAD.MOV.U32 R5, RZ, RZ, R12 ;  /* 0x000000ffff057224 */ /* 0x000fe200078e000c */
[----:B----4-:R-:W-:Y:S01]  /*19570*/  MOV R3, 0x1 ;  /* 0x0000000100037802 */ /* 0x010fe20000000f00 */
[----:B------:R-:W-:Y:S01]  /*19580*/  IMAD.MOV.U32 R0, RZ, RZ, 0x1c1f ;  /* 0x00001c1fff007424 */ /* 0x000fe200078e00ff */
[----:B------:R-:W-:-:S02]  /*19590*/  MOV R2, 0x195b0 ;  /* 0x000195b000027802 */ /* 0x000fc40000000f00 */
[----:B-123--:R-:W-:Y:S05]  /*195a0*/  CALL.REL.NOINC `($__internal_9_$__cuda_sm70_shflsync_idx_p) ;  /* 0x00000b9000007944 */ /* 0x00efea0003c00000 */
[----:B------:R-:W-:Y:S01]  /*195b0*/  IMAD.MOV.U32 R4, RZ, RZ, R0 ;  /* 0x000000ffff047224 */ /* 0x000fe200078e0000 */
[----:B------:R-:W-:Y:S01]  /*195c0*/  MOV R3, 0x1 ;  /* 0x0000000100037802 */ /* 0x000fe20000000f00 */
[----:B------:R-:W-:Y:S01]  /*195d0*/  IMAD.MOV.U32 R5, RZ, RZ, R13 ;  /* 0x000000ffff057224 */ /* 0x000fe200078e000d */
[----:B------:R-:W-:-:S02]  /*195e0*/  MOV R0, 0x1c1f ;  /* 0x00001c1f00007802 */ /* 0x000fc40000000f00 */
[----:B------:R-:W-:Y:S02]  /*195f0*/  MOV R2, 0x19610 ;  /* 0x0001961000027802 */ /* 0x000fe40000000f00 */
[----:B------:R-:W-:Y:S05]  /*19600*/  CALL.REL.NOINC `($__internal_9_$__cuda_sm70_shflsync_idx_p) ;  /* 0x00000b3000007944 */ /* 0x000fea0003c00000 */
[----:B------:R-:W-:Y:S05]  /*19610*/  BRA `(.L_x_665) ;  /* 0xffffc1e000007947 */ /* 0x000fea000383ffff */
.L_x_603:
[----:B------:R-:W-:Y:S01]  /*19620*/  IMAD.MOV.U32 R5, RZ, RZ, R12 ;  /* 0x000000ffff057224 */ /* 0x000fe200078e000c */
[----:B----4-:R-:W-:Y:S01]  /*19630*/  MOV R3, 0x2 ;  /* 0x0000000200037802 */ /* 0x010fe20000000f00 */
[----:B------:R-:W-:Y:S01]  /*19640*/  IMAD.MOV.U32 R0, RZ, RZ, 0x1c1f ;  /* 0x00001c1fff007424 */ /* 0x000fe200078e00ff */
[----:B------:R-:W-:Y:S02]  /*19650*/  MOV R2, 0x19670 ;  /* 0x0001967000027802 */ /* 0x000fe40000000f00 */
[----:B-123--:R-:W-:Y:S05]  /*19660*/  CALL.REL.NOINC `($__internal_9_$__cuda_sm70_shflsync_idx_p) ;  /* 0x00000ad000007944 */ /* 0x00efea0003c00000 */
[----:B------:R-:W-:Y:S01]  /*19670*/  MOV R4, R0 ;  /* 0x0000000000047202 */ /* 0x000fe20000000f00 */
[----:B------:R-:W-:Y:S05]  /*19680*/  BRA `(.L_x_666) ;  /* 0xffffc6e000007947 */ /* 0x000fea000383ffff */
.L_x_604:
[----:B------:R-:W-:Y:S01]  /*19690*/  IMAD.MOV.U32 R5, RZ, RZ, R13 ;  /* 0x000000ffff057224 */ /* 0x000fe200078e000d */
[----:B----4-:R-:W-:Y:S01]  /*196a0*/  MOV R3, 0x2 ;  /* 0x0000000200037802 */ /* 0x010fe20000000f00 */
[----:B------:R-:W-:Y:S01]  /*196b0*/  IMAD.MOV.U32 R0, RZ, RZ, 0x1c1f ;  /* 0x00001c1fff007424 */ /* 0x000fe200078e00ff */
[----:B------:R-:W-:Y:S02]  /*196c0*/  MOV R2, 0x196e0 ;  /* 0x000196e000027802 */ /* 0x000fe40000000f00 */
[----:B-123--:R-:W-:Y:S05]  /*196d0*/  CALL.REL.NOINC `($__internal_9_$__cuda_sm70_shflsync_idx_p) ;  /* 0x00000a6000007944 */ /* 0x00efea0003c00000 */
[----:B------:R-:W-:Y:S05]  /*196e0*/  BRA `(.L_x_667) ;  /* 0xffffc6a000007947 */ /* 0x000fea000383ffff */
.L_x_607:
[----:B------:R-:W-:Y:S01]  /*196f0*/  IMAD.MOV.U32 R5, RZ, RZ, R12 ;  /* 0x000000ffff057224 */ /* 0x000fe200078e000c */
[----:B---3--:R-:W-:Y:S01]  /*19700*/  MOV R3, 0x3 ;  /* 0x0000000300037802 */ /* 0x008fe20000000f00 */
[----:B-1----:R-:W-:Y:S01]  /*19710*/  IMAD.MOV.U32 R0, RZ, RZ, 0x1c1f ;  /* 0x00001c1fff007424 */ /* 0x002fe200078e00ff */
[----:B------:R-:W-:-:S02]  /*19720*/  MOV R2, 0x19740 ;  /* 0x0001974000027802 */ /* 0x000fc40000000f00 */
[----:B--2-4-:R-:W-:Y:S05]  /*19730*/  CALL.REL.NOINC `($__internal_9_$__cuda_sm70_shflsync_idx_p) ;  /* 0x00000a0000007944 */ /* 0x014fea0003c00000 */
[----:B------:R-:W-:Y:S01]  /*19740*/  IMAD.MOV.U32 R4, RZ, RZ, R0 ;  /* 0x000000ffff047224 */ /* 0x000fe200078e0000 */
[----:B------:R-:W-:Y:S01]  /*19750*/  MOV R3, 0x3 ;  /* 0x0000000300037802 */ /* 0x000fe20000000f00 */
[----:B------:R-:W-:Y:S01]  /*19760*/  IMAD.MOV.U32 R5, RZ, RZ, R13 ;  /* 0x000000ffff057224 */ /* 0x000fe200078e000d */
[----:B------:R-:W-:-:S02]  /*19770*/  MOV R0, 0x1c1f ;  /* 0x00001c1f00007802 */ /* 0x000fc40000000f00 */
[----:B------:R-:W-:Y:S02]  /*19780*/  MOV R2, 0x197a0 ;  /* 0x000197a000027802 */ /* 0x000fe40000000f00 */
[----:B------:R-:W-:Y:S05]  /*19790*/  CALL.REL.NOINC `($__internal_9_$__cuda_sm70_shflsync_idx_p) ;  /* 0x000009a000007944 */ /* 0x000fea0003c00000 */
[----:B------:R-:W-:Y:S05]  /*197a0*/  BRA `(.L_x_668) ;  /* 0xffffcb7000007947 */ /* 0x000fea000383ffff */
.L_x_611:
[----:B------:R-:W-:Y:S01]  /*197b0*/  IMAD.MOV.U32 R5, RZ, RZ, R9 ;  /* 0x000000ffff057224 */ /* 0x000fe200078e0009 */
[----:B------:R-:W-:Y:S01]  /*197c0*/  MOV R3, RZ ;  /* 0x000000ff00037202 */ /* 0x000fe20000000f00 */
[----:B------:R-:W-:Y:S01]  /*197d0*/  IMAD.MOV.U32 R0, RZ, RZ, 0x1c1f ;  /* 0x00001c1fff007424 */ /* 0x000fe200078e00ff */
[----:B------:R-:W-:Y:S02]  /*197e0*/  MOV R2, 0x19800 ;  /* 0x0001980000027802 */ /* 0x000fe40000000f00 */
[----:B------:R-:W-:Y:S05]  /*197f0*/  CALL.REL.NOINC `($__internal_9_$__cuda_sm70_shflsync_idx_p) ;  /* 0x0000094000007944 */ /* 0x000fea0003c00000 */
[----:B------:R-:W-:Y:S01]  /*19800*/  MOV R8, R0 ;  /* 0x0000000000087202 */ /* 0x000fe20000000f00 */
[----:B------:R-:W-:Y:S05]  /*19810*/  BRA `(.L_x_669) ;  /* 0xffffd88000007947 */ /* 0x000fea000383ffff */
.L_x_612:
[----:B------:R-:W-:Y:S01]  /*19820*/  IMAD.MOV.U32 R5, RZ, RZ, R12 ;  /* 0x000000ffff057224 */ /* 0x000fe200078e000c */
[----:B------:R-:W-:Y:S01]  /*19830*/  MOV R3, RZ ;  /* 0x000000ff00037202 */ /* 0x000fe20000000f00 */
[----:B------:R-:W-:Y:S01]  /*19840*/  IMAD.MOV.U32 R0, RZ, RZ, 0x1c1f ;  /* 0x00001c1fff007424 */ /* 0x000fe200078e00ff */
[----:B------:R-:W-:Y:S02]  /*19850*/  MOV R2, 0x19870 ;  /* 0x0001987000027802 */ /* 0x000fe40000000f00 */
[----:B-12---:R-:W-:Y:S05]  /*19860*/  CALL.REL.NOINC `($__internal_9_$__cuda_sm70_shflsync_idx_p) ;  /* 0x000008d000007944 */ /* 0x006fea0003c00000 */
[----:B------:R-:W-:Y:S05]  /*19870*/  BRA `(.L_x_670) ;  /* 0xffffd84000007947 */ /* 0x000fea000383ffff */
.L_x_615:
        /* <DEDUP_REMOVED lines=12> */
.L_x_618:
[----:B-1----:R-:W-:Y:S01]  /*19940*/  IMAD.MOV.U32 R5, RZ, RZ, R9 ;  /* 0x000000ffff057224 */ /* 0x002fe200078e0009 */
[----:B------:R-:W-:Y:S01]  /*19950*/  MOV R3, 0x2 ;  /* 0x0000000200037802 */ /* 0x000fe20000000f00 */
[----:B----4-:R-:W-:Y:S01]  /*19960*/  IMAD.MOV.U32 R0, RZ, RZ, 0x1c1f ;  /* 0x00001c1fff007424 */ /* 0x010fe200078e00ff */
[----:B------:R-:W-:Y:S02]  /*19970*/  MOV R2, 0x19990 ;  /* 0x0001999000027802 */ /* 0x000fe40000000f00 */
[----:B--23--:R-:W-:Y:S05]  /*19980*/  CALL.REL.NOINC `($__internal_9_$__cuda_sm70_shflsync_idx_p) ;  /* 0x000007b000007944 */ /* 0x00cfea0003c00000 */
[----:B------:R-:W-:Y:S01]  /*19990*/  MOV R8, R0 ;  /* 0x0000000000087202 */ /* 0x000fe20000000f00 */
[----:B------:R-:W-:Y:S05]  /*199a0*/  BRA `(.L_x_672) ;  /* 0xffffda2000007947 */ /* 0x000fea000383ffff */
.L_x_619:
[----:B------:R-:W-:Y:S01]  /*199b0*/  IMAD.MOV.U32 R5, RZ, RZ, R12 ;  /* 0x000000ffff057224 */ /* 0x000fe200078e000c */
[----:B------:R-:W-:Y:S01]  /*199c0*/  MOV R3, 0x2 ;  /* 0x0000000200037802 */ /* 0x000fe20000000f00 */
[----:B----4-:R-:W-:Y:S01]  /*199d0*/  IMAD.MOV.U32 R0, RZ, RZ, 0x1c1f ;  /* 0x00001c1fff007424 */ /* 0x010fe200078e00ff */
[----:B------:R-:W-:Y:S02]  /*199e0*/  MOV R2, 0x19a00 ;  /* 0x00019a0000027802 */ /* 0x000fe40000000f00 */
[----:B-123--:R-:W-:Y:S05]  /*199f0*/  CALL.REL.NOINC `($__internal_9_$__cuda_sm70_shflsync_idx_p) ;  /* 0x0000074000007944 */ /* 0x00efea0003c00000 */
[----:B------:R-:W-:Y:S05]  /*19a00*/  BRA `(.L_x_673) ;  /* 0xffffd9e000007947 */ /* 0x000fea000383ffff */
.L_x_622:
        /* <DEDUP_REMOVED lines=12> */
.L_x_624:
[----:B------:R-:W-:Y:S01]  /*19ad0*/  IMAD.MOV.U32 R5, RZ, RZ, R74 ;  /* 0x000000ffff057224 */ /* 0x000fe200078e004a */
[----:B------:R-:W-:Y:S01]  /*19ae0*/  MOV R3, RZ ;  /* 0x000000ff00037202 */ /* 0x000fe20000000f00 */
[----:B------:R-:W-:Y:S01]  /*19af0*/  IMAD.MOV.U32 R0, RZ, RZ, 0x1f ;  /* 0x0000001fff007424 */ /* 0x000fe200078e00ff */
[----:B------:R-:W-:Y:S02]  /*19b00*/  MOV R2, 0x19b20 ;  /* 0x00019b2000027802 */ /* 0x000fe40000000f00 */
[----:B--2---:R-:W-:Y:S05]  /*19b10*/  CALL.REL.NOINC `($__internal_9_$__cuda_sm70_shflsync_idx_p) ;  /* 0x0000062000007944 */ /* 0x004fea0003c00000 */
[----:B------:R-:W-:Y:S01]  /*19b20*/  MOV R9, R0 ;  /* 0x0000000000097202 */ /* 0x000fe20000000f00 */
[----:B------:R-:W-:Y:S05]  /*19b30*/  BRA `(.L_x_675) ;  /* 0xffffdc8000007947 */ /* 0x000fea000383ffff */
.L_x_625:
[----:B------:R-:W-:Y:S01]  /*19b40*/  IMAD.MOV.U32 R5, RZ, RZ, R74 ;  /* 0x000000ffff057224 */ /* 0x000fe200078e004a */
[----:B------:R-:W-:Y:S01]  /*19b50*/  MOV R3, 0x1 ;  /* 0x0000000100037802 */ /* 0x000fe20000000f00 */
[----:B------:R-:W-:Y:S01]  /*19b60*/  IMAD.MOV.U32 R0, RZ, RZ, 0x1f ;  /* 0x0000001fff007424 */ /* 0x000fe200078e00ff */
[----:B------:R-:W-:Y:S02]  /*19b70*/  MOV R2, 0x19b90 ;  /* 0x00019b9000027802 */ /* 0x000fe40000000f00 */
[----:B-12---:R-:W-:Y:S05]  /*19b80*/  CALL.REL.NOINC `($__internal_9_$__cuda_sm70_shflsync_idx_p) ;  /* 0x000005b000007944 */ /* 0x006fea0003c00000 */
[----:B------:R-:W-:Y:S01]  /*19b90*/  MOV R8, R0 ;  /* 0x0000000000087202 */ /* 0x000fe20000000f00 */
[----:B------:R-:W-:Y:S05]  /*19ba0*/  BRA `(.L_x_676) ;  /* 0xffffdc3000007947 */ /* 0x000fea000383ffff */
.L_x_626:
[----:B------:R-:W-:Y:S02]  /*19bb0*/  MOV R2, 0x1 ;  /* 0x0000000100027802 */ /* 0x000fe40000000f00 */
[----:B------:R-:W-:-:S02]  /*19bc0*/  MOV R3, 0x19be0 ;  /* 0x00019be000037802 */ /* 0x000fc40000000f00 */
[----:B-1234-:R-:W-:Y:S05]  /*19bd0*/  CALL.REL.NOINC `($__internal_10_$__cuda_sm70_shflsync_up_p) ;  /* 0x000005b000007944 */ /* 0x01efea0003c00000 */
[----:B------:R-:W-:Y:S05]  /*19be0*/  BRA `(.L_x_677) ;  /* 0xffffdd2000007947 */ /* 0x000fea000383ffff */
.L_x_627:
[----:B------:R-:W-:Y:S02]  /*19bf0*/  MOV R2, 0x2 ;  /* 0x0000000200027802 */ /* 0x000fe40000000f00 */
[----:B------:R-:W-:-:S02]  /*19c00*/  MOV R3, 0x19c20 ;  /* 0x00019c2000037802 */ /* 0x000fc40000000f00 */
[----:B--2-4-:R-:W-:Y:S05]  /*19c10*/  CALL.REL.NOINC `($__internal_10_$__cuda_sm70_shflsync_up_p) ;  /* 0x0000057000007944 */ /* 0x014fea0003c00000 */
        /* <DEDUP_REMOVED lines=23> */
.L_x_631:
[----:B------:R-:W-:Y:S02]  /*19d90*/  MOV R2, 0x1 ;  /* 0x0000000100027802 */ /* 0x000fe40000000f00 */
[----:B------:R-:W-:Y:S02]  /*19da0*/  MOV R3, 0x19dc0 ;  /* 0x00019dc000037802 */ /* 0x000fe40000000f00 */
[----:B------:R-:W-:Y:S05]  /*19db0*/  CALL.REL.NOINC `($__internal_10_$__cuda_sm70_shflsync_up_p) ;  /* 0x000003d000007944 */ /* 0x000fea0003c00000 */
[----:B------:R-:W-:Y:S01]  /*19dc0*/  MOV R2, R4 ;  /* 0x0000000400027202 */ /* 0x000fe20000000f00 */
[----:B------:R-:W-:Y:S05]  /*19dd0*/  BRA `(.L_x_679) ;  /* 0xffffdd9000007947 */ /* 0x000fea000383ffff */
.L_x_632:
        /* <DEDUP_REMOVED lines=26> */
.L_x_634:
[----:B------:R-:W-:Y:S02]  /*19f80*/  SEL R0, RZ, 0x1, P0 ;  /* 0x00000001ff007807 */ /* 0x000fe40000000000 */
[----:B------:R-:W-:Y:S02]  /*19f90*/  MOV R2, 0x19fb0 ;  /* 0x00019fb000027802 */ /* 0x000fe40000000f00 */
[----:B-1----:R-:W-:Y:S05]  /*19fa0*/  CALL.REL.NOINC `($__internal_11_$__cuda_sm70_votesync_ballot) ;  /* 0x0000025000007944 */ /* 0x002fea0003c00000 */
[----:B------:R-:W-:Y:S01]  /*19fb0*/  MOV R10, R0 ;  /* 0x00000000000a7202 */ /* 0x000fe20000000f00 */
[----:B------:R-:W-:Y:S05]  /*19fc0*/  BRA `(.L_x_681) ;  /* 0xffffdd3000007947 */ /* 0x000fea000383ffff */
.L_x_635:
[----:B------:R-:W-:Y:S01]  /*19fd0*/  IMAD.MOV.U32 R5, RZ, RZ, R6 ;  /* 0x000000ffff057224 */ /* 0x000fe200078e0006 */
[----:B------:R-:W-:Y:S01]  /*19fe0*/  MOV R3, R8 ;  /* 0x0000000800037202 */ /* 0x000fe20000000f00 */
[----:B--2---:R-:W-:Y:S01]  /*19ff0*/  IMAD.MOV.U32 R0, RZ, RZ, 0x1f ;  /* 0x0000001fff007424 */ /* 0x004fe200078e00ff */
[----:B------:R-:W-:Y:S02]  /*1a000*/  MOV R2, 0x1a020 ;  /* 0x0001a02000027802 */ /* 0x000fe40000000f00 */
[----:B-1----:R-:W-:Y:S05]  /*1a010*/  CALL.REL.NOINC `($__internal_9_$__cuda_sm70_shflsync_idx_p) ;  /* 0x0000012000007944 */ /* 0x002fea0003c00000 */
[----:B------:R-:W-:Y:S01]  /*1a020*/  IMAD.MOV.U32 R11, RZ, RZ, R0 ;  /* 0x000000ffff0b7224 */ /* 0x000fe200078e0000 */
[----:B------:R-:W-:Y:S01]  /*1a030*/  MOV R3, R8 ;  /* 0x0000000800037202 */ /* 0x000fe20000000f00 */
[----:B------:R-:W-:Y:S01]  /*1a040*/  IMAD.MOV.U32 R5, RZ, RZ, R7 ;  /* 0x000000ffff057224 */ /* 0x000fe200078e0007 */
[----:B------:R-:W-:Y:S02]  /*1a050*/  MOV R0, 0x1f ;  /* 0x0000001f00007802 */ /* 0x000fe40000000f00 */
[----:B------:R-:W-:-:S02]  /*1a060*/  MOV R2, 0x1a080 ;  /* 0x0001a08000027802 */ /* 0x000fc40000000f00 */
[----:B------:R-:W-:Y:S05]  /*1a070*/  CALL.REL.NOINC `($__internal_9_$__cuda_sm70_shflsync_idx_p) ;  /* 0x000000c000007944 */ /* 0x000fea0003c00000 */
[----:B------:R-:W-:Y:S01]  /*1a080*/  MOV R7, R0 ;  /* 0x0000000000077202 */ /* 0x000fe20000000f00 */
[----:B------:R-:W-:Y:S05]  /*1a090*/  BRA `(.L_x_682) ;  /* 0xffffdcd000007947 */ /* 0x000fea000383ffff */
.L_x_638:
[----:B------:R-:W-:Y:S01]  /*1a0a0*/  IMAD.MOV.U32 R5, RZ, RZ, R4 ;  /* 0x000000ffff057224 */ /* 0x000fe200078e0004 */
[----:B--2---:R-:W-:-:S02]  /*1a0b0*/  MOV R0, 0x1f ;  /* 0x0000001f00007802 */ /* 0x004fc40000000f00 */
[----:B------:R-:W-:Y:S02]  /*1a0c0*/  MOV R2, 0x1a0e0 ;  /* 0x0001a0e000027802 */ /* 0x000fe40000000f00 */
[----:B-1-34-:R-:W-:Y:S05]  /*1a0d0*/  CALL.REL.NOINC `($__internal_9_$__cuda_sm70_shflsync_idx_p) ;  /* 0x0000006000007944 */ /* 0x01afea0003c00000 */
[----:B------:R-:W-:Y:S01]  /*1a0e0*/  MOV R13, R0 ;  /* 0x00000000000d7202 */ /* 0x000fe20000000f00 */
[----:B------:R-:W-:Y:S05]  /*1a0f0*/  BRA `(.L_x_637) ;  /* 0xffffdcd000007947 */ /* 0x000fea000383ffff */
        .weak           $__internal_8_$__cuda_sm70_shflsync_bfly_p
        .type           $__internal_8_$__cuda_sm70_shflsync_bfly_p,@function
        .size           $__internal_8_$__cuda_sm70_shflsync_bfly_p,($__internal_9_$__cuda_sm70_shflsync_idx_p - $__internal_8_$__cuda_sm70_shflsync_bfly_p)
$__internal_8_$__cuda_sm70_shflsync_bfly_p:
[----:B------:R-:W-:Y:S04]  /*1a100*/  WARPSYNC R8 ;  /* 0x0000000800007348 */ /* 0x000fe80003800000 */
[----:B------:R1:W2:Y:S02]  /*1a110*/  SHFL.BFLY PT, R0, R0, R3, R9 ;  /* 0x0c00000300007389 */ /* 0x0002a400000e0009 */
[----:B-1----:R-:W-:-:S04]  /*1a120*/  MOV R3, 0x0 ;  /* 0x0000000000037802 */ /* 0x002fc80000000f00 */
[----:B--2---:R-:W-:Y:S05]  /*1a130*/  RET.REL.NODEC R2 `(_ZN7cutlass13device_kernelIN5flash19enable_sm80_to_sm89INS1_16FlashAttnFwdSm80INS1_25CollectiveMainloopFwdSm80ILi4ELi1ELb0EN4cute5tupleIJNS5_1CILi128EEENS7_ILi48EEENS7_ILi96EEEEEELi96ENS_10bfloat16_tEfNS_4arch4Sm80ELb0ELb1ELb1ELb1ELb0ELb0ELb1ELb1EEENS1_21CollectiveEpilogueFwdINS6_IJS8_SA_S9_EEENS6_IJNS7_ILi1EEESI_SI_EEESC_SE_Li128ELb1ELb1ELb1ELb0EEENS1_36VarlenDynamicPersistentTileSchedulerILi128ELi48ELi128ELi128ELb1ELb1ELb0ELb1ELb0ELb1EEEEEEEEEvNT_6ParamsE) ;  /* 0xfffe5ec002007950 */ /* 0x004fea0003c3ffff */
        .weak           $__internal_9_$__cuda_sm70_shflsync_idx_p
        .type           $__internal_9_$__cuda_sm70_shflsync_idx_p,@function
        .size           $__internal_9_$__cuda_sm70_shflsync_idx_p,($__internal_10_$__cuda_sm70_shflsync_up_p - $__internal_9_$__cuda_sm70_shflsync_idx_p)
$__internal_9_$__cuda_sm70_shflsync_idx_p:
[----:B------:R-:W-:-:S04]  /*1a140*/  MOV R15, 0xffffffff ;  /* 0xffffffff000f7802 */ /* 0x000fc80000000f00 */
[----:B------:R-:W-:Y:S04]  /*1a150*/  WARPSYNC R15 ;  /* 0x0000000f00007348 */ /* 0x000fe80003800000 */
[----:B------:R1:W2:Y:S02]  /*1a160*/  SHFL.IDX PT, R0, R5, R3, R0 ;  /* 0x0000000305007389 */ /* 0x0002a400000e0000 */
[----:B-1----:R-:W-:-:S04]  /*1a170*/  MOV R3, 0x0 ;  /* 0x0000000000037802 */ /* 0x002fc80000000f00 */
[----:B--2---:R-:W-:Y:S05]  /*1a180*/  RET.REL.NODEC R2 `(_ZN7cutlass13device_kernelIN5flash19enable_sm80_to_sm89INS1_16FlashAttnFwdSm80INS1_25CollectiveMainloopFwdSm80ILi4ELi1ELb0EN4cute5tupleIJNS5_1CILi128EEENS7_ILi48EEENS7_ILi96EEEEEELi96ENS_10bfloat16_tEfNS_4arch4Sm80ELb0ELb1ELb1ELb1ELb0ELb0ELb1ELb1EEENS1_21CollectiveEpilogueFwdINS6_IJS8_SA_S9_EEENS6_IJNS7_ILi1EEESI_SI_EEESC_SE_Li128ELb1ELb1ELb1ELb0EEENS1_36VarlenDynamicPersistentTileSchedulerILi128ELi48ELi128ELi128ELb1ELb1ELb0ELb1ELb0ELb1EEEEEEEEEvNT_6ParamsE) ;  /* 0xfffe5e7002007950 */ /* 0x004fea0003c3ffff */
        .weak           $__internal_10_$__cuda_sm70_shflsync_up_p
        .type           $__internal_10_$__cuda_sm70_shflsync_up_p,@function
        .size           $__internal_10_$__cuda_sm70_shflsync_up_p,($__internal_11_$__cuda_sm70_votesync_ballot - $__internal_10_$__cuda_sm70_shflsync_up_p)
$__internal_10_$__cuda_sm70_shflsync_up_p:
[----:B------:R-:W-:Y:S02]  /*1a190*/  IMAD.MOV.U32 R4, RZ, RZ, RZ ;  /* 0x000000ffff047224 */ /* 0x000fe400078e00ff */
[----:B------:R-:W-:-:S04]  /*1a1a0*/  IMAD.MOV.U32 R10, RZ, RZ, -0x1 ;  /* 0xffffffffff0a7424 */ /* 0x000fc800078e00ff */
[----:B------:R-:W-:Y:S04]  /*1a1b0*/  WARPSYNC R10 ;  /* 0x0000000a00007348 */ /* 0x000fe80003800000 */
[----:B------:R1:W2:Y:S02]  /*1a1c0*/  SHFL.UP PT, R4, R0, R2, R4 ;  /* 0x0400000200047389 */ /* 0x0002a400000e0004 */
[----:B-1----:R-:W-:Y:S02]  /*1a1d0*/  MOV R2, R3 ;  /* 0x0000000300027202 */ /* 0x002fe40000000f00 */
[----:B------:R-:W-:-:S04]  /*1a1e0*/  MOV R3, 0x0 ;  /* 0x0000000000037802 */ /* 0x000fc80000000f00 */
[----:B--2---:R-:W-:Y:S05]  /*1a1f0*/  RET.REL.NODEC R2 `(_ZN7cutlass13device_kernelIN5flash19enable_sm80_to_sm89INS1_16FlashAttnFwdSm80INS1_25CollectiveMainloopFwdSm80ILi4ELi1ELb0EN4cute5tupleIJNS5_1CILi128EEENS7_ILi48EEENS7_ILi96EEEEEELi96ENS_10bfloat16_tEfNS_4arch4Sm80ELb0ELb1ELb1ELb1ELb0ELb0ELb1ELb1EEENS1_21CollectiveEpilogueFwdINS6_IJS8_SA_S9_EEENS6_IJNS7_ILi1EEESI_SI_EEESC_SE_Li128ELb1ELb1ELb1ELb0EEENS1_36VarlenDynamicPersistentTileSchedulerILi128ELi48ELi128ELi128ELb1ELb1ELb0ELb1ELb0ELb1EEEEEEEEEvNT_6ParamsE) ;  /* 0xfffe5e0002007950 */ /* 0x004fea0003c3ffff */
        .weak           $__internal_11_$__cuda_sm70_votesync_ballot
        .type           $__internal_11_$__cuda_sm70_votesync_ballot,@function
        .size           $__internal_11_$__cuda_sm70_votesync_ballot,(.L_x_1436 - $__internal_11_$__cuda_sm70_votesync_ballot)
$__internal_11_$__cuda_sm70_votesync_ballot:
[----:B------:R-:W-:Y:S01]  /*1a200*/  ISETP.NE.U32.AND P0, PT, R0, 0x1, PT ;  /* 0x000000010000780c */ /* 0x000fe20003f05070 */
[----:B------:R-:W-:-:S04]  /*1a210*/  IMAD.MOV.U32 R3, RZ, RZ, -0x1 ;  /* 0xffffffffff037424 */ /* 0x000fc800078e00ff */
[----:B------:R-:W-:Y:S08]  /*1a220*/  WARPSYNC R3 ;  /* 0x0000000300007348 */ /* 0x000ff00003800000 */
[----:B------:R-:W-:-:S04]  /*1a230*/  VOTE.ANY R0, PT, !P0 ;  /* 0x0000000000007806 */ /* 0x000fc800040e0100 */
[----:B------:R-:W-:Y:S01]  /*1a240*/  LOP3.LUT R0, R0, R3, RZ, 0xc0, !PT ;  /* 0x0000000300007212 */ /* 0x000fe200078ec0ff */
[----:B------:R-:W-:-:S04]  /*1a250*/  IMAD.MOV.U32 R3, RZ, RZ, 0x0 ;  /* 0x00000000ff037424 */ /* 0x000fc800078e00ff */
[----:B------:R-:W-:Y:S05]  /*1a260*/  RET.REL.NODEC R2 `(_ZN7cutlass13device_kernelIN5flash19enable_sm80_to_sm89INS1_16FlashAttnFwdSm80INS1_25CollectiveMainloopFwdSm80ILi4ELi1ELb0EN4cute5tupleIJNS5_1CILi128EEENS7_ILi48EEENS7_ILi96EEEEEELi96ENS_10bfloat16_tEfNS_4arch4Sm80ELb0ELb1ELb1ELb1ELb0ELb0ELb1ELb1EEENS1_21CollectiveEpilogueFwdINS6_IJS8_SA_S9_EEENS6_IJNS7_ILi1EEESI_SI_EEESC_SE_Li128ELb1ELb1ELb1ELb0EEENS1_36VarlenDynamicPersistentTileSchedulerILi128ELi48ELi128ELi128ELb1ELb1ELb0ELb1ELb0ELb1EEEEEEEEEvNT_6ParamsE) ;  /* 0xfffe5d9002007950 */ /* 0x000fea0003c3ffff */
.L_x_683:
        /* <DEDUP_REMOVED lines=9> */
.L_x_1436:


//--------------------- .text._ZN7cutlass13device_kernelIN5flash19enable_sm80_to_sm89INS1_16FlashAttnFwdSm80INS1_25CollectiveMainloopFwdSm80ILi4ELi1ELb0EN4cute5tupleIJNS5_1CILi128EEENS7_ILi48EEENS7_ILi96EEEEEELi96ENS_10bfloat16_tEfNS_4arch4Sm80ELb0ELb1ELb1ELb1ELb0ELb1ELb1ELb1EEENS1_21CollectiveEpilogueFwdINS6_IJS8_SA_S9_EEENS6_IJNS7_ILi1EEESI_SI_EEESC_SE_Li128ELb1ELb1ELb1ELb0EEENS1_36VarlenDynamicPersistentTileSchedulerILi128ELi48ELi128ELi128ELb1ELb1ELb0ELb1ELb0ELb1EEEEEEEEEvNT_6ParamsE --------------------------
	.section	.text._ZN7cutlass13device_kernelIN5flash19enable_sm80_to_sm89INS1_16FlashAttnFwdSm80INS1_25CollectiveMainloopFwdSm80ILi4ELi1ELb0EN4cute5tupleIJNS5_1CILi128EEENS7_ILi48EEENS7_ILi96EEEEEELi96ENS_10bfloat16_tEfNS_4arch4Sm80ELb0ELb1ELb1ELb1ELb0ELb1ELb1ELb1EEENS1_21CollectiveEpilogueFwdINS6_IJS8_SA_S9_EEENS6_IJNS7_ILi1EEESI_SI_EEESC_SE_Li128ELb1ELb1ELb1ELb0EEENS1_36VarlenDynamicPersistentTileSchedulerILi128ELi48ELi128ELi128ELb1ELb1ELb0ELb1ELb0ELb1EEEEEEEEEvNT_6ParamsE,"ax",@progbits
	.sectioninfo	@"SHI_REGISTERS=255"
	.align	128
.text._ZN7cutlass13device_kernelIN5flash19enable_sm80_to_sm89INS1_16FlashAttnFwdSm80INS1_25CollectiveMainloopFwdSm80ILi4ELi1ELb0EN4cute5tupleIJNS5_1CILi128EEENS7_ILi48EEENS7_ILi96EEEEEELi96ENS_10bfloat16_tEfNS_4arch4Sm80ELb0ELb1ELb1ELb1ELb0ELb1ELb1ELb1EEENS1_21CollectiveEpilogueFwdINS6_IJS8_SA_S9_EEENS6_IJNS7_ILi1EEESI_SI_EEESC_SE_Li128ELb1ELb1ELb1ELb0EEENS1_36VarlenDynamicPersistentTileSchedulerILi128ELi48ELi128ELi128ELb1ELb1ELb0ELb1ELb0ELb1EEEEEEEEEvNT_6ParamsE:
        .type           _ZN7cutlass13device_kernelIN5flash19enable_sm80_to_sm89INS1_16FlashAttnFwdSm80INS1_25CollectiveMainloopFwdSm80ILi4ELi1ELb0EN4cute5tupleIJNS5_1CILi128EEENS7_ILi48EEENS7_ILi96EEEEEELi96ENS_10bfloat16_tEfNS_4arch4Sm80ELb0ELb1ELb1ELb1ELb0ELb1ELb1ELb1EEENS1_21CollectiveEpilogueFwdINS6_IJS8_SA_S9_EEENS6_IJNS7_ILi1EEESI_SI_EEESC_SE_Li128ELb1ELb1ELb1ELb0EEENS1_36VarlenDynamicPersistentTileSchedulerILi128ELi48ELi128ELi128ELb1ELb1ELb0ELb1ELb0ELb1EEEEEEEEEvNT_6ParamsE,@function
        .size           _ZN7cutlass13device_kernelIN5flash19enable_sm80_to_sm89INS1_16FlashAttnFwdSm80INS1_25CollectiveMainloopFwdSm80ILi4ELi1ELb0EN4cute5tupleIJNS5_1CILi128EEENS7_ILi48EEENS7_ILi96EEEEEELi96ENS_10bfloat16_tEfNS_4arch4Sm80ELb0ELb1ELb1ELb1ELb0ELb1ELb1ELb1EEENS1_21CollectiveEpilogueFwdINS6_IJS8_SA_S9_EEENS6_IJNS7_ILi1EEESI_SI_EEESC_SE_Li128ELb1ELb1ELb1ELb0EEENS1_36VarlenDynamicPersistentTileSchedulerILi128ELi48ELi128ELi128ELb1ELb1ELb0ELb1ELb0ELb1EEEEEEEEEvNT_6ParamsE,(.L_x_1441 - _ZN7cutlass13device_kernelIN5flash19enable_sm80_to_sm89INS1_16FlashAttnFwdSm80INS1_25CollectiveMainloopFwdSm80ILi4ELi1ELb0EN4cute5tupleIJNS5_1CILi128EEENS7_ILi48EEENS7_ILi96EEEEEELi96ENS_10bfloat16_tEfNS_4arch4Sm80ELb0ELb1ELb1ELb1ELb0ELb1ELb1ELb1EEENS1_21CollectiveEpilogueFwdINS6_IJS8_SA_S9_EEENS6_IJNS7_ILi1EEESI_SI_EEESC_SE_Li128ELb1ELb1ELb1ELb0EEENS1_36VarlenDynamicPersistentTileSchedulerILi128ELi48ELi128ELi128ELb1ELb1ELb0ELb1ELb0ELb1EEEEEEEEEvNT_6ParamsE)
        .other          _ZN7cutlass13device_kernelIN5flash19enable_sm80_to_sm89INS1_16FlashAttnFwdSm80INS1_25CollectiveMainloopFwdSm80ILi4ELi1ELb0EN4cute5tupleIJNS5_1CILi128EEENS7_ILi48EEENS7_ILi96EEEEEELi96ENS_10bfloat16_tEfNS_4arch4Sm80ELb0ELb1ELb1ELb1ELb0ELb1ELb1ELb1EEENS1_21CollectiveEpilogueFwdINS6_IJS8_SA_S9_EEENS6_IJNS7_ILi1EEESI_SI_EEESC_SE_Li128ELb1ELb1ELb1ELb0EEENS1_36VarlenDynamicPersistentTileSchedulerILi128ELi48ELi128ELi128ELb1ELb1ELb0ELb1ELb0ELb1EEEEEEEEEvNT_6ParamsE,@"STO_CUDA_ENTRY STV_DEFAULT"
_ZN7cutlass13device_kernelIN5flash19enable_sm80_to_sm89INS1_16FlashAttnFwdSm80INS1_25CollectiveMainloopFwdSm80ILi4ELi1ELb0EN4cute5tupleIJNS5_1CILi128EEENS7_ILi48EEENS7_ILi96EEEEEELi96ENS_10bfloat16_tEfNS_4arch4Sm80ELb0ELb1ELb1ELb1ELb0ELb1ELb1ELb1EEENS1_21CollectiveEpilogueFwdINS6_IJS8_SA_S9_EEENS6_IJNS7_ILi1EEESI_SI_EEESC_SE_Li128ELb1ELb1ELb1ELb0EEENS1_36VarlenDynamicPersistentTileSchedulerILi128ELi48ELi128ELi128ELb1ELb1ELb0ELb1ELb0ELb1EEEEEEEEEvNT_6ParamsE:
        /* <DEDUP_REMOVED lines=54> */
.L_x_689:
        /* <DEDUP_REMOVED lines=16> */
.L_x_951:
        /* <DEDUP_REMOVED lines=16> */
.L_x_952:
[----:B--2---:R-:W-:-:S05]  /*0560*/  IMAD R0, R0, c[0x0][0x538], RZ ;  /* 0x00014e0000007a24 */ /* 0x004fca00078e02ff */
[----:B------:R-:W-:-:S04]  /*0570*/  IADD3 R7, R0, R7, RZ ;  /* 0x0000000700077210 */ /* 0x000fc80007ffe0ff */
[----:B------:R-:W-:-:S13]  /*0580*/  ISETP.GT.AND P0, PT, R7, UR4, PT ;  /* 0x0000000407007c0c */ /* 0x000fda000bf04270 */
[----:B-1----:R-:W-:Y:S05]  /*0590*/  @!P0 BRA `(.L_x_689) ;  /* 0xfffffdc000008947 */ /* 0x002fea000383ffff */
.L_x_685:
[----:B------:R-:W-:-:S05]  /*05a0*/  IADD3 R11, -R0, R7, RZ ;  /* 0x00000007000b7210 */ /* 0x000fca0007ffe1ff */
[----:B------:R-:W-:-:S05]  /*05b0*/  IMAD R0, R4, c[0x0][0x538], R11 ;  /* 0x00014e0004007a24 */ /* 0x000fca00078e020b */
[----:B------:R-:W-:Y:S01]  /*05c0*/  ISETP.GT.AND P0, PT, R0, UR4, PT ;  /* 0x0000000400007c0c */ /* 0x000fe2000bf04270 */
[----:B------:R-:W-:-:S12]  /*05d0*/  BRA.DIV ~URZ, `(.L_x_690) ;  /* 0x00024aa27f007947 */ /* 0x000fd8000b800000 */
[----:B------:R-:W-:-:S04]  /*05e0*/  VOTE.ANY R10, PT, !P0 ;  /* 0x00000000000a7806 */ /* 0x000fc800040e0100 */
.L_x_953:
[----:B------:R-:W1:Y:S02]  /*05f0*/  POPC R7, R10 ;  /* 0x0000000a00077309 */ /* 0x000e640000000000 */
[----:B-1----:R-:W-:-:S05]  /*0600*/  IADD3 R0, R7, R6, RZ ;  /* 0x0000000607007210 */ /* 0x002fca0007ffe0ff */
[----:B------:R1:W-:Y:S01]  /*0610*/  STL [R1+0x34], R0 ;  /* 0x0000340001007387 */ /* 0x0003e20000100800 */
[----:B------:R-:W-:Y:S05]  /*0620*/  BRA.DIV ~URZ, `(.L_x_691) ;  /* 0x00024aa27f007947 */ /* 0x000fea000b800000 */
[----:B------:R2:W3:Y:S01]  /*0630*/  SHFL.IDX PT, R12, R9, R7, 0x1f ;  /* 0x00001f07090c7589 */ /* 0x0004e200000e0000 */
[----:B------:R-:W-:-:S03]  /*0640*/  MOV R6, RZ ;  /* 0x000000ff00067202 */ /* 0x000fc60000000f00 */
[----:B------:R2:W4:Y:S04]  /*0650*/  SHFL.IDX PT, R9, R8, R7, 0x1f ;  /* 0x00001f0708097589 */ /* 0x00052800000e0000 */
.L_x_954:
[----:B------:R-:W-:Y:S01]  /*0660*/  ISETP.NE.AND P0, PT, R10, RZ, PT ;  /* 0x000000ff0a00720c */ /* 0x000fe20003f05270 */
[----:B------:R-:W-:-:S12]  /*0670*/  BSSY B0, `(.L_x_692) ;  /* 0x0000005000007945 */ /* 0x000fd80003800000 */
[----:B------:R-:W-:Y:S05]  /*0680*/  @!P0 BRA `(.L_x_693) ;  /* 0x0000003000008947 */ /* 0x000fea0003800000 */
[----:B------:R-:W-:Y:S01]  /*0690*/  IADD3 R3, R7, -0x1, RZ ;  /* 0xffffffff07037810 */ /* 0x000fe20007ffe0ff */
[----:B------:R-:W-:Y:S05]  /*06a0*/  BRA.DIV ~URZ, `(.L_x_694) ;  /* 0x00024b027f007947 */ /* 0x000fea000b800000 */
[----:B------:R1:W2:Y:S02]  /*06b0*/  SHFL.IDX PT, R6, R4, R3, 0x1f ;  /* 0x00001f0304067589 */ /* 0x0002a400000e0000 */
.L_x_693:
[----:B------:R-:W-:Y:S05]  /*06c0*/  BSYNC B0 ;  /* 0x0000000000007941 */ /* 0x000fea0003800000 */
.L_x_692:
        /* <DEDUP_REMOVED lines=69> */
.L_x_696:
        /* <DEDUP_REMOVED lines=46> */
[----:B------:R-:W-:-:S03]  /*0e00*/  IMAD.MOV.U32 R2, RZ, RZ, R0 ;  /* 0x000000ffff027224 */ /* 0x000fc600078e0000 */
[----:B------:R-:W-:Y:S01]  /*0e10*/  IABS R0, R8 ;  /* 0x0000000800007213 */ /* 0x000fe20000000000 */
[----:B------:R-:W-:Y:S02]  /*0e20*/  IMAD R7, R2, R5, RZ ;  /* 0x0000000502077224 */ /* 0x000fe400078e02ff */
[----:B------:R-:W-:Y:S02]  /*0e30*/  IMAD.MOV.U32 R2, RZ, RZ, RZ ;  /* 0x000000ffff027224 */ /* 0x000fe400078e00ff */
        /* <DEDUP_REMOVED lines=20> */
.L_x_697:
[----:B------:R-:W-:Y:S05]  /*0f80*/  BSYNC B0 ;  /* 0x0000000000007941 */ /* 0x000fea0003800000 */
.L_x_695:
[----:B------:R-:W-:-:S04]  /*0f90*/  LOP3.LUT R0, RZ, R0, RZ, 0x33, !PT ;  /* 0x00000000ff007212 */ /* 0x000fc800078e33ff */
[----:B------:R-:W-:-:S05]  /*0fa0*/  IADD3 R0, R0, R12, RZ ;  /* 0x0000000c00007210 */ /* 0x000fca0007ffe0ff */
[----:B------:R2:W-:Y:S01]  /*0fb0*/  STL [R1+0x2c], R0 ;  /* 0x00002c0001007387 */ /* 0x0005e20000100800 */
[----:B------:R-:W-:Y:S05]  /*0fc0*/  BRA `(.L_x_698) ;  /* 0x0000006000007947 */ /* 0x000fea0003800000 */
.L_x_686:
[----:B------:R-:W-:Y:S01]  /*0fd0*/  MOV R0, UR4 ;  /* 0x0000000400007c02 */ /* 0x000fe20008000f00 */
[----:B------:R-:W-:Y:S04]  /*0fe0*/  STL [R1+0x2c], RZ ;  /* 0x00002cff01007387 */ /* 0x000fe80000100800 */
[----:B------:R-:W-:Y:S04]  /*0ff0*/  STL [R1+0x30], RZ ;  /* 0x000030ff01007387 */ /* 0x000fe80000100800 */
[----:B------:R1:W-:Y:S02]  /*1000*/  STL [R1+0x28], R0 ;  /* 0x0000280001007387 */ /* 0x0003e40000100800 */
[----:B-1----:R-:W-:-:S05]  /*1010*/  MOV R0, c[0x0][0x53c] ;  /* 0x00014f0000007a02 */ /* 0x002fca0000000f00 */
[----:B------:R1:W-:Y:S02]  /*1020*/  STL [R1+0x34], R0 ;  /* 0x0000340001007387 */ /* 0x0003e40000100800 */
.L_x_698:
        /* <DEDUP_REMOVED lines=8> */
.L_x_684:
[----:B-12---:R-:W2:Y:S02]  /*10b0*/  LDL R0, [R1+0x34] ;  /* 0x0000340001007983 */ /* 0x006ea40000100800 */
[----:B--2---:R-:W-:-:S13]  /*10c0*/  ISETP.GE.AND P0, PT, R0, c[0x0][0x53c], PT ;  /* 0x00014f0000007a0c */ /* 0x004fda0003f06270 */
[----:B------:R-:W-:Y:S05]  /*10d0*/  @P0 EXIT ;  /* 0x000000000000094d */ /* 0x000fea0003800000 */
[----:B------:R-:W1:Y:S02]  /*10e0*/  S2R R24, SR_TID.X ;  /* 0x0000000000187919 */ /* 0x000e640000002100 */
[----:B-1-3--:R-:W-:Y:S02]  /*10f0*/  SHF.R.S32.HI R7, RZ, 0x1f, R24 ;  /* 0x0000001fff077819 */ /* 0x00afe40000011418 */
[-C--:B------:R-:W-:Y:S02]  /*1100*/  LEA.HI R15, R24, R24.reuse, RZ, 0x1 ;  /* 0x00000018180f7211 */ /* 0x080fe400078f08ff */
[CC--:B------:R-:W-:Y:S02]  /*1110*/  LEA.HI R16, R7.reuse, R24.reuse, RZ, 0x3 ;  /* 0x0000001807107211 */ /* 0x0c0fe400078f18ff */
[----:B------:R-:W-:Y:S02]  /*1120*/  LEA.HI R10, R7, R24, RZ, 0x2 ;  /* 0x00000018070a7211 */ /* 0x000fe400078f10ff */
[----:B------:R-:W-:-:S02]  /*1130*/  LOP3.LUT R0, R16, 0xfffffff8, RZ, 0xc0, !PT ;  /* 0xfffffff810007812 */ /* 0x000fc400078ec0ff */
[CC--:B------:R-:W-:Y:S02]  /*1140*/  LEA.HI R12, R7.reuse, R24.reuse, RZ, 0x5 ;  /* 0x00000018070c7211 */ /* 0x0c0fe400078f28ff */
[----:B------:R-:W-:Y:S01]  /*1150*/  SHF.R.S32.HI R2, RZ, 0x3, R16 ;  /* 0x00000003ff027819 */ /* 0x000fe20000011410 */
[----:B------:R-:W-:Y:S01]  /*1160*/  IMAD.IADD R3, R24, 0x1, -R0 ;  /* 0x0000000118037824 */ /* 0x000fe200078e0a00 */
[----:B------:R-:W-:Y:S02]  /*1170*/  LEA.HI R7, R7, R24, RZ, 0x4 ;  /* 0x0000001807077211 */ /* 0x000fe400078f20ff */
[----:B------:R-:W-:Y:S01]  /*1180*/  SHF.R.S32.HI R14, RZ, 0x1, R15 ;  /* 0x00000001ff0e7819 */ /* 0x000fe2000001140f */
[----:B------:R-:W-:Y:S01]  /*1190*/  IMAD.SHL.U32 R0, R2, 0x40, RZ ;  /* 0x0000004002007824 */ /* 0x000fe200078e00ff */
[----:B------:R-:W-:Y:S02]  /*11a0*/  LOP3.LUT R4, R10, 0xfffffffc, RZ, 0xc0, !PT ;  /* 0xfffffffc0a047812 */ /* 0x000fe400078ec0ff */
[----:B------:R-:W-:-:S02]  /*11b0*/  SHF.R.S32.HI R8, RZ, 0x4, R7 ;  /* 0x00000004ff087819 */ /* 0x000fc40000011407 */
[----:B------:R-:W-:Y:S01]  /*11c0*/  LEA.HI R5, R15, R14, RZ, 0x1 ;  /* 0x0000000e0f057211 */ /* 0x000fe200078f08ff */
[----:B------:R-:W-:Y:S01]  /*11d0*/  IMAD.IADD R25, R24, 0x1, -R4 ;  /* 0x0000000118197824 */ /* 0x000fe200078e0a04 */
[----:B------:R-:W-:Y:S02]  /*11e0*/  LEA.HI R6, R7, R8, RZ, 0x1 ;  /* 0x0000000807067211 */ /* 0x000fe400078f08ff */
[----:B------:R-:W-:Y:S01]  /*11f0*/  LOP3.LUT R2, R5, 0x7fffffe, RZ, 0xc0, !PT ;  /* 0x07fffffe05027812 */ /* 0x000fe200078ec0ff */
[----:B------:R-:W-:Y:S01]  /*1200*/  IMAD.SHL.U32 R30, R25, 0x8, RZ ;  /* 0x00000008191e7824 */ /* 0x000fe200078e00ff */
[----:B------:R-:W-:Y:S02]  /*1210*/  LOP3.LUT R0, R0, 0xc0, RZ, 0xc0, !PT ;  /* 0x000000c000007812 */ /* 0x000fe400078ec0ff */
[----:B------:R-:W-:Y:S01]  /*1220*/  LOP3.LUT R6, R6, 0xfffffffe, RZ, 0xc0, !PT ;  /* 0xfffffffe06067812 */ /* 0x000fe200078ec0ff */
[----:B------:R-:W-:Y:S01]  /*1230*/  IMAD.IADD R2, R14, 0x1, -R2 ;  /* 0x000000010e027824 */ /* 0x000fe200078e0a02 */
[----:B------:R-:W-:-:S02]  /*1240*/  LEA.HI R11, R3, R3, RZ, 0x1 ;  /* 0x00000003030b7211 */ /* 0x000fc400078f08ff */
[----:B------:R-:W-:Y:S01]  /*1250*/  SHF.R.U32.HI R5, RZ, 0x3, R0 ;  /* 0x00000003ff057819 */ /* 0x000fe20000011600 */
[----:B------:R-:W-:Y:S01]  /*1260*/  IMAD.IADD R17, R8, 0x1, -R6 ;  /* 0x0000000108117824 */ /* 0x000fe200078e0a06 */
[----:B------:R-:W-:Y:S01]  /*1270*/  LOP3.LUT R0, R0, 0x18, R30, 0xf8, !PT ;  /* 0x0000001800007812 */ /* 0x000fe200078ef81e */
[----:B------:R-:W-:Y:S01]  /*1280*/  IMAD R20, R8, 0x8, R2 ;  /* 0x0000000808147824 */ /* 0x000fe200078e0202 */
[----:B------:R-:W-:Y:S02]  /*1290*/  LOP3.LUT R4, R11, 0x3fffffe, RZ, 0xc0, !PT ;  /* 0x03fffffe0b047812 */ /* 0x000fe400078ec0ff */
[----:B------:R-:W-:Y:S01]  /*12a0*/  LOP3.LUT R8, R0, R5, RZ, 0x3c, !PT ;  /* 0x0000000500087212 */ /* 0x000fe200078e3cff */
[----:B------:R-:W-:Y:S01]  /*12b0*/  IMAD.SHL.U32 R20, R20, 0x20, RZ ;  /* 0x0000002014147824 */ /* 0x000fe200078e00ff */
[----:B------:R-:W-:Y:S01]  /*12c0*/  SHF.R.S32.HI R23, RZ, 0x2, R10 ;  /* 0x00000002ff177819 */ /* 0x000fe2000001140a */
[----:B------:R-:W-:Y:S01]  /*12d0*/  IMAD.IADD R19, R3, 0x1, -R4 ;  /* 0x0000000103137824 */ /* 0x000fe200078e0a04 */
[----:B------:R-:W-:-:S02]  /*12e0*/  SHF.R.S32.HI R9, RZ, 0x5, R12 ;  /* 0x00000005ff097819 */ /* 0x000fc4000001140c */
[----:B------:R-:W-:Y:S02]  /*12f0*/  SHF.R.S32.HI R0, RZ, 0x1f, R12 ;  /* 0x0000001fff007819 */ /* 0x000fe4000001140c */
[----:B------:R-:W-:Y:S02]  /*1300*/  LOP3.LUT R2, R7, 0xfffffff0, RZ, 0xc0, !PT ;  /* 0xfffffff007027812 */ /* 0x000fe400078ec0ff */
[----:B------:R-:W-:Y:S02]  /*1310*/  LEA.HI R5, R10, R23, RZ, 0x1 ;  /* 0x000000170a057211 */ /* 0x000fe400078f08ff */
[----:B------:R-:W-:Y:S01]  /*1320*/  LEA.HI R4, R0, R9, RZ, 0x2 ;  /* 0x0000000900047211 */ /* 0x000fe200078f10ff */
[----:B------:R-:W-:Y:S01]  /*1330*/  IMAD.IADD R0, R24, 0x1, -R2 ;  /* 0x0000000118007824 */ /* 0x000fe200078e0a02 */
[----:B------:R-:W-:Y:S02]  /*1340*/  LOP3.LUT R2, R5, 0x7fffffe, RZ, 0xc0, !PT ;  /* 0x07fffffe05027812 */ /* 0x000fe400078ec0ff */
[----:B------:R-:W-:-:S02]  /*1350*/  LOP3.LUT R3, R12, 0xffffffe0, RZ, 0xc0, !PT ;  /* 0xffffffe00c037812 */ /* 0x000fc400078ec0ff */
[-C--:B------:R-:W-:Y:S01]  /*1360*/  LEA.HI R7, R0, R0.reuse, RZ, 0x1 ;  /* 0x0000000000077211 */ /* 0x080fe200078f08ff */
[----:B------:R-:W-:Y:S01]  /*1370*/  IMAD.IADD R2, R23, 0x1, -R2 ;  /* 0x0000000117027824 */ /* 0x000fe200078e0a02 */
[----:B------:R-:W-:Y:S01]  /*1380*/  SHF.R.S32.HI R13, RZ, 0x1f, R0 ;  /* 0x0000001fff0d7819 */ /* 0x000fe20000011400 */
[----:B------:R-:W-:Y:S01]  /*1390*/  IMAD.IADD R28, R24, 0x1, -R3 ;  /* 0x00000001181c7824 */ /* 0x000fe200078e0a03 */
[----:B------:R-:W-:Y:S01]  /*13a0*/  LOP3.LUT R6, R7, 0x7fffffe, RZ, 0xc0, !PT ;  /* 0x07fffffe07067812 */ /* 0x000fe200078ec0ff */
[----:B------:R-:W-:Y:S01]  /*13b0*/  IMAD R2, R9, 0x8, R2 ;  /* 0x0000000809027824 */ /* 0x000fe200078e0202 */
[----:B------:R-:W-:Y:S02]  /*13c0*/  LEA.HI R13, R13, R0, RZ, 0x3 ;  /* 0x000000000d0d7211 */ /* 0x000fe400078f18ff */
[----:B------:R-:W-:Y:S01]  /*13d0*/  LOP3.LUT R3, R4, 0xffffffc, RZ, 0xc0, !PT ;  /* 0x0ffffffc04037812 */ /* 0x000fe200078ec0ff */
[----:B------:R-:W-:Y:S01]  /*13e0*/  IMAD.IADD R12, R0, 0x1, -R6 ;  /* 0x00000001000c7824 */ /* 0x000fe200078e0a06 */
[----:B------:R-:W-:Y:S01]  /*13f0*/  LEA.HI R4, R25, R25, RZ, 0x1 ;  /* 0x0000001919047211 */ /* 0x000fe200078f08ff */
[----:B------:R-:W-:Y:S01]  /*1400*/  IMAD.U32 R0, R2, 0x20, R8 ;  /* 0x0000002002007824 */ /* 0x000fe200078e0008 */
[----:B------:R-:W-:-:S02]  /*1410*/  SHF.R.S32.HI R5, RZ, 0x1f, R28 ;  /* 0x0000001fff057819 */ /* 0x000fc4000001141c */
[----:B------:R-:W-:Y:S02]  /*1420*/  LOP3.LUT R2, R4, 0x1ffffffe, RZ, 0xc0, !PT ;  /* 0x1ffffffe04027812 */ /* 0x000fe400078ec0ff */
[----:B------:R1:W-:Y:S01]  /*1430*/  STL [R1+0x1c], R0 ;  /* 0x00001c0001007387 */ /* 0x0003e20000100800 */
[----:B------:R-:W-:Y:S01]  /*1440*/  LEA.HI R18, R5, R28, RZ, 0x2 ;  /* 0x0000001c05127211 */ /* 0x000fe200078f10ff */
[----:B------:R-:W-:Y:S01]  /*1450*/  IMAD.IADD R5, R9, 0x1, -R3 ;  /* 0x0000000109057824 */ /* 0x000fe200078e0a03 */
[----:B------:R-:W-:Y:S01]  /*1460*/  IADD3 R22, R14, 0x40, RZ ;  /* 0x000000400e167810 */ /* 0x000fe20007ffe0ff */
[----:B------:R-:W-:Y:S01]  /*1470*/  IMAD.IADD R2, R25, 0x1, -R2 ;  /* 0x0000000119027824 */ /* 0x000fe200078e0a02 */
[----:B------:R-:W-:Y:S02]  /*1480*/  SHF.R.S32.HI R3, RZ, 0x2, R18 ;  /* 0x00000002ff037819 */ /* 0x000fe40000011412 */
[----:B------:R-:W-:Y:S02]  /*1490*/  SHF.R.S32.HI R10, RZ, 0x1f, R10 ;  /* 0x0000001fff0a7819 */ /* 0x000fe4000001140a */
[----:B------:R-:W-:Y:S01]  /*14a0*/  LEA.HI R14, R22, R22, RZ, 0x1 ;  /* 0x00000016160e7211 */ /* 0x000fe200078f08ff */
[----:B------:R-:W-:Y:S01]  /*14b0*/  IMAD R26, R5, 0x10, R3 ;  /* 0x00000010051a7824 */ /* 0x000fe200078e0203 */
[----:B------:R-:W-:-:S02]  /*14c0*/  LEA.HI R3, R10, R23, RZ, 0x3 ;  /* 0x000000170a037211 */ /* 0x000fc400078f18ff */
[----:B------:R-:W-:Y:S02]  /*14d0*/  SHF.R.S32.HI R5, RZ, 0x1, R7 ;  /* 0x00000001ff057819 */ /* 0x000fe40000011407 */
[----:B------:R-:W-:Y:S01]  /*14e0*/  LOP3.LUT R3, R3, 0xfffffff8, RZ, 0xc0, !PT ;  /* 0xfffffff803037812 */ /* 0x000fe200078ec0ff */
[----:B------:R-:W-:Y:S01]  /*14f0*/  STL [R1+0xa8], R26 ;  /* 0x0000a81a01007387 */ /* 0x000fe20000100800 */
[----:B------:R-:W-:Y:S02]  /*1500*/  LOP3.LUT R6, R14, 0x7fffffe, RZ, 0xc0, !PT ;  /* 0x07fffffe0e067812 */ /* 0x000fe400078ec0ff */
[----:B------:R-:W-:Y:S01]  /*1510*/  SHF.R.S32.HI R31, RZ, 0x1f, R30 ;  /* 0x0000001fff1f7819 */ /* 0x000fe2000001141e */
[----:B------:R-:W-:Y:S02]  /*1520*/  IMAD.IADD R8, R23, 0x1, -R3 ;  /* 0x0000000117087824 */ /* 0x000fe400078e0a03 */
[----:B------:R-:W-:Y:S02]  /*1530*/  IMAD.IADD R6, R22, 0x1, -R6 ;  /* 0x0000000116067824 */ /* 0x000fe400078e0a06 */
[----:B-1----:R-:W-:Y:S01]  /*1540*/  IMAD.SHL.U32 R0, R4, 0x20, RZ ;  /* 0x0000002004007824 */ /* 0x002fe200078e00ff */
[----:B------:R-:W-:-:S04]  /*1550*/  SHF.R.S32.HI R4, RZ, 0x1f, R22 ;  /* 0x0000001fff047819 */ /* 0x000fc80000011416 */
[----:B------:R-:W-:-:S05]  /*1560*/  LOP3.LUT R0, R0, 0xffffffc0, RZ, 0xc0, !PT ;  /* 0xffffffc000007812 */ /* 0x000fca00078ec0ff */
[----:B------:R-:W-:Y:S01]  /*1570*/  IMAD R21, R2, 0x8, R0 ;  /* 0x0000000802157824 */ /* 0x000fe200078e0200 */
[----:B------:R-:W-:Y:S02]  /*1580*/  LEA.HI R0, R4, R22, RZ, 0x3 ;  /* 0x0000001604007211 */ /* 0x000fe400078f18ff */
[----:B------:R-:W-:Y:S02]  /*1590*/  SHF.R.S32.HI R2, RZ, 0x1, R11 ;  /* 0x00000001ff027819 */ /* 0x000fe4000001140b */
[----:B------:R-:W-:Y:S01]  /*15a0*/  SHF.R.S32.HI R4, RZ, 0x1f, R7 ;  /* 0x0000001fff047819 */ /* 0x000fe20000011407 */
[----:B------:R-:W-:Y:S01]  /*15b0*/  IMAD.SHL.U32 R0, R0, 0x20, RZ ;  /* 0x0000002000007824 */ /* 0x000fe200078e00ff */
[----:B------:R-:W-:Y:S02]  /*15c0*/  LOP3.LUT P3, RZ, R2, 0x2, RZ, 0xc0, !PT ;  /* 0x0000000202ff7812 */ /* 0x000fe4000786c0ff */
[----:B------:R-:W-:Y:S02]  /*15d0*/  LEA.HI R4, R4, R5, RZ, 0x2 ;  /* 0x0000000504047211 */ /* 0x000fe400078f10ff */
[----:B------:R-:W-:Y:S01]  /*15e0*/  LOP3.LUT R3, R0, 0xffffff00, RZ, 0xc0, !PT ;  /* 0xffffff0000037812 */ /* 0x000fe200078ec0ff */
[----:B------:R-:W-:Y:S01]  /*15f0*/  IMAD.SHL.U32 R0, R2, 0x40, RZ ;  /* 0x0000004002007824 */ /* 0x000fe200078e00ff */
[----:B------:R-:W-:-:S02]  /*1600*/  LOP3.LUT R2, R4, 0xfffffffc, RZ, 0xc0, !PT ;  /* 0xfffffffc04027812 */ /* 0x000fc400078ec0ff */
[----:B------:R-:W-:Y:S01]  /*1610*/  LEA.HI R7, R8, R8, RZ, 0x1 ;  /* 0x0000000808077211 */ /* 0x000fe200078f08ff */
[----:B------:R-:W-:Y:S01]  /*1620*/  IMAD R22, R6, 0x20, R3 ;  /* 0x0000002006167824 */ /* 0x000fe200078e0203 */
[----:B------:R-:W-:Y:S01]  /*1630*/  LOP3.LUT R0, R0, 0xc0, RZ, 0xc0, !PT ;  /* 0x000000c000007812 */ /* 0x000fe200078ec0ff */
[----:B------:R-:W-:Y:S01]  /*1640*/  IMAD.IADD R11, R5, 0x1, -R2 ;  /* 0x00000001050b7824 */ /* 0x000fe200078e0a02 */
[----:B------:R-:W-:Y:S01]  /*1650*/  LOP3.LUT R4, R7, 0x3fffffe, RZ, 0xc0, !PT ;  /* 0x03fffffe07047812 */ /* 0x000fe200078ec0ff */
[----:B------:R-:W-:Y:S01]  /*1660*/  IMAD.SHL.U32 R2, R13, 0x20, RZ ;  /* 0x000000200d027824 */ /* 0x000fe200078e00ff */
[----:B------:R-:W-:Y:S01]  /*1670*/  LOP3.LUT R6, R0, 0x8, R16, 0xf8, !PT ;  /* 0x0000000800067812 */ /* 0x000fe200078ef810 */
[----:B------:R-:W-:Y:S01]  /*1680*/  STL [R1+0x88], R22 ;  /* 0x0000881601007387 */ /* 0x000fe20000100800 */
[----:B------:R-:W-:Y:S01]  /*1690*/  SHF.R.U32.HI R3, RZ, 0x3, R0 ;  /* 0x00000003ff037819 */ /* 0x000fe20000011600 */
[----:B------:R-:W-:Y:S01]  /*16a0*/  IMAD.SHL.U32 R0, R9, 0x200, RZ ;  /* 0x0000020009007824 */ /* 0x000fe200078e00ff */
[----:B------:R-:W-:Y:S01]  /*16b0*/  LOP3.LUT R2, R2, 0xffffff00, RZ, 0xc0, !PT ;  /* 0xffffff0002027812 */ /* 0x000fe200078ec0ff */
[----:B------:R-:W-:Y:S01]  /*16c0*/  IMAD.IADD R5, R8, 0x1, -R4 ;  /* 0x0000000108057824 */ /* 0x000fe200078e0a04 */
[----:B------:R-:W-:Y:S01]  /*16d0*/  LOP3.LUT R6, R6, R3, RZ, 0x3c, !PT ;  /* 0x0000000306067212 */ /* 0x000fe200078e3cff */
[----:B------:R-:W-:Y:S01]  /*16e0*/  STL [R1+0x70], R20 ;  /* 0x0000701401007387 */ /* 0x000fe20000100800 */
[----:B------:R-:W-:Y:S01]  /*16f0*/  LOP3.LUT R3, R15, 0xfffffffe, RZ, 0xc0, !PT ;  /* 0xfffffffe0f037812 */ /* 0x000fe200078ec0ff */
[----:B------:R-:W-:Y:S01]  /*1700*/  IMAD.IADD R4, R2, 0x1, R0 ;  /* 0x0000000102047824 */ /* 0x000fe200078e0200 */
[----:B------:R-:W-:Y:S01]  /*1710*/  SHF.R.S32.HI R7, RZ, 0x1, R7 ;  /* 0x00000001ff077819 */ /* 0x000fe20000011407 */
[----:B------:R-:W-:Y:S01]  /*1720*/  IMAD R16, R12, 0x20, R2 ;  /* 0x000000200c107824 */ /* 0x000fe200078e0202 */
[----:B------:R-:W-:Y:S01]  /*1730*/  LOP3.LUT P4, RZ, R11, 0x2, RZ, 0xc0, !PT ;  /* 0x000000020bff7812 */ /* 0x000fe2000788c0ff */
[----:B------:R-:W-:Y:S01]  /*1740*/  IMAD.IADD R29, R24, 0x1, -R3 ;  /* 0x00000001181d7824 */ /* 0x000fe200078e0a03 */
[----:B------:R-:W-:Y:S01]  /*1750*/  LOP3.LUT R2, R7, 0x1, RZ, 0xc0, !PT ;  /* 0x0000000107027812 */ /* 0x000fe200078ec0ff */
[----:B------:R-:W-:Y:S01]  /*1760*/  IMAD R15, R12, 0x20, R4 ;  /* 0x000000200c0f7824 */ /* 0x000fe200078e0204 */
[----:B------:R-:W-:Y:S01]  /*1770*/  LEA.HI R3, R10, R23, RZ, 0x2 ;  /* 0x000000170a037211 */ /* 0x000fe200078f10ff */
[----:B------:R-:W-:Y:S01]  /*1780*/  IMAD.SHL.U32 R154, R29, 0x4, RZ ;  /* 0x000000041d9a7824 */ /* 0x000fe200078e00ff */
[----:B------:R-:W-:Y:S01]  /*1790*/  ISETP.NE.U32.AND P1, PT, R2, 0x1, PT ;  /* 0x000000010200780c */ /* 0x000fe20003f25070 */
[----:B------:R-:W-:Y:S01]  /*17a0*/  IMAD R0, R25, 0x2, R0 ;  /* 0x0000000219007824 */ /* 0x000fe200078e0200 */
[----:B------:R-:W-:Y:S01]  /*17b0*/  LOP3.LUT R2, R3, 0xfffffffc, RZ, 0xc0, !PT ;  /* 0xfffffffc03027812 */ /* 0x000fe200078ec0ff */
[----:B------:R-:W-:Y:S01]  /*17c0*/  IMAD.SHL.U32 R110, R29, 0x8, RZ ;  /* 0x000000081d6e7824 */ /* 0x000fe200078e00ff */
[C---:B------:R-:W-:Y:S01]  /*17d0*/  IADD3 R164, R154.reuse, 0x10, RZ ;  /* 0x000000109aa47810 */ /* 0x040fe20007ffe0ff */
[----:B------:R-:W-:Y:S01]  /*17e0*/  IMAD R9, R5, 0x20, R0 ;  /* 0x0000002005097824 */ /* 0x000fe200078e0200 */
[----:B------:R-:W-:Y:S01]  /*17f0*/  SHF.R.S32.HI R3, RZ, 0x1, R14 ;  /* 0x00000001ff037819 */ /* 0x000fe2000001140e */
[----:B------:R-:W-:Y:S01]  /*1800*/  IMAD.IADD R2, R23, 0x1, -R2 ;  /* 0x0000000117027824 */ /* 0x000fe200078e0a02 */
[C---:B------:R-:W-:Y:S01]  /*1810*/  IADD3 R153, R154.reuse, 0x20, RZ ;  /* 0x000000209a997810 */ /* 0x040fe20007ffe0ff */
[----:B------:R-:W-:Y:S01]  /*1820*/  IMAD.IADD R152, R154, 0x1, R164 ;  /* 0x000000019a987824 */ /* 0x000fe200078e02a4 */
[----:B------:R-:W-:Y:S01]  /*1830*/  LOP3.LUT P0, RZ, R7, 0x2, RZ, 0xc0, !PT ;  /* 0x0000000207ff7812 */ /* 0x000fe2000780c0ff */
[----:B------:R-:W-:Y:S01]  /*1840*/  IMAD.SHL.U32 R4, R3, 0x40, RZ ;  /* 0x0000004003047824 */ /* 0x000fe200078e00ff */
[C---:B------:R-:W-:Y:S01]  /*1850*/  LOP3.LUT P2, RZ, R2.reuse, 0x2, RZ, 0xc0, !PT ;  /* 0x0000000202ff7812 */ /* 0x040fe2000784c0ff */
[----:B------:R-:W-:Y:S01]  /*1860*/  IMAD.SHL.U32 R3, R2, 0x40, RZ ;  /* 0x0000004002037824 */ /* 0x000fe200078e00ff */
[----:B------:R-:W-:Y:S01]  /*1870*/  SHF.R.S32.HI R2, RZ, 0x1f, R152 ;  /* 0x0000001fff027819 */ /* 0x000fe20000011498 */
[----:B------:R-:W-:Y:S01]  /*1880*/  IMAD R0, R17, 0x8, R19 ;  /* 0x0000000811007824 */ /* 0x000fe200078e0213 */
[----:B------:R-:W-:Y:S01]  /*1890*/  LOP3.LUT R27, R4, 0xc0, RZ, 0xc0, !PT ;  /* 0x000000c0041b7812 */ /* 0x000fe200078ec0ff */
[----:B------:R-:W-:Y:S01]  /*18a0*/  IMAD.SHL.U32 R4, R7, 0x40, RZ ;  /* 0x0000004007047824 */ /* 0x000fe200078e00ff */
[-C--:B------:R-:W-:Y:S01]  /*18b0*/  LEA.HI R8, R2, R152.reuse, RZ, 0x3 ;  /* 0x0000009802087211 */ /* 0x080fe200078f18ff */
[----:B------:R-:W-:Y:S01]  /*18c0*/  IMAD.U32 R0, R0, 0x20, R6 ;  /* 0x0000002000007824 */ /* 0x000fe200078e0006 */
[----:B------:R-:W-:Y:S01]  /*18d0*/  LEA.HI R2, R2, R152, RZ, 0x5 ;  /* 0x0000009802027211 */ /* 0x000fe200078f28ff */
[----:B------:R-:W-:Y:S01]  /*18e0*/  IMAD.IADD R109, R154, 0x1, R153 ;  /* 0x000000019a6d7824 */ /* 0x000fe200078e0299 */
[----:B------:R-:W-:Y:S01]  /*18f0*/  LOP3.LUT R25, R3, 0xc0, RZ, 0xc0, !PT ;  /* 0x000000c003197812 */ /* 0x000fe200078ec0ff */
[----:B------:R-:W-:Y:S01]  /*1900*/  IMAD.SHL.U32 R7, R17, 0x8, RZ ;  /* 0x0000000811077824 */ /* 0x000fe200078e00ff */
[----:B------:R-:W-:Y:S01]  /*1910*/  SHF.R.U32.HI R24, RZ, 0x3, R27 ;  /* 0x00000003ff187819 */ /* 0x000fe2000001161b */
[----:B------:R-:W-:Y:S01]  /*1920*/  IMAD.SHL.U32 R2, R2, 0x80, RZ ;  /* 0x0000008002027824 */ /* 0x000fe200078e00ff */
[----:B------:R-:W-:Y:S01]  /*1930*/  SHF.R.U32.HI R23, RZ, 0x3, R25 ;  /* 0x00000003ff177819 */ /* 0x000fe20000011619 */
[----:B------:R-:W-:Y:S01]  /*1940*/  STL [R1+0x80], R27 ;  /* 0x0000801b01007387 */ /* 0x000fe20000100800 */
[----:B------:R-:W-:-:S02]  /*1950*/  LOP3.LUT R3, R25, 0x18, R8, 0xf8, !PT ;  /* 0x0000001819037812 */ /* 0x000fc400078ef808 */
[----:B------:R-:W-:Y:S01]  /*1960*/  LOP3.LUT R5, R27, 0x18, R8, 0xf8, !PT ;  /* 0x000000181b057812 */ /* 0x000fe200078ef808 */
[----:B------:R-:W-:Y:S01]  /*1970*/  STL [R1+0x68], R25 ;  /* 0x0000681901007387 */ /* 0x000fe20000100800 */
[----:B------:R-:W-:Y:S02]  /*1980*/  LOP3.LUT R6, R4, 0xc0, RZ, 0xc0, !PT ;  /* 0x000000c004067812 */ /* 0x000fe400078ec0ff */
[----:B------:R-:W-:Y:S01]  /*1990*/  LOP3.LUT R4, R3, R23, RZ, 0x3c, !PT ;  /* 0x0000001703047212 */ /* 0x000fe200078e3cff */
[----:B------:R-:W-:Y:S01]  /*19a0*/  STL [R1+0x84], R24 ;  /* 0x0000841801007387 */ /* 0x000fe20000100800 */
[----:B------:R-:W-:Y:S02]  /*19b0*/  LOP3.LUT R2, R2, 0xfffff000, RZ, 0xc0, !PT ;  /* 0xfffff00002027812 */ /* 0x000fe400078ec0ff */
[----:B------:R-:W-:Y:S01]  /*19c0*/  LOP3.LUT R3, R5, R24, RZ, 0x3c, !PT ;  /* 0x0000001805037212 */ /* 0x000fe200078e3cff */
[----:B------:R-:W-:Y:S01]  /*19d0*/  STL [R1+0x6c], R23 ;  /* 0x00006c1701007387 */ /* 0x000fe20000100800 */
[----:B------:R-:W-:-:S02]  /*19e0*/  LEA.HI R5, R6, R6, RZ, 0x1d ;  /* 0x0000000606057211 */ /* 0x000fc400078fe8ff */
[----:B------:R-:W-:Y:S02]  /*19f0*/  IADD3 R13, R4, R2, R20 ;  /* 0x00000002040d7210 */ /* 0x000fe40007ffe014 */
[----:B------:R-:W-:Y:S01]  /*1a00*/  IADD3 R12, R3, R22, R2 ;  /* 0x00000016030c7210 */ /* 0x000fe20007ffe002 */
[----:B------:R-:W-:Y:S01]  /*1a10*/  IMAD.IADD R10, R5, 0x1, R9 ;  /* 0x00000001050a7824 */ /* 0x000fe200078e0209 */
[----:B------:R-:W-:Y:S01]  /*1a20*/  SHF.R.S32.HI R2, RZ, 0x1f, R109 ;  /* 0x0000001fff027819 */ /* 0x000fe2000001146d */
[----:B------:R-:W-:Y:S01]  /*1a30*/  IMAD.SHL.U32 R3, R11, 0x40, RZ ;  /* 0x000000400b037824 */ /* 0x000fe200078e00ff */
[----:B------:R-:W-:Y:S01]  /*1a40*/  LEA R165, R0, 0x3c80, 0x1 ;  /* 0x00003c8000a57811 */ /* 0x000fe200078e08ff */
[----:B------:R-:W-:Y:S01]  /*1a50*/  IMAD.SHL.U32 R19, R10, 0x2, RZ ;  /* 0x000000020a137824 */ /* 0x000fe200078e00ff */
[CC--:B------:R-:W-:Y:S01]  /*1a60*/  LEA.HI R5, R2.reuse, R109.reuse, RZ, 0x5 ;  /* 0x0000006d02057211 */ /* 0x0c0fe200078f28ff */
[----:B------:R-:W-:Y:S01]  /*1a70*/  IMAD.MOV.U32 R11, RZ, RZ, 0x20 ;  /* 0x00000020ff0b7424 */ /* 0x000fe200078e00ff */
[----:B------:R-:W-:-:S02]  /*1a80*/  LEA.HI R4, R2, R109, RZ, 0x3 ;  /* 0x0000006d02047211 */ /* 0x000fc400078f18ff */
[----:B------:R-:W-:Y:S01]  /*1a90*/  LOP3.LUT R2, R3, 0xc0, RZ, 0xc0, !PT ;  /* 0x000000c003027812 */ /* 0x000fe200078ec0ff */
[----:B------:R-:W-:Y:S01]  /*1aa0*/  IMAD.SHL.U32 R3, R5, 0x80, RZ ;  /* 0x0000008005037824 */ /* 0x000fe200078e00ff */
[----:B------:R-:W-:Y:S01]  /*1ab0*/  LOP3.LUT R6, R25, 0x18, R4, 0xf8, !PT ;  /* 0x0000001819067812 */ /* 0x000fe200078ef804 */
[----:B------:R-:W-:Y:S01]  /*1ac0*/  STL [R1+0x4c], R19 ;  /* 0x00004c1301007387 */ /* 0x000fe20000100800 */
[----:B------:R-:W-:Y:S02]  /*1ad0*/  LOP3.LUT R7, R2, 0x8, R7, 0xf8, !PT ;  /* 0x0000000802077812 */ /* 0x000fe400078ef807 */
[----:B------:R-:W-:Y:S02]  /*1ae0*/  SHF.R.U32.HI R5, RZ, 0x3, R2 ;  /* 0x00000003ff057819 */ /* 0x000fe40000011602 */
[----:B------:R-:W-:Y:S02]  /*1af0*/  LOP3.LUT R2, R3, 0xfffff000, RZ, 0xc0, !PT ;  /* 0xfffff00003027812 */ /* 0x000fe400078ec0ff */
[----:B------:R-:W-:-:S02]  /*1b00*/  LOP3.LUT R6, R6, R23, RZ, 0x3c, !PT ;  /* 0x0000001706067212 */ /* 0x000fc400078e3cff */
[----:B------:R-:W-:Y:S02]  /*1b10*/  LOP3.LUT R9, R27, 0x18, R4, 0xf8, !PT ;  /* 0x000000181b097812 */ /* 0x000fe400078ef804 */
[----:B------:R-:W-:Y:S02]  /*1b20*/  LOP3.LUT R3, R7, R5, RZ, 0x3c, !PT ;  /* 0x0000000507037212 */ /* 0x000fe400078e3cff */
[----:B------:R-:W-:Y:S02]  /*1b30*/  IADD3 R10, R6, R2, R20 ;  /* 0x00000002060a7210 */ /* 0x000fe40007ffe014 */
[----:B------:R-:W-:Y:S02]  /*1b40*/  LOP3.LUT R5, R9, R24, RZ, 0x3c, !PT ;  /* 0x0000001809057212 */ /* 0x000fe400078e3cff */
[C---:B------:R-:W-:Y:S02]  /*1b50*/  IADD3 R6, R19.reuse, 0x80, RZ ;  /* 0x0000008013067810 */ /* 0x040fe40007ffe0ff */
[----:B------:R-:W-:-:S02]  /*1b60*/  IADD3 R14, R19, 0x70, RZ ;  /* 0x00000070130e7810 */ /* 0x000fc40007ffe0ff */
[----:B------:R-:W-:Y:S01]  /*1b70*/  IADD3 R9, R5, R22, R2 ;  /* 0x0000001605097210 */ /* 0x000fe20007ffe002 */
[C---:B------:R-:W-:Y:S01]  /*1b80*/  IMAD.IADD R2, R3.reuse, 0x1, R15 ;  /* 0x0000000103027824 */ /* 0x040fe200078e020f */
[----:B------:R-:W-:Y:S01]  /*1b90*/  @P1 IADD3 R14, R6, 0x10, RZ ;  /* 0x00000010060e1810 */ /* 0x000fe20007ffe0ff */
[----:B------:R-:W-:Y:S01]  /*1ba0*/  IMAD.IADD R3, R3, 0x1, R16 ;  /* 0x0000000103037824 */ /* 0x000fe200078e0210 */
[----:B------:R-:W-:Y:S01]  /*1bb0*/  IADD3 R7, R30, 0x20, RZ ;  /* 0x000000201e077810 */ /* 0x000fe20007ffe0ff */
[----:B------:R-:W-:Y:S01]  /*1bc0*/  IMAD.IADD R16, R26, 0x1, R21 ;  /* 0x000000011a107824 */ /* 0x000fe200078e0215 */
[----:B------:R-:W-:Y:S01]  /*1bd0*/  LOP3.LUT R5, R18, 0x7ffffffc, RZ, 0xc0, !PT ;  /* 0x7ffffffc12057812 */ /* 0x000fe200078ec0ff */
[----:B------:R-:W-:Y:S01]  /*1be0*/  STL [R1+0x50], R14 ;  /* 0x0000500e01007387 */ /* 0x000fe20000100800 */
[----:B------:R-:W-:Y:S02]  /*1bf0*/  IADD3 R6, R30, 0x40, RZ ;  /* 0x000000401e067810 */ /* 0x000fe40007ffe0ff */
[----:B------:R-:W-:Y:S01]  /*1c00*/  SHF.R.S32.HI R15, RZ, 0x1f, R7 ;  /* 0x0000001fff0f7819 */ /* 0x000fe20000011407 */
[----:B------:R-:W-:Y:S01]  /*1c10*/  IMAD.IADD R5, R28, 0x1, -R5 ;  /* 0x000000011c057824 */ /* 0x000fe200078e0a05 */
[----:B------:R1:W-:Y:S01]  /*1c20*/  STL [R1+0x24], R7 ;  /* 0x0000240701007387 */ /* 0x0003e20000100800 */
[----:B------:R-:W-:-:S02]  /*1c30*/  LEA R0, R13, 0x6080, 0x1 ;  /* 0x000060800d007811 */ /* 0x000fc400078e08ff */
[----:B------:R-:W-:Y:S01]  /*1c40*/  LEA R9, R9, 0x6080, 0x1 ;  /* 0x0000608009097811 */ /* 0x000fe200078e08ff */
[----:B------:R-:W-:Y:S01]  /*1c50*/  STL.64 [R1+0x38], R30 ;  /* 0x0000381e01007387 */ /* 0x000fe20000100a00 */
[----:B------:R-:W-:Y:S02]  /*1c60*/  IADD3 R194, R165, 0x20, RZ ;  /* 0x00000020a5c27810 */ /* 0x000fe40007ffe0ff */
[----:B------:R-:W-:Y:S01]  /*1c70*/  LEA R192, R2, 0x6080, 0x1 ;  /* 0x0000608002c07811 */ /* 0x000fe200078e08ff */
[----:B------:R2:W-:Y:S01]  /*1c80*/  STL [R1+0x40], R6 ;  /* 0x0000400601007387 */ /* 0x0005e20000100800 */
[----:B------:R-:W-:Y:S02]  /*1c90*/  LEA R166, R3, 0x1880, 0x1 ;  /* 0x0000188003a67811 */ /* 0x000fe400078e08ff */
[----:B------:R-:W-:Y:S01]  /*1ca0*/  @P3 IADD3 R194, R165, -0x20, RZ ;  /* 0xffffffe0a5c23810 */ /* 0x000fe20007ffe0ff */
[----:B------:R3:W-:Y:S03]  /*1cb0*/  STL [R1+0x64], R15 ;  /* 0x0000640f01007387 */ /* 0x0007e60000100800 */
[----:B------:R-:W-:-:S02]  /*1cc0*/  IADD3 R202, R194, 0x400, RZ ;  /* 0x00000400c2ca7810 */ /* 0x000fc40007ffe0ff */
[C---:B------:R-:W-:Y:S02]  /*1cd0*/  IADD3 R201, R194.reuse, 0x800, RZ ;  /* 0x00000800c2c97810 */ /* 0x040fe40007ffe0ff */
[C---:B------:R-:W-:Y:S02]  /*1ce0*/  IADD3 R200, R194.reuse, 0xc00, RZ ;  /* 0x00000c00c2c87810 */ /* 0x040fe40007ffe0ff */
[C---:B------:R-:W-:Y:S02]  /*1cf0*/  IADD3 R199, R194.reuse, 0x1000, RZ ;  /* 0x00001000c2c77810 */ /* 0x040fe40007ffe0ff */
[C---:B------:R-:W-:Y:S02]  /*1d00*/  IADD3 R198, R194.reuse, 0x1400, RZ ;  /* 0x00001400c2c67810 */ /* 0x040fe40007ffe0ff */
[----:B-1----:R-:W-:Y:S02]  /*1d10*/  SHF.R.S32.HI R7, RZ, 0x1f, R6 ;  /* 0x0000001fff077819 */ /* 0x002fe40000011406 */
[----:B------:R-:W-:-:S02]  /*1d20*/  IADD3 R197, R194, 0x1800, RZ ;  /* 0x00001800c2c57810 */ /* 0x000fc40007ffe0ff */
[C---:B------:R-:W-:Y:S01]  /*1d30*/  IADD3 R196, R194.reuse, 0x1c00, RZ ;  /* 0x00001c00c2c47810 */ /* 0x040fe20007ffe0ff */
[----:B------:R1:W-:Y:S01]  /*1d40*/  STL [R1+0x60], R7 ;  /* 0x0000600701007387 */ /* 0x0003e20000100800 */
[----:B------:R-:W-:Y:S02]  /*1d50*/  IADD3 R195, R194, 0x2000, RZ ;  /* 0x00002000c2c37810 */ /* 0x000fe40007ffe0ff */
[----:B--2---:R-:W-:Y:S01]  /*1d60*/  LOP3.LUT R6, R27, 0x18, R110, 0xf8, !PT ;  /* 0x000000181b067812 */ /* 0x004fe200078ef86e */
[----:B------:R-:W-:Y:S01]  /*1d70*/  STL [R1+0x44], R16 ;  /* 0x0000441001007387 */ /* 0x000fe20000100800 */
[----:B---3--:R-:W-:Y:S01]  /*1d80*/  IMAD.SHL.U32 R15, R5, 0x2, RZ ;  /* 0x00000002050f7824 */ /* 0x008fe200078e00ff */
[----:B------:R-:W-:Y:S02]  /*1d90*/  SHF.R.S32.HI R5, RZ, 0x3, R8 ;  /* 0x00000003ff057819 */ /* 0x000fe40000011408 */
[C-C-:B------:R-:W-:Y:S02]  /*1da0*/  LOP3.LUT R8, R25.reuse, 0x18, R110.reuse, 0xf8, !PT ;  /* 0x0000001819087812 */ /* 0x140fe400078ef86e */
[----:B------:R2:W-:Y:S04]  /*1db0*/  STL [R1], R15 ;  /* 0x0000000f01007387 */ /* 0x0005e80000100800 */
[----:B------:R3:W-:Y:S01]  /*1dc0*/  STL [R1+0x78], R5 ;  /* 0x0000780501007387 */ /* 0x0007e20000100800 */
[----:B-1----:R-:W-:-:S02]  /*1dd0*/  LOP3.LUT R7, R25, 0x8, R110, 0xf8, !PT ;  /* 0x0000000819077812 */ /* 0x002fc400078ef86e */
[----:B--2---:R-:W-:Y:S02]  /*1de0*/  IADD3 R15, R15, 0x58, RZ ;  /* 0x000000580f0f7810 */ /* 0x004fe40007ffe0ff */
[----:B---3--:R-:W-:Y:S02]  /*1df0*/  LOP3.LUT R5, R6, R24, RZ, 0x3c, !PT ;  /* 0x0000001806057212 */ /* 0x008fe400078e3cff */
[----:B------:R-:W-:Y:S02]  /*1e00*/  SHF.R.S32.HI R6, RZ, 0x3, R4 ;  /* 0x00000003ff067819 */ /* 0x000fe40000011404 */
[-C--:B------:R-:W-:Y:S01]  /*1e10*/  LOP3.LUT R4, R7, R23.reuse, RZ, 0x3c, !PT ;  /* 0x0000001707047212 */ /* 0x080fe200078e3cff */
[----:B------:R-:W-:Y:S01]  /*1e20*/  IMAD.IADD R5, R22, 0x1, R5 ;  /* 0x0000000116057824 */ /* 0x000fe200078e0205 */
[----:B------:R-:W-:Y:S01]  /*1e30*/  LOP3.LUT R7, R8, R23, RZ, 0x3c, !PT ;  /* 0x0000001708077212 */ /* 0x000fe200078e3cff */
[----:B------:R1:W-:Y:S01]  /*1e40*/  STL [R1+0x74], R6 ;  /* 0x0000740601007387 */ /* 0x0003e20000100800 */
[----:B------:R-:W-:-:S03]  /*1e50*/  SEL R8, R11, 0xffffffe0, !P0 ;  /* 0xffffffe00b087807 */ /* 0x000fc60004000000 */
[----:B------:R-:W-:Y:S01]  /*1e60*/  STL [R1+0x54], R15 ;  /* 0x0000540f01007387 */ /* 0x000fe20000100800 */
[C---:B------:R-:W-:Y:S02]  /*1e70*/  IMAD.IADD R7, R20.reuse, 0x1, R7 ;  /* 0x0000000114077824 */ /* 0x040fe400078e0207 */
[----:B-1----:R-:W-:Y:S01]  /*1e80*/  IMAD.IADD R6, R20, 0x1, R4 ;  /* 0x0000000114067824 */ /* 0x002fe200078e0204 */
[----:B------:R-:W-:Y:S02]  /*1e90*/  SEL R4, R11, 0xffffffe0, !P4 ;  /* 0xffffffe00b047807 */ /* 0x000fe40006000000 */
[----:B------:R-:W-:Y:S02]  /*1ea0*/  LEA R11, R5, 0x6080, 0x1 ;  /* 0x00006080050b7811 */ /* 0x000fe400078e08ff */
[----:B------:R-:W-:Y:S01]  /*1eb0*/  SHF.R.S32.HI R5, RZ, 0x1f, R15 ;  /* 0x0000001fff057819 */ /* 0x000fe2000001140f */
[----:B------:R-:W-:Y:S02]  /*1ec0*/  IMAD.IADD R193, R192, 0x1, R4 ;  /* 0x00000001c0c17824 */ /* 0x000fe400078e0204 */
[----:B------:R-:W-:Y:S01]  /*1ed0*/  STL [R1+0xa0], R11 ;  /* 0x0000a00b01007387 */ /* 0x000fe20000100800 */
[----:B------:R-:W-:-:S03]  /*1ee0*/  IMAD.IADD R167, R4, 0x1, R166 ;  /* 0x0000000104a77824 */ /* 0x000fc600078e02a6 */
[----:B------:R1:W-:Y:S04]  /*1ef0*/  STL [R1+0x7c], R5 ;  /* 0x00007c0501007387 */ /* 0x0003e80000100800 */
[----:B------:R2:W-:Y:S01]  /*1f00*/  STL [R1+0x9c], R0 ;  /* 0x00009c0001007387 */ /* 0x0005e20000100800 */
[----:B-1----:R-:W-:Y:S02]  /*1f10*/  LEA R5, R6, 0x1880, 0x1 ;  /* 0x0000188006057811 */ /* 0x002fe400078e08ff */
[----:B------:R-:W-:Y:S02]  /*1f20*/  LEA R6, R12, 0x6080, 0x1 ;  /* 0x000060800c067811 */ /* 0x000fe400078e08ff */
[----:B--2---:R-:W-:-:S03]  /*1f30*/  LEA R0, R10, 0x6080, 0x1 ;  /* 0x000060800a007811 */ /* 0x004fc600078e08ff */
[----:B------:R1:W-:Y:S04]  /*1f40*/  STL [R1+0x98], R6 ;  /* 0x0000980601007387 */ /* 0x0003e80000100800 */
[----:B------:R-:W-:Y:S04]  /*1f50*/  STL [R1+0x10], R5 ;  /* 0x0000100501007387 */ /* 0x000fe80000100800 */
[----:B------:R2:W-:Y:S04]  /*1f60*/  STL [R1+0x94], R0 ;  /* 0x0000940001007387 */ /* 0x0005e80000100800 */
[----:B------:R-:W-:Y:S01]  /*1f70*/  STL [R1+0x90], R9 ;  /* 0x0000900901007387 */ /* 0x000fe20000100800 */
[----:B-1----:R-:W-:-:S05]  /*1f80*/  LEA R6, R7, 0x6080, 0x1 ;  /* 0x0000608007067811 */ /* 0x002fca00078e08ff */
[----:B------:R-:W-:Y:S01]  /*1f90*/  STL [R1+0x8c], R6 ;  /* 0x00008c0601007387 */ /* 0x000fe20000100800 */
[C---:B--2---:R-:W-:Y:S02]  /*1fa0*/  IADD3 R0, R5.reuse, 0x20, RZ ;  /* 0x0000002005007810 */ /* 0x044fe40007ffe0ff */
[----:B------:R-:W-:-:S05]  /*1fb0*/  @P2 IADD3 R0, R5, -0x20, RZ ;  /* 0xffffffe005002810 */ /* 0x000fca0007ffe0ff */
[----:B------:R1:W-:Y:S02]  /*1fc0*/  STL [R1+0x14], R0 ;  /* 0x0000140001007387 */ /* 0x0003e40000100800 */
[----:B-1----:R-:W-:-:S05]  /*1fd0*/  IMAD.IADD R0, R19, 0x1, R8 ;  /* 0x0000000113007824 */ /* 0x002fca00078e0208 */
[----:B------:R1:W-:Y:S02]  /*1fe0*/  STL [R1+0x5c], R0 ;  /* 0x00005c0001007387 */ /* 0x0003e40000100800 */
[----:B-1----:R-:W-:-:S05]  /*1ff0*/  IMAD.IADD R0, R8, 0x1, R14 ;  /* 0x0000000108007824 */ /* 0x002fca00078e020e */
[----:B------:R1:W-:Y:S02]  /*2000*/  STL [R1+0x58], R0 ;  /* 0x0000580001007387 */ /* 0x0003e40000100800 */
.L_x_950:
[----:B------:R-:W2:Y:S04]  /*2010*/  LDL R17, [R1+0x34] ;  /* 0x0000340001117983 */ /* 0x000ea80000100800 */
[----:B------:R-:W3:Y:S01]  /*2020*/  LDL R18, [R1+0x30] ;  /* 0x0000300001127983 */ /* 0x000ee20000100800 */
[----:B------:R-:W-:Y:S02]  /*2030*/  ISETP.NE.U32.AND P0, PT, RZ, c[0x0][0x370], PT ;  /* 0x0000dc00ff007a0c */ /* 0x000fe40003f05070 */
[----:B------:R-:W-:Y:S02]  /*2040*/  ISETP.NE.U32.AND P1, PT, RZ, c[0x0][0x360], PT ;  /* 0x0000d800ff007a0c */ /* 0x000fe40003f25070 */
[----:B------:R-:W-:Y:S02]  /*2050*/  ISETP.NE.AND.EX P2, PT, RZ, c[0x0][0x374], PT, P0 ;  /* 0x0000dd00ff007a0c */ /* 0x000fe40003f45300 */
[----:B------:R-:W-:-:S02]  /*2060*/  ISETP.NE.AND.EX P0, PT, RZ, c[0x0][0x364], PT, P1 ;  /* 0x0000d900ff007a0c */ /* 0x000fc40003f05310 */
[----:B------:R-:W-:Y:S02]  /*2070*/  ISETP.NE.U32.AND P3, PT, RZ, c[0x0][0x350], PT ;  /* 0x0000d400ff007a0c */ /* 0x000fe40003f65070 */
[----:B------:R-:W-:Y:S02]  /*2080*/  ISETP.NE.U32.AND P1, PT, RZ, c[0x0][0x348], PT ;  /* 0x0000d200ff007a0c */ /* 0x000fe40003f25070 */
[----:B------:R-:W-:Y:S02]  /*2090*/  ISETP.NE.U32.AND P4, PT, RZ, c[0x0][0x358], PT ;  /* 0x0000d600ff007a0c */ /* 0x000fe40003f85070 */
[----:B------:R-:W-:Y:S02]  /*20a0*/  ISETP.NE.AND.EX P5, PT, RZ, c[0x0][0x354], PT, P3 ;  /* 0x0000d500ff007a0c */ /* 0x000fe40003fa5330 */
[----:B------:R-:W-:Y:S02]  /*20b0*/  ISETP.NE.AND.EX P1, PT, RZ, c[0x0][0x34c], PT, P1 ;  /* 0x0000d300ff007a0c */ /* 0x000fe40003f25310 */
[----:B------:R-:W-:Y:S01]  /*20c0*/  ISETP.NE.AND.EX P3, PT, RZ, c[0x0][0x35c], PT, P4 ;  /* 0x0000d700ff007a0c */ /* 0x000fe20003f65340 */
[----:B------:R-:W-:Y:S01]  /*20d0*/  IMAD.MOV.U32 R16, RZ, RZ, 0x4 ;  /* 0x00000004ff107424 */ /* 0x000fe200078e00ff */
[----:B------:R-:W-:Y:S01]  /*20e0*/  CS2R R144, SRZ ;  /* 0x0000000000907805 */ /* 0x000fe2000001ff00 */
[----:B------:R-:W-:-:S02]  /*20f0*/  IMAD.MOV.U32 R135, RZ, RZ, RZ ;  /* 0x000000ffff877224 */ /* 0x000fc400078e00ff */
[----:B------:R-:W-:Y:S02]  /*2100*/  IMAD.MOV.U32 R14, RZ, RZ, RZ ;  /* 0x000000ffff0e7224 */ /* 0x000fe400078e00ff */
[----:B--2---:R-:W-:-:S04]  /*2110*/  @P2 IMAD.WIDE R10, R17, R16, c[0x0][0x370] ;  /* 0x0000dc00110a2625 */ /* 0x004fc800078e0210 */
[CC--:B------:R-:W-:Y:S01]  /*2120*/  @P0 IMAD.WIDE R8, R17.reuse, R16.reuse, c[0x0][0x360] ;  /* 0x0000d80011080625 */ /* 0x0c0fe200078e0210 */
[----:B------:R2:W5:Y:S03]  /*2130*/  @P2 LDG.E R145, [R10.64] ;  /* 0x000000060a912981 */ /* 0x000566000c1e1900 */
[CC--:B------:R-:W-:Y:S01]  /*2140*/  IMAD.WIDE R6, R17.reuse, R16.reuse, c[0x0][0x348] ;  /* 0x0000d20011067625 */ /* 0x0c0fe200078e0210 */
        /* <DEDUP_REMOVED lines=9> */
[----:B------:R-:W-:Y:S01]  /*21e0*/  P2R R15, PR, RZ, 0x20 ;  /* 0x00000020ff0f7803 */ /* 0x000fe20000000000 */
[----:B------:R-:W-:Y:S05]  /*21f0*/  @P0 BRA `(.L_x_699) ;  /* 0x0000005000000947 */ /* 0x000fea0003800000 */
[----:B-----5:R-:W-:Y:S01]  /*2200*/  MOV R251, c[0x0][0x168] ;  /* 0x00005a0000fb7a02 */ /* 0x020fe20000000f00 */
[----:B------:R-:W-:Y:S05]  /*2210*/  @!P1 BRA `(.L_x_699) ;  /* 0x0000003000009947 */ /* 0x000fea0003800000 */
[----:B--2---:R-:W2:Y:S04]  /*2220*/  LDG.E R8, [R6.64] ;  /* 0x0000000606087981 */ /* 0x004ea8000c1e1900 */
[----:B-1----:R-:W2:Y:S02]  /*2230*/  LDG.E R0, [R6.64+0x4] ;  /* 0x0000040606007981 */ /* 0x002ea4000c1e1900 */
[----:B--2---:R-:W-:-:S02]  /*2240*/  IADD3 R251, -R8, R0, RZ ;  /* 0x0000000008fb7210 */ /* 0x004fc40007ffe1ff */
.L_x_699:
[----:B------:R-:W-:-:S04]  /*2250*/  ISETP.NE.U32.AND P0, PT, RZ, c[0x0][0x368], PT ;  /* 0x0000da00ff007a0c */ /* 0x000fc80003f05070 */
[----:B------:R-:W-:-:S13]  /*2260*/  ISETP.NE.AND.EX P0, PT, RZ, c[0x0][0x36c], PT, P0 ;  /* 0x0000db00ff007a0c */ /* 0x000fda0003f05300 */
[----:B------:R-:W-:Y:S05]  /*2270*/  @!P0 BRA `(.L_x_700) ;  /* 0x0000003000008947 */ /* 0x000fea0003800000 */
[----:B--2---:R-:W-:-:S05]  /*2280*/  IMAD.WIDE R4, R17, R16, c[0x0][0x368] ;  /* 0x0000da0011047625 */ /* 0x004fca00078e0210 */
[----:B------:R2:W5:Y:S01]  /*2290*/  LDG.E R13, [R4.64] ;  /* 0x00000006040d7981 */ /* 0x000562000c1e1900 */
[----:B------:R-:W-:Y:S05]  /*22a0*/  BRA `(.L_x_701) ;  /* 0x0000005000007947 */ /* 0x000fea0003800000 */
.L_x_700:
[----:B------:R-:W-:Y:S01]  /*22b0*/  MOV R13, c[0x0][0x1d0] ;  /* 0x00007400000d7a02 */ /* 0x000fe20000000f00 */
[----:B------:R-:W-:Y:S05]  /*22c0*/  @!P5 BRA `(.L_x_701) ;  /* 0x000000300000d947 */ /* 0x000fea0003800000 */
[----:B--2---:R-:W2:Y:S04]  /*22d0*/  LDG.E R6, [R4.64] ;  /* 0x0000000604067981 */ /* 0x004ea8000c1e1900 */
[----:B-1----:R-:W2:Y:S02]  /*22e0*/  LDG.E R0, [R4.64+0x4] ;  /* 0x0000040604007981 */ /* 0x002ea4000c1e1900 */
[----:B--2---:R-:W-:Y:S02]  /*22f0*/  IADD3 R13, -R6, R0, RZ ;  /* 0x00000000060d7210 */ /* 0x004fe40007ffe1ff */
.L_x_701:
[----:B--2---:R-:W2:Y:S04]  /*2300*/  LDL.LU R6, [R1+0x2c] ;  /* 0x00002c0001067983 */ /* 0x004ea80000300800 */
[----:B------:R3:W4:Y:S04]  /*2310*/  @P3 LDG.E R5, [R2.64] ;  /* 0x0000000602053981 */ /* 0x000728000c1e1900 */
[----:B------:R3:W4:Y:S01]  /*2320*/  @P3 LDG.E R4, [R2.64+0x4] ;  /* 0x0000040602043981 */ /* 0x000722000c1e1900 */
[----:B------:R-:W-:Y:S01]  /*2330*/  ISETP.NE.U32.AND P0, PT, RZ, c[0x0][0x378], PT ;  /* 0x0000de00ff007a0c */ /* 0x000fe20003f05070 */
[----:B-----5:R-:W-:-:S03]  /*2340*/  IMAD.MOV.U32 R134, RZ, RZ, R13 ;  /* 0x000000ffff867224 */ /* 0x020fc600078e000d */
[----:B------:R-:W-:Y:S01]  /*2350*/  ISETP.NE.AND.EX P0, PT, RZ, c[0x0][0x37c], PT, P0 ;  /* 0x0000df00ff007a0c */ /* 0x000fe20003f05300 */
[----:B------:R-:W-:Y:S02]  /*2360*/  IMAD.MOV.U32 R7, RZ, RZ, c[0x0][0x2c4] ;  /* 0x0000b100ff077624 */ /* 0x000fe400078e00ff */
[----:B-1----:R-:W-:-:S03]  /*2370*/  IMAD.MOV.U32 R0, RZ, RZ, c[0x0][0x228] ;  /* 0x00008a00ff007624 */ /* 0x002fc600078e00ff */
[----:B------:R-:W-:Y:S01]  /*2380*/  ISETP.NE.AND P2, PT, R7, 0x1, PT ;  /* 0x000000010700780c */ /* 0x000fe20003f45270 */
[----:B------:R-:W-:-:S06]  /*2390*/  IMAD.IADD R12, R13, 0x1, -R145 ;  /* 0x000000010d0c7824 */ /* 0x000fcc00078e0a91 */
[----:B---3--:R-:W-:-:S05]  /*23a0*/  @P0 IMAD.WIDE R2, R17, R16, c[0x0][0x378] ;  /* 0x0000de0011020625 */ /* 0x008fca00078e0210 */
[----:B------:R1:W5:Y:S01]  /*23b0*/  @P0 LDG.E R134, [R2.64] ;  /* 0x0000000602860981 */ /* 0x000362000c1e1900 */
[----:B------:R-:W-:-:S04]  /*23c0*/  LOP3.LUT R203, R203, 0xfffff7ff, RZ, 0xc0, !PT ;  /* 0xfffff7ffcbcb7812 */ /* 0x000fc800078ec0ff */
[----:B------:R-:W-:-:S04]  /*23d0*/  @P2 LOP3.LUT R203, R203, 0x800, RZ, 0xfc, !PT ;  /* 0x00000800cbcb2812 */ /* 0x000fc800078efcff */
[----:B------:R-:W-:Y:S01]  /*23e0*/  LOP3.LUT R203, R203, 0xfffffbff, RZ, 0xc0, !PT ;  /* 0xfffffbffcbcb7812 */ /* 0x000fe200078ec0ff */
[----:B--2---:R-:W-:-:S05]  /*23f0*/  IMAD.SHL.U32 R6, R6, 0x80, RZ ;  /* 0x0000008006067824 */ /* 0x004fca00078e00ff */
[----:B------:R2:W-:Y:S01]  /*2400*/  STL [R1+0x20], R6 ;  /* 0x0000200601007387 */ /* 0x0005e20000100800 */
[----:B-1----:R-:W-:Y:S01]  /*2410*/  IADD3 R2, R6, 0x7f, RZ ;  /* 0x0000007f06027810 */ /* 0x002fe20007ffe0ff */
[----:B----4-:R-:W-:Y:S02]  /*2420*/  @P3 IMAD.IADD R0, R4, 0x1, -R5 ;  /* 0x0000000104003824 */ /* 0x010fe400078e0a05 */
[----:B------:R-:W-:Y:S02]  /*2430*/  IMAD.MOV.U32 R5, RZ, RZ, c[0x0][0x32c] ;  /* 0x0000cb00ff057624 */ /* 0x000fe400078e00ff */
[----:B------:R-:W-:Y:S02]  /*2440*/  IMAD.IADD R252, R12, 0x1, R0 ;  /* 0x000000010cfc7824 */ /* 0x000fe400078e0200 */
[----:B------:R-:W-:Y:S01]  /*2450*/  @P2 IMAD.HI.U32 R4, R2, c[0x0][0x2c8], RZ ;  /* 0x0000b20002042a27 */ /* 0x000fe200078e00ff */
[----:B------:R-:W-:Y:S02]  /*2460*/  ISETP.GE.AND P1, PT, R5, 0x1, PT ;  /* 0x000000010500780c */ /* 0x000fe40003f26270 */
[----:B------:R-:W-:-:S02]  /*2470*/  IADD3 R3, R252, 0x2f, RZ ;  /* 0x0000002ffc037810 */ /* 0x000fc40007ffe0ff */
[----:B------:R-:W-:Y:S02]  /*2480*/  @P2 SHF.R.U32.HI R2, RZ, c[0x0][0x2cc], R4 ;  /* 0x0000b300ff022a19 */ /* 0x000fe40000011604 */
[----:B------:R-:W-:Y:S01]  /*2490*/  IADD3 R149, R252, 0x1, -R251 ;  /* 0x00000001fc957810 */ /* 0x000fe20007ffe8fb */
[----:B------:R-:W-:-:S04]  /*24a0*/  IMAD.HI R3, R3, 0x2aaaaaab, RZ ;  /* 0x2aaaaaab03037827 */ /* 0x000fc800078e02ff */
[----:B------:R-:W-:Y:S01]  /*24b0*/  IMAD.IADD R2, R149, 0x1, R2 ;  /* 0x0000000195027824 */ /* 0x000fe200078e0202 */
[----:B------:R-:W-:Y:S02]  /*24c0*/  SHF.R.U32.HI R4, RZ, 0x1f, R3 ;  /* 0x0000001fff047819 */ /* 0x000fe40000011603 */
[----:B------:R-:W-:Y:S02]  /*24d0*/  @P1 LOP3.LUT R203, R203, 0x400, RZ, 0xfc, !PT ;  /* 0x00000400cbcb1812 */ /* 0x000fe400078efcff */
[----:B------:R-:W-:Y:S02]  /*24e0*/  LEA.HI.SX32 R150, R3, R4, 0x1d ;  /* 0x0000000403967211 */ /* 0x000fe400078feaff */
[----:B------:R-:W-:Y:S01]  /*24f0*/  IADD3 R4, R2, c[0x0][0x328], RZ ;  /* 0x0000ca0002047a10 */ /* 0x000fe20007ffe0ff */
[----:B------:R-:W-:Y:S05]  /*2500*/  @!P1 BRA `(.L_x_702) ;  /* 0x0000010000009947 */ /* 0x000fea0003800000 */
[C---:B--2---:R-:W-:Y:S01]  /*2510*/  ISETP.GT.AND P0, PT, R2.reuse, RZ, PT ;  /* 0x000000ff0200720c */ /* 0x044fe20003f04270 */
        /* <DEDUP_REMOVED lines=9> */
.L_x_704:
[----:B------:R-:W-:-:S13]  /*25b0*/  ISETP.NE.AND P0, PT, R5, 0x1, PT ;  /* 0x000000010500780c */ /* 0x000fda0003f05270 */
[----:B------:R-:W-:-:S05]  /*25c0*/  @P0 IMAD.HI.U32 R2, R3, c[0x0][0x330], RZ ;  /* 0x0000cc0003020a27 */ /* 0x000fca00078e00ff */
[----:B------:R-:W-:Y:S02]  /*25d0*/  @P0 SHF.R.U32.HI R3, RZ, c[0x0][0x334], R2 ;  /* 0x0000cd00ff030a19 */ /* 0x000fe40000011602 */
.L_x_705:
[----:B------:R-:W-:Y:S05]  /*25e0*/  BSYNC B0 ;  /* 0x0000000000007941 */ /* 0x000fea0003800000 */
.L_x_703:
[----:B------:R-:W-:-:S05]  /*25f0*/  IMAD R3, R3, R5, c[0x0][0x32c] ;  /* 0x0000cb0003037624 */ /* 0x000fca00078e0205 */
[----:B------:R-:W-:-:S04]  /*2600*/  IMNMX R4, R4, R3, PT ;  /* 0x0000000304047217 */ /* 0x000fc80003800200 */
.L_x_702:
[----:B--2---:R-:W-:Y:S01]  /*2610*/  IADD3 R4, R4, 0x2f, RZ ;  /* 0x0000002f04047810 */ /* 0x004fe20007ffe0ff */
[----:B------:R-:W-:-:S04]  /*2620*/  @P2 IMAD.HI.U32 R3, R6, c[0x0][0x2c8], RZ ;  /* 0x0000b20006032a27 */ /* 0x000fc800078e00ff */
[----:B------:R-:W-:-:S04]  /*2630*/  IMAD.HI R4, R4, 0x2aaaaaab, RZ ;  /* 0x2aaaaaab04047827 */ /* 0x000fc800078e02ff */
[----:B------:R-:W-:Y:S01]  /*2640*/  IMAD.MOV.U32 R2, RZ, RZ, R6 ;  /* 0x000000ffff027224 */ /* 0x000fe200078e0006 */
[----:B------:R-:W-:Y:S01]  /*2650*/  @P2 SHF.R.U32.HI R2, RZ, c[0x0][0x2cc], R3 ;  /* 0x0000b300ff022a19 */ /* 0x000fe20000011603 */
[----:B------:R-:W-:Y:S01]  /*2660*/  IMAD.IADD R236, R252, 0x1, -R251 ;  /* 0x00000001fcec7824 */ /* 0x000fe200078e0afb */
[----:B------:R-:W-:-:S03]  /*2670*/  SHF.R.U32.HI R3, RZ, 0x1f, R4 ;  /* 0x0000001fff037819 */ /* 0x000fc60000011604 */
[----:B------:R-:W-:Y:S01]  /*2680*/  IMAD.IADD R2, R236, 0x1, R2 ;  /* 0x00000001ec027824 */ /* 0x000fe200078e0202 */
[----:B------:R-:W-:-:S04]  /*2690*/  LEA.HI.SX32 R7, R4, R3, 0x1d ;  /* 0x0000000304077211 */ /* 0x000fc800078feaff */
[----:B------:R-:W-:Y:S02]  /*26a0*/  IADD3 R3, R2, -c[0x0][0x324], RZ ;  /* 0x8000c90002037a10 */ /* 0x000fe40007ffe0ff */
        /* <DEDUP_REMOVED lines=11> */
.L_x_708:
[----:B------:R-:W-:-:S13]  /*2760*/  ISETP.NE.AND P0, PT, R5, 0x1, PT ;  /* 0x000000010500780c */ /* 0x000fda0003f05270 */
[----:B------:R-:W-:-:S05]  /*2770*/  @P0 IMAD.HI.U32 R4, R2, c[0x0][0x330], RZ ;  /* 0x0000cc0002040a27 */ /* 0x000fca00078e00ff */
[----:B------:R-:W-:Y:S02]  /*2780*/  @P0 SHF.R.U32.HI R2, RZ, c[0x0][0x334], R4 ;  /* 0x0000cd00ff020a19 */ /* 0x000fe40000011604 */
.L_x_709:
[----:B------:R-:W-:Y:S05]  /*2790*/  BSYNC B0 ;  /* 0x0000000000007941 */ /* 0x000fea0003800000 */
.L_x_707:
[----:B------:R-:W-:-:S05]  /*27a0*/  IMAD R2, R2, c[0x0][0x32c], RZ ;  /* 0x0000cb0002027a24 */ /* 0x000fca00078e02ff */
[----:B------:R-:W-:-:S04]  /*27b0*/  IMNMX R3, R3, R2, !PT ;  /* 0x0000000203037217 */ /* 0x000fc80007800200 */
.L_x_706:
[C---:B------:R-:W-:Y:S01]  /*27c0*/  LOP3.LUT R4, R18.reuse, 0xff000000, RZ, 0xc0, !PT ;  /* 0xff00000012047812 */ /* 0x040fe200078ec0ff */
[----:B------:R-:W-:Y:S01]  /*27d0*/  IMAD.HI R3, R3, 0x2aaaaaab, RZ ;  /* 0x2aaaaaab03037827 */ /* 0x000fe200078e02ff */
[----:B------:R-:W-:Y:S01]  /*27e0*/  LOP3.LUT R5, R18, 0xff0000, RZ, 0xc0, !PT ;  /* 0x00ff000012057812 */ /* 0x000fe200078ec0ff */
[----:B------:R-:W-:Y:S01]  /*27f0*/  BSSY B0, `(.L_x_710) ;  /* 0x000002c000007945 */ /* 0x000fe20003800000 */
[----:B------:R-:W-:Y:S02]  /*2800*/  SHF.R.U32.HI R4, RZ, 0x8, R4 ;  /* 0x00000008ff047819 */ /* 0x000fe40000011604 */
[----:B------:R-:W-:Y:S02]  /*2810*/  SHF.R.U32.HI R2, RZ, 0x1f, R3 ;  /* 0x0000001fff027819 */ /* 0x000fe40000011603 */
[----:B------:R-:W-:Y:S02]  /*2820*/  LEA.HI R5, R5, R4, RZ, 0x10 ;  /* 0x0000000405057211 */ /* 0x000fe400078f80ff */
[----:B------:R-:W-:Y:S01]  /*2830*/  LEA.HI.SX32 R3, R3, R2, 0x1d ;  /* 0x0000000203037211 */ /* 0x000fe200078feaff */
[----:B------:R-:W-:Y:S01]  /*2840*/  IMAD.MOV.U32 R2, RZ, RZ, RZ ;  /* 0x000000ffff027224 */ /* 0x000fe200078e00ff */
[----:B------:R-:W-:-:S02]  /*2850*/  SHF.R.U32.HI R8, RZ, 0x10, R5 ;  /* 0x00000010ff087819 */ /* 0x000fc40000011605 */
[----:B------:R-:W-:Y:S02]  /*2860*/  LOP3.LUT R18, R5, 0xff, RZ, 0xc0, !PT ;  /* 0x000000ff05127812 */ /* 0x000fe400078ec0ff */
[----:B------:R-:W-:Y:S01]  /*2870*/  IMNMX R6, RZ, R3, !PT ;  /* 0x00000003ff067217 */ /* 0x000fe20007800200 */
[----:B------:R1:W-:Y:S01]  /*2880*/  STL [R1+0x2c], R8 ;  /* 0x00002c0801007387 */ /* 0x0003e20000100800 */
[C---:B------:R-:W-:Y:S02]  /*2890*/  ISETP.NE.AND P1, PT, R8.reuse, RZ, PT ;  /* 0x000000ff0800720c */ /* 0x040fe40003f25270 */
[----:B------:R-:W-:Y:S01]  /*28a0*/  ISETP.GT.AND P0, PT, R7, R6, PT ;  /* 0x000000060700720c */ /* 0x000fe20003f04270 */
[----:B------:R1:W-:Y:S01]  /*28b0*/  STL [R1+0x30], R18 ;  /* 0x0000301201007387 */ /* 0x0003e20000100800 */
[----:B------:R-:W-:-:S11]  /*28c0*/  SEL R133, R8, c[0x0][0x338], P1 ;  /* 0x0000ce0008857a07 */ /* 0x000fd60000800000 */
[----:B------:R-:W-:Y:S05]  /*28d0*/  @!P0 BRA `(.L_x_711) ;  /* 0x000001d000008947 */ /* 0x000fea0003800000 */
[----:B------:R-:W-:Y:S02]  /*28e0*/  IABS R3, R133 ;  /* 0x0000008500037213 */ /* 0x000fe40000000000 */
[----:B------:R-:W-:Y:S02]  /*28f0*/  IADD3 R4, R133, -0x1, R7 ;  /* 0xffffffff85047810 */ /* 0x000fe40007ffe007 */
[----:B------:R-:W2:Y:S03]  /*2900*/  I2F.RP R2, R3 ;  /* 0x0000000300027306 */ /* 0x000ea60000209400 */
[----:B-1----:R-:W-:Y:S02]  /*2910*/  IMAD.IADD R8, R4, 0x1, -R6 ;  /* 0x0000000104087824 */ /* 0x002fe400078e0a06 */
[----:B------:R-:W-:-:S03]  /*2920*/  IMAD.MOV.U32 R4, RZ, RZ, RZ ;  /* 0x000000ffff047224 */ /* 0x000fc600078e00ff */
[----:B------:R-:W-:Y:S01]  /*2930*/  IABS R11, R8 ;  /* 0x00000008000b7213 */ /* 0x000fe20000000000 */
[----:B--2---:R-:W1:Y:S02]  /*2940*/  MUFU.RCP R2, R2 ;  /* 0x0000000200027308 */ /* 0x004e640000001000 */
        /* <DEDUP_REMOVED lines=22> */
.L_x_711:
[----:B------:R-:W-:Y:S05]  /*2ab0*/  BSYNC B0 ;  /* 0x0000000000007941 */ /* 0x000fea0003800000 */
.L_x_710:
[----:B------:R-:W-:Y:S01]  /*2ac0*/  IMAD R3, R18, R2, R6 ;  /* 0x0000000212037224 */ /* 0x000fe200078e0206 */
[----:B------:R-:W-:Y:S02]  /*2ad0*/  SHF.R.S32.HI R111, RZ, 0x1f, R110 ;  /* 0x0000001fff6f7819 */ /* 0x000fe4000001146e */
[C---:B------:R-:W-:Y:S01]  /*2ae0*/  IADD3 R30, R154.reuse, 0x8, RZ ;  /* 0x000000089a1e7810 */ /* 0x040fe20007ffe0ff */
[C---:B------:R-:W-:Y:S01]  /*2af0*/  IMAD.IADD R2, R3.reuse, 0x1, R2 ;  /* 0x0000000103027824 */ /* 0x040fe200078e0202 */
[C---:B------:R-:W-:Y:S01]  /*2b00*/  IADD3 R29, R154.reuse, 0x18, RZ ;  /* 0x000000189a1d7810 */ /* 0x040fe20007ffe0ff */
[----:B------:R-:W-:Y:S01]  /*2b10*/  IMAD R3, R3, 0x30, -R12 ;  /* 0x0000003003037824 */ /* 0x000fe200078e0a0c */
[----:B------:R-:W-:Y:S02]  /*2b20*/  IADD3 R28, R154, 0x28, RZ ;  /* 0x000000289a1c7810 */ /* 0x000fe40007ffe0ff */
[----:B------:R-:W-:-:S02]  /*2b30*/  IMNMX R2, R7, R2, PT ;  /* 0x0000000207027217 */ /* 0x000fc40003800200 */
[----:B------:R-:W-:-:S03]  /*2b40*/  IMNMX R3, RZ, R3, !PT ;  /* 0x00000003ff037217 */ /* 0x000fc60007800200 */
[----:B------:R-:W-:Y:S02]  /*2b50*/  IMAD R2, R2, 0x30, -R12 ;  /* 0x0000003002027824 */ /* 0x000fe400078e0a0c */
[----:B------:R-:W-:-:S03]  /*2b60*/  IMAD.WIDE.U32 R4, R3, -0x55555555, RZ ;  /* 0xaaaaaaab03047825 */ /* 0x000fc600078e00ff */
        /* <DEDUP_REMOVED lines=10> */
[----:B-1----:R-:W2:Y:S04]  /*2c10*/  LDL.64 R18, [R1+0x38] ;  /* 0x0000380001127983 */ /* 0x002ea80000100a00 */
[----:B------:R-:W1:Y:S04]  /*2c20*/  S2R R8, SR_TID.X ;  /* 0x0000000000087919 */ /* 0x000e680000002100 */
[----:B------:R-:W3:Y:S04]  /*2c30*/  LDL R21, [R1+0x24] ;  /* 0x0000240001157983 */ /* 0x000ee80000100800 */
[----:B------:R-:W4:Y:S01]  /*2c40*/  LDL R20, [R1+0x40] ;  /* 0x0000400001147983 */ /* 0x000f220000100800 */
[----:B-1----:R-:W-:-:S04]  /*2c50*/  SHF.R.S32.HI R23, RZ, 0x1f, R8 ;  /* 0x0000001fff177819 */ /* 0x002fc80000011408 */
[----:B------:R-:W-:Y:S02]  /*2c60*/  LEA.HI R23, R23, R8, RZ, 0x2 ;  /* 0x0000000817177211 */ /* 0x000fe400078f10ff */
[----:B------:R-:W3:Y:S02]  /*2c70*/  LDL R8, [R1+0x1c] ;  /* 0x00001c0001087983 */ /* 0x000ee40000100800 */
[----:B------:R-:W-:Y:S02]  /*2c80*/  SHF.R.S32.HI R23, RZ, 0x2, R23 ;  /* 0x00000002ff177819 */ /* 0x000fe40000011417 */
[----:B------:R-:W-:Y:S02]  /*2c90*/  SHF.R.S32.HI R3, RZ, 0x1f, R14 ;  /* 0x0000001fff037819 */ /* 0x000fe4000001140e */
[----:B------:R-:W-:-:S04]  /*2ca0*/  IADD3 R125, P0, R23, R14, RZ ;  /* 0x0000000e177d7210 */ /* 0x000fc80007f1e0ff */
[----:B------:R-:W-:-:S05]  /*2cb0*/  LEA.HI.X.SX32 R128, R23, R3, 0x1, P0 ;  /* 0x0000000317807211 */ /* 0x000fca00000f0eff */
[----:B------:R-:W-:Y:S01]  /*2cc0*/  IMAD R3, R128, c[0x0][0x238], RZ ;  /* 0x00008e0080037a24 */ /* 0x000fe200078e02ff */
[----:B------:R-:W-:Y:S02]  /*2cd0*/  IADD3 R31, R2, -0x1, RZ ;  /* 0xffffffff021f7810 */ /* 0x000fe40007ffe0ff */
[----:B------:R-:W-:Y:S01]  /*2ce0*/  SHF.R.S32.HI R9, RZ, 0x1f, R17 ;  /* 0x0000001fff097819 */ /* 0x000fe20000011411 */
[----:B------:R-:W-:-:S03]  /*2cf0*/  IMAD R3, R125, c[0x0][0x23c], R3 ;  /* 0x00008f007d037a24 */ /* 0x000fc600078e0203 */
[----:B------:R-:W-:Y:S01]  /*2d00*/  SEL R10, R9, RZ, !P3 ;  /* 0x000000ff090a7207 */ /* 0x000fe20005800000 */
[----:B------:R-:W-:Y:S01]  /*2d10*/  IMAD.MOV.U32 R136, RZ, RZ, 0x30 ;  /* 0x00000030ff887424 */ /* 0x000fe200078e00ff */
[----:B------:R-:W-:-:S03]  /*2d20*/  SEL R11, R17, RZ, !P3 ;  /* 0x000000ff110b7207 */ /* 0x000fc60005800000 */
[C---:B------:R-:W-:Y:S02]  /*2d30*/  IMAD R156, R136.reuse, c[0x0][0x23c], RZ ;  /* 0x00008f00889c7a24 */ /* 0x040fe400078e02ff */
[----:B------:R-:W-:-:S05]  /*2d40*/  IMAD.WIDE.U32 R142, R136, c[0x0][0x238], RZ ;  /* 0x00008e00888e7a25 */ /* 0x000fca00078e00ff */
[----:B------:R-:W-:Y:S02]  /*2d50*/  IADD3 R156, R143, R156, RZ ;  /* 0x0000009c8f9c7210 */ /* 0x000fe40007ffe0ff */
[----:B------:R-:W-:-:S04]  /*2d60*/  MOV R151, c[0x0][0x238] ;  /* 0x00008e0000977a02 */ /* 0x000fc80000000f00 */
[----:B------:R-:W-:Y:S01]  /*2d70*/  SHF.L.U32 R157, R151, 0x5, RZ ;  /* 0x00000005979d7819 */ /* 0x000fe200000006ff */
[----:B--2---:R-:W-:-:S04]  /*2d80*/  IMAD.WIDE.U32 R4, R125, c[0x0][0x238], R18 ;  /* 0x00008e007d047a25 */ /* 0x004fc800078e0012 */
[----:B------:R-:W-:Y:S02]  /*2d90*/  IMAD.IADD R3, R5, 0x1, R3 ;  /* 0x0000000105037824 */ /* 0x000fe400078e0203 */
[----:B------:R-:W-:Y:S02]  /*2da0*/  IMAD R5, R31, -0x30, R0 ;  /* 0xffffffd01f057824 */ /* 0x000fe400078e0200 */
[----:B------:R-:W-:Y:S02]  /*2db0*/  IMAD.MOV.U32 R2, RZ, RZ, R4 ;  /* 0x000000ffff027224 */ /* 0x000fe400078e0004 */
[----:B------:R-:W-:Y:S01]  /*2dc0*/  IMAD R4, R10, c[0x0][0x248], RZ ;  /* 0x000092000a047a24 */ /* 0x000fe200078e02ff */
[----:B------:R-:W-:Y:S01]  /*2dd0*/  IMNMX R6, R5, 0x30, PT ;  /* 0x0000003005067817 */ /* 0x000fe20003800200 */
[----:B------:R-:W-:-:S04]  /*2de0*/  IMAD.WIDE.U32 R2, R22, c[0x0][0x240], R2 ;  /* 0x0000900016027a25 */ /* 0x000fc800078e0002 */
[----:B------:R-:W-:Y:S02]  /*2df0*/  IMAD R5, R11, c[0x0][0x24c], R4 ;  /* 0x000093000b057a24 */ /* 0x000fe400078e0204 */
[----:B------:R-:W-:Y:S02]  /*2e00*/  IMAD.IADD R4, R6, 0x1, -R23 ;  /* 0x0000000106047824 */ /* 0x000fe400078e0a17 */
[----:B------:R-:W-:-:S03]  /*2e10*/  IMAD R3, R22, c[0x0][0x244], R3 ;  /* 0x0000910016037a24 */ /* 0x000fc600078e0203 */
[C---:B------:R-:W-:Y:S01]  /*2e20*/  ISETP.GE.AND P1, PT, R4.reuse, 0x1, PT ;  /* 0x000000010400780c */ /* 0x040fe20003f26270 */
[----:B------:R-:W-:Y:S01]  /*2e30*/  IMAD.WIDE.U32 R98, R11, c[0x0][0x248], R2 ;  /* 0x000092000b627a25 */ /* 0x000fe200078e0002 */
[----:B------:R-:W-:Y:S02]  /*2e40*/  ISETP.GT.AND P0, PT, R4, 0x20, PT ;  /* 0x000000200400780c */ /* 0x000fe40003f04270 */
[----:B------:R-:W-:Y:S01]  /*2e50*/  SHF.R.S32.HI R3, RZ, 0x1f, R31 ;  /* 0x0000001fff037819 */ /* 0x000fe2000001141f */
[----:B------:R-:W-:Y:S02]  /*2e60*/  IMAD R2, R156, R31, RZ ;  /* 0x0000001f9c027224 */ /* 0x000fe400078e02ff */
[----:B------:R-:W-:Y:S02]  /*2e70*/  IMAD.IADD R89, R99, 0x1, R5 ;  /* 0x0000000163597824 */ /* 0x000fe400078e0205 */
[----:B------:R-:W-:Y:S02]  /*2e80*/  IMAD.MOV.U32 R88, RZ, RZ, R98 ;  /* 0x000000ffff587224 */ /* 0x000fe400078e0062 */
[----:B------:R-:W-:-:S02]  /*2e90*/  IMAD R4, R3, R142, R2 ;  /* 0x0000008e03047224 */ /* 0x000fc400078e0202 */
[----:B------:R-:W-:Y:S02]  /*2ea0*/  IMAD.MOV.U32 R5, RZ, RZ, 0x5 ;  /* 0x00000005ff057424 */ /* 0x000fe400078e00ff */
[----:B------:R-:W-:-:S03]  /*2eb0*/  IMAD.WIDE.U32 R2, R31, R142, R88 ;  /* 0x0000008e1f027225 */ /* 0x000fc600078e0058 */
[----:B------:R-:W-:Y:S01]  /*2ec0*/  SHF.L.U64.HI R151, R151, R5, c[0x0][0x23c] ;  /* 0x00008f0097977619 */ /* 0x000fe20000010205 */
[----:B------:R-:W-:Y:S01]  /*2ed0*/  IMAD.IADD R3, R3, 0x1, R4 ;  /* 0x0000000103037824 */ /* 0x000fe200078e0204 */
[----:B------:R-:W-:Y:S02]  /*2ee0*/  @P1 LEA R4, P3, R2, c[0x0][0x220], 0x1 ;  /* 0x0000880002041a11 */ /* 0x000fe400078608ff */
[----:B------:R-:W-:Y:S02]  /*2ef0*/  @P0 IADD3 R6, P2, R157, R2, RZ ;  /* 0x000000029d060210 */ /* 0x000fe40007f5e0ff */
[----:B------:R-:W-:Y:S02]  /*2f00*/  ISETP.GE.AND P6, PT, R18, c[0x0][0x1d4], PT ;  /* 0x0000750012007a0c */ /* 0x000fe40003fc6270 */
[----:B------:R-:W-:Y:S01]  /*2f10*/  @P1 LEA.HI.X R5, R2, c[0x0][0x224], R3, 0x1, P3 ;  /* 0x0000890002051a11 */ /* 0x000fe200018f0c03 */
[----:B------:R-:W-:Y:S01]  /*2f20*/  @P0 IMAD.X R3, R3, 0x1, R151, P2 ;  /* 0x0000000103030824 */ /* 0x000fe200010e0697 */
[----:B---3--:R-:W-:-:S02]  /*2f30*/  ISETP.GE.AND P5, PT, R21, c[0x0][0x1d4], PT ;  /* 0x0000750015007a0c */ /* 0x008fc40003fa6270 */
[----:B----4-:R-:W-:Y:S02]  /*2f40*/  ISETP.GE.AND P4, PT, R20, c[0x0][0x1d4], PT ;  /* 0x0000750014007a0c */ /* 0x010fe40003f86270 */
[----:B------:R-:W-:-:S04]  /*2f50*/  @P0 LEA R2, P2, R6, c[0x0][0x220], 0x1 ;  /* 0x0000880006020a11 */ /* 0x000fc800078408ff */
[----:B------:R-:W-:Y:S02]  /*2f60*/  @P0 LEA.HI.X R3, R6, c[0x0][0x224], R3, 0x1, P2 ;  /* 0x0000890006030a11 */ /* 0x000fe400010f0c03 */
[----:B------:R-:W-:-:S05]  /*2f70*/  @P1 SHF.L.U32 R6, R8, 0x1, RZ ;  /* 0x0000000108061819 */ /* 0x000fca00000006ff */
[----:B------:R-:W-:Y:S01]  /*2f80*/  @!PT LDS RZ, [RZ] ;  /* 0x00000000fffff984 */ /* 0x000fe20000000800 */
[----:B------:R-:W-:Y:S01]  /*2f90*/  @!PT LDS RZ, [RZ] ;  /* 0x00000000fffff984 */ /* 0x000fe20000000800 */
[----:B------:R-:W-:Y:S01]  /*2fa0*/  @!PT LDS RZ, [RZ] ;  /* 0x00000000fffff984 */ /* 0x000fe20000000800 */
[----:B------:R1:W-:Y:S04]  /*2fb0*/  @P1 LDGSTS.E.BYPASS.LTC128B.128 [R6+0x3c80], [R4.64], !P6 ;  /* 0x03c8000004061fae */ /* 0x0003e8000f101d46 */
[----:B------:R1:W-:Y:S04]  /*2fc0*/  @P1 LDGSTS.E.BYPASS.LTC128B.128 [R6+0x4880], [R4.64+0x40], !P5 ;  /* 0x0488004004061fae */ /* 0x0003e8000e901d46 */
[----:B------:R1:W-:Y:S02]  /*2fd0*/  @P1 LDGSTS.E.BYPASS.LTC128B.128 [R6+0x5480], [R4.64+0x80], !P4 ;  /* 0x0548008004061fae */ /* 0x0003e4000e101d46 */
[----:B-1----:R-:W-:-:S05]  /*2fe0*/  @P0 IMAD.SHL.U32 R4, R8, 0x2, RZ ;  /* 0x0000000208040824 */ /* 0x002fca00078e00ff */
[----:B------:R1:W-:Y:S04]  /*2ff0*/  @P0 LDGSTS.E.BYPASS.LTC128B.128 [R4+0x4480], [R2.64], !P6 ;  /* 0x0448000002040fae */ /* 0x0003e8000f101d46 */
[----:B------:R1:W-:Y:S04]  /*3000*/  @P0 LDGSTS.E.BYPASS.LTC128B.128 [R4+0x5080], [R2.64+0x40], !P5 ;  /* 0x0508004002040fae */ /* 0x0003e8000e901d46 */
[----:B------:R1:W-:Y:S01]  /*3010*/  @P0 LDGSTS.E.BYPASS.LTC128B.128 [R4+0x5c80], [R2.64+0x80], !P4 ;  /* 0x05c8008002040fae */ /* 0x0003e2000e101d46 */
[----:B------:R-:W-:Y:S01]  /*3020*/  ISETP.NE.U32.AND P0, PT, RZ, c[0x0][0x340], PT ;  /* 0x0000d000ff007a0c */ /* 0x000fe20003f05070 */
[----:B------:R-:W-:-:S02]  /*3030*/  IMAD.IADD R6, R13, 0x1, R144 ;  /* 0x000000010d067824 */ /* 0x000fc400078e0290 */
[----:B------:R-:W2:Y:S01]  /*3040*/  S2R R20, SR_TID.X ;  /* 0x0000000000147919 */ /* 0x000ea20000002100 */
[----:B------:R-:W-:Y:S02]  /*3050*/  ISETP.NE.AND.EX P0, PT, RZ, c[0x0][0x344], PT, P0 ;  /* 0x0000d100ff007a0c */ /* 0x000fe40003f05300 */
[----:B------:R-:W-:Y:S01]  /*3060*/  ISETP.NE.AND P3, PT, R15, RZ, PT ;  /* 0x000000ff0f00720c */ /* 0x000fe20003f65270 */
[----:B------:R-:W-:Y:S01]  /*3070*/  IMAD.MOV.U32 R160, RZ, RZ, c[0x0][0x27c] ;  /* 0x00009f00ffa07624 */ /* 0x000fe200078e00ff */
[----:B------:R-:W0:Y:S09]  /*3080*/  LDGDEPBAR ;  /* 0x00000000000079af */ /* 0x000e320000000000 */
[----:B-1----:R-:W-:-:S05]  /*3090*/  @P0 IMAD.WIDE R2, R17, R16, c[0x0][0x340] ;  /* 0x0000d00011020625 */ /* 0x002fca00078e0210 */
[----:B------:R1:W3:Y:S01]  /*30a0*/  @P0 LDG.E R7, [R2.64] ;  /* 0x0000000602070981 */ /* 0x0002e2000c1e1900 */
[----:B------:R-:W-:-:S05]  /*30b0*/  SHF.R.S32.HI R8, RZ, 0x1f, R6 ;  /* 0x0000001fff087819 */ /* 0x000fca0000011406 */
[----:B------:R-:W-:-:S04]  /*30c0*/  IMAD R4, R8, c[0x0][0x1e0], RZ ;  /* 0x0000780008047a24 */ /* 0x000fc800078e02ff */
[----:B------:R-:W-:Y:S01]  /*30d0*/  IMAD R4, R6, c[0x0][0x1e4], R4 ;  /* 0x0000790006047a24 */ /* 0x000fe200078e0204 */
[----:B--2---:R-:W-:Y:S01]  /*30e0*/  LEA.HI R20, R20, R20, RZ, 0x1 ;  /* 0x0000001414147211 */ /* 0x004fe200078f08ff */
[----:B-1----:R-:W-:-:S05]  /*30f0*/  IMAD.WIDE.U32 R2, R6, c[0x0][0x1e0], RZ ;  /* 0x0000780006027a25 */ /* 0x002fca00078e00ff */
[----:B------:R-:W-:-:S05]  /*3100*/  IADD3 R3, R3, R4, RZ ;  /* 0x0000000403037210 */ /* 0x000fca0007ffe0ff */
[----:B------:R-:W-:Y:S01]  /*3110*/  IMAD.WIDE.U32 R2, R22, c[0x0][0x1e8], R2 ;  /* 0x00007a0016027a25 */ /* 0x000fe200078e0002 */
[----:B------:R-:W-:-:S03]  /*3120*/  SHF.R.S32.HI R20, RZ, 0x1, R20 ;  /* 0x00000001ff147819 */ /* 0x000fc60000011414 */
[----:B------:R-:W-:Y:S02]  /*3130*/  IMAD R5, R22, c[0x0][0x1ec], R3 ;  /* 0x00007b0016057a24 */ /* 0x000fe400078e0203 */
[----:B------:R-:W-:Y:S01]  /*3140*/  IMAD.MOV.U32 R4, RZ, RZ, R2 ;  /* 0x000000ffff047224 */ /* 0x000fe200078e0002 */
[----:B------:R-:W-:Y:S01]  /*3150*/  SHF.R.S32.HI R12, RZ, 0x1f, R20 ;  /* 0x0000001fff0c7819 */ /* 0x000fe20000011414 */
[----:B------:R-:W-:Y:S01]  /*3160*/  IMAD.WIDE.U32 R158, R20, c[0x0][0x1e0], RZ ;  /* 0x00007800149e7a25 */ /* 0x000fe200078e00ff */
[----:B------:R-:W-:Y:S01]  /*3170*/  WARPSYNC 0xffffffff ;  /* 0xffffffff00007948 */ /* 0x000fe20003800000 */
[----:B------:R-:W-:Y:S02]  /*3180*/  ISETP.GE.AND P2, PT, R110, c[0x0][0x27c], PT ;  /* 0x00009f006e007a0c */ /* 0x000fe40003f46270 */
[----:B------:R-:W-:Y:S02]  /*3190*/  SHF.R.S32.HI R155, RZ, 0x1f, R154 ;  /* 0x0000001fff9b7819 */ /* 0x000fe4000001149a */
[----:B-----5:R-:W-:-:S02]  /*31a0*/  SHF.R.S32.HI R26, RZ, 0x1f, R134 ;  /* 0x0000001fff1a7819 */ /* 0x020fc40000011486 */
[----:B---3--:R-:W-:Y:S01]  /*31b0*/  @P0 SHF.R.S32.HI R3, RZ, 0x1f, R7 ;  /* 0x0000001fff030819 */ /* 0x008fe20000011407 */
[----:B------:R-:W-:Y:S02]  /*31c0*/  @!P0 IMAD.MOV.U32 R3, RZ, RZ, R9 ;  /* 0x000000ffff038224 */ /* 0x000fe400078e0009 */
[----:B------:R-:W-:Y:S01]  /*31d0*/  @P0 IMAD.MOV.U32 R2, RZ, RZ, R7 ;  /* 0x000000ffff020224 */ /* 0x000fe200078e0007 */
[----:B------:R-:W-:Y:S02]  /*31e0*/  @!P0 MOV R2, R17 ;  /* 0x0000001100028202 */ /* 0x000fe40000000f00 */
[----:B------:R-:W-:Y:S02]  /*31f0*/  SEL R21, R3, RZ, !P3 ;  /* 0x000000ff03157207 */ /* 0x000fe40005800000 */
[----:B------:R-:W-:Y:S01]  /*3200*/  SEL R15, R2, RZ, !P3 ;  /* 0x000000ff020f7207 */ /* 0x000fe20005800000 */
[----:B------:R-:W-:Y:S02]  /*3210*/  IMAD R2, R12, c[0x0][0x1e0], RZ ;  /* 0x000078000c027a24 */ /* 0x000fe400078e02ff */
[----:B------:R-:W-:-:S02]  /*3220*/  IMAD R7, R21, c[0x0][0x1f0], RZ ;  /* 0x00007c0015077a24 */ /* 0x000fc400078e02ff */
[----:B------:R-:W-:Y:S02]  /*3230*/  IMAD R3, R20, c[0x0][0x1e4], R2 ;  /* 0x0000790014037a24 */ /* 0x000fe400078e0202 */
[----:B------:R-:W-:-:S04]  /*3240*/  IMAD.WIDE.U32 R78, R15, c[0x0][0x1f0], R4 ;  /* 0x00007c000f4e7a25 */ /* 0x000fc800078e0004 */
[----:B------:R-:W-:Y:S01]  /*3250*/  IMAD R2, R15, c[0x0][0x1f4], R7 ;  /* 0x00007d000f027a24 */ /* 0x000fe200078e0207 */
[----:B------:R-:W-:Y:S01]  /*3260*/  SHF.L.U32 R5, R160, 0x1, RZ ;  /* 0x00000001a0057819 */ /* 0x000fe200000006ff */
[----:B------:R-:W-:-:S03]  /*3270*/  IMAD.IADD R127, R159, 0x1, R3 ;  /* 0x000000019f7f7824 */ /* 0x000fc600078e0203 */
[----:B------:R-:W-:Y:S02]  /*3280*/  IADD3 R77, R79, R2, RZ ;  /* 0x000000024f4d7210 */ /* 0x000fe40007ffe0ff */
[----:B------:R-:W2:Y:S01]  /*3290*/  LDL R35, [R1+0x68] ;  /* 0x0000680001237983 */ /* 0x000ea20000100800 */
[----:B------:R-:W-:Y:S01]  /*32a0*/  IADD3 R132, P1, P0, R78, R158, R110 ;  /* 0x0000009e4e847210 */ /* 0x000fe2000783e06e */
[----:B------:R-:W-:Y:S01]  /*32b0*/  IMAD.WIDE.U32 R2, R22, c[0x0][0x260], R18 ;  /* 0x0000980016027a25 */ /* 0x000fe200078e0012 */
[----:B------:R-:W-:Y:S01]  /*32c0*/  IADD3 R19, -R5, c[0x0][0x1d4], RZ ;  /* 0x0000750005137a10 */ /* 0x000fe20007ffe1ff */
[----:B------:R-:W3:Y:S01]  /*32d0*/  LDL R33, [R1+0x6c] ;  /* 0x00006c0001217983 */ /* 0x000ee20000100800 */
[----:B------:R-:W-:Y:S01]  /*32e0*/  IADD3.X R131, R77, R127, R111, P1, P0 ;  /* 0x0000007f4d837210 */ /* 0x000fe20000fe046f */
[----:B------:R-:W-:Y:S01]  /*32f0*/  IMAD R4, R10, c[0x0][0x268], RZ ;  /* 0x00009a000a047a24 */ /* 0x000fe200078e02ff */
[----:B------:R-:W-:Y:S01]  /*3300*/  IADD3 R130, P0, R20, R6, RZ ;  /* 0x0000000614827210 */ /* 0x000fe20007f1e0ff */
[----:B------:R-:W4:Y:S01]  /*3310*/  LDL R34, [R1+0x70] ;  /* 0x0000700001227983 */ /* 0x000f220000100800 */
[----:B------:R-:W-:Y:S01]  /*3320*/  ISETP.GE.AND P1, PT, R152, c[0x0][0x27c], PT ;  /* 0x00009f0098007a0c */ /* 0x000fe20003f26270 */
[----:B------:R-:W-:Y:S01]  /*3330*/  IMAD R3, R22, c[0x0][0x264], R3 ;  /* 0x0000990016037a24 */ /* 0x000fe200078e0203 */
[-C--:B------:R-:W-:Y:S01]  /*3340*/  SEL R18, R5, R19.reuse, !P2 ;  /* 0x0000001305127207 */ /* 0x080fe20005000000 */
[----:B------:R-:W-:Y:S01]  /*3350*/  IMAD.X R129, R8, 0x1, R12, P0 ;  /* 0x0000000108817824 */ /* 0x000fe200000e060c */
[----:B------:R-:W-:Y:S01]  /*3360*/  ISETP.GE.AND P0, PT, R109, c[0x0][0x27c], PT ;  /* 0x00009f006d007a0c */ /* 0x000fe20003f06270 */
[C---:B------:R-:W-:Y:S01]  /*3370*/  IMAD R8, R12.reuse, c[0x0][0x280], RZ ;  /* 0x0000a0000c087a24 */ /* 0x040fe200078e02ff */
[-C--:B------:R-:W-:Y:S01]  /*3380*/  SEL R17, R5, R19.reuse, !P1 ;  /* 0x0000001305117207 */ /* 0x080fe20004800000 */
[----:B------:R-:W-:Y:S01]  /*3390*/  IMAD R32, R11, c[0x0][0x26c], R4 ;  /* 0x00009b000b207a24 */ /* 0x000fe200078e0204 */
[----:B------:R-:W-:Y:S01]  /*33a0*/  SEL R19, R5, R19, !P0 ;  /* 0x0000001305137207 */ /* 0x000fe20004000000 */
[----:B------:R-:W-:Y:S01]  /*33b0*/  IMAD R9, R12, c[0x0][0x290], RZ ;  /* 0x0000a4000c097a24 */ /* 0x000fe200078e02ff */
[----:B------:R-:W-:Y:S01]  /*33c0*/  SEL R16, RZ, c[0x0][0x27c], !P2 ;  /* 0x00009f00ff107a07 */ /* 0x000fe20005000000 */
[----:B------:R-:W-:Y:S01]  /*33d0*/  IMAD.WIDE.U32 R4, R20, c[0x0][0x280], R154 ;  /* 0x0000a00014047a25 */ /* 0x000fe200078e009a */
[----:B------:R-:W-:Y:S01]  /*33e0*/  SEL R25, RZ, c[0x0][0x27c], !P1 ;  /* 0x00009f00ff197a07 */ /* 0x000fe20004800000 */
[----:B------:R-:W-:Y:S01]  /*33f0*/  ULDC.U8 UR4, c[0x0][0x298] ;  /* 0x0000a60000047ab9 */ /* 0x000fe20000000000 */
[----:B------:R-:W-:Y:S01]  /*3400*/  ISETP.GE.AND P1, PT, R160, 0x1, PT ;  /* 0x00000001a000780c */ /* 0x000fe20003f26270 */
[----:B------:R-:W-:-:S02]  /*3410*/  IMAD R8, R20, c[0x0][0x284], R8 ;  /* 0x0000a10014087a24 */ /* 0x000fc400078e0208 */
[----:B------:R-:W-:-:S04]  /*3420*/  IMAD.WIDE.U32 R12, R20, c[0x0][0x280], R110 ;  /* 0x0000a000140c7a25 */ /* 0x000fc800078e006e */
[----:B------:R-:W-:-:S04]  /*3430*/  IMAD.WIDE.U32 R82, R11, c[0x0][0x268], R2 ;  /* 0x00009a000b527a25 */ /* 0x000fc800078e0002 */
[----:B------:R-:W-:Y:S02]  /*3440*/  IMAD R14, R20, c[0x0][0x294], R9 ;  /* 0x0000a500140e7a24 */ /* 0x000fe400078e0209 */
[----:B------:R-:W-:-:S04]  /*3450*/  IMAD.WIDE.U32 R2, R22, c[0x0][0x210], R110 ;  /* 0x0000840016027a25 */ /* 0x000fc800078e006e */
[----:B------:R-:W-:Y:S02]  /*3460*/  IMAD.IADD R9, R5, 0x1, R8 ;  /* 0x0000000105097824 */ /* 0x000fe400078e0208 */
[----:B------:R-:W-:Y:S02]  /*3470*/  IMAD.IADD R5, R8, 0x1, R13 ;  /* 0x0000000108057824 */ /* 0x000fe400078e020d */
[----:B------:R-:W-:Y:S02]  /*3480*/  IMAD.IADD R13, R110, 0x1, R16 ;  /* 0x000000016e0d7824 */ /* 0x000fe400078e0210 */
[----:B------:R-:W-:Y:S02]  /*3490*/  IMAD R11, R22, c[0x0][0x214], R3 ;  /* 0x00008500160b7a24 */ /* 0x000fe400078e0203 */
[----:B------:R-:W-:Y:S02]  /*34a0*/  IMAD.MOV.U32 R10, RZ, RZ, R2 ;  /* 0x000000ffff0a7224 */ /* 0x000fe400078e0002 */
[----:B------:R-:W-:-:S04]  /*34b0*/  IMAD.WIDE.U32 R6, R20, c[0x0][0x290], R154 ;  /* 0x0000a40014067a25 */ /* 0x000fc800078e009a */
[----:B------:R-:W-:-:S04]  /*34c0*/  IMAD.WIDE.U32 R2, R20, c[0x0][0x290], R110 ;  /* 0x0000a40014027a25 */ /* 0x000fc800078e006e */
[----:B------:R-:W-:Y:S02]  /*34d0*/  IMAD.MOV.U32 R8, RZ, RZ, R4 ;  /* 0x000000ffff087224 */ /* 0x000fe400078e0004 */
[----:B------:R-:W-:Y:S01]  /*34e0*/  IMAD.MOV.U32 R4, RZ, RZ, R12 ;  /* 0x000000ffff047224 */ /* 0x000fe200078e000c */
[----:B------:R-:W-:Y:S01]  /*34f0*/  SHF.R.S32.HI R12, RZ, 0x1f, R13 ;  /* 0x0000001fff0c7819 */ /* 0x000fe2000001140d */
[----:B------:R-:W-:Y:S02]  /*3500*/  IMAD.IADD R7, R7, 0x1, R14 ;  /* 0x0000000107077824 */ /* 0x000fe400078e020e */
[----:B------:R-:W-:Y:S01]  /*3510*/  IMAD.IADD R3, R14, 0x1, R3 ;  /* 0x000000010e037824 */ /* 0x000fe200078e0203 */
[----:B------:R-:W-:Y:S02]  /*3520*/  SHF.R.S32.HI R14, RZ, 0x1f, R17 ;  /* 0x0000001fff0e7819 */ /* 0x000fe40000011411 */
[CC--:B------:R-:W-:Y:S02]  /*3530*/  LEA.HI R16, R12.reuse, R13.reuse, RZ, 0x3 ;  /* 0x0000000d0c107211 */ /* 0x0c0fe400078f18ff */
[----:B------:R-:W-:Y:S01]  /*3540*/  LEA.HI R22, R12, R13, RZ, 0x5 ;  /* 0x0000000d0c167211 */ /* 0x000fe200078f28ff */
[----:B------:R-:W-:Y:S01]  /*3550*/  IMAD.IADD R12, R152, 0x1, R25 ;  /* 0x00000001980c7824 */ /* 0x000fe200078e0219 */
[----:B------:R-:W-:-:S02]  /*3560*/  SHF.R.S32.HI R13, RZ, 0x1f, R19 ;  /* 0x0000001fff0d7819 */ /* 0x000fc40000011413 */
[----:B------:R-:W-:Y:S01]  /*3570*/  LEA.HI R23, R14, R17, RZ, 0x4 ;  /* 0x000000110e177211 */ /* 0x000fe200078f20ff */
[----:B------:R-:W-:Y:S01]  /*3580*/  IMAD R14, R21, c[0x0][0x218], RZ ;  /* 0x00008600150e7a24 */ /* 0x000fe200078e02ff */
[----:B------:R-:W-:Y:S02]  /*3590*/  LEA.HI R21, R13, R19, RZ, 0x4 ;  /* 0x000000130d157211 */ /* 0x000fe400078f20ff */
[----:B------:R-:W-:Y:S01]  /*35a0*/  SHF.R.S32.HI R13, RZ, 0x1f, R12 ;  /* 0x0000001fff0d7819 */ /* 0x000fe2000001140c */
[C---:B------:R-:W-:Y:S01]  /*35b0*/  IMAD.WIDE.U32 R100, R15.reuse, c[0x0][0x218], R10 ;  /* 0x000086000f647a25 */ /* 0x040fe200078e000a */
[----:B------:R-:W-:Y:S02]  /*35c0*/  SHF.R.S32.HI R20, RZ, 0x1f, R18 ;  /* 0x0000001fff147819 */ /* 0x000fe40000011412 */
[----:B------:R-:W-:Y:S01]  /*35d0*/  SEL R17, RZ, c[0x0][0x27c], !P0 ;  /* 0x00009f00ff117a07 */ /* 0x000fe20004000000 */
[----:B------:R-:W-:Y:S01]  /*35e0*/  IMAD R27, R15, c[0x0][0x21c], R14 ;  /* 0x000087000f1b7a24 */ /* 0x000fe200078e020e */
[----:B------:R-:W-:-:S02]  /*35f0*/  LEA.HI R11, R13, R12, RZ, 0x5 ;  /* 0x0000000c0d0b7211 */ /* 0x000fc400078f28ff */
[----:B------:R-:W-:Y:S01]  /*3600*/  LEA.HI R15, R13, R12, RZ, 0x3 ;  /* 0x0000000c0d0f7211 */ /* 0x000fe200078f18ff */
[----:B------:R-:W-:Y:S01]  /*3610*/  IMAD.IADD R14, R109, 0x1, R17 ;  /* 0x000000016d0e7824 */ /* 0x000fe200078e0211 */
[----:B------:R-:W-:Y:S02]  /*3620*/  LEA.HI R24, R20, R18, RZ, 0x4 ;  /* 0x0000001214187211 */ /* 0x000fe400078f20ff */
[----:B------:R-:W-:Y:S02]  /*3630*/  SHF.R.S32.HI R11, RZ, 0x5, R11 ;  /* 0x00000005ff0b7819 */ /* 0x000fe4000001140b */
[----:B------:R-:W-:Y:S02]  /*3640*/  SHF.R.S32.HI R17, RZ, 0x5, R22 ;  /* 0x00000005ff117819 */ /* 0x000fe40000011416 */
[----:B------:R-:W-:-:S04]  /*3650*/  SHF.R.S32.HI R10, RZ, 0x1f, R14 ;  /* 0x0000001fff0a7819 */ /* 0x000fc8000001140e */
[----:B------:R-:W-:Y:S01]  /*3660*/  LEA.HI R13, R10, R14, RZ, 0x3 ;  /* 0x0000000e0a0d7211 */ /* 0x000fe200078f18ff */
[C---:B------:R-:W-:Y:S01]  /*3670*/  IMAD R146, R136.reuse, c[0x0][0x1e4], RZ ;  /* 0x0000790088927a24 */ /* 0x040fe200078e02ff */
[----:B------:R-:W-:Y:S01]  /*3680*/  ISETP.NE.AND P0, PT, RZ, UR4, PT ;  /* 0x00000004ff007c0c */ /* 0x000fe2000bf05270 */
[----:B------:R-:W-:Y:S01]  /*3690*/  IMAD R147, R136, c[0x0][0x284], RZ ;  /* 0x0000a10088937a24 */ /* 0x000fe200078e02ff */
[----:B------:R-:W-:Y:S01]  /*36a0*/  LOP3.LUT R103, R16, 0xfffffff8, RZ, 0xc0, !PT ;  /* 0xfffffff810677812 */ /* 0x000fe200078ec0ff */
[C---:B------:R-:W-:Y:S01]  /*36b0*/  IMAD R148, R136.reuse, c[0x0][0x294], RZ ;  /* 0x0000a50088947a24 */ /* 0x040fe200078e02ff */
[----:B------:R-:W-:Y:S01]  /*36c0*/  LOP3.LUT R102, R15, 0xfffffff8, RZ, 0xc0, !PT ;  /* 0xfffffff80f667812 */ /* 0x000fe200078ec0ff */
[----:B------:R-:W-:Y:S01]  /*36d0*/  IMAD.WIDE.U32 R140, R136, c[0x0][0x1e0], RZ ;  /* 0x00007800888c7a25 */ /* 0x000fe200078e00ff */
[----:B------:R-:W-:-:S03]  /*36e0*/  LOP3.LUT R87, R13, 0xfffffff8, RZ, 0xc0, !PT ;  /* 0xfffffff80d577812 */ /* 0x000fc600078ec0ff */
[----:B------:R-:W-:-:S04]  /*36f0*/  IMAD.WIDE.U32 R138, R136, c[0x0][0x280], RZ ;  /* 0x0000a000888a7a25 */ /* 0x000fc800078e00ff */
[----:B------:R-:W-:-:S04]  /*3700*/  IMAD.WIDE.U32 R90, R134, c[0x0][0x290], R2 ;  /* 0x0000a400865a7a25 */ /* 0x000fc800078e0002 */
[----:B------:R-:W-:-:S04]  /*3710*/  IMAD.WIDE.U32 R136, R136, c[0x0][0x290], RZ ;  /* 0x0000a40088887a25 */ /* 0x000fc800078e00ff */
[----:B------:R-:W-:-:S04]  /*3720*/  IMAD.WIDE.U32 R96, R134, c[0x0][0x280], R8 ;  /* 0x0000a00086607a25 */ /* 0x000fc800078e0008 */
[----:B------:R-:W-:-:S04]  /*3730*/  IMAD.WIDE.U32 R94, R134, c[0x0][0x290], R6 ;  /* 0x0000a400865e7a25 */ /* 0x000fc800078e0006 */
[----:B------:R-:W-:Y:S01]  /*3740*/  IMAD.WIDE.U32 R92, R134, c[0x0][0x280], R4 ;  /* 0x0000a000865c7a25 */ /* 0x000fe200078e0004 */
[----:B------:R-:W-:Y:S02]  /*3750*/  P2R R124, PR, RZ, 0x1 ;  /* 0x00000001ff7c7803 */ /* 0x000fe40000000000 */
[----:B------:R-:W-:Y:S01]  /*3760*/  IADD3 R146, R141, R146, RZ ;  /* 0x000000928d927210 */ /* 0x000fe20007ffe0ff */
[----:B------:R-:W-:Y:S01]  /*3770*/  IMAD.IADD R147, R139, 0x1, R147 ;  /* 0x000000018b937824 */ /* 0x000fe200078e0293 */
[----:B------:R-:W-:Y:S01]  /*3780*/  SHF.R.S32.HI R117, RZ, 0x1f, R103 ;  /* 0x0000001fff757819 */ /* 0x000fe20000011467 */
[----:B------:R-:W-:Y:S01]  /*3790*/  IMAD.IADD R148, R137, 0x1, R148 ;  /* 0x0000000189947824 */ /* 0x000fe200078e0294 */
[----:B------:R-:W-:Y:S01]  /*37a0*/  SHF.R.S32.HI R116, RZ, 0x1f, R102 ;  /* 0x0000001fff747819 */ /* 0x000fe20000011466 */
[----:B------:R-:W-:Y:S01]  /*37b0*/  IMAD.IADD R86, R83, 0x1, R32 ;  /* 0x0000000153567824 */ /* 0x000fe200078e0220 */
[----:B------:R-:W-:Y:S01]  /*37c0*/  SHF.R.S32.HI R115, RZ, 0x1f, R87 ;  /* 0x0000001fff737819 */ /* 0x000fe20000011457 */
[----:B------:R-:W-:Y:S01]  /*37d0*/  IMAD.IADD R123, R101, 0x1, R27 ;  /* 0x00000001657b7824 */ /* 0x000fe200078e021b */
[----:B--2---:R-:W-:-:S02]  /*37e0*/  LOP3.LUT R18, R35, 0x18, R16, 0xf8, !PT ;  /* 0x0000001823127812 */ /* 0x004fc400078ef810 */
[----:B------:R-:W-:Y:S02]  /*37f0*/  LOP3.LUT R12, R35, 0x18, R15, 0xf8, !PT ;  /* 0x00000018230c7812 */ /* 0x000fe400078ef80f */
[-C--:B---3--:R-:W-:Y:S01]  /*3800*/  LOP3.LUT R19, R18, R33.reuse, RZ, 0x3c, !PT ;  /* 0x0000002112137212 */ /* 0x088fe200078e3cff */
[--C-:B----4-:R-:W-:Y:S01]  /*3810*/  IMAD R18, R11, 0x600, R34.reuse ;  /* 0x000006000b127824 */ /* 0x110fe200078e0222 */
[----:B------:R-:W-:Y:S01]  /*3820*/  LOP3.LUT R11, R12, R33, RZ, 0x3c, !PT ;  /* 0x000000210c0b7212 */ /* 0x000fe200078e3cff */
[----:B------:R-:W-:Y:S01]  /*3830*/  IMAD R20, R17, 0x600, R34 ;  /* 0x0000060011147824 */ /* 0x000fe200078e0222 */
[----:B------:R-:W-:Y:S02]  /*3840*/  LEA.HI R17, R10, R14, RZ, 0x5 ;  /* 0x0000000e0a117211 */ /* 0x000fe400078f28ff */
[----:B------:R-:W-:Y:S01]  /*3850*/  SHF.R.S32.HI R10, RZ, 0x4, R24 ;  /* 0x00000004ff0a7819 */ /* 0x000fe20000011418 */
[----:B------:R-:W-:Y:S01]  /*3860*/  IMAD.IADD R24, R18, 0x1, R11 ;  /* 0x0000000112187824 */ /* 0x000fe200078e020b */
[----:B------:R-:W-:-:S02]  /*3870*/  SHF.R.S32.HI R11, RZ, 0x4, R23 ;  /* 0x00000004ff0b7819 */ /* 0x000fc40000011417 */
[----:B------:R-:W-:Y:S02]  /*3880*/  SHF.R.S32.HI R14, RZ, 0x4, R21 ;  /* 0x00000004ff0e7819 */ /* 0x000fe40000011415 */
[----:B------:R-:W-:Y:S02]  /*3890*/  SHF.R.S32.HI R17, RZ, 0x5, R17 ;  /* 0x00000005ff117819 */ /* 0x000fe40000011411 */
[----:B------:R-:W-:Y:S02]  /*38a0*/  LEA.HI.SX32 R12, R16, R10, 0x1d ;  /* 0x0000000a100c7211 */ /* 0x000fe400078feaff */
[----:B------:R-:W-:Y:S02]  /*38b0*/  LEA.HI.SX32 R11, R15, R11, 0x1d ;  /* 0x0000000b0f0b7211 */ /* 0x000fe400078feaff */
[----:B------:R-:W-:Y:S01]  /*38c0*/  LEA.HI.SX32 R10, R13, R14, 0x1d ;  /* 0x0000000e0d0a7211 */ /* 0x000fe200078feaff */
[----:B------:R-:W-:Y:S01]  /*38d0*/  IMAD R22, R17, 0x600, R34 ;  /* 0x0000060011167824 */ /* 0x000fe200078e0222 */
[----:B------:R-:W-:-:S02]  /*38e0*/  SHF.R.S32.HI R17, RZ, 0x1f, R11 ;  /* 0x0000001fff117819 */ /* 0x000fc4000001140b */
[----:B------:R-:W-:Y:S01]  /*38f0*/  SHF.R.S32.HI R18, RZ, 0x1f, R10 ;  /* 0x0000001fff127819 */ /* 0x000fe2000001140a */
[----:B------:R-:W-:Y:S01]  /*3900*/  IMAD.SHL.U32 R81, R11, 0x8, RZ ;  /* 0x000000080b517824 */ /* 0x000fe200078e00ff */
[----:B------:R-:W-:Y:S01]  /*3910*/  LEA.HI R17, R17, R11, RZ, 0x2 ;  /* 0x0000000b11117211 */ /* 0x000fe200078f10ff */
[----:B------:R-:W-:Y:S01]  /*3920*/  IMAD.SHL.U32 R84, R12, 0x8, RZ ;  /* 0x000000080c547824 */ /* 0x000fe200078e00ff */
[----:B------:R-:W-:Y:S01]  /*3930*/  IADD3 R25, R20, R19, RZ ;  /* 0x0000001314197210 */ /* 0x000fe20007ffe0ff */
[----:B------:R-:W-:Y:S01]  /*3940*/  IMAD.SHL.U32 R85, R10, 0x8, RZ ;  /* 0x000000080a557824 */ /* 0x000fe200078e00ff */
[----:B------:R-:W-:Y:S02]  /*3950*/  SHF.R.S32.HI R14, RZ, 0x1f, R12 ;  /* 0x0000001fff0e7819 */ /* 0x000fe4000001140c */
[----:B------:R-:W-:Y:S02]  /*3960*/  LEA.HI R11, R18, R10, RZ, 0x2 ;  /* 0x0000000a120b7211 */ /* 0x000fe400078f10ff */
[----:B------:R-:W-:-:S02]  /*3970*/  LOP3.LUT R20, R35, 0x18, R13, 0xf8, !PT ;  /* 0x0000001823147812 */ /* 0x000fc400078ef80d */
[----:B------:R-:W-:Y:S02]  /*3980*/  LEA.HI R19, R14, R12, RZ, 0x2 ;  /* 0x0000000c0e137211 */ /* 0x000fe400078f10ff */
[----:B------:R-:W-:Y:S02]  /*3990*/  SHF.R.S32.HI R10, RZ, 0x2, R11 ;  /* 0x00000002ff0a7819 */ /* 0x000fe4000001140b */
[----:B------:R-:W-:Y:S02]  /*39a0*/  LOP3.LUT R21, R20, R33, RZ, 0x3c, !PT ;  /* 0x0000002114157212 */ /* 0x000fe400078e3cff */
[C---:B------:R-:W-:Y:S02]  /*39b0*/  LOP3.LUT R14, R35.reuse, 0x18, R84, 0xf8, !PT ;  /* 0x00000018230e7812 */ /* 0x040fe400078ef854 */
[----:B------:R-:W-:Y:S02]  /*39c0*/  LOP3.LUT R12, R35, 0x18, R81, 0xf8, !PT ;  /* 0x00000018230c7812 */ /* 0x000fe400078ef851 */
[----:B------:R-:W-:-:S02]  /*39d0*/  SHF.R.S32.HI R17, RZ, 0x2, R17 ;  /* 0x00000002ff117819 */ /* 0x000fc40000011411 */
[----:B------:R-:W-:Y:S01]  /*39e0*/  LOP3.LUT R20, R35, 0x18, R85, 0xf8, !PT ;  /* 0x0000001823147812 */ /* 0x000fe200078ef855 */
[--C-:B------:R-:W-:Y:S01]  /*39f0*/  IMAD R11, R10, 0x600, R34.reuse ;  /* 0x000006000a0b7824 */ /* 0x100fe200078e0222 */
[----:B------:R-:W-:Y:S02]  /*3a00*/  SHF.R.S32.HI R18, RZ, 0x2, R19 ;  /* 0x00000002ff127819 */ /* 0x000fe40000011413 */
[-C--:B------:R-:W-:Y:S01]  /*3a10*/  LOP3.LUT R19, R14, R33.reuse, RZ, 0x3c, !PT ;  /* 0x000000210e137212 */ /* 0x080fe200078e3cff */
[----:B------:R-:W-:Y:S01]  /*3a20*/  IMAD R14, R17, 0x600, R34 ;  /* 0x00000600110e7824 */ /* 0x000fe200078e0222 */
[-C--:B------:R-:W-:Y:S02]  /*3a30*/  LOP3.LUT R12, R12, R33.reuse, RZ, 0x3c, !PT ;  /* 0x000000210c0c7212 */ /* 0x080fe400078e3cff */
[----:B------:R-:W-:-:S03]  /*3a40*/  LOP3.LUT R10, R20, R33, RZ, 0x3c, !PT ;  /* 0x00000021140a7212 */ /* 0x000fc600078e3cff */
[----:B------:R-:W-:Y:S02]  /*3a50*/  IMAD.IADD R14, R14, 0x1, R12 ;  /* 0x000000010e0e7824 */ /* 0x000fe400078e020c */
[----:B------:R-:W-:Y:S02]  /*3a60*/  IMAD.IADD R12, R11, 0x1, R10 ;  /* 0x000000010b0c7824 */ /* 0x000fe400078e020a */
[----:B------:R-:W-:Y:S02]  /*3a70*/  IMAD R10, R26, c[0x0][0x290], RZ ;  /* 0x0000a4001a0a7a24 */ /* 0x000fe400078e02ff */
[----:B------:R-:W-:Y:S02]  /*3a80*/  IMAD R18, R18, 0x600, R34 ;  /* 0x0000060012127824 */ /* 0x000fe400078e0222 */
[----:B------:R-:W-:Y:S02]  /*3a90*/  IMAD R11, R26, c[0x0][0x280], RZ ;  /* 0x0000a0001a0b7a24 */ /* 0x000fe400078e02ff */
[----:B------:R-:W-:-:S02]  /*3aa0*/  IMAD R10, R134, c[0x0][0x294], R10 ;  /* 0x0000a500860a7a24 */ /* 0x000fc400078e020a */
[----:B------:R-:W-:Y:S02]  /*3ab0*/  IMAD.IADD R17, R22, 0x1, R21 ;  /* 0x0000000116117824 */ /* 0x000fe400078e0215 */
[----:B------:R-:W-:Y:S02]  /*3ac0*/  IMAD.IADD R18, R18, 0x1, R19 ;  /* 0x0000000112127824 */ /* 0x000fe400078e0213 */
[----:B------:R-:W-:Y:S01]  /*3ad0*/  IMAD R11, R134, c[0x0][0x284], R11 ;  /* 0x0000a100860b7a24 */ /* 0x000fe200078e020b */
[----:B------:R-:W-:Y:S01]  /*3ae0*/  IADD3 R108, R10, R91, RZ ;  /* 0x0000005b0a6c7210 */ /* 0x000fe20007ffe0ff */
[----:B------:R-:W-:Y:S01]  /*3af0*/  IMAD.IADD R121, R95, 0x1, R10 ;  /* 0x000000015f797824 */ /* 0x000fe200078e020a */
[----:B------:R-:W-:Y:S01]  /*3b00*/  SHF.R.S32.HI R114, RZ, 0x1f, R84 ;  /* 0x0000001fff727819 */ /* 0x000fe20000011454 */
[----:B------:R-:W-:Y:S01]  /*3b10*/  IMAD.IADD R122, R97, 0x1, R11 ;  /* 0x00000001617a7824 */ /* 0x000fe200078e020b */
[----:B------:R-:W-:Y:S01]  /*3b20*/  SHF.R.S32.HI R113, RZ, 0x1f, R81 ;  /* 0x0000001fff717819 */ /* 0x000fe20000011451 */
[----:B------:R-:W-:Y:S01]  /*3b30*/  IMAD.IADD R120, R11, 0x1, R93 ;  /* 0x000000010b787824 */ /* 0x000fe200078e025d */
[----:B------:R-:W-:Y:S01]  /*3b40*/  SHF.R.S32.HI R112, RZ, 0x1f, R85 ;  /* 0x0000001fff707819 */ /* 0x000fe20000011455 */
[----:B------:R-:W-:-:S02]  /*3b50*/  IMAD.SHL.U32 R119, R25, 0x2, RZ ;  /* 0x0000000219777824 */ /* 0x000fc400078e00ff */
[----:B------:R-:W-:Y:S02]  /*3b60*/  IMAD.SHL.U32 R118, R24, 0x2, RZ ;  /* 0x0000000218767824 */ /* 0x000fe400078e00ff */
[----:B------:R-:W-:Y:S02]  /*3b70*/  IMAD.SHL.U32 R107, R17, 0x2, RZ ;  /* 0x00000002116b7824 */ /* 0x000fe400078e00ff */
[----:B------:R-:W-:Y:S02]  /*3b80*/  IMAD.SHL.U32 R106, R18, 0x2, RZ ;  /* 0x00000002126a7824 */ /* 0x000fe400078e00ff */
[----:B------:R-:W-:Y:S02]  /*3b90*/  IMAD.SHL.U32 R105, R14, 0x2, RZ ;  /* 0x000000020e697824 */ /* 0x000fe400078e00ff */
[----:B------:R-:W-:Y:S01]  /*3ba0*/  IMAD.SHL.U32 R104, R12, 0x2, RZ ;  /* 0x000000020c687824 */ /* 0x000fe200078e00ff */
[----:B------:R-:W-:Y:S06]  /*3bb0*/  BAR.SYNC.DEFER_BLOCKING 0x0 ;  /* 0x0000000000007b1d */ /* 0x000fec0000010000 */
.L_x_739:
[----:B-1----:R-:W1:Y:S01]  /*3bc0*/  S2R R162, SR_TID.X ;  /* 0x0000000000a27919 */ /* 0x002e620000002100 */
[----:B------:R-:W-:Y:S01]  /*3bd0*/  SHF.R.S32.HI R80, RZ, 0x1f, R31 ;  /* 0x0000001fff507819 */ /* 0x000fe2000001141f */
[----:B------:R-:W-:Y:S04]  /*3be0*/  DEPBAR.LE SB0, 0x0 ;  /* 0x000080000000791a */ /* 0x000fe80000000000 */
[----:B------:R-:W-:Y:S01]  /*3bf0*/  ISETP.GE.AND P1, PT, R160, 0x1, PT ;  /* 0x00000001a000780c */ /* 0x000fe20003f26270 */
[-C--:B------:R-:W-:Y:S01]  /*3c00*/  IMAD R2, R146, R31.reuse, RZ ;  /* 0x0000001f92027224 */ /* 0x080fe200078e02ff */
[----:B------:R-:W-:Y:S01]  /*3c10*/  WARPSYNC 0xffffffff ;  /* 0xffffffff00007948 */ /* 0x000fe20003800000 */
[----:B------:R-:W-:Y:S01]  /*3c20*/  BAR.SYNC.DEFER_BLOCKING 0x0 ;  /* 0x0000000000007b1d */ /* 0x000fe20000010000 */
[----:B------:R-:W-:Y:S04]  /*3c30*/  IMAD.WIDE.U32 R10, R140, R31, RZ ;  /* 0x0000001f8c0a7225 */ /* 0x000fe800078e00ff */
[----:B------:R-:W-:Y:S04]  /*3c40*/  IMAD R2, R80, R140, R2 ;  /* 0x0000008c50027224 */ /* 0x000fe800078e0202 */
[----:B------:R-:W-:Y:S01]  /*3c50*/  IMAD.IADD R12, R11, 0x1, R2 ;  /* 0x000000010b0c7824 */ /* 0x000fe200078e0202 */
[----:B------:R-:W-:Y:S02]  /*3c60*/  IADD3 R2, P0, R132, R10, RZ ;  /* 0x0000000a84027210 */ /* 0x000fe40007f1e0ff */
[----:B-1----:R-:W-:Y:S03]  /*3c70*/  LEA.HI R161, R162, R162, RZ, 0x1 ;  /* 0x000000a2a2a17211 */ /* 0x002fe600078f08ff */
[----:B------:R-:W-:Y:S01]  /*3c80*/  IMAD.X R3, R12, 0x1, R131, P0 ;  /* 0x000000010c037824 */ /* 0x000fe200000e0683 */
[C---:B------:R-:W-:Y:S02]  /*3c90*/  LEA R52, P0, R2.reuse, c[0x0][0x1c8], 0x1 ;  /* 0x0000720002347a11 */ /* 0x040fe400078008ff */
[----:B------:R-:W-:Y:S02]  /*3ca0*/  SHF.R.S32.HI R161, RZ, 0x1, R161 ;  /* 0x00000001ffa17819 */ /* 0x000fe400000114a1 */
        /* <DEDUP_REMOVED lines=74> */
.L_x_717:
[----:B------:R-:W-:Y:S05]  /*4150*/  BSYNC B0 ;  /* 0x0000000000007941 */ /* 0x000fea0003800000 */
.L_x_716:
        /* <DEDUP_REMOVED lines=35> */
[----:B------:R-:W2:Y:S01]  /*4390*/  LDL R10, [R1+0x10] ;  /* 0x00001000010a7983 */ /* 0x000ea20000100800 */
        /* <DEDUP_REMOVED lines=13> */
[C---:B------:R-:W-:Y:S02]  /*4470*/  @!P0 SHF.L.U32 R4, R5.reuse, 0x10, RZ ;  /* 0x0000001005048819 */ /* 0x040fe400000006ff */
[----:B------:R-:W-:Y:S02]  /*4480*/  @!P0 LOP3.LUT R32, R32, 0xffff0000, RZ, 0xc0, !PT ;  /* 0xffff000020208812 */ /* 0x000fe400078ec0ff */
[----:B------:R-:W-:Y:S01]  /*4490*/  @!P0 LOP3.LUT R5, R5, 0xffff0000, RZ, 0xc0, !PT ;  /* 0xffff000005058812 */ /* 0x000fe200078ec0ff */
[----:B--2---:R-:W1:Y:S02]  /*44a0*/  LDS.128 R8, [R10+0x2400] ;  /* 0x002400000a087984 */ /* 0x004e640000000c00 */
[C---:B-1----:R-:W-:Y:S01]  /*44b0*/  @!P0 IMAD.U32 R27, R8.reuse, 0x10000, RZ ;  /* 0x00010000081b8824 */ /* 0x042fe200078e00ff */
[----:B------:R-:W-:Y:S02]  /*44c0*/  @!P0 LOP3.LUT R2, R8, 0xffff0000, RZ, 0xc0, !PT ;  /* 0xffff000008028812 */ /* 0x000fe400078ec0ff */
[C---:B------:R-:W-:Y:S02]  /*44d0*/  @!P0 LOP3.LUT R3, R9.reuse, 0xffff0000, RZ, 0xc0, !PT ;  /* 0xffff000009038812 */ /* 0x040fe400078ec0ff */
[----:B------:R-:W-:Y:S01]  /*44e0*/  @!P0 SHF.L.U32 R33, R9, 0x10, RZ ;  /* 0x0000001009218819 */ /* 0x000fe200000006ff */
[C---:B------:R-:W-:Y:S02]  /*44f0*/  @!P0 FMUL.FTZ R34, R2.reuse, R14 ;  /* 0x0000000e02228220 */ /* 0x040fe40000410000 */
[----:B------:R-:W-:Y:S02]  /*4500*/  @!P0 FMUL.FTZ R2, R2, R4 ;  /* 0x0000000402028220 */ /* 0x000fe40000410000 */
        /* <DEDUP_REMOVED lines=31> */
.L_x_720:
[----:B------:R-:W-:Y:S05]  /*4700*/  BSYNC B0 ;  /* 0x0000000000007941 */ /* 0x000fea0003800000 */
.L_x_719:
[----:B------:R-:W-:Y:S01]  /*4710*/  ISETP.GE.AND P0, PT, R152, c[0x0][0x1d4], PT ;  /* 0x0000750098007a0c */ /* 0x000fe20003f06270 */
[----:B------:R-:W-:Y:S01]  /*4720*/  @!UPT UIADD3 URZ, URZ, URZ, URZ ;  /* 0x0000003f3f3ff290 */ /* 0x000fe2000fffe03f */
[----:B------:R-:W-:Y:S11]  /*4730*/  BSSY B0, `(.L_x_721) ;  /* 0x0000037000007945 */ /* 0x000ff60003800000 */
[----:B------:R-:W-:-:S05]  /*4740*/  @P0 BRA `(.L_x_722) ;  /* 0x0000035000000947 */ /* 0x000fca0003800000 */
[----:B------:R-:W-:Y:S01]  /*4750*/  ISETP.GE.AND P0, PT, R30, c[0x0][0x27c], PT ;  /* 0x00009f001e007a0c */ /* 0x000fe20003f06270 */
[----:B------:R-:W2:Y:S11]  /*4760*/  LDL R2, [R1+0x14] ;  /* 0x0000140001027983 */ /* 0x000eb60000100800 */
[----:B------:R-:W-:Y:S01]  /*4770*/  @!UPT UIADD3 URZ, URZ, URZ, URZ ;  /* 0x0000003f3f3ff290 */ /* 0x000fe2000fffe03f */
[----:B------:R-:W-:Y:S02]  /*4780*/  @!P0 SHF.R.U64 R5, R38, 0x10, R39 ;  /* 0x0000001026058819 */ /* 0x000fe40000001227 */
[----:B------:R-:W-:Y:S02]  /*4790*/  @!P0 SHF.R.U32.HI R3, RZ, 0x10, R7 ;  /* 0x00000010ff038819 */ /* 0x000fe40000011607 */
[----:B------:R-:W-:Y:S02]  /*47a0*/  @!P0 PRMT R5, R37, 0x5410, R5 ;  /* 0x0000541025058816 */ /* 0x000fe40000000005 */
[----:B------:R-:W-:Y:S03]  /*47b0*/  @!P0 SHF.R.U32.HI R4, RZ, 0x10, R39 ;  /* 0x00000010ff048819 */ /* 0x000fe60000011627 */
[----:B------:R-:W-:Y:S01]  /*47c0*/  @!P0 IMAD.U32 R14, R5, 0x10000, RZ ;  /* 0x00010000050e8824 */ /* 0x000fe200078e00ff */
[----:B------:R-:W-:Y:S01]  /*47d0*/  @!P0 PRMT R32, R37, 0x5432, R4 ;  /* 0x0000543225208816 */ /* 0x000fe20000000004 */
[----:B-12---:R1:W2:Y:S02]  /*47e0*/  LDS.128 R8, [R2+0x2400] ;  /* 0x0024000002087984 */ /* 0x0062a40000000c00 */
[----:B-1----:R-:W-:Y:S02]  /*47f0*/  @!P0 SHF.R.U64 R2, R6, 0x10, R7 ;  /* 0x0000001006028819 */ /* 0x002fe40000001207 */
[C---:B------:R-:W-:Y:S02]  /*4800*/  @!P0 PRMT R6, R22.reuse, 0x5410, R3 ;  /* 0x0000541016068816 */ /* 0x040fe40000000003 */
[----:B------:R-:W-:Y:S02]  /*4810*/  @!P0 PRMT R2, R22, 0x5432, R2 ;  /* 0x0000543216028816 */ /* 0x000fe40000000002 */
[----:B------:R-:W-:Y:S02]  /*4820*/  @!P0 LOP3.LUT R22, R5, 0xffff0000, RZ, 0xc0, !PT ;  /* 0xffff000005168812 */ /* 0x000fe400078ec0ff */
[C---:B------:R-:W-:Y:S01]  /*4830*/  @!P0 LOP3.LUT R5, R2.reuse, 0xffff0000, RZ, 0xc0, !PT ;  /* 0xffff000002058812 */ /* 0x040fe200078ec0ff */
[----:B------:R-:W-:Y:S02]  /*4840*/  @!P0 IMAD.U32 R7, R2, 0x10000, RZ ;  /* 0x0001000002078824 */ /* 0x000fe400078e00ff */
[C---:B--2---:R-:W-:Y:S01]  /*4850*/  @!P0 IMAD.U32 R27, R9.reuse, 0x10000, RZ ;  /* 0x00010000091b8824 */ /* 0x044fe200078e00ff */
        /* <DEDUP_REMOVED lines=36> */
.L_x_722:
[----:B------:R-:W-:Y:S05]  /*4aa0*/  BSYNC B0 ;  /* 0x0000000000007941 */ /* 0x000fea0003800000 */
.L_x_721:
        /* <DEDUP_REMOVED lines=9> */
[C---:B------:R-:W-:Y:S02]  /*4b40*/  @!P0 PRMT R5, R48.reuse, 0x5410, R5 ;  /* 0x0000541030058816 */ /* 0x040fe40000000005 */
[----:B------:R-:W-:Y:S02]  /*4b50*/  @!P0 SHF.R.U32.HI R4, RZ, 0x10, R41 ;  /* 0x00000010ff048819 */ /* 0x000fe40000011629 */
[----:B------:R-:W-:Y:S02]  /*4b60*/  @!P0 PRMT R6, R23, 0x5410, R3 ;  /* 0x0000541017068816 */ /* 0x000fe40000000003 */
[----:B------:R-:W-:Y:S02]  /*4b70*/  @!P0 PRMT R22, R48, 0x5432, R4 ;  /* 0x0000543230168816 */ /* 0x000fe40000000004 */
[C---:B------:R-:W-:Y:S01]  /*4b80*/  @!P0 LOP3.LUT R14, R5.reuse, 0xffff0000, RZ, 0xc0, !PT ;  /* 0xffff0000050e8812 */ /* 0x040fe200078ec0ff */
[----:B-12---:R1:W2:Y:S02]  /*4b90*/  LDS.128 R8, [R2+0x3000] ;  /* 0x0030000002087984 */ /* 0x0062a40000000c00 */
[----:B-1----:R-:W-:Y:S01]  /*4ba0*/  @!P0 SHF.R.U64 R2, R12, 0x10, R13 ;  /* 0x000000100c028819 */ /* 0x002fe2000000120d */
[----:B------:R-:W-:Y:S03]  /*4bb0*/  @!P0 IMAD.U32 R12, R5, 0x10000, RZ ;  /* 0x00010000050c8824 */ /* 0x000fe600078e00ff */
[----:B------:R-:W-:Y:S04]  /*4bc0*/  @!P0 PRMT R2, R23, 0x5432, R2 ;  /* 0x0000543217028816 */ /* 0x000fe80000000002 */
        /* <DEDUP_REMOVED lines=39> */
.L_x_724:
[----:B------:R-:W-:Y:S05]  /*4e40*/  BSYNC B0 ;  /* 0x0000000000007941 */ /* 0x000fea0003800000 */
.L_x_723:
[----:B------:R-:W-:Y:S01]  /*4e50*/  IADD3 R2, R110, 0x30, RZ ;  /* 0x000000306e027810 */ /* 0x000fe20007ffe0ff */
[----:B------:R-:W-:Y:S03]  /*4e60*/  BSSY B0, `(.L_x_725) ;  /* 0x0000039000007945 */ /* 0x000fe60003800000 */
[----:B------:R-:W-:Y:S11]  /*4e70*/  ISETP.GE.AND P0, PT, R2, c[0x0][0x1d4], PT ;  /* 0x0000750002007a0c */ /* 0x000ff60003f06270 */
[----:B------:R-:W-:Y:S02]  /*4e80*/  @!UPT UIADD3 URZ, URZ, URZ, URZ ;  /* 0x0000003f3f3ff290 */ /* 0x000fe4000fffe03f */
[----:B------:R-:W-:-:S05]  /*4e90*/  @P0 BRA `(.L_x_726) ;  /* 0x0000035000000947 */ /* 0x000fca0003800000 */
[----:B------:R-:W-:Y:S01]  /*4ea0*/  ISETP.GE.AND P0, PT, R29, c[0x0][0x27c], PT ;  /* 0x00009f001d007a0c */ /* 0x000fe20003f06270 */
[----:B------:R-:W2:Y:S11]  /*4eb0*/  LDL R3, [R1+0x14] ;  /* 0x0000140001037983 */ /* 0x000eb60000100800 */
[----:B------:R-:W-:Y:S01]  /*4ec0*/  @!UPT UIADD3 URZ, URZ, URZ, URZ ;  /* 0x0000003f3f3ff290 */ /* 0x000fe2000fffe03f */
[----:B------:R-:W-:Y:S02]  /*4ed0*/  @!P0 SHF.R.U64 R5, R42, 0x10, R43 ;  /* 0x000000102a058819 */ /* 0x000fe4000000122b */
[----:B------:R-:W-:Y:S02]  /*4ee0*/  @!P0 SHF.R.U64 R2, R16, 0x10, R17 ;  /* 0x0000001010028819 */ /* 0x000fe40000001211 */
[----:B------:R-:W-:Y:S02]  /*4ef0*/  @!P0 PRMT R5, R49, 0x5410, R5 ;  /* 0x0000541031058816 */ /* 0x000fe40000000005 */
[----:B------:R-:W-:Y:S02]  /*4f00*/  @!P0 PRMT R2, R24, 0x5432, R2 ;  /* 0x0000543218028816 */ /* 0x000fe40000000002 */
[----:B------:R-:W-:Y:S01]  /*4f10*/  @!P0 SHF.R.U32.HI R4, RZ, 0x10, R43 ;  /* 0x00000010ff048819 */ /* 0x000fe2000001162b */
[C---:B------:R-:W-:Y:S01]  /*4f20*/  @!P0 IMAD.U32 R12, R5.reuse, 0x10000, RZ ;  /* 0x00010000050c8824 */ /* 0x040fe200078e00ff */
[----:B------:R-:W-:Y:S01]  /*4f30*/  @!P0 LOP3.LUT R14, R5, 0xffff0000, RZ, 0xc0, !PT ;  /* 0xffff0000050e8812 */ /* 0x000fe200078ec0ff */
[C---:B------:R-:W-:Y:S01]  /*4f40*/  @!P0 IMAD.U32 R7, R2.reuse, 0x10000, RZ ;  /* 0x0001000002078824 */ /* 0x040fe200078e00ff */
[----:B------:R-:W-:Y:S02]  /*4f50*/  @!P0 PRMT R16, R49, 0x5432, R4 ;  /* 0x0000543231108816 */ /* 0x000fe40000000004 */
[----:B------:R-:W-:Y:S01]  /*4f60*/  @!P0 LOP3.LUT R5, R2, 0xffff0000, RZ, 0xc0, !PT ;  /* 0xffff000002058812 */ /* 0x000fe200078ec0ff */
[----:B-12---:R1:W2:Y:S02]  /*4f70*/  LDS.128 R8, [R3+0x3000] ;  /* 0x0030000003087984 */ /* 0x0062a40000000c00 */
[----:B-1----:R-:W-:Y:S04]  /*4f80*/  @!P0 SHF.R.U32.HI R3, RZ, 0x10, R17 ;  /* 0x00000010ff038819 */ /* 0x002fe80000011611 */
[----:B------:R-:W-:Y:S01]  /*4f90*/  @!P0 PRMT R6, R24, 0x5410, R3 ;  /* 0x0000541018068816 */ /* 0x000fe20000000003 */
        /* <DEDUP_REMOVED lines=37> */
.L_x_726:
[----:B------:R-:W-:Y:S05]  /*51f0*/  BSYNC B0 ;  /* 0x0000000000007941 */ /* 0x000fea0003800000 */
.L_x_725:
        /* <DEDUP_REMOVED lines=15> */
[----:B------:R-:W-:Y:S01]  /*52f0*/  @!P0 IMAD.U32 R7, R2, 0x10000, RZ ;  /* 0x0001000002078824 */ /* 0x000fe200078e00ff */
        /* <DEDUP_REMOVED lines=42> */
.L_x_728:
[----:B------:R-:W-:Y:S05]  /*55a0*/  BSYNC B0 ;  /* 0x0000000000007941 */ /* 0x000fea0003800000 */
.L_x_727:
[----:B------:R-:W-:Y:S04]  /*55b0*/  IADD3 R2, R110, 0x50, RZ ;  /* 0x000000506e027810 */ /* 0x000fe80007ffe0ff */
        /* <DEDUP_REMOVED lines=57> */
.L_x_715:
        /* <DEDUP_REMOVED lines=47> */
.L_x_730:
[----:B------:R-:W-:Y:S05]  /*5c40*/  BSYNC B0 ;  /* 0x0000000000007941 */ /* 0x000fea0003800000 */
.L_x_729:
        /* <DEDUP_REMOVED lines=32> */
[CC--:B------:R-:W-:Y:S01]  /*5e50*/  IADD3 R2, P1, P0, R78.reuse, R70.reuse, R103 ;  /* 0x000000464e027210 */ /* 0x0c0fe2000783e067 */
[----:B------:R-:W-:Y:S02]  /*5e60*/  IMAD.MOV.U32 R36, RZ, RZ, R35 ;  /* 0x000000ffff247224 */ /* 0x000fe400078e0023 */
[----:B------:R-:W-:Y:S01]  /*5e70*/  IMAD.MOV.U32 R38, RZ, RZ, R32 ;  /* 0x000000ffff267224 */ /* 0x000fe200078e0020 */
[CC--:B------:R-:W-:Y:S01]  /*5e80*/  IADD3.X R8, R77.reuse, R69.reuse, R117, P1, P0 ;  /* 0x000000454d087210 */ /* 0x0c0fe20000fe0475 */
[----:B------:R-:W-:Y:S02]  /*5e90*/  IMAD.MOV.U32 R40, RZ, RZ, R33 ;  /* 0x000000ffff287224 */ /* 0x000fe400078e0021 */
        /* <DEDUP_REMOVED lines=12> */
[----:B------:R-:W-:Y:S02]  /*5f60*/  @!P0 SHF.R.U32.HI R37, RZ, 0x10, R33 ;  /* 0x00000010ff258819 */ /* 0x000fe40000011621 */
[----:B------:R-:W-:Y:S02]  /*5f70*/  @!P0 SHF.R.U32.HI R11, RZ, 0x10, R35 ;  /* 0x00000010ff0b8819 */ /* 0x000fe40000011623 */
[----:B------:R-:W-:Y:S02]  /*5f80*/  @!P0 SHF.R.U32.HI R2, RZ, 0x10, R7 ;  /* 0x00000010ff028819 */ /* 0x000fe40000011607 */
[----:B-1----:R-:W-:Y:S02]  /*5f90*/  @!P0 LOP3.LUT R41, R50, 0xffff0000, RZ, 0xc0, !PT ;  /* 0xffff000032298812 */ /* 0x002fe400078ec0ff */
[C---:B------:R-:W-:Y:S02]  /*5fa0*/  @!P0 SHF.L.U32 R43, R51.reuse, 0x10, RZ ;  /* 0x00000010332b8819 */ /* 0x040fe400000006ff */
[----:B------:R-:W-:Y:S02]  /*5fb0*/  @!P0 LOP3.LUT R45, R51, 0xffff0000, RZ, 0xc0, !PT ;  /* 0xffff0000332d8812 */ /* 0x000fe400078ec0ff */
[----:B------:R-:W-:Y:S02]  /*5fc0*/  @!P0 SHF.R.U64 R39, R32, 0x10, R33 ;  /* 0x0000001020278819 */ /* 0x000fe40000001221 */
[----:B------:R-:W-:Y:S01]  /*5fd0*/  @!P0 SHF.R.U64 R33, R34, 0x10, R35 ;  /* 0x0000001022218819 */ /* 0x000fe20000001223 */
[C---:B------:R-:W-:Y:S01]  /*5fe0*/  @!P0 IMAD.U32 R35, R49.reuse, 0x10000, RZ ;  /* 0x0001000031238824 */ /* 0x040fe200078e00ff */
[----:B------:R-:W-:Y:S02]  /*5ff0*/  @!P0 PRMT R39, R38, 0x5410, R39 ;  /* 0x0000541026278816 */ /* 0x000fe40000000027 */
[----:B------:R-:W-:Y:S02]  /*6000*/  @!P0 PRMT R38, R40, 0x5410, R37 ;  /* 0x0000541028268816 */ /* 0x000fe40000000025 */
[----:B------:R-:W-:Y:S02]  /*6010*/  @!P0 LOP3.LUT R37, R49, 0xffff0000, RZ, 0xc0, !PT ;  /* 0xffff000031258812 */ /* 0x000fe400078ec0ff */
[----:B------:R-:W-:Y:S01]  /*6020*/  MOV R32, R34 ;  /* 0x0000002200207202 */ /* 0x000fe20000000f00 */
[----:B------:R-:W-:Y:S01]  /*6030*/  @!P0 IMAD.U32 R34, R38, 0x10000, RZ ;  /* 0x0001000026228824 */ /* 0x000fe200078e00ff */
[----:B------:R-:W-:Y:S02]  /*6040*/  @!P0 PRMT R44, R36, 0x5410, R11 ;  /* 0x00005410242c8816 */ /* 0x000fe4000000000b */
        /* <DEDUP_REMOVED lines=29> */
[----:B------:R-:W-:Y:S01]  /*6220*/  @!P0 SHF.L.U32 R39, R50, 0x10, RZ ;  /* 0x0000001032278819 */ /* 0x000fe200000006ff */
[-C--:B------:R-:W-:Y:S01]  /*6230*/  @!P0 FMUL.FTZ R5, R3, R7.reuse ;  /* 0x0000000703058220 */ /* 0x080fe20000410000 */
[----:B------:R-:W-:Y:S01]  /*6240*/  @!P0 LOP3.LUT R8, R9, 0xffff0000, RZ, 0xc0, !PT ;  /* 0xffff000009088812 */ /* 0x000fe200078ec0ff */
[----:B------:R-:W-:Y:S04]  /*6250*/  @!P0 FMUL.FTZ R9, R3, R36 ;  /* 0x0000002403098220 */ /* 0x000fe80000410000 */
        /* <DEDUP_REMOVED lines=23> */
[----:B------:R-:W-:Y:S01]  /*63d0*/  @!P0 FMUL.FTZ R62, R8, R42 ;  /* 0x0000002a083e8220 */ /* 0x000fe20000410000 */
[----:B------:R-:W-:Y:S01]  /*63e0*/  @!P0 F2FP.BF16.PACK_AB R33, R72, R75 ;  /* 0x0000004b4821823e */ /* 0x000fe200000010ff */
[----:B------:R-:W-:Y:S02]  /*63f0*/  @!P0 FMUL.FTZ R63, R9, R44 ;  /* 0x0000002c093f8220 */ /* 0x000fe40000410000 */
[----:B------:R-:W-:Y:S01]  /*6400*/  @!P0 FFMA.FTZ R4, R34, R35, R4 ;  /* 0x0000002322048223 */ /* 0x000fe20000010004 */
[----:B------:R-:W-:Y:S01]  /*6410*/  @!P0 MOV R48, R33 ;  /* 0x0000002100308202 */ /* 0x000fe20000000f00 */
[----:B------:R-:W-:Y:S02]  /*6420*/  @!P0 FFMA.FTZ R5, R36, R37, R5 ;  /* 0x0000002524058223 */ /* 0x000fe40000010005 */
[-C--:B------:R-:W-:Y:S02]  /*6430*/  @!P0 FMUL.FTZ R8, R8, R10.reuse ;  /* 0x0000000a08088220 */ /* 0x080fe40000410000 */
[----:B------:R-:W-:Y:S01]  /*6440*/  @!P0 FFMA.FTZ R10, R43, R10, -R62 ;  /* 0x0000000a2b0a8223 */ /* 0x000fe2000001083e */
[----:B------:R-:W-:Y:S01]  /*6450*/  @!P0 F2FP.BF16.PACK_AB R62, R73, R74 ;  /* 0x0000004a493e823e */ /* 0x000fe200000010ff */
[----:B------:R-:W-:Y:S01]  /*6460*/  @!P0 FFMA.FTZ R63, R45, R11, -R63 ;  /* 0x0000000b2d3f8223 */ /* 0x000fe2000001083f */
[----:B------:R-:W-:Y:S01]  /*6470*/  @!P0 F2FP.BF16.PACK_AB R4, R5, R4 ;  /* 0x000000040504823e */ /* 0x000fe200000010ff */
[----:B------:R-:W-:Y:S02]  /*6480*/  @!P0 FFMA.FTZ R6, R38, R39, R6 ;  /* 0x0000002726068223 */ /* 0x000fe40000010006 */
[----:B------:R-:W-:Y:S01]  /*6490*/  @!P0 FMUL.FTZ R9, R9, R11 ;  /* 0x0000000b09098220 */ /* 0x000fe20000410000 */
[----:B------:R-:W-:Y:S01]  /*64a0*/  @!P0 F2FP.BF16.PACK_AB R11, R63, R10 ;  /* 0x0000000a3f0b823e */ /* 0x000fe200000010ff */
[----:B------:R-:W-:Y:S01]  /*64b0*/  @!P0 FFMA.FTZ R7, R40, R41, R7 ;  /* 0x0000002928078223 */ /* 0x000fe20000010007 */
[----:B------:R-:W-:Y:S01]  /*64c0*/  @!P0 F2FP.BF16.PACK_AB R10, R3, R2 ;  /* 0x00000002030a823e */ /* 0x000fe200000010ff */
[----:B------:R-:W-:Y:S01]  /*64d0*/  @!P0 FFMA.FTZ R8, R42, R43, R8 ;  /* 0x0000002b2a088223 */ /* 0x000fe20000010008 */
[----:B------:R-:W-:Y:S01]  /*64e0*/  @!P0 MOV R51, R11 ;  /* 0x0000000b00338202 */ /* 0x000fe20000000f00 */
[----:B------:R-:W-:Y:S01]  /*64f0*/  @!P0 FFMA.FTZ R9, R44, R45, R9 ;  /* 0x0000002d2c098223 */ /* 0x000fe20000010009 */
[----:B------:R-:W-:Y:S01]  /*6500*/  @!P0 F2FP.BF16.PACK_AB R3, R7, R6 ;  /* 0x000000060703823e */ /* 0x000fe200000010ff */
[----:B------:R-:W-:Y:S02]  /*6510*/  @!P0 IMAD.MOV.U32 R49, RZ, RZ, R62 ;  /* 0x000000ffff318224 */ /* 0x000fe400078e003e */
        /* <DEDUP_REMOVED lines=8> */
.L_x_732:
[----:B------:R-:W-:Y:S05]  /*65a0*/  BSYNC B0 ;  /* 0x0000000000007941 */ /* 0x000fea0003800000 */
.L_x_731:
[----:B------:R-:W-:Y:S01]  /*65b0*/  ISETP.GE.AND P0, PT, R152, c[0x0][0x1d4], PT ;  /* 0x0000750098007a0c */ /* 0x000fe20003f06270 */
[----:B------:R-:W-:Y:S01]  /*65c0*/  @!UPT UIADD3 URZ, URZ, URZ, URZ ;  /* 0x0000003f3f3ff290 */ /* 0x000fe2000fffe03f */
[----:B------:R-:W-:Y:S11]  /*65d0*/  BSSY B0, `(.L_x_733) ;  /* 0x0000071000007945 */ /* 0x000ff60003800000 */
[----:B------:R-:W-:-:S05]  /*65e0*/  @P0 BRA `(.L_x_734) ;  /* 0x000006f000000947 */ /* 0x000fca0003800000 */
[----:B------:R-:W-:Y:S01]  /*65f0*/  ISETP.GE.AND P2, PT, R81, c[0x0][0x1d4], PT ;  /* 0x0000750051007a0c */ /* 0x000fe20003f46270 */
[----:B-1----:R-:W-:Y:S01]  /*6600*/  LDS.128 R12, [R105+0x3c80] ;  /* 0x003c8000690c7984 */ /* 0x002fe20000000c00 */
[CC--:B------:R-:W-:Y:S04]  /*6610*/  IADD3 R2, P1, P0, R78.reuse, R70.reuse, R102 ;  /* 0x000000464e027210 */ /* 0x0c0fe8000783e066 */
[CC--:B------:R-:W-:Y:S03]  /*6620*/  IADD3.X R4, R77.reuse, R69.reuse, R116, P1, P0 ;  /* 0x000000454d047210 */ /* 0x0c0fe60000fe0474 */
        /* <DEDUP_REMOVED lines=35> */
[----:B------:R-:W-:Y:S02]  /*6860*/  @!P0 LOP3.LUT R5, R2, 0xffff0000, RZ, 0xc0, !PT ;  /* 0xffff000002058812 */ /* 0x000fe400078ec0ff */
[----:B------:R-:W-:Y:S01]  /*6870*/  @!P0 PRMT R32, R46, 0x5432, R7 ;  /* 0x000054322e208816 */ /* 0x000fe20000000007 */
[----:B------:R-:W-:Y:S01]  /*6880*/  @!P0 IMAD.U32 R7, R2, 0x10000, RZ ;  /* 0x0001000002078824 */ /* 0x000fe200078e00ff */
[----:B------:R-:W-:Y:S01]  /*6890*/  @!P0 PRMT R6, R24, 0x5410, R6 ;  /* 0x0000541018068816 */ /* 0x000fe20000000006 */
[C---:B------:R-:W-:Y:S01]  /*68a0*/  @!P0 FMUL.FTZ R18, R3.reuse, R9 ;  /* 0x0000000903128220 */ /* 0x040fe20000410000 */
        /* <DEDUP_REMOVED lines=24> */
[----:B------:R-:W-:Y:S01]  /*6a30*/  @!P0 FFMA.FTZ R3, R16, R17, R3 ;  /* 0x0000001110038223 */ /* 0x000fe20000010003 */
[----:B------:R-:W-:Y:S01]  /*6a40*/  @!P0 F2FP.BF16.PACK_AB R17, R54, R55 ;  /* 0x000000373611823e */ /* 0x000fe200000010ff */
[----:B------:R-:W-:Y:S02]  /*6a50*/  @!P0 FMUL.FTZ R33, R7, R38 ;  /* 0x0000002607218220 */ /* 0x000fe40000410000 */
[----:B------:R-:W-:Y:S01]  /*6a60*/  @!P0 FMUL.FTZ R8, R6, R9 ;  /* 0x0000000906088220 */ /* 0x000fe20000410000 */
[----:B------:R-:W-:Y:S01]  /*6a70*/  @!P0 MOV R40, R17 ;  /* 0x0000001100288202 */ /* 0x000fe20000000f00 */
[----:B------:R-:W-:Y:S02]  /*6a80*/  @!P0 FFMA.FTZ R47, R37, R9, -R32 ;  /* 0x00000009252f8223 */ /* 0x000fe40000010820 */
[-C--:B------:R-:W-:Y:S01]  /*6a90*/  @!P0 FMUL.FTZ R9, R7, R11.reuse ;  /* 0x0000000b07098220 */ /* 0x080fe20000410000 */
[----:B------:R-:W-:Y:S01]  /*6aa0*/  @!P0 LOP3.LUT R7, R14, 0xffff0000, RZ, 0xc0, !PT ;  /* 0xffff00000e078812 */ /* 0x000fe200078ec0ff */
        /* <DEDUP_REMOVED lines=9> */
[----:B------:R-:W-:Y:S02]  /*6b40*/  @!P0 FMUL.FTZ R45, R7, R34 ;  /* 0x00000022072d8220 */ /* 0x000fe40000410000 */
        /* <DEDUP_REMOVED lines=9> */
[----:B------:R-:W-:Y:S01]  /*6be0*/  @!P0 F2FP.BF16.PACK_AB R11, R45, R11 ;  /* 0x0000000b2d0b823e */ /* 0x000fe200000010ff */
[----:B------:R-:W-:Y:S01]  /*6bf0*/  @!P0 FFMA.FTZ R7, R34, R35, R7 ;  /* 0x0000002322078223 */ /* 0x000fe20000010007 */
[----:B------:R-:W-:Y:S01]  /*6c00*/  @!P0 F2FP.BF16.PACK_AB R4, R5, R4 ;  /* 0x000000040504823e */ /* 0x000fe200000010ff */
[----:B------:R-:W-:Y:S02]  /*6c10*/  @!P0 FFMA.FTZ R8, R36, R37, R8 ;  /* 0x0000002524088223 */ /* 0x000fe40000010008 */
[----:B------:R-:W-:Y:S01]  /*6c20*/  @!P0 FFMA.FTZ R9, R38, R39, R9 ;  /* 0x0000002726098223 */ /* 0x000fe20000010009 */
[----:B------:R-:W-:Y:S01]  /*6c30*/  @!P0 F2FP.BF16.PACK_AB R3, R7, R6 ;  /* 0x000000060703823e */ /* 0x000fe200000010ff */
[----:B------:R-:W-:Y:S01]  /*6c40*/  @!P0 IMAD.MOV.U32 R41, RZ, RZ, R44 ;  /* 0x000000ffff298224 */ /* 0x000fe200078e002c */
[----:B------:R-:W-:Y:S01]  /*6c50*/  @!P0 MOV R13, R4 ;  /* 0x00000004000d8202 */ /* 0x000fe20000000f00 */
[----:B------:R-:W-:Y:S01]  /*6c60*/  @!P0 IMAD.MOV.U32 R42, RZ, RZ, R11 ;  /* 0x000000ffff2a8224 */ /* 0x000fe200078e000b */
[----:B------:R-:W-:Y:S01]  /*6c70*/  @!P0 F2FP.BF16.PACK_AB R2, R9, R8 ;  /* 0x000000080902823e */ /* 0x000fe200000010ff */
[----:B------:R-:W-:Y:S02]  /*6c80*/  @!P0 IMAD.MOV.U32 R43, RZ, RZ, R16 ;  /* 0x000000ffff2b8224 */ /* 0x000fe400078e0010 */
[----:B------:R-:W-:Y:S02]  /*6c90*/  @!P0 IMAD.MOV.U32 R12, RZ, RZ, R10 ;  /* 0x000000ffff0c8224 */ /* 0x000fe400078e000a */
[----:B------:R-:W-:Y:S01]  /*6ca0*/  @!P0 IMAD.MOV.U32 R14, RZ, RZ, R3 ;  /* 0x000000ffff0e8224 */ /* 0x000fe200078e0003 */
[----:B------:R1:W-:Y:S01]  /*6cb0*/  STG.E.128 [R50.64], R40 ;  /* 0x0000002832007986 */ /* 0x0003e2000c101d06 */
[----:B------:R-:W-:Y:S07]  /*6cc0*/  @!P0 IMAD.MOV.U32 R15, RZ, RZ, R2 ;  /* 0x000000ffff0f8224 */ /* 0x000fee00078e0002 */
[----:B------:R1:W-:Y:S02]  /*6cd0*/  @!P2 STG.E.128 [R48.64], R12 ;  /* 0x0000000c3000a986 */ /* 0x0003e4000c101d06 */
.L_x_734:
[----:B------:R-:W-:Y:S05]  /*6ce0*/  BSYNC B0 ;  /* 0x0000000000007941 */ /* 0x000fea0003800000 */
.L_x_733:
[----:B------:R-:W-:Y:S11]  /*6cf0*/  ISETP.GE.AND P0, PT, R109, c[0x0][0x1d4], PT ;  /* 0x000075006d007a0c */ /* 0x000ff60003f06270 */
[----:B------:R-:W-:Y:S02]  /*6d00*/  @!UPT UIADD3 URZ, URZ, URZ, URZ ;  /* 0x0000003f3f3ff290 */ /* 0x000fe4000fffe03f */
[----:B------:R-:W-:-:S05]  /*6d10*/  @P0 BRA `(.L_x_718) ;  /* 0x0000091000000947 */ /* 0x000fca0003800000 */
[----:B------:R-:W-:Y:S01]  /*6d20*/  IADD3 R2, P1, P0, R78, R70, R87 ;  /* 0x000000464e027210 */ /* 0x000fe2000783e057 */
[----:B-1----:R-:W-:Y:S03]  /*6d30*/  LDS.128 R12, [R104+0x3c80] ;  /* 0x003c8000680c7984 */ /* 0x002fe60000000c00 */
[----:B------:R-:W-:Y:S02]  /*6d40*/  IADD3.X R3, R77, R69, R115, P1, P0 ;  /* 0x000000454d037210 */ /* 0x000fe40000fe0473 */
[C---:B------:R-:W-:Y:S03]  /*6d50*/  LEA R44, P0, R2.reuse, c[0x0][0x1c8], 0x1 ;  /* 0x00007200022c7a11 */ /* 0x040fe600078008ff */
[----:B------:R-:W1:Y:S01]  /*6d60*/  LDS.128 R36, [R107+0x3c80] ;  /* 0x003c80006b247984 */ /* 0x000e620000000c00 */
[----:B------:R-:W-:Y:S02]  /*6d70*/  LEA.HI.X R45, R2, c[0x0][0x1cc], R3, 0x1, P0 ;  /* 0x00007300022d7a11 */ /* 0x000fe400000f0c03 */
[----:B------:R-:W-:Y:S11]  /*6d80*/  ISETP.GE.AND P0, PT, R109, c[0x0][0x27c], PT ;  /* 0x00009f006d007a0c */ /* 0x000ff60003f06270 */
[----:B------:R-:W-:Y:S02]  /*6d90*/  @!UPT UIADD3 URZ, URZ, URZ, URZ ;  /* 0x0000003f3f3ff290 */ /* 0x000fe4000fffe03f */
[--C-:B------:R-:W-:Y:S02]  /*6da0*/  @!P0 SHF.R.U64 R5, R56, 0x10, R57.reuse ;  /* 0x0000001038058819 */ /* 0x100fe40000001239 */
[----:B------:R-:W-:Y:S02]  /*6db0*/  @!P0 SHF.R.U32.HI R8, RZ, 0x10, R57 ;  /* 0x00000010ff088819 */ /* 0x000fe40000011639 */
[----:B------:R-:W-:Y:S02]  /*6dc0*/  @!P0 PRMT R17, R60, 0x5410, R5 ;  /* 0x000054103c118816 */ /* 0x000fe40000000005 */
[--C-:B------:R-:W-:Y:S02]  /*6dd0*/  @!P0 SHF.R.U64 R2, R20, 0x10, R21.reuse ;  /* 0x0000001014028819 */ /* 0x100fe40000001215 */
[----:B------:R-:W-:Y:S02]  /*6de0*/  @!P0 SHF.R.U32.HI R3, RZ, 0x10, R21 ;  /* 0x00000010ff038819 */ /* 0x000fe40000011615 */
[----:B------:R-:W-:Y:S02]  /*6df0*/  @!P0 PRMT R16, R60, 0x5432, R8 ;  /* 0x000054323c108816 */ /* 0x000fe40000000008 */
[--C-:B------:R-:W-:Y:S02]  /*6e00*/  @!P0 SHF.R.U32.HI R9, RZ, 0x10, R59.reuse ;  /* 0x00000010ff098819 */ /* 0x100fe4000001163b */
[----:B------:R-:W-:Y:S01]  /*6e10*/  @!P0 SHF.R.U64 R10, R58, 0x10, R59 ;  /* 0x000000103a0a8819 */ /* 0x000fe2000000123b */
[----:B------:R-:W-:Y:S01]  /*6e20*/  @!P0 IMAD.U32 R18, R16, 0x10000, RZ ;  /* 0x0001000010128824 */ /* 0x000fe200078e00ff */
[--C-:B------:R-:W-:Y:S02]  /*6e30*/  @!P0 SHF.R.U64 R4, R22, 0x10, R23.reuse ;  /* 0x0000001016048819 */ /* 0x100fe40000001217 */
[----:B------:R-:W-:Y:S02]  /*6e40*/  @!P0 SHF.R.U32.HI R6, RZ, 0x10, R23 ;  /* 0x00000010ff068819 */ /* 0x000fe40000011617 */
[----:B------:R-:W-:Y:S01]  /*6e50*/  @!P0 PRMT R22, R61, 0x5410, R9 ;  /* 0x000054103d168816 */ /* 0x000fe20000000009 */
[----:B------:R-:W-:Y:S01]  /*6e60*/  @!P0 IMAD.U32 R9, R17, 0x10000, RZ ;  /* 0x0001000011098824 */ /* 0x000fe200078e00ff */
[----:B------:R-:W-:Y:S01]  /*6e70*/  @!P0 PRMT R8, R27, 0x5410, R6 ;  /* 0x000054101b088816 */ /* 0x000fe20000000006 */
[----:B-1----:R-:W-:Y:S01]  /*6e80*/  @!P0 IMAD.U32 R11, R36, 0x10000, RZ ;  /* 0x00010000240b8824 */ /* 0x002fe200078e00ff */
[----:B------:R-:W-:Y:S01]  /*6e90*/  @!P0 LOP3.LUT R33, R39, 0xffff0000, RZ, 0xc0, !PT ;  /* 0xffff000027218812 */ /* 0x000fe200078ec0ff */
[----:B------:R-:W-:Y:S01]  /*6ea0*/  @!P0 IMAD.U32 R19, R37, 0x10000, RZ ;  /* 0x0001000025138824 */ /* 0x000fe200078e00ff */
[----:B------:R-:W-:Y:S02]  /*6eb0*/  @!P0 LOP3.LUT R25, R38, 0xffff0000, RZ, 0xc0, !PT ;  /* 0xffff000026198812 */ /* 0x000fe400078ec0ff */
[----:B------:R-:W-:Y:S02]  /*6ec0*/  @!P0 PRMT R24, R61, 0x5432, R10 ;  /* 0x000054323d188816 */ /* 0x000fe4000000000a */
[----:B------:R-:W-:Y:S02]  /*6ed0*/  @!P0 PRMT R10, R27, 0x5432, R4 ;  /* 0x000054321b0a8816 */ /* 0x000fe40000000004 */
[----:B------:R-:W-:Y:S02]  /*6ee0*/  @!P0 SHF.L.U32 R27, R39, 0x10, RZ ;  /* 0x00000010271b8819 */ /* 0x000fe400000006ff */
[----:B------:R-:W-:Y:S02]  /*6ef0*/  @!P0 LOP3.LUT R32, R22, 0xffff0000, RZ, 0xc0, !PT ;  /* 0xffff000016208812 */ /* 0x000fe400078ec0ff */
[----:B------:R-:W-:Y:S01]  /*6f00*/  @!P0 PRMT R7, R26, 0x5432, R2 ;  /* 0x000054321a078816 */ /* 0x000fe20000000002 */
[----:B------:R-:W-:Y:S01]  /*6f10*/  @!P0 IMAD.U32 R2, R12, 0x10000, RZ ;  /* 0x000100000c028824 */ /* 0x000fe200078e00ff */
[----:B------:R-:W-:Y:S01]  /*6f20*/  @!P0 PRMT R5, R26, 0x5410, R3 ;  /* 0x000054101a058816 */ /* 0x000fe20000000003 */
[----:B------:R-:W-:Y:S01]  /*6f30*/  @!P0 IMAD.U32 R26, R22, 0x10000, RZ ;  /* 0x00010000161a8824 */ /* 0x000fe200078e00ff */
[----:B------:R-:W-:Y:S01]  /*6f40*/  @!P0 SHF.L.U32 R3, R13, 0x10, RZ ;  /* 0x000000100d038819 */ /* 0x000fe200000006ff */
[C---:B------:R-:W-:Y:S01]  /*6f50*/  @!P0 IMAD.U32 R4, R7.reuse, 0x10000, RZ ;  /* 0x0001000007048824 */ /* 0x040fe200078e00ff */
[----:B------:R-:W-:Y:S01]  /*6f60*/  @!P0 LOP3.LUT R7, R7, 0xffff0000, RZ, 0xc0, !PT ;  /* 0xffff000007078812 */ /* 0x000fe200078ec0ff */
[----:B------:R-:W-:Y:S02]  /*6f70*/  @!P0 IMAD.U32 R6, R5, 0x10000, RZ ;  /* 0x0001000005068824 */ /* 0x000fe400078e00ff */
[C---:B------:R-:W-:Y:S02]  /*6f80*/  @!P0 FMUL.FTZ R20, R2.reuse, R9 ;  /* 0x0000000902148220 */ /* 0x040fe40000410000 */
[----:B------:R-:W-:Y:S02]  /*6f90*/  @!P0 FMUL.FTZ R21, R3, R18 ;  /* 0x0000001203158220 */ /* 0x000fe40000410000 */
[-C--:B------:R-:W-:Y:S02]  /*6fa0*/  @!P0 FMUL.FTZ R2, R2, R4.reuse ;  /* 0x0000000402028220 */ /* 0x080fe40000410000 */
[----:B------:R-:W-:Y:S01]  /*6fb0*/  @!P0 FFMA.FTZ R47, R11, R4, -R20 ;  /* 0x000000040b2f8223 */ /* 0x000fe20000010814 */
[----:B------:R-:W-:Y:S01]  /*6fc0*/  @!P0 LOP3.LUT R20, R16, 0xffff0000, RZ, 0xc0, !PT ;  /* 0xffff000010148812 */ /* 0x000fe200078ec0ff */
[-C--:B------:R-:W-:Y:S01]  /*6fd0*/  @!P0 FMUL.FTZ R4, R3, R6.reuse ;  /* 0x0000000603048220 */ /* 0x080fe20000410000 */
[----:B------:R-:W-:Y:S01]  /*6fe0*/  @!P0 LOP3.LUT R16, R17, 0xffff0000, RZ, 0xc0, !PT ;  /* 0xffff000011108812 */ /* 0x000fe200078ec0ff */
[----:B------:R-:W-:Y:S01]  /*6ff0*/  @!P0 FFMA.FTZ R46, R19, R6, -R21 ;  /* 0x00000006132e8223 */ /* 0x000fe20000010815 */
[----:B------:R-:W-:Y:S01]  /*7000*/  @!P0 LOP3.LUT R21, R37, 0xffff0000, RZ, 0xc0, !PT ;  /* 0xffff000025158812 */ /* 0x000fe200078ec0ff */
[----:B------:R-:W-:Y:S01]  /*7010*/  @!P0 FFMA.FTZ R2, R9, R11, R2 ;  /* 0x0000000b09028223 */ /* 0x000fe20000010002 */
[----:B------:R-:W-:Y:S02]  /*7020*/  @!P0 LOP3.LUT R17, R36, 0xffff0000, RZ, 0xc0, !PT ;  /* 0xffff000024118812 */ /* 0x000fe400078ec0ff */
[----:B------:R-:W-:Y:S02]  /*7030*/  @!P0 LOP3.LUT R6, R12, 0xffff0000, RZ, 0xc0, !PT ;  /* 0xffff00000c068812 */ /* 0x000fe400078ec0ff */
[----:B------:R-:W-:Y:S02]  /*7040*/  @!P0 LOP3.LUT R9, R5, 0xffff0000, RZ, 0xc0, !PT ;  /* 0xffff000005098812 */ /* 0x000fe400078ec0ff */
[----:B------:R-:W-:Y:S01]  /*7050*/  @!P0 LOP3.LUT R3, R13, 0xffff0000, RZ, 0xc0, !PT ;  /* 0xffff00000d038812 */ /* 0x000fe200078ec0ff */
[C---:B------:R-:W-:Y:S04]  /*7060*/  @!P0 FMUL.FTZ R23, R6.reuse, R16 ;  /* 0x0000001006178220 */ /* 0x040fe80000410000 */
[C---:B------:R-:W-:Y:S02]  /*7070*/  @!P0 FMUL.FTZ R11, R3.reuse, R20 ;  /* 0x00000014030b8220 */ /* 0x040fe40000410000 */
[----:B------:R-:W-:Y:S02]  /*7080*/  @!P0 FMUL.FTZ R5, R3, R9 ;  /* 0x0000000903058220 */ /* 0x000fe40000410000 */
[----:B------:R-:W-:Y:S02]  /*7090*/  @!P0 FMUL.FTZ R3, R6, R7 ;  /* 0x0000000706038220 */ /* 0x000fe40000410000 */
[----:B------:R-:W-:Y:S02]  /*70a0*/  @!P0 IMAD.U32 R6, R15, 0x10000, RZ ;  /* 0x000100000f068824 */ /* 0x000fe400078e00ff */
[----:B------:R-:W-:Y:S01]  /*70b0*/  @!P0 FFMA.FTZ R43, R21, R9, -R11 ;  /* 0x00000009152b8223 */ /* 0x000fe2000001080b */
[C---:B------:R-:W-:Y:S01]  /*70c0*/  @!P0 LOP3.LUT R11, R8.reuse, 0xffff0000, RZ, 0xc0, !PT ;  /* 0xffff0000080b8812 */ /* 0x040fe200078ec0ff */
[----:B------:R-:W-:Y:S01]  /*70d0*/  @!P0 FFMA.FTZ R42, R17, R7, -R23 ;  /* 0x00000007112a8223 */ /* 0x000fe20000010817 */
[----:B------:R-:W-:Y:S01]  /*70e0*/  @!P0 LOP3.LUT R7, R15, 0xffff0000, RZ, 0xc0, !PT ;  /* 0xffff00000f078812 */ /* 0x000fe200078ec0ff */
[----:B------:R-:W-:Y:S02]  /*70f0*/  @!P0 IMAD.U32 R9, R8, 0x10000, RZ ;  /* 0x0001000008098824 */ /* 0x000fe400078e00ff */
[C---:B------:R-:W-:Y:S02]  /*7100*/  @!P0 FMUL.FTZ R22, R6.reuse, R26 ;  /* 0x0000001a06168220 */ /* 0x040fe40000410000 */
[----:B------:R-:W-:Y:S02]  /*7110*/  @!P0 FMUL.FTZ R23, R7, R32 ;  /* 0x0000002007178220 */ /* 0x000fe40000410000 */
[-C--:B------:R-:W-:Y:S02]  /*7120*/  @!P0 FMUL.FTZ R8, R6, R9.reuse ;  /* 0x0000000906088220 */ /* 0x080fe40000410000 */
[----:B------:R-:W-:Y:S02]  /*7130*/  @!P0 FFMA.FTZ R41, R27, R9, -R22 ;  /* 0x000000091b298223 */ /* 0x000fe40000010816 */
[-C--:B------:R-:W-:Y:S01]  /*7140*/  @!P0 FMUL.FTZ R9, R7, R11.reuse ;  /* 0x0000000b07098220 */ /* 0x080fe20000410000 */
[----:B------:R-:W-:Y:S01]  /*7150*/  @!P0 LOP3.LUT R7, R14, 0xffff0000, RZ, 0xc0, !PT ;  /* 0xffff00000e078812 */ /* 0x000fe200078ec0ff */
[C---:B------:R-:W-:Y:S01]  /*7160*/  @!P0 IMAD.U32 R22, R24.reuse, 0x10000, RZ ;  /* 0x0001000018168824 */ /* 0x040fe200078e00ff */
[----:B------:R-:W-:Y:S01]  /*7170*/  @!P0 LOP3.LUT R24, R24, 0xffff0000, RZ, 0xc0, !PT ;  /* 0xffff000018188812 */ /* 0x000fe200078ec0ff */
[----:B------:R-:W-:Y:S02]  /*7180*/  @!P0 IMAD.U32 R6, R14, 0x10000, RZ ;  /* 0x000100000e068824 */ /* 0x000fe400078e00ff */
[----:B------:R-:W-:Y:S01]  /*7190*/  @!P0 FFMA.FTZ R40, R33, R11, -R23 ;  /* 0x0000000b21288223 */ /* 0x000fe20000010817 */
[----:B------:R-:W-:Y:S01]  /*71a0*/  @!P0 SHF.L.U32 R23, R38, 0x10, RZ ;  /* 0x0000001026178819 */ /* 0x000fe200000006ff */
[C---:B------:R-:W-:Y:S01]  /*71b0*/  @!P0 IMAD.U32 R11, R10.reuse, 0x10000, RZ ;  /* 0x000100000a0b8824 */ /* 0x040fe200078e00ff */
[----:B------:R-:W-:Y:S01]  /*71c0*/  @!P0 LOP3.LUT R10, R10, 0xffff0000, RZ, 0xc0, !PT ;  /* 0xffff00000a0a8812 */ /* 0x000fe200078ec0ff */
[----:B------:R-:W-:Y:S02]  /*71d0*/  @!P0 FMUL.FTZ R34, R6, R22 ;  /* 0x0000001606228220 */ /* 0x000fe40000410000 */
[----:B------:R-:W-:Y:S02]  /*71e0*/  @!P0 FMUL.FTZ R35, R7, R24 ;  /* 0x0000001807238220 */ /* 0x000fe40000410000 */
[----:B------:R-:W-:Y:S01]  /*71f0*/  @!P0 FFMA.FTZ R3, R16, R17, R3 ;  /* 0x0000001110038223 */ /* 0x000fe20000010003 */
[----:B------:R-:W-:Y:S01]  /*7200*/  @!P0 F2FP.BF16.PACK_AB R17, R42, R47 ;  /* 0x0000002f2a11823e */ /* 0x000fe200000010ff */
[----:B------:R-:W-:Y:S01]  /*7210*/  @!P0 FMUL.FTZ R6, R6, R11 ;  /* 0x0000000b06068220 */ /* 0x000fe20000410000 */
[----:B------:R-:W-:Y:S01]  /*7220*/  @!P0 F2FP.BF16.PACK_AB R16, R40, R41 ;  /* 0x000000292810823e */ /* 0x000fe200000010ff */
[----:B------:R-:W-:Y:S01]  /*7230*/  @!P0 FFMA.FTZ R11, R23, R11, -R34 ;  /* 0x0000000b170b8223 */ /* 0x000fe20000010822 */
[----:B------:R-:W-:Y:S01]  /*7240*/  @!P0 MOV R36, R17 ;  /* 0x0000001100248202 */ /* 0x000fe20000000f00 */
[----:B------:R-:W-:Y:S01]  /*7250*/  @!P0 FFMA.FTZ R35, R25, R10, -R35 ;  /* 0x0000000a19238223 */ /* 0x000fe20000010823 */
[----:B------:R-:W-:Y:S01]  /*7260*/  @!P0 MOV R39, R16 ;  /* 0x0000001000278202 */ /* 0x000fe20000000f00 */
[----:B------:R-:W-:Y:S01]  /*7270*/  @!P0 FFMA.FTZ R4, R18, R19, R4 ;  /* 0x0000001312048223 */ /* 0x000fe20000010004 */
[----:B------:R-:W-:Y:S01]  /*7280*/  @!P0 F2FP.BF16.PACK_AB R34, R43, R46 ;  /* 0x0000002e2b22823e */ /* 0x000fe200000010ff */
[----:B------:R-:W-:Y:S01]  /*7290*/  @!P0 FMUL.FTZ R7, R7, R10 ;  /* 0x0000000a07078220 */ /* 0x000fe20000410000 */
[----:B------:R-:W-:Y:S01]  /*72a0*/  @!P0 F2FP.BF16.PACK_AB R11, R35, R11 ;  /* 0x0000000b230b823e */ /* 0x000fe200000010ff */
[----:B------:R-:W-:Y:S01]  /*72b0*/  @!P0 FFMA.FTZ R5, R20, R21, R5 ;  /* 0x0000001514058223 */ /* 0x000fe20000010005 */
[----:B------:R-:W-:Y:S01]  /*72c0*/  @!P0 F2FP.BF16.PACK_AB R10, R3, R2 ;  /* 0x00000002030a823e */ /* 0x000fe200000010ff */
[----:B------:R-:W-:Y:S02]  /*72d0*/  @!P0 FFMA.FTZ R6, R22, R23, R6 ;  /* 0x0000001716068223 */ /* 0x000fe40000010006 */
[----:B------:R-:W-:Y:S01]  /*72e0*/  @!P0 FFMA.FTZ R7, R24, R25, R7 ;  /* 0x0000001918078223 */ /* 0x000fe20000010007 */
[----:B------:R-:W-:Y:S01]  /*72f0*/  @!P0 F2FP.BF16.PACK_AB R4, R5, R4 ;  /* 0x000000040504823e */ /* 0x000fe200000010ff */
[----:B------:R-:W-:Y:S02]  /*7300*/  @!P0 FFMA.FTZ R8, R26, R27, R8 ;  /* 0x0000001b1a088223 */ /* 0x000fe40000010008 */
        /* <DEDUP_REMOVED lines=9> */
[----:B------:R-:W-:Y:S01]  /*73a0*/  @!P0 IMAD.MOV.U32 R15, RZ, RZ, R2 ;  /* 0x000000ffff0f8224 */ /* 0x000fe200078e0002 */
[----:B------:R-:W-:Y:S11]  /*73b0*/  ISETP.GE.AND P0, PT, R85, c[0x0][0x1d4], PT ;  /* 0x0000750055007a0c */ /* 0x000ff60003f06270 */
[----:B------:R-:W-:Y:S02]  /*73c0*/  @!UPT UIADD3 URZ, URZ, URZ, URZ ;  /* 0x0000003f3f3ff290 */ /* 0x000fe4000fffe03f */
[----:B------:R-:W-:-:S05]  /*73d0*/  @P0 BRA `(.L_x_718) ;  /* 0x0000025000000947 */ /* 0x000fca0003800000 */
[----:B------:R-:W-:Y:S04]  /*73e0*/  IADD3 R3, P1, P0, R78, R70, R85 ;  /* 0x000000464e037210 */ /* 0x000fe8000783e055 */
[----:B------:R-:W-:Y:S02]  /*73f0*/  IADD3.X R4, R77, R69, R112, P1, P0 ;  /* 0x000000454d047210 */ /* 0x000fe40000fe0470 */
[C---:B------:R-:W-:Y:S04]  /*7400*/  LEA R2, P0, R3.reuse, c[0x0][0x1c8], 0x1 ;  /* 0x0000720003027a11 */ /* 0x040fe800078008ff */
[----:B------:R-:W-:Y:S05]  /*7410*/  LEA.HI.X R3, R3, c[0x0][0x1cc], R4, 0x1, P0 ;  /* 0x0000730003037a11 */ /* 0x000fea00000f0c04 */
[----:B------:R2:W-:Y:S01]  /*7420*/  STG.E.128 [R2.64], R12 ;  /* 0x0000000c02007986 */ /* 0x0005e2000c101d06 */
[----:B------:R-:W-:-:S05]  /*7430*/  BRA `(.L_x_718) ;  /* 0x000001f000007947 */ /* 0x000fca0003800000 */
.L_x_714:
[----:B------:R-:W-:Y:S05]  /*7440*/  IMAD R2, R31, -0x30, R0 ;  /* 0xffffffd01f027824 */ /* 0x000fea00078e0200 */
[----:B------:R-:W-:Y:S04]  /*7450*/  IMNMX R76, R2, 0x30, PT ;  /* 0x00000030024c7817 */ /* 0x000fe80003800200 */
[----:B------:R-:W-:Y:S11]  /*7460*/  ISETP.GE.AND P0, PT, R161, R76, PT ;  /* 0x0000004ca100720c */ /* 0x000ff60003f06270 */
[----:B------:R-:W-:Y:S02]  /*7470*/  @!UPT UIADD3 URZ, URZ, URZ, URZ ;  /* 0x0000003f3f3ff290 */ /* 0x000fe4000fffe03f */
[----:B------:R-:W-:-:S05]  /*7480*/  @P0 BRA `(.L_x_718) ;  /* 0x000001a000000947 */ /* 0x000fca0003800000 */
[----:B------:R-:W2:Y:S01]  /*7490*/  LDL R12, [R1+0x10] ;  /* 0x00001000010c7983 */ /* 0x000ea20000100800 */
[C---:B------:R-:W-:Y:S02]  /*74a0*/  ISETP.GE.AND P0, PT, R110.reuse, c[0x0][0x1d4], PT ;  /* 0x000075006e007a0c */ /* 0x040fe40003f06270 */
[----:B------:R-:W-:Y:S01]  /*74b0*/  IADD3 R2, R110, 0x30, RZ ;  /* 0x000000306e027810 */ /* 0x000fe20007ffe0ff */
[----:B------:R-:W3:Y:S10]  /*74c0*/  LDL R3, [R1+0x14] ;  /* 0x0000140001037983 */ /* 0x000ef40000100800 */
[----:B--2---:R-:W1:Y:S04]  /*74d0*/  @!P0 LDS.128 R4, [R12+0x2400] ;  /* 0x002400000c048984 */ /* 0x004e680000000c00 */
[----:B-1----:R-:W-:Y:S01]  /*74e0*/  @!P0 STG.E.128 [R52.64], R4 ;  /* 0x0000000434008986 */ /* 0x002fe2000c101d06 */
[----:B------:R-:W-:Y:S11]  /*74f0*/  ISETP.GE.AND P0, PT, R152, c[0x0][0x1d4], PT ;  /* 0x0000750098007a0c */ /* 0x000ff60003f06270 */
[----:B------:R-:W-:Y:S02]  /*7500*/  @!UPT UIADD3 URZ, URZ, URZ, URZ ;  /* 0x0000003f3f3ff290 */ /* 0x000fe4000fffe03f */
[----:B---3--:R-:W1:Y:S04]  /*7510*/  @!P0 LDS.128 R8, [R3+0x2400] ;  /* 0x0024000003088984 */ /* 0x008e680000000c00 */
[----:B-1----:R-:W-:Y:S01]  /*7520*/  @!P0 STG.E.128 [R52.64+0x20], R8 ;  /* 0x0000200834008986 */ /* 0x002fe2000c101d06 */
[----:B------:R-:W-:Y:S11]  /*7530*/  ISETP.GE.AND P0, PT, R109, c[0x0][0x1d4], PT ;  /* 0x000075006d007a0c */ /* 0x000ff60003f06270 */
[----:B------:R-:W-:Y:S02]  /*7540*/  @!UPT UIADD3 URZ, URZ, URZ, URZ ;  /* 0x0000003f3f3ff290 */ /* 0x000fe4000fffe03f */
[----:B------:R-:W1:Y:S04]  /*7550*/  @!P0 LDS.128 R4, [R12+0x3000] ;  /* 0x003000000c048984 */ /* 0x000e680000000c00 */
[----:B-1----:R-:W-:Y:S01]  /*7560*/  @!P0 STG.E.128 [R52.64+0x40], R4 ;  /* 0x0000400434008986 */ /* 0x002fe2000c101d06 */
[----:B------:R-:W-:Y:S02]  /*7570*/  ISETP.GE.AND P0, PT, R2, c[0x0][0x1d4], PT ;  /* 0x0000750002007a0c */ /* 0x000fe40003f06270 */
[----:B------:R-:W-:Y:S11]  /*7580*/  IADD3 R2, R110, 0x40, RZ ;  /* 0x000000406e027810 */ /* 0x000ff60007ffe0ff */
[----:B------:R-:W1:Y:S04]  /*7590*/  @!P0 LDS.128 R4, [R3+0x3000] ;  /* 0x0030000003048984 */ /* 0x000e680000000c00 */
[----:B-1----:R-:W-:Y:S01]  /*75a0*/  @!P0 STG.E.128 [R52.64+0x60], R4 ;  /* 0x0000600434008986 */ /* 0x002fe2000c101d06 */
[----:B------:R-:W-:Y:S02]  /*75b0*/  ISETP.GE.AND P0, PT, R2, c[0x0][0x1d4], PT ;  /* 0x0000750002007a0c */ /* 0x000fe40003f06270 */
[----:B------:R-:W-:Y:S11]  /*75c0*/  IADD3 R2, R110, 0x50, RZ ;  /* 0x000000506e027810 */ /* 0x000ff60007ffe0ff */
[----:B------:R-:W1:Y:S04]  /*75d0*/  @!P0 LDS.128 R4, [R12+0x3c00] ;  /* 0x003c00000c048984 */ /* 0x000e680000000c00 */
[----:B-1----:R-:W-:Y:S01]  /*75e0*/  @!P0 STG.E.128 [R52.64+0x80], R4 ;  /* 0x0000800434008986 */ /* 0x002fe2000c101d06 */
[----:B------:R-:W-:Y:S11]  /*75f0*/  ISETP.GE.AND P0, PT, R2, c[0x0][0x1d4], PT ;  /* 0x0000750002007a0c */ /* 0x000ff60003f06270 */
[----:B------:R-:W-:Y:S02]  /*7600*/  @!UPT UIADD3 URZ, URZ, URZ, URZ ;  /* 0x0000003f3f3ff290 */ /* 0x000fe4000fffe03f */
[----:B------:R-:W1:Y:S04]  /*7610*/  @!P0 LDS.128 R4, [R3+0x3c00] ;  /* 0x003c000003048984 */ /* 0x000e680000000c00 */
[----:B-1----:R1:W-:Y:S02]  /*7620*/  @!P0 STG.E.128 [R52.64+0xa0], R4 ;  /* 0x0000a00434008986 */ /* 0x0023e4000c101d06 */
.L_x_718:
[----:B------:R-:W-:Y:S05]  /*7630*/  BSYNC B1 ;  /* 0x0000000000017941 */ /* 0x000fea0003800000 */
.L_x_713:
[----:B-1----:R-:W-:Y:S01]  /*7640*/  IMAD.WIDE.U32 R10, R31, 0x30, RZ ;  /* 0x000000301f0a7825 */ /* 0x002fe200078e00ff */
[----:B-----5:R-:W3:Y:S01]  /*7650*/  LDL R16, [R1+0x1c] ;  /* 0x00001c0001107983 */ /* 0x020ee20000100800 */
[----:B------:R-:W-:Y:S01]  /*7660*/  SHF.R.S32.HI R17, RZ, 0x1f, R162 ;  /* 0x0000001fff117819 */ /* 0x000fe200000114a2 */
[----:B------:R-:W-:Y:S01]  /*7670*/  BSSY B0, `(.L_x_735) ;  /* 0x0000054000007945 */ /* 0x000fe20003800000 */
[----:B--2---:R-:W-:Y:S01]  /*7680*/  IMAD R2, R80, 0x30, RZ ;  /* 0x0000003050027824 */ /* 0x004fe200078e02ff */
[----:B------:R-:W-:Y:S02]  /*7690*/  IADD3 R4, P0, R125, R10, RZ ;  /* 0x0000000a7d047210 */ /* 0x000fe40007f1e0ff */
[----:B------:R-:W-:Y:S01]  /*76a0*/  LEA.HI R17, R17, R162, RZ, 0x2 ;  /* 0x000000a211117211 */ /* 0x000fe200078f10ff */
[----:B------:R-:W-:Y:S03]  /*76b0*/  IMAD.IADD R9, R11, 0x1, R2 ;  /* 0x000000010b097824 */ /* 0x000fe600078e0202 */
[----:B------:R-:W-:Y:S01]  /*76c0*/  SHF.R.S32.HI R17, RZ, 0x2, R17 ;  /* 0x00000002ff117819 */ /* 0x000fe20000011411 */
[----:B------:R-:W-:Y:S03]  /*76d0*/  IMAD.X R2, R9, 0x1, R128, P0 ;  /* 0x0000000109027824 */ /* 0x000fe600000e0680 */
[----:B------:R-:W-:Y:S04]  /*76e0*/  IADD3 R3, -R17, R76, RZ ;  /* 0x0000004c11037210 */ /* 0x000fe80007ffe1ff */
[C---:B------:R-:W-:Y:S11]  /*76f0*/  ISETP.GE.AND P0, PT, R3.reuse, 0x21, PT ;  /* 0x000000210300780c */ /* 0x040ff60003f06270 */
[----:B------:R-:W-:Y:S02]  /*7700*/  @!UPT UIADD3 URZ, URZ, URZ, URZ ;  /* 0x0000003f3f3ff290 */ /* 0x000fe4000fffe03f */
[----:B------:R-:W-:Y:S01]  /*7710*/  @P0 IADD3 R8, P1, R4, 0x20, RZ ;  /* 0x0000002004080810 */ /* 0x000fe20007f3e0ff */
[----:B------:R-:W-:Y:S04]  /*7720*/  @P0 IMAD.MOV.U32 R7, RZ, RZ, R86 ;  /* 0x000000ffff070224 */ /* 0x000fe800078e0056 */
[----:B------:R-:W-:Y:S01]  /*7730*/  @P0 IMAD.X R6, RZ, RZ, R2, P1 ;  /* 0x000000ffff060224 */ /* 0x000fe200008e0602 */
[----:B------:R-:W-:Y:S11]  /*7740*/  ISETP.GE.AND P1, PT, R3, 0x1, PT ;  /* 0x000000010300780c */ /* 0x000ff60003f26270 */
[----:B------:R-:W-:Y:S02]  /*7750*/  @!UPT UIADD3 URZ, URZ, URZ, URZ ;  /* 0x0000003f3f3ff290 */ /* 0x000fe4000fffe03f */
[----:B------:R-:W-:Y:S01]  /*7760*/  @P1 MOV R3, R86 ;  /* 0x0000005600031202 */ /* 0x000fe20000000f00 */
[----:B------:R-:W-:Y:S02]  /*7770*/  @P1 IMAD R5, R2, c[0x0][0x258], RZ ;  /* 0x0000960002051a24 */ /* 0x000fe400078e02ff */
[----:B------:R-:W-:Y:S04]  /*7780*/  @P1 IMAD.MOV.U32 R2, RZ, RZ, R82 ;  /* 0x000000ffff021224 */ /* 0x000fe800078e0052 */
[C---:B------:R-:W-:Y:S04]  /*7790*/  @P1 IMAD.WIDE.U32 R2, R4.reuse, c[0x0][0x258], R2 ;  /* 0x0000960004021a25 */ /* 0x040fe800078e0002 */
[----:B------:R-:W-:Y:S04]  /*77a0*/  @P1 IMAD R4, R4, c[0x0][0x25c], R5 ;  /* 0x0000970004041a24 */ /* 0x000fe800078e0205 */
[----:B------:R-:W-:Y:S01]  /*77b0*/  @P1 IMAD.IADD R3, R3, 0x1, R4 ;  /* 0x0000000103031824 */ /* 0x000fe200078e0204 */
[C---:B------:R-:W-:Y:S04]  /*77c0*/  @P1 LEA R4, P2, R2.reuse, c[0x0][0x250], 0x1 ;  /* 0x0000940002041a11 */ /* 0x040fe800078408ff */
[----:B------:R-:W-:Y:S01]  /*77d0*/  @P1 LEA.HI.X R5, R2, c[0x0][0x254], R3, 0x1, P2 ;  /* 0x0000950002051a11 */ /* 0x000fe200010f0c03 */
[----:B------:R-:W-:Y:S01]  /*77e0*/  @P0 IMAD R2, R6, c[0x0][0x258], RZ ;  /* 0x0000960006020a24 */ /* 0x000fe200078e02ff */
[----:B------:R-:W-:Y:S03]  /*77f0*/  @P0 MOV R6, R82 ;  /* 0x0000005200060202 */ /* 0x000fe60000000f00 */
[C---:B------:R-:W-:Y:S02]  /*7800*/  @P0 IMAD R2, R8.reuse, c[0x0][0x25c], R2 ;  /* 0x0000970008020a24 */ /* 0x040fe400078e0202 */
[----:B------:R-:W-:Y:S05]  /*7810*/  @P0 IMAD.WIDE.U32 R6, R8, c[0x0][0x258], R6 ;  /* 0x0000960008060a25 */ /* 0x000fea00078e0006 */
[----:B------:R-:W-:Y:S02]  /*7820*/  @P0 IADD3 R3, R7, R2, RZ ;  /* 0x0000000207030210 */ /* 0x000fe40007ffe0ff */
[C---:B------:R-:W-:Y:S04]  /*7830*/  @P0 LEA R2, P2, R6.reuse, c[0x0][0x250], 0x1 ;  /* 0x0000940006020a11 */ /* 0x040fe800078408ff */
[----:B------:R-:W-:Y:S01]  /*7840*/  @P0 LEA.HI.X R3, R6, c[0x0][0x254], R3, 0x1, P2 ;  /* 0x0000950006030a11 */ /* 0x000fe200010f0c03 */
[C---:B---3--:R-:W-:Y:S05]  /*7850*/  @P1 IMAD.SHL.U32 R6, R16.reuse, 0x2, RZ ;  /* 0x0000000210061824 */ /* 0x048fea00078e00ff */
[----:B------:R-:W-:Y:S01]  /*7860*/  @!PT LDS RZ, [RZ] ;  /* 0x00000000fffff984 */ /* 0x000fe20000000800 */
[----:B------:R-:W-:Y:S01]  /*7870*/  @!PT LDS RZ, [RZ] ;  /* 0x00000000fffff984 */ /* 0x000fe20000000800 */
[----:B------:R-:W-:Y:S01]  /*7880*/  @!PT LDS RZ, [RZ] ;  /* 0x00000000fffff984 */ /* 0x000fe20000000800 */
[----:B------:R1:W-:Y:S04]  /*7890*/  @P1 LDGSTS.E.BYPASS.LTC128B.128 [R6+0x1880], [R4.64], !P6 ;  /* 0x0188000004061fae */ /* 0x0003e8000f101d46 */
[----:B------:R1:W-:Y:S04]  /*78a0*/  @P1 LDGSTS.E.BYPASS.LTC128B.128 [R6+0x2480], [R4.64+0x40], !P5 ;  /* 0x0248004004061fae */ /* 0x0003e8000e901d46 */
[----:B------:R1:W-:Y:S02]  /*78b0*/  @P1 LDGSTS.E.BYPASS.LTC128B.128 [R6+0x3080], [R4.64+0x80], !P4 ;  /* 0x0308008004061fae */ /* 0x0003e4000e101d46 */
[----:B-1----:R-:W-:Y:S05]  /*78c0*/  @P0 SHF.L.U32 R4, R16, 0x1, RZ ;  /* 0x0000000110040819 */ /* 0x002fea00000006ff */
        /* <DEDUP_REMOVED lines=8> */
[----:B-1----:R-:W2:Y:S01]  /*7950*/  LDL R19, [R1+0x10] ;  /* 0x0000100001137983 */ /* 0x002ea20000100800 */
[----:B------:R-:W-:Y:S01]  /*7960*/  IADD3 R2, P0, R130, R10, RZ ;  /* 0x0000000a82027210 */ /* 0x000fe20007f1e0ff */
[----:B------:R-:W-:Y:S02]  /*7970*/  IMAD.MOV.U32 R4, RZ, RZ, R100 ;  /* 0x000000ffff047224 */ /* 0x000fe400078e0064 */
[----:B------:R-:W3:Y:S01]  /*7980*/  LDL R18, [R1+0x14] ;  /* 0x0000140001127983 */ /* 0x000ee20000100800 */
[----:B------:R-:W-:Y:S02]  /*7990*/  IMAD.MOV.U32 R5, RZ, RZ, R123 ;  /* 0x000000ffff057224 */ /* 0x000fe400078e007b */
[----:B------:R-:W-:Y:S02]  /*79a0*/  IMAD.X R3, R9, 0x1, R129, P0 ;  /* 0x0000000109037824 */ /* 0x000fe400000e0681 */
[C---:B------:R-:W-:Y:S04]  /*79b0*/  IMAD.WIDE.U32 R4, R2.reuse, c[0x0][0x208], R4 ;  /* 0x0000820002047a25 */ /* 0x040fe800078e0004 */
[----:B------:R-:W-:Y:S04]  /*79c0*/  IMAD R3, R3, c[0x0][0x208], RZ ;  /* 0x0000820003037a24 */ /* 0x000fe800078e02ff */
[----:B------:R-:W-:Y:S04]  /*79d0*/  IMAD R2, R2, c[0x0][0x20c], R3 ;  /* 0x0000830002027a24 */ /* 0x000fe800078e0203 */
[----:B------:R-:W-:Y:S01]  /*79e0*/  IMAD.IADD R3, R5, 0x1, R2 ;  /* 0x0000000105037824 */ /* 0x000fe200078e0202 */
[C---:B------:R-:W-:Y:S04]  /*79f0*/  LEA R2, P0, R4.reuse, c[0x0][0x1f8], 0x1 ;  /* 0x00007e0004027a11 */ /* 0x040fe800078008ff */
[----:B------:R-:W-:Y:S02]  /*7a00*/  LEA.HI.X R3, R4, c[0x0][0x1fc], R3, 0x1, P0 ;  /* 0x00007f0004037a11 */ /* 0x000fe400000f0c03 */
[----:B------:R-:W-:Y:S11]  /*7a10*/  ISETP.GE.AND P0, PT, R110, c[0x0][0x1d4], PT ;  /* 0x000075006e007a0c */ /* 0x000ff60003f06270 */
[----:B------:R-:W-:Y:S02]  /*7a20*/  @!UPT UIADD3 URZ, URZ, URZ, URZ ;  /* 0x0000003f3f3ff290 */ /* 0x000fe4000fffe03f */
[----:B--2---:R-:W1:Y:S04]  /*7a30*/  @!P0 LDS.128 R12, [R19] ;  /* 0x00000000130c8984 */ /* 0x004e680000000c00 */
[----:B-1----:R-:W-:Y:S01]  /*7a40*/  @!P0 STG.E.128 [R2.64], R12 ;  /* 0x0000000c02008986 */ /* 0x002fe2000c101d06 */
[----:B------:R-:W-:Y:S11]  /*7a50*/  ISETP.GE.AND P0, PT, R152, c[0x0][0x1d4], PT ;  /* 0x0000750098007a0c */ /* 0x000ff60003f06270 */
[----:B------:R-:W-:Y:S02]  /*7a60*/  @!UPT UIADD3 URZ, URZ, URZ, URZ ;  /* 0x0000003f3f3ff290 */ /* 0x000fe4000fffe03f */
[----:B---3--:R-:W1:Y:S04]  /*7a70*/  @!P0 LDS.128 R4, [R18] ;  /* 0x0000000012048984 */ /* 0x008e680000000c00 */
[----:B-1----:R-:W-:Y:S01]  /*7a80*/  @!P0 STG.E.128 [R2.64+0x20], R4 ;  /* 0x0000200402008986 */ /* 0x002fe2000c101d06 */
[----:B------:R-:W-:Y:S11]  /*7a90*/  ISETP.GE.AND P0, PT, R109, c[0x0][0x1d4], PT ;  /* 0x000075006d007a0c */ /* 0x000ff60003f06270 */
[----:B------:R-:W-:Y:S02]  /*7aa0*/  @!UPT UIADD3 URZ, URZ, URZ, URZ ;  /* 0x0000003f3f3ff290 */ /* 0x000fe4000fffe03f */
[----:B------:R-:W1:Y:S04]  /*7ab0*/  @!P0 LDS.128 R4, [R19+0xc00] ;  /* 0x000c000013048984 */ /* 0x000e680000000c00 */
[----:B-1----:R1:W-:Y:S02]  /*7ac0*/  @!P0 STG.E.128 [R2.64+0x40], R4 ;  /* 0x0000400402008986 */ /* 0x0023e4000c101d06 */
[----:B-1----:R-:W-:Y:S04]  /*7ad0*/  IADD3 R4, R110, 0x30, RZ ;  /* 0x000000306e047810 */ /* 0x002fe80007ffe0ff */
        /* <DEDUP_REMOVED lines=8> */
[----:B-1----:R-:W-:Y:S04]  /*7b60*/  IADD3 R4, R110, 0x50, RZ ;  /* 0x000000506e047810 */ /* 0x002fe80007ffe0ff */
[----:B------:R-:W-:Y:S11]  /*7b70*/  ISETP.GE.AND P0, PT, R4, c[0x0][0x1d4], PT ;  /* 0x0000750004007a0c */ /* 0x000ff60003f06270 */
[----:B------:R-:W-:Y:S02]  /*7b80*/  @!UPT UIADD3 URZ, URZ, URZ, URZ ;  /* 0x0000003f3f3ff290 */ /* 0x000fe4000fffe03f */
[----:B------:R-:W1:Y:S04]  /*7b90*/  @!P0 LDS.128 R4, [R18+0x1800] ;  /* 0x0018000012048984 */ /* 0x000e680000000c00 */
[----:B-1----:R1:W-:Y:S02]  /*7ba0*/  @!P0 STG.E.128 [R2.64+0xa0], R4 ;  /* 0x0000a00402008986 */ /* 0x0023e4000c101d06 */
.L_x_736:
[----:B-1----:R-:W-:Y:S05]  /*7bb0*/  BSYNC B0 ;  /* 0x0000000000007941 */ /* 0x002fea0003800000 */
.L_x_735:
[----:B------:R-:W-:Y:S01]  /*7bc0*/  ISETP.GT.AND P3, PT, R31, R126, PT ;  /* 0x0000007e1f00720c */ /* 0x000fe20003f64270 */
[----:B------:R-:W-:Y:S01]  /*7bd0*/  @!UPT UIADD3 URZ, URZ, URZ, URZ ;  /* 0x0000003f3f3ff290 */ /* 0x000fe2000fffe03f */
[----:B------:R-:W-:Y:S11]  /*7be0*/  BSSY B0, `(.L_x_737) ;  /* 0x0000020000007945 */ /* 0x000ff60003800000 */
[----:B------:R-:W-:-:S05]  /*7bf0*/  @!P3 BRA `(.L_x_738) ;  /* 0x000001e00000b947 */ /* 0x000fca0003800000 */
[----:B------:R-:W-:Y:S01]  /*7c00*/  IADD3 R4, R31, -0x1, RZ ;  /* 0xffffffff1f047810 */ /* 0x000fe20007ffe0ff */
[----:B------:R-:W-:Y:S02]  /*7c10*/  IMAD.MOV.U32 R2, RZ, RZ, R98 ;  /* 0x000000ffff027224 */ /* 0x000fe400078e0062 */
[----:B------:R-:W-:Y:S01]  /*7c20*/  IMAD.MOV.U32 R3, RZ, RZ, R89 ;  /* 0x000000ffff037224 */ /* 0x000fe200078e0059 */
[----:B------:R-:W-:Y:S01]  /*7c30*/  SHF.R.S32.HI R6, RZ, 0x1f, R4 ;  /* 0x0000001fff067819 */ /* 0x000fe20000011404 */
[----:B------:R-:W-:Y:S02]  /*7c40*/  IMAD R5, R156, R4, RZ ;  /* 0x000000049c057224 */ /* 0x000fe400078e02ff */
[-C--:B------:R-:W-:Y:S04]  /*7c50*/  IMAD.WIDE.U32 R2, R4, R142.reuse, R2 ;  /* 0x0000008e04027225 */ /* 0x080fe800078e0002 */
[----:B------:R-:W-:Y:S01]  /*7c60*/  IMAD R4, R6, R142, R5 ;  /* 0x0000008e06047224 */ /* 0x000fe200078e0205 */
[----:B------:R-:W-:Y:S03]  /*7c70*/  IADD3 R6, -R17, 0x30, RZ ;  /* 0x0000003011067810 */ /* 0x000fe60007ffe1ff */
[----:B------:R-:W-:Y:S01]  /*7c80*/  IMAD.IADD R3, R3, 0x1, R4 ;  /* 0x0000000103037824 */ /* 0x000fe200078e0204 */
[----:B------:R-:W-:Y:S11]  /*7c90*/  ISETP.GE.AND P1, PT, R6, 0x1, PT ;  /* 0x000000010600780c */ /* 0x000ff60003f26270 */
[----:B------:R-:W-:Y:S02]  /*7ca0*/  @!UPT UIADD3 URZ, URZ, URZ, URZ ;  /* 0x0000003f3f3ff290 */ /* 0x000fe4000fffe03f */
        /* <DEDUP_REMOVED lines=19> */
.L_x_738:
[----:B------:R-:W-:Y:S05]  /*7de0*/  BSYNC B0 ;  /* 0x0000000000007941 */ /* 0x000fea0003800000 */
.L_x_737:
[----:B------:R-:W0:Y:S01]  /*7df0*/  LDGDEPBAR ;  /* 0x00000000000079af */ /* 0x000e220000000000 */
[----:B------:R-:W-:Y:S01]  /*7e00*/  IADD3 R31, R31, -0x1, RZ ;  /* 0xffffffff1f1f7810 */ /* 0x000fe20007ffe0ff */
[----:B------:R-:W-:-:S05]  /*7e10*/  @P3 BRA `(.L_x_739) ;  /* 0xffffbda000003947 */ /* 0x000fca000383ffff */
[----:B------:R-:W-:Y:S01]  /*7e20*/  WARPSYNC 0xffffffff ;  /* 0xffffffff00007948 */ /* 0x000fe20003800000 */
[----:B------:R-:W-:Y:S06]  /*7e30*/  BAR.SYNC.DEFER_BLOCKING 0x0 ;  /* 0x0000000000007b1d */ /* 0x000fec0000010000 */
.L_x_712:
[----:B------:R-:W2:Y:S01]  /*7e40*/  LDL R24, [R1+0x20] ;  /* 0x0000200001187983 */ /* 0x000ea20000100800 */
[----:B------:R-:W-:-:S05]  /*7e50*/  IMAD.MOV.U32 R0, RZ, RZ, c[0x0][0x2c4] ;  /* 0x0000b100ff007624 */ /* 0x000fca00078e00ff */
[----:B------:R-:W-:Y:S01]  /*7e60*/  ISETP.NE.AND P3, PT, R0, 0x1, PT ;  /* 0x000000010000780c */ /* 0x000fe20003f65270 */
[----:B-1----:R-:W-:-:S05]  /*7e70*/  IMAD.MOV.U32 R3, RZ, RZ, c[0x0][0x32c] ;  /* 0x0000cb00ff037624 */ /* 0x002fca00078e00ff */
[----:B------:R-:W-:Y:S01]  /*7e80*/  ISETP.GE.AND P1, PT, R3, 0x1, PT ;  /* 0x000000010300780c */ /* 0x000fe20003f26270 */
[----:B------:R-:W-:Y:S01]  /*7e90*/  IMAD.IADD R11, R144, 0x1, R145 ;  /* 0x00000001900b7824 */ /* 0x000fe200078e0291 */
[----:B--2---:R-:W-:-:S05]  /*7ea0*/  IADD3 R0, R24, 0x7f, RZ ;  /* 0x0000007f18007810 */ /* 0x004fca0007ffe0ff */
[----:B------:R-:W-:-:S05]  /*7eb0*/  @P3 IMAD.HI.U32 R2, R0, c[0x0][0x2c8], RZ ;  /* 0x0000b20000023a27 */ /* 0x000fca00078e00ff */
[----:B------:R-:W-:-:S05]  /*7ec0*/  @P3 SHF.R.U32.HI R0, RZ, c[0x0][0x2cc], R2 ;  /* 0x0000b300ff003a19 */ /* 0x000fca0000011602 */
[----:B------:R-:W-:-:S05]  /*7ed0*/  IMAD.IADD R0, R149, 0x1, R0 ;  /* 0x0000000195007824 */ /* 0x000fca00078e0200 */
[----:B------:R-:W-:Y:S01]  /*7ee0*/  IADD3 R3, R0, c[0x0][0x328], RZ ;  /* 0x0000ca0000037a10 */ /* 0x000fe20007ffe0ff */
[----:B------:R-:W-:Y:S05]  /*7ef0*/  @!P1 BRA `(.L_x_740) ;  /* 0x0000011000009947 */ /* 0x000fea0003800000 */
[C---:B------:R-:W-:Y:S01]  /*7f00*/  ISETP.GT.AND P0, PT, R0.reuse, RZ, PT ;  /* 0x000000ff0000720c */ /* 0x040fe20003f04270 */
[----:B------:R-:W-:Y:S01]  /*7f10*/  BSSY B0, `(.L_x_741) ;  /* 0x000000d000007945 */ /* 0x000fe20003800000 */
[----:B------:R-:W-:Y:S01]  /*7f20*/  IADD3 R2, R0, -0x1, RZ ;  /* 0xffffffff00027810 */ /* 0x000fe20007ffe0ff */
        /* <DEDUP_REMOVED lines=8> */
.L_x_742:
[----:B------:R-:W-:-:S13]  /*7fb0*/  ISETP.NE.AND P0, PT, R4, 0x1, PT ;  /* 0x000000010400780c */ /* 0x000fda0003f05270 */
[----:B------:R-:W-:-:S05]  /*7fc0*/  @P0 IMAD.HI.U32 R0, R2, c[0x0][0x330], RZ ;  /* 0x0000cc0002000a27 */ /* 0x000fca00078e00ff */
[----:B------:R-:W-:Y:S02]  /*7fd0*/  @P0 SHF.R.U32.HI R2, RZ, c[0x0][0x334], R0 ;  /* 0x0000cd00ff020a19 */ /* 0x000fe40000011600 */
.L_x_743:
[----:B------:R-:W-:Y:S05]  /*7fe0*/  BSYNC B0 ;  /* 0x0000000000007941 */ /* 0x000fea0003800000 */
.L_x_741:
[----:B------:R-:W-:-:S05]  /*7ff0*/  IMAD R2, R2, R4, c[0x0][0x32c] ;  /* 0x0000cb0002027624 */ /* 0x000fca00078e0204 */
[----:B------:R-:W-:-:S04]  /*8000*/  IMNMX R3, R3, R2, PT ;  /* 0x0000000203037217 */ /* 0x000fc80003800200 */
.L_x_740:
[----:B------:R-:W-:Y:S01]  /*8010*/  IADD3 R3, R3, 0x2f, RZ ;  /* 0x0000002f03037810 */ /* 0x000fe20007ffe0ff */
[----:B------:R-:W-:-:S04]  /*8020*/  @P3 IMAD.HI.U32 R2, R24, c[0x0][0x2c8], RZ ;  /* 0x0000b20018023a27 */ /* 0x000fc800078e00ff */
[----:B------:R-:W-:-:S04]  /*8030*/  IMAD.HI R3, R3, 0x2aaaaaab, RZ ;  /* 0x2aaaaaab03037827 */ /* 0x000fc800078e02ff */
[----:B------:R-:W-:Y:S01]  /*8040*/  IMAD.MOV.U32 R0, RZ, RZ, R24 ;  /* 0x000000ffff007224 */ /* 0x000fe200078e0018 */
[----:B------:R-:W-:Y:S02]  /*8050*/  @P3 SHF.R.U32.HI R0, RZ, c[0x0][0x2cc], R2 ;  /* 0x0000b300ff003a19 */ /* 0x000fe40000011602 */
        /* <DEDUP_REMOVED lines=16> */
.L_x_746:
[----:B------:R-:W-:-:S04]  /*8160*/  MOV R3, c[0x0][0x32c] ;  /* 0x0000cb0000037a02 */ /* 0x000fc80000000f00 */
[----:B------:R-:W-:-:S13]  /*8170*/  ISETP.NE.AND P0, PT, R3, 0x1, PT ;  /* 0x000000010300780c */ /* 0x000fda0003f05270 */
[----:B------:R-:W-:-:S05]  /*8180*/  @P0 IMAD.HI.U32 R3, R0, c[0x0][0x330], RZ ;  /* 0x0000cc0000030a27 */ /* 0x000fca00078e00ff */
[----:B------:R-:W-:Y:S02]  /*8190*/  @P0 SHF.R.U32.HI R0, RZ, c[0x0][0x334], R3 ;  /* 0x0000cd00ff000a19 */ /* 0x000fe40000011603 */
.L_x_747:
[----:B------:R-:W-:Y:S05]  /*81a0*/  BSYNC B0 ;  /* 0x0000000000007941 */ /* 0x000fea0003800000 */
.L_x_745:
[----:B------:R-:W-:-:S05]  /*81b0*/  IMAD R0, R0, c[0x0][0x32c], RZ ;  /* 0x0000cb0000007a24 */ /* 0x000fca00078e02ff */
[----:B------:R-:W-:-:S05]  /*81c0*/  IMNMX R2, R2, R0, !PT ;  /* 0x0000000002027217 */ /* 0x000fca0007800200 */
.L_x_744:
[----:B------:R-:W-:Y:S01]  /*81d0*/  IMAD.HI R2, R2, 0x2aaaaaab, RZ ;  /* 0x2aaaaaab02027827 */ /* 0x000fe200078e02ff */
[----:B------:R-:W-:Y:S04]  /*81e0*/  BSSY B0, `(.L_x_748) ;  /* 0x0000024000007945 */ /* 0x000fe80003800000 */
[----:B------:R-:W-:-:S04]  /*81f0*/  SHF.R.U32.HI R0, RZ, 0x1f, R2 ;  /* 0x0000001fff007819 */ /* 0x000fc80000011602 */
[----:B------:R-:W-:Y:S01]  /*8200*/  LEA.HI.SX32 R2, R2, R0, 0x1d ;  /* 0x0000000002027211 */ /* 0x000fe200078feaff */
[----:B------:R-:W-:-:S03]  /*8210*/  IMAD.MOV.U32 R0, RZ, RZ, RZ ;  /* 0x000000ffff007224 */ /* 0x000fc600078e00ff */
[----:B------:R-:W-:-:S04]  /*8220*/  IMNMX R6, RZ, R2, !PT ;  /* 0x00000002ff067217 */ /* 0x000fc80007800200 */
[----:B------:R-:W-:-:S13]  /*8230*/  ISETP.GT.AND P0, PT, R7, R6, PT ;  /* 0x000000060700720c */ /* 0x000fda0003f04270 */
[----:B------:R-:W-:Y:S05]  /*8240*/  @!P0 BRA `(.L_x_749) ;  /* 0x000001d000008947 */ /* 0x000fea0003800000 */
[----:B------:R-:W-:Y:S02]  /*8250*/  IABS R2, R133 ;  /* 0x0000008500027213 */ /* 0x000fe40000000000 */
[----:B------:R-:W-:Y:S02]  /*8260*/  IADD3 R3, R133, -0x1, R7 ;  /* 0xffffffff85037810 */ /* 0x000fe40007ffe007 */
[----:B------:R-:W1:Y:S03]  /*8270*/  I2F.RP R0, R2 ;  /* 0x0000000200007306 */ /* 0x000e660000209400 */
[----:B------:R-:W-:-:S05]  /*8280*/  IMAD.IADD R8, R3, 0x1, -R6 ;  /* 0x0000000103087824 */ /* 0x000fca00078e0a06 */
[----:B------:R-:W-:Y:S01]  /*8290*/  IABS R10, R8 ;  /* 0x00000008000a7213 */ /* 0x000fe20000000000 */
[----:B-1----:R-:W1:Y:S02]  /*82a0*/  MUFU.RCP R0, R0 ;  /* 0x0000000000007308 */ /* 0x002e640000001000 */
[----:B-1----:R-:W-:-:S06]  /*82b0*/  IADD3 R0, R0, 0xffffffe, RZ ;  /* 0x0ffffffe00007810 */ /* 0x002fcc0007ffe0ff */
[----:B------:R-:W1:Y:S02]  /*82c0*/  F2I.FTZ.U32.TRUNC.NTZ R5, R0 ;  /* 0x0000000000057305 */ /* 0x000e64000021f000 */
        /* <DEDUP_REMOVED lines=21> */
.L_x_749:
[----:B------:R-:W-:Y:S05]  /*8420*/  BSYNC B0 ;  /* 0x0000000000007941 */ /* 0x000fea0003800000 */
.L_x_748:
[----:B------:R-:W2:Y:S01]  /*8430*/  LDL R2, [R1+0x30] ;  /* 0x0000300001027983 */ /* 0x000ea20000100800 */
        /* <DEDUP_REMOVED lines=50> */
[----:B--2---:R-:W-:-:S04]  /*8760*/  IMAD R3, R2, R0, R6 ;  /* 0x0000000002037224 */ /* 0x004fc800078e0206 */
[--C-:B------:R-:W-:Y:S01]  /*8770*/  IMAD.IADD R2, R3, 0x1, R0.reuse ;  /* 0x0000000103027824 */ /* 0x100fe200078e0200 */
[----:B------:R1:W-:Y:S01]  /*8780*/  STL [R1+0x18], R3 ;  /* 0x0000180301007387 */ /* 0x0003e20000100800 */
[----:B------:R-:W-:-:S03]  /*8790*/  PRMT R0, RZ, 0x7610, R0 ;  /* 0x00007610ff007816 */ /* 0x000fc60000000000 */
[----:B------:R-:W-:-:S04]  /*87a0*/  IMNMX R235, R7, R2, PT ;  /* 0x0000000207eb7217 */ /* 0x000fc80003800200 */
[----:B------:R-:W-:-:S13]  /*87b0*/  ISETP.GT.AND P0, PT, R235, R3, PT ;  /* 0x00000003eb00720c */ /* 0x000fda0003f04270 */
[----:B------:R-:W-:Y:S05]  /*87c0*/  @!P0 BRA `(.L_x_750) ;  /* 0x00017d2000008947 */ /* 0x000fea0003800000 */
[----:B------:R-:W2:Y:S04]  /*87d0*/  LDL R31, [R1+0x34] ;  /* 0x00003400011f7983 */ /* 0x000ea80000100800 */
[----:B------:R-:W3:Y:S01]  /*87e0*/  LDL R25, [R1+0x48] ;  /* 0x0000480001197983 */ /* 0x000ee20000100800 */
[----:B------:R-:W-:-:S03]  /*87f0*/  ISETP.NE.U32.AND P0, PT, RZ, c[0x0][0x340], PT ;  /* 0x0000d000ff007a0c */ /* 0x000fc60003f05070 */
[----:B------:R-:W4:Y:S01]  /*8800*/  LDL.64 R26, [R1+0x38] ;  /* 0x00003800011a7983 */ /* 0x000f220000100a00 */
[----:B------:R-:W-:-:S03]  /*8810*/  ISETP.NE.AND.EX P0, PT, RZ, c[0x0][0x344], PT, P0 ;  /* 0x0000d100ff007a0c */ /* 0x000fc60003f05300 */
[----:B------:R-:W3:Y:S04]  /*8820*/  LDL R20, [R1+0x24] ;  /* 0x0000240001147983 */ /* 0x000ee80000100800 */
[----:B------:R-:W3:Y:S06]  /*8830*/  LDL R18, [R1+0x40] ;  /* 0x0000400001127983 */ /* 0x000eec0000100800 */
[----:B------:R-:W-:Y:S01]  /*8840*/  @P0 IMAD.MOV.U32 R2, RZ, RZ, 0x4 ;  /* 0x00000004ff020424 */ /* 0x000fe200078e00ff */
[----:B------:R-:W1:Y:S01]  /*8850*/  S2R R5, SR_TID.X ;  /* 0x0000000000057919 */ /* 0x000e620000002100 */
[----:B------:R-:W-:-:S05]  /*8860*/  SHF.R.S32.HI R0, RZ, 0x1f, R135 ;  /* 0x0000001fff007819 */ /* 0x000fca0000011487 */
[----:B------:R-:W-:Y:S01]  /*8870*/  IMAD R0, R0, c[0x0][0x178], RZ ;  /* 0x00005e0000007a24 */ /* 0x000fe200078e02ff */
[----:B------:R-:W-:-:S03]  /*8880*/  ISETP.NE.U32.AND P2, PT, RZ, c[0x0][0x348], PT ;  /* 0x0000d200ff007a0c */ /* 0x000fc60003f45070 */
[----:B------:R-:W-:Y:S01]  /*8890*/  IMAD R0, R135, c[0x0][0x17c], R0 ;  /* 0x00005f0087007a24 */ /* 0x000fe200078e0200 */
[----:B-1----:R-:W-:Y:S01]  /*88a0*/  SHF.R.S32.HI R4, RZ, 0x1f, R5 ;  /* 0x0000001fff047819 */ /* 0x002fe20000011405 */
[----:B--2---:R-:W-:-:S05]  /*88b0*/  @P0 IMAD.WIDE R2, R31, R2, c[0x0][0x340] ;  /* 0x0000d0001f020625 */ /* 0x004fca00078e0202 */
[----:B------:R1:W2:Y:S01]  /*88c0*/  @P0 LDG.E R16, [R2.64] ;  /* 0x0000000602100981 */ /* 0x0002a2000c1e1900 */
[-C--:B------:R-:W-:Y:S02]  /*88d0*/  LEA.HI R4, R4, R5.reuse, RZ, 0x2 ;  /* 0x0000000504047211 */ /* 0x080fe400078f10ff */
[----:B------:R-:W-:Y:S02]  /*88e0*/  SHF.R.S32.HI R19, RZ, 0x1f, R5 ;  /* 0x0000001fff137819 */ /* 0x000fe40000011405 */
[----:B------:R-:W-:Y:S02]  /*88f0*/  LOP3.LUT R4, R4, 0xfffffffc, RZ, 0xc0, !PT ;  /* 0xfffffffc04047812 */ /* 0x000fe400078ec0ff */
[----:B------:R-:W-:-:S03]  /*8900*/  LEA.HI R19, R19, R5, RZ, 0x2 ;  /* 0x0000000513137211 */ /* 0x000fc600078f10ff */
[----:B------:R-:W-:Y:S01]  /*8910*/  IMAD.IADD R4, R5, 0x1, -R4 ;  /* 0x0000000105047824 */ /* 0x000fe200078e0a04 */
[----:B------:R-:W-:Y:S02]  /*8920*/  SHF.R.S32.HI R19, RZ, 0x2, R19 ;  /* 0x00000002ff137819 */ /* 0x000fe40000011413 */
[----:B------:R-:W-:Y:S02]  /*8930*/  SHF.R.S32.HI R14, RZ, 0x1f, R31 ;  /* 0x0000001fff0e7819 */ /* 0x000fe4000001141f */
[----:B------:R-:W-:Y:S01]  /*8940*/  ISETP.NE.AND.EX P2, PT, RZ, c[0x0][0x34c], PT, P2 ;  /* 0x0000d300ff007a0c */ /* 0x000fe20003f45320 */
[----:B-1----:R-:W-:-:S04]  /*8950*/  IMAD.WIDE.U32 R2, R135, c[0x0][0x178], RZ ;  /* 0x00005e0087027a25 */ /* 0x002fc800078e00ff */
[----:B------:R-:W-:Y:S01]  /*8960*/  IMAD.IADD R3, R3, 0x1, R0 ;  /* 0x0000000103037824 */ /* 0x000fe200078e0200 */
[----:B------:R-:W-:Y:S02]  /*8970*/  LEA R0, R4, R19, 0x5 ;  /* 0x0000001304007211 */ /* 0x000fe400078e28ff */
[----:B------:R-:W-:Y:S01]  /*8980*/  SEL R6, R14, RZ, !P2 ;  /* 0x000000ff0e067207 */ /* 0x000fe20005000000 */
[----:B---3--:R-:W-:-:S04]  /*8990*/  IMAD.WIDE.U32 R4, R25, c[0x0][0x1b8], R2 ;  /* 0x00006e0019047a25 */ /* 0x008fc800078e0002 */
[----:B------:R-:W-:Y:S01]  /*89a0*/  IMAD.IADD R10, R24, 0x1, R0 ;  /* 0x00000001180a7824 */ /* 0x000fe200078e0200 */
[----:B------:R-:W-:Y:S01]  /*89b0*/  SHF.R.S32.HI R8, RZ, 0x1f, R11 ;  /* 0x0000001fff087819 */ /* 0x000fe2000001140b */
[----:B------:R-:W-:Y:S01]  /*89c0*/  IMAD R6, R6, c[0x0][0x1c0], RZ ;  /* 0x0000700006067a24 */ /* 0x000fe200078e02ff */
[----:B------:R-:W-:Y:S01]  /*89d0*/  IADD3 R2, P1, R19, R11, RZ ;  /* 0x0000000b13027210 */ /* 0x000fe20007f3e0ff */
[----:B------:R-:W-:Y:S01]  /*89e0*/  @P3 IMAD.HI.U32 R7, R10, c[0x0][0x2c8], RZ ;  /* 0x0000b2000a073a27 */ /* 0x000fe200078e00ff */
[----:B------:R-:W-:-:S03]  /*89f0*/  SEL R3, R31, RZ, !P2 ;  /* 0x000000ff1f037207 */ /* 0x000fc60005000000 */
[----:B------:R-:W-:Y:S01]  /*8a00*/  IMAD R5, R25, c[0x0][0x1bc], R5 ;  /* 0x00006f0019057a24 */ /* 0x000fe200078e0205 */
[----:B------:R-:W-:Y:S01]  /*8a10*/  LEA.HI.X.SX32 R11, R19, R8, 0x1, P1 ;  /* 0x00000008130b7211 */ /* 0x000fe200008f0eff */
[----:B------:R-:W-:Y:S01]  /*8a20*/  IMAD.MOV.U32 R0, RZ, RZ, R10 ;  /* 0x000000ffff007224 */ /* 0x000fe200078e000a */
[----:B------:R-:W-:Y:S01]  /*8a30*/  @P3 SHF.R.U32.HI R0, RZ, c[0x0][0x2cc], R7 ;  /* 0x0000b300ff003a19 */ /* 0x000fe20000011607 */
[C---:B------:R-:W-:Y:S02]  /*8a40*/  IMAD R13, R3.reuse, c[0x0][0x1c4], R6 ;  /* 0x00007100030d7a24 */ /* 0x040fe400078e0206 */
[----:B------:R-:W-:Y:S01]  /*8a50*/  IMAD.WIDE.U32 R6, R3, c[0x0][0x1c0], R4 ;  /* 0x0000700003067a25 */ /* 0x000fe200078e0004 */
[----:B----4-:R-:W-:Y:S02]  /*8a60*/  MOV R4, R26 ;  /* 0x0000001a00047202 */ /* 0x010fe40000000f00 */
[----:B------:R-:W-:Y:S01]  /*8a70*/  ISETP.GE.AND P3, PT, R20, c[0x0][0x1d4], PT ;  /* 0x0000750014007a0c */ /* 0x000fe20003f66270 */
[----:B------:R-:W-:-:S02]  /*8a80*/  IMAD.MOV.U32 R5, RZ, RZ, R27 ;  /* 0x000000ffff057224 */ /* 0x000fc400078e001b */
[C---:B------:R-:W-:Y:S02]  /*8a90*/  IMAD R3, R11.reuse, c[0x0][0x1e0], RZ ;  /* 0x000078000b037a24 */ /* 0x040fe400078e02ff */
[----:B------:R-:W-:Y:S01]  /*8aa0*/  IMAD R15, R11, c[0x0][0x208], RZ ;  /* 0x000082000b0f7a24 */ /* 0x000fe200078e02ff */
[----:B------:R-:W-:Y:S01]  /*8ab0*/  SHF.R.S32.HI R12, RZ, 0x1f, R0 ;  /* 0x0000001fff0c7819 */ /* 0x000fe20000011400 */
[----:B------:R-:W-:-:S04]  /*8ac0*/  IMAD.WIDE.U32 R8, R2, c[0x0][0x1e0], R4 ;  /* 0x0000780002087a25 */ /* 0x000fc800078e0004 */
[----:B------:R-:W-:-:S04]  /*8ad0*/  IMAD.WIDE.U32 R4, R2, c[0x0][0x208], R4 ;  /* 0x0000820002047a25 */ /* 0x000fc800078e0004 */
[----:B------:R-:W-:Y:S02]  /*8ae0*/  IMAD.MOV R11, RZ, RZ, -R0 ;  /* 0x000000ffff0b7224 */ /* 0x000fe400078e0a00 */
[C---:B------:R-:W-:Y:S02]  /*8af0*/  IMAD R17, R2.reuse, c[0x0][0x1e4], R3 ;  /* 0x0000790002117a24 */ /* 0x040fe400078e0203 */
[----:B------:R-:W-:Y:S01]  /*8b00*/  IMAD R15, R2, c[0x0][0x20c], R15 ;  /* 0x00008300020f7a24 */ /* 0x000fe200078e020f */
[----:B------:R-:W-:Y:S01]  /*8b10*/  IADD3 R3, R7, R13, RZ ;  /* 0x0000000d07037210 */ /* 0x000fe20007ffe0ff */
[----:B------:R-:W-:Y:S01]  /*8b20*/  IMAD.MOV.U32 R2, RZ, RZ, R6 ;  /* 0x000000ffff027224 */ /* 0x000fe200078e0006 */
[----:B------:R-:W-:Y:S01]  /*8b30*/  SEL R6, RZ, 0xffffffff, P3 ;  /* 0xffffffffff067807 */ /* 0x000fe20001800000 */
[----:B------:R-:W-:Y:S01]  /*8b40*/  IMAD R7, R12, c[0x0][0x1b0], RZ ;  /* 0x00006c000c077a24 */ /* 0x000fe200078e02ff */
[----:B------:R-:W-:Y:S01]  /*8b50*/  ISETP.GE.AND P2, PT, R26, c[0x0][0x1d4], PT ;  /* 0x000075001a007a0c */ /* 0x000fe20003f46270 */
[----:B------:R-:W-:Y:S01]  /*8b60*/  IMAD R10, R11, c[0x0][0x2c4], R10 ;  /* 0x0000b1000b0a7a24 */ /* 0x000fe200078e020a */
[----:B------:R-:W-:Y:S01]  /*8b70*/  LOP3.LUT R203, R203, 0xffffff7f, RZ, 0xc0, !PT ;  /* 0xffffff7fcbcb7812 */ /* 0x000fe200078ec0ff */
[----:B------:R-:W-:-:S02]  /*8b80*/  IMAD R12, R0, c[0x0][0x1b4], R7 ;  /* 0x00006d00000c7a24 */ /* 0x000fc400078e0207 */
[----:B------:R-:W-:Y:S01]  /*8b90*/  IMAD.WIDE.U32 R2, R0, c[0x0][0x1b0], R2 ;  /* 0x00006c0000027a25 */ /* 0x000fe200078e0002 */
[----:B------:R-:W-:-:S03]  /*8ba0*/  SEL R0, RZ, 0x1, P2 ;  /* 0x00000001ff007807 */ /* 0x000fc60001000000 */
[----:B------:R-:W-:Y:S01]  /*8bb0*/  IMAD.SHL.U32 R6, R6, 0x2, RZ ;  /* 0x0000000206067824 */ /* 0x000fe200078e00ff */
[----:B------:R-:W-:Y:S02]  /*8bc0*/  @P3 LOP3.LUT R203, R203, 0x80, RZ, 0xfc, !PT ;  /* 0x00000080cbcb3812 */ /* 0x000fe400078efcff */
[----:B------:R-:W-:Y:S01]  /*8bd0*/  SHF.R.S32.HI R11, RZ, 0x1f, R10 ;  /* 0x0000001fff0b7819 */ /* 0x000fe2000001140a */
[----:B------:R-:W-:Y:S01]  /*8be0*/  IMAD.IADD R7, R5, 0x1, R15 ;  /* 0x0000000105077824 */ /* 0x000fe200078e020f */
[----:B------:R-:W-:Y:S01]  /*8bf0*/  LOP3.LUT R13, R6, 0x2, R0, 0xe2, !PT ;  /* 0x00000002060d7812 */ /* 0x000fe200078ee200 */
[----:B------:R-:W-:Y:S01]  /*8c00*/  IMAD.IADD R5, R3, 0x1, R12 ;  /* 0x0000000103057824 */ /* 0x000fe200078e020c */
[----:B------:R-:W-:Y:S01]  /*8c10*/  LOP3.LUT R203, R203, 0xfffffeff, RZ, 0xc0, !PT ;  /* 0xfffffeffcbcb7812 */ /* 0x000fe200078ec0ff */
[----:B------:R-:W-:Y:S01]  /*8c20*/  IMAD R0, R11, c[0x0][0x1a8], RZ ;  /* 0x00006a000b007a24 */ /* 0x000fe200078e02ff */
[----:B------:R-:W-:Y:S01]  /*8c30*/  MOV R6, R4 ;  /* 0x0000000400067202 */ /* 0x000fe20000000f00 */
[----:B------:R-:W-:Y:S01]  /*8c40*/  IMAD.MOV.U32 R4, RZ, RZ, R2 ;  /* 0x000000ffff047224 */ /* 0x000fe200078e0002 */
[----:B------:R-:W-:-:S02]  /*8c50*/  ISETP.NE.U32.AND P1, PT, RZ, c[0x0][0x350], PT ;  /* 0x0000d400ff007a0c */ /* 0x000fc40003f25070 */
[----:B------:R-:W-:Y:S01]  /*8c60*/  IADD3 R9, R9, R17, RZ ;  /* 0x0000001109097210 */ /* 0x000fe20007ffe0ff */
[C---:B------:R-:W-:Y:S01]  /*8c70*/  IMAD R12, R10.reuse, c[0x0][0x1ac], R0 ;  /* 0x00006b000a0c7a24 */ /* 0x040fe200078e0200 */
[----:B------:R-:W-:Y:S01]  /*8c80*/  @P2 LOP3.LUT R203, R203, 0x100, RZ, 0xfc, !PT ;  /* 0x00000100cbcb2812 */ /* 0x000fe200078efcff */
[----:B------:R-:W-:Y:S01]  /*8c90*/  IMAD.WIDE.U32 R10, R10, c[0x0][0x1a8], R4 ;  /* 0x00006a000a0a7a25 */ /* 0x000fe200078e0004 */
[----:B------:R-:W-:-:S03]  /*8ca0*/  ISETP.GE.AND P2, PT, R18, c[0x0][0x1d4], PT ;  /* 0x0000750012007a0c */ /* 0x000fc60003f46270 */
[----:B------:R-:W-:-:S04]  /*8cb0*/  IMAD.WIDE.U32 R4, R25, c[0x0][0x1e8], R8 ;  /* 0x00007a0019047a25 */ /* 0x000fc800078e0008 */
[----:B------:R-:W-:-:S04]  /*8cc0*/  IMAD.WIDE.U32 R6, R25, c[0x0][0x210], R6 ;  /* 0x0000840019067a25 */ /* 0x000fc800078e0006 */
[----:B------:R-:W-:Y:S01]  /*8cd0*/  IMAD R5, R25, c[0x0][0x1ec], R5 ;  /* 0x00007b0019057a24 */ /* 0x000fe200078e0205 */
[----:B------:R-:W-:Y:S01]  /*8ce0*/  LOP3.LUT R203, R203, 0xffffffbf, RZ, 0xc0, !PT ;  /* 0xffffffbfcbcb7812 */ /* 0x000fe200078ec0ff */
[----:B------:R-:W-:Y:S01]  /*8cf0*/  IMAD.IADD R9, R19, 0x1, R24 ;  /* 0x0000000113097824 */ /* 0x000fe200078e0218 */
[----:B------:R-:W-:Y:S02]  /*8d00*/  ISETP.GE.AND P4, PT, R26, c[0x0][0x198], PT ;  /* 0x000066001a007a0c */ /* 0x000fe40003f86270 */
[----:B------:R-:W-:Y:S02]  /*8d10*/  @P2 LOP3.LUT R203, R203, 0x40, RZ, 0xfc, !PT ;  /* 0x00000040cbcb2812 */ /* 0x000fe400078efcff */
[----:B------:R-:W-:Y:S02]  /*8d20*/  ISETP.GE.AND P3, PT, R20, c[0x0][0x198], PT ;  /* 0x0000660014007a0c */ /* 0x000fe40003f66270 */
[----:B------:R-:W-:Y:S02]  /*8d30*/  IADD3 R132, R235, -0x1, RZ ;  /* 0xffffffffeb847810 */ /* 0x000fe40007ffe0ff */
[--C-:B--2---:R-:W-:Y:S01]  /*8d40*/  @P0 SHF.R.S32.HI R3, RZ, 0x1f, R16.reuse ;  /* 0x0000001fff030819 */ /* 0x104fe20000011410 */
[----:B------:R-:W-:Y:S01]  /*8d50*/  @P0 IMAD.MOV.U32 R2, RZ, RZ, R16 ;  /* 0x000000ffff020224 */ /* 0x000fe200078e0010 */
[----:B------:R-:W-:Y:S01]  /*8d60*/  @!P0 MOV R2, R31 ;  /* 0x0000001f00028202 */ /* 0x000fe20000000f00 */
[----:B------:R-:W-:Y:S01]  /*8d70*/  @!P0 IMAD.MOV.U32 R3, RZ, RZ, R14 ;  /* 0x000000ffff038224 */ /* 0x000fe200078e000e */
[----:B------:R-:W-:-:S04]  /*8d80*/  ISETP.NE.AND.EX P0, PT, RZ, c[0x0][0x354], PT, P1 ;  /* 0x0000d500ff007a0c */ /* 0x000fc80003f05310 */
[----:B------:R-:W-:Y:S02]  /*8d90*/  SEL R8, R2, RZ, !P0 ;  /* 0x000000ff02087207 */ /* 0x000fe40004000000 */
[----:B------:R-:W-:Y:S02]  /*8da0*/  SEL R2, RZ, 0x4, P2 ;  /* 0x00000004ff027807 */ /* 0x000fe40001000000 */
[----:B------:R-:W-:Y:S02]  /*8db0*/  SEL R0, R3, RZ, !P0 ;  /* 0x000000ff03007207 */ /* 0x000fe40004000000 */
[----:B------:R-:W-:Y:S01]  /*8dc0*/  LOP3.LUT R94, R13, R2, RZ, 0xfc, !PT ;  /* 0x000000020d5e7212 */ /* 0x000fe200078efcff */
[----:B------:R-:W-:Y:S01]  /*8dd0*/  IMAD R3, R25, c[0x0][0x214], R7 ;  /* 0x0000850019037a24 */ /* 0x000fe200078e0207 */
[----:B------:R-:W-:Y:S01]  /*8de0*/  MOV R2, R6 ;  /* 0x0000000600027202 */ /* 0x000fe20000000f00 */
[----:B------:R-:W-:Y:S02]  /*8df0*/  IMAD R6, R0, c[0x0][0x1f0], RZ ;  /* 0x00007c0000067a24 */ /* 0x000fe400078e02ff */
[----:B------:R-:W-:-:S04]  /*8e00*/  IMAD.WIDE.U32 R14, R8, c[0x0][0x1f0], R4 ;  /* 0x00007c00080e7a25 */ /* 0x000fc800078e0004 */
[----:B------:R-:W-:-:S04]  /*8e10*/  IMAD.WIDE.U32 R246, R8, c[0x0][0x218], R2 ;  /* 0x0000860008f67a25 */ /* 0x000fc800078e0002 */
[----:B------:R-:W-:-:S04]  /*8e20*/  IMAD R2, R8, c[0x0][0x1f4], R6 ;  /* 0x00007d0008027a24 */ /* 0x000fc800078e0206 */
[----:B------:R-:W-:Y:S01]  /*8e30*/  IMAD.IADD R2, R15, 0x1, R2 ;  /* 0x000000010f027824 */ /* 0x000fe200078e0202 */
[----:B------:R1:W-:Y:S04]  /*8e40*/  STL.64 [R1+0x8], R14 ;  /* 0x0000080e01007387 */ /* 0x0003e80000100a00 */
[----:B------:R1:W-:Y:S01]  /*8e50*/  STL [R1+0x4], R2 ;  /* 0x0000040201007387 */ /* 0x0003e20000100800 */
[----:B------:R-:W-:Y:S02]  /*8e60*/  IMAD R0, R0, c[0x0][0x218], RZ ;  /* 0x0000860000007a24 */ /* 0x000fe400078e02ff */
[----:B------:R-:W-:Y:S01]  /*8e70*/  IMAD.IADD R7, R11, 0x1, R12 ;  /* 0x000000010b077824 */ /* 0x000fe200078e020c */
[----:B------:R-:W-:Y:S01]  /*8e80*/  LEA R11, P0, R10, c[0x0][0x160], 0x1 ;  /* 0x000058000a0b7a11 */ /* 0x000fe200078008ff */
[----:B------:R-:W-:Y:S01]  /*8e90*/  IMAD R0, R8, c[0x0][0x21c], R0 ;  /* 0x0000870008007a24 */ /* 0x000fe200078e0200 */
[----:B------:R-:W-:-:S02]  /*8ea0*/  ISETP.GE.AND P2, PT, R18, c[0x0][0x198], PT ;  /* 0x0000660012007a0c */ /* 0x000fc40003f46270 */
[----:B------:R-:W-:Y:S02]  /*8eb0*/  LEA.HI.X R10, R10, c[0x0][0x164], R7, 0x1, P0 ;  /* 0x000059000a0a7a11 */ /* 0x000fe400000f0c07 */
[----:B------:R-:W-:Y:S01]  /*8ec0*/  IADD3 R248, R247, R0, RZ ;  /* 0x00000000f7f87210 */ /* 0x000fe20007ffe0ff */
[----:B------:R-:W-:Y:S06]  /*8ed0*/  BRA.DIV ~URZ, `(.L_x_751) ;  /* 0x0001c3327f007947 */ /* 0x000fec000b800000 */
[----:B------:R2:W3:Y:S02]  /*8ee0*/  SHFL.IDX PT, R8, R10, RZ, 0x1c1f ;  /* 0x001c1fff0a087589 */ /* 0x0004e400000e0000 */
.L_x_955:
[----:B------:R-:W-:Y:S05]  /*8ef0*/  BRA.DIV ~URZ, `(.L_x_752) ;  /* 0x0001c3827f007947 */ /* 0x000fea000b800000 */
[----:B------:R4:W1:Y:S02]  /*8f00*/  SHFL.IDX PT, R0, R11, RZ, 0x1c1f ;  /* 0x001c1fff0b007589 */ /* 0x00086400000e0000 */
.L_x_956:
[----:B------:R-:W-:Y:S01]  /*8f10*/  IMAD R31, R251, c[0x0][0x2c4], RZ ;  /* 0x0000b100fb1f7a24 */ /* 0x000fe200078e02ff */
[----:B------:R-:W-:Y:S04]  /*8f20*/  BSSY B0, `(.L_x_753) ;  /* 0x0000016000007945 */ /* 0x000fe80003800000 */
[----:B------:R-:W-:-:S13]  /*8f30*/  ISETP.GE.AND P0, PT, R9, R31, PT ;  /* 0x0000001f0900720c */ /* 0x000fda0003f06270 */
[----:B------:R-:W-:Y:S05]  /*8f40*/  @P0 BRA `(.L_x_754) ;  /* 0x0000013000000947 */ /* 0x000fea0003800000 */
[----:B--2---:R-:W2:Y:S04]  /*8f50*/  LDL.64 R4, [R1+0x38] ;  /* 0x0000380001047983 */ /* 0x004ea80000100a00 */
[----:B-1--4-:R-:W4:Y:S04]  /*8f60*/  LDL R2, [R1+0x24] ;  /* 0x0000240001027983 */ /* 0x012f280000100800 */
[----:B---3--:R-:W3:Y:S04]  /*8f70*/  LDL R3, [R1+0x64] ;  /* 0x0000640001037983 */ /* 0x008ee80000100800 */
[----:B------:R-:W3:Y:S04]  /*8f80*/  LDL R13, [R1+0x40] ;  /* 0x00004000010d7983 */ /* 0x000ee80000100800 */
[----:B------:R-:W3:Y:S04]  /*8f90*/  LDL R12, [R1+0x1c] ;  /* 0x00001c00010c7983 */ /* 0x000ee80000100800 */
[----:B------:R-:W3:Y:S01]  /*8fa0*/  LDL R14, [R1+0x60] ;  /* 0x00006000010e7983 */ /* 0x000ee20000100800 */
[----:B--2---:R-:W-:-:S04]  /*8fb0*/  LEA R6, P0, R4, R0, 0x1 ;  /* 0x0000000004067211 */ /* 0x004fc800078008ff */
[----:B------:R-:W-:Y:S02]  /*8fc0*/  LEA.HI.X R7, R4, R8, R5, 0x1, P0 ;  /* 0x0000000804077211 */ /* 0x000fe400000f0c05 */
[----:B----4-:R-:W-:-:S04]  /*8fd0*/  LEA R4, P0, R2, R0, 0x1 ;  /* 0x0000000002047211 */ /* 0x010fc800078008ff */
[----:B---3--:R-:W-:Y:S02]  /*8fe0*/  LEA.HI.X R5, R2, R8, R3, 0x1, P0 ;  /* 0x0000000802057211 */ /* 0x008fe400000f0c03 */
[----:B------:R-:W-:Y:S01]  /*8ff0*/  LEA R2, P0, R13, R0, 0x1 ;  /* 0x000000000d027211 */ /* 0x000fe200078008ff */
        /* <DEDUP_REMOVED lines=8> */
.L_x_754:
[----:B------:R-:W-:Y:S05]  /*9080*/  BSYNC B0 ;  /* 0x0000000000007941 */ /* 0x000fea0003800000 */
.L_x_753:
[----:B------:R-:W-:Y:S05]  /*9090*/  BRA.DIV ~URZ, `(.L_x_755) ;  /* 0x0001c2427f007947 */ /* 0x000fea000b800000 */
[----:B---3--:R3:W2:Y:S04]  /*90a0*/  SHFL.IDX PT, R8, R10, 0x1, 0x1c1f ;  /* 0x003c1f000a087f89 */ /* 0x0086a800000e0000 */
[----:B-1----:R3:W1:Y:S02]  /*90b0*/  SHFL.IDX PT, R0, R11, 0x1, 0x1c1f ;  /* 0x003c1f000b007f89 */ /* 0x00266400000e0000 */
.L_x_957:
[----:B------:R-:W-:Y:S01]  /*90c0*/  IADD3 R2, R9, 0x20, RZ ;  /* 0x0000002009027810 */ /* 0x000fe20007ffe0ff */
[----:B------:R-:W-:Y:S03]  /*90d0*/  BSSY B0, `(.L_x_756) ;  /* 0x0000016000007945 */ /* 0x000fe60003800000 */
[----:B------:R-:W-:-:S13]  /*90e0*/  ISETP.GE.AND P0, PT, R2, R31, PT ;  /* 0x0000001f0200720c */ /* 0x000fda0003f06270 */
[----:B------:R-:W-:Y:S05]  /*90f0*/  @P0 BRA `(.L_x_757) ;  /* 0x0000013000000947 */ /* 0x000fea0003800000 */
[----:B---3--:R-:W3:Y:S04]  /*9100*/  LDL.64 R4, [R1+0x38] ;  /* 0x0000380001047983 */ /* 0x008ee80000100a00 */
[----:B----4-:R-:W4:Y:S04]  /*9110*/  LDL R3, [R1+0x24] ;  /* 0x0000240001037983 */ /* 0x010f280000100800 */
[----:B--2---:R-:W2:Y:S04]  /*9120*/  LDL R15, [R1+0x64] ;  /* 0x00006400010f7983 */ /* 0x004ea80000100800 */
[----:B------:R-:W2:Y:S04]  /*9130*/  LDL R13, [R1+0x40] ;  /* 0x00004000010d7983 */ /* 0x000ea80000100800 */
[----:B------:R-:W2:Y:S04]  /*9140*/  LDL R12, [R1+0x1c] ;  /* 0x00001c00010c7983 */ /* 0x000ea80000100800 */
[----:B------:R-:W2:Y:S01]  /*9150*/  LDL R14, [R1+0x60] ;  /* 0x00006000010e7983 */ /* 0x000ea20000100800 */
[----:B-1-3--:R-:W-:-:S04]  /*9160*/  LEA R6, P0, R4, R0, 0x1 ;  /* 0x0000000004067211 */ /* 0x00afc800078008ff */
[----:B------:R-:W-:Y:S02]  /*9170*/  LEA.HI.X R7, R4, R8, R5, 0x1, P0 ;  /* 0x0000000804077211 */ /* 0x000fe400000f0c05 */
[----:B----4-:R-:W-:-:S04]  /*9180*/  LEA R4, P0, R3, R0, 0x1 ;  /* 0x0000000003047211 */ /* 0x010fc800078008ff */
[----:B--2---:R-:W-:Y:S02]  /*9190*/  LEA.HI.X R5, R3, R8, R15, 0x1, P0 ;  /* 0x0000000803057211 */ /* 0x004fe400000f0c0f */
        /* <DEDUP_REMOVED lines=9> */
.L_x_757:
[----:B------:R-:W-:Y:S05]  /*9230*/  BSYNC B0 ;  /* 0x0000000000007941 */ /* 0x000fea0003800000 */
.L_x_756:
[----:B------:R-:W-:Y:S05]  /*9240*/  BRA.DIV ~URZ, `(.L_x_758) ;  /* 0x0001c1527f007947 */ /* 0x000fea000b800000 */
[----:B--2---:R2:W3:Y:S02]  /*9250*/  SHFL.IDX PT, R8, R10, 0x2, 0x1c1f ;  /* 0x005c1f000a087f89 */ /* 0x0044e400000e0000 */
.L_x_958:
[----:B------:R-:W-:Y:S05]  /*9260*/  BRA.DIV ~URZ, `(.L_x_759) ;  /* 0x0001c1a27f007947 */ /* 0x000fea000b800000 */
[----:B-1----:R1:W2:Y:S02]  /*9270*/  SHFL.IDX PT, R0, R11, 0x2, 0x1c1f ;  /* 0x005c1f000b007f89 */ /* 0x0022a400000e0000 */
.L_x_959:
[----:B------:R-:W-:Y:S01]  /*9280*/  IADD3 R2, R9, 0x40, RZ ;  /* 0x0000004009027810 */ /* 0x000fe20007ffe0ff */
[----:B------:R-:W-:Y:S03]  /*9290*/  BSSY B0, `(.L_x_760) ;  /* 0x0000016000007945 */ /* 0x000fe60003800000 */
[----:B------:R-:W-:-:S13]  /*92a0*/  ISETP.GE.AND P0, PT, R2, R31, PT ;  /* 0x0000001f0200720c */ /* 0x000fda0003f06270 */
[----:B------:R-:W-:Y:S05]  /*92b0*/  @P0 BRA `(.L_x_761) ;  /* 0x0000013000000947 */ /* 0x000fea0003800000 */
[----:B----4-:R-:W4:Y:S04]  /*92c0*/  LDL.64 R4, [R1+0x38] ;  /* 0x0000380001047983 */ /* 0x010f280000100a00 */
[----:B---3--:R-:W3:Y:S04]  /*92d0*/  LDL R3, [R1+0x24] ;  /* 0x0000240001037983 */ /* 0x008ee80000100800 */
[----:B--2---:R-:W2:Y:S04]  /*92e0*/  LDL R15, [R1+0x64] ;  /* 0x00006400010f7983 */ /* 0x004ea80000100800 */
[----:B------:R-:W2:Y:S04]  /*92f0*/  LDL R13, [R1+0x40] ;  /* 0x00004000010d7983 */ /* 0x000ea80000100800 */
[----:B------:R-:W2:Y:S04]  /*9300*/  LDL R12, [R1+0x1c] ;  /* 0x00001c00010c7983 */ /* 0x000ea80000100800 */
[----:B------:R-:W2:Y:S01]  /*9310*/  LDL R14, [R1+0x60] ;  /* 0x00006000010e7983 */ /* 0x000ea20000100800 */
[----:B----4-:R-:W-:-:S04]  /*9320*/  LEA R6, P0, R4, R0, 0x1 ;  /* 0x0000000004067211 */ /* 0x010fc800078008ff */
[----:B------:R-:W-:Y:S02]  /*9330*/  LEA.HI.X R7, R4, R8, R5, 0x1, P0 ;  /* 0x0000000804077211 */ /* 0x000fe400000f0c05 */
[----:B---3--:R-:W-:-:S04]  /*9340*/  LEA R4, P0, R3, R0, 0x1 ;  /* 0x0000000003047211 */ /* 0x008fc800078008ff */
        /* <DEDUP_REMOVED lines=10> */
.L_x_761:
[----:B------:R-:W-:Y:S05]  /*93f0*/  BSYNC B0 ;  /* 0x0000000000007941 */ /* 0x000fea0003800000 */
.L_x_760:
[----:B------:R-:W-:Y:S05]  /*9400*/  BRA.DIV ~URZ, `(.L_x_762) ;  /* 0x0001c0627f007947 */ /* 0x000fea000b800000 */
[----:B---3--:R3:W1:Y:S04]  /*9410*/  SHFL.IDX PT, R8, R10, 0x3, 0x1c1f ;  /* 0x007c1f000a087f89 */ /* 0x00866800000e0000 */
[----:B--2---:R3:W2:Y:S02]  /*9420*/  SHFL.IDX PT, R0, R11, 0x3, 0x1c1f ;  /* 0x007c1f000b007f89 */ /* 0x0046a400000e0000 */
.L_x_960:
[----:B---3--:R-:W3:Y:S04]  /*9430*/  LDL.64 R12, [R1+0x38] ;  /* 0x00003800010c7983 */ /* 0x008ee80000100a00 */
[----:B----4-:R-:W4:Y:S04]  /*9440*/  LDL R4, [R1+0x24] ;  /* 0x0000240001047983 */ /* 0x010f280000100800 */
[----:B--2---:R-:W2:Y:S04]  /*9450*/  LDL R5, [R1+0x64] ;  /* 0x0000640001057983 */ /* 0x004ea80000100800 */
[----:B------:R-:W2:Y:S04]  /*9460*/  LDL R10, [R1+0x40] ;  /* 0x00004000010a7983 */ /* 0x000ea80000100800 */
[----:B------:R-:W2:Y:S04]  /*9470*/  LDL R96, [R1+0x1c] ;  /* 0x00001c0001607983 */ /* 0x000ea80000100800 */
[----:B-1----:R-:W2:Y:S04]  /*9480*/  LDL R11, [R1+0x60] ;  /* 0x00006000010b7983 */ /* 0x002ea80000100800 */
[----:B------:R-:W2:Y:S04]  /*9490*/  LDL.64 R138, [R1+0x8] ;  /* 0x00000800018a7983 */ /* 0x000ea80000100a00 */
[----:B------:R-:W2:Y:S04]  /*94a0*/  LDL R135, [R1+0x4] ;  /* 0x0000040001877983 */ /* 0x000ea80000100800 */
[----:B------:R1:W5:Y:S01]  /*94b0*/  LDL R239, [R1+0x20] ;  /* 0x0000200001ef7983 */ /* 0x0003620000100800 */
[----:B------:R-:W-:-:S03]  /*94c0*/  IADD3 R2, R9, 0x60, RZ ;  /* 0x0000006009027810 */ /* 0x000fc60007ffe0ff */
[----:B------:R-:W1:Y:S01]  /*94d0*/  S2R R98, SR_TID.X ;  /* 0x0000000000627919 */ /* 0x000e620000002100 */
[----:B------:R-:W-:Y:S01]  /*94e0*/  ISETP.GE.AND P0, PT, R2, R31, PT ;  /* 0x0000001f0200720c */ /* 0x000fe20003f06270 */
[----:B------:R-:W-:-:S04]  /*94f0*/  IMAD.MOV.U32 R108, RZ, RZ, 0x30 ;  /* 0x00000030ff6c7424 */ /* 0x000fc800078e00ff */
[----:B------:R-:W-:-:S04]  /*9500*/  IMAD R108, R235, -0x30, R108 ;  /* 0xffffffd0eb6c7824 */ /* 0x000fc800078e026c */
[----:B------:R-:W-:Y:S01]  /*9510*/  IMAD.IADD R133, R252, 0x1, R108 ;  /* 0x00000001fc857824 */ /* 0x000fe200078e026c */
[----:B------:R-:W-:Y:S02]  /*9520*/  SHF.R.S32.HI R95, RZ, 0x1f, R132 ;  /* 0x0000001fff5f7819 */ /* 0x000fe40000011484 */
[----:B-1----:R-:W-:-:S04]  /*9530*/  SHF.R.S32.HI R140, RZ, 0x1f, R98 ;  /* 0x0000001fff8c7819 */ /* 0x002fc80000011462 */
[----:B------:R-:W-:-:S04]  /*9540*/  LEA.HI R140, R140, R98, RZ, 0x2 ;  /* 0x000000628c8c7211 */ /* 0x000fc800078f10ff */
[----:B------:R-:W-:Y:S02]  /*9550*/  SHF.R.S32.HI R140, RZ, 0x2, R140 ;  /* 0x00000002ff8c7819 */ /* 0x000fe4000001148c */
[C---:B------:R-:W-:Y:S02]  /*9560*/  LOP3.LUT P5, RZ, R203.reuse, 0x100, RZ, 0xc0, !PT ;  /* 0x00000100cbff7812 */ /* 0x040fe400078ac0ff */
[----:B------:R-:W-:Y:S01]  /*9570*/  LOP3.LUT P6, RZ, R203, 0x40, RZ, 0xc0, !PT ;  /* 0x00000040cbff7812 */ /* 0x000fe200078cc0ff */
[----:B------:R-:W-:Y:S01]  /*9580*/  IMAD.MOV.U32 R240, RZ, RZ, c[0x0][0x2c4] ;  /* 0x0000b100fff07624 */ /* 0x000fe200078e00ff */
[----:B---3--:R-:W-:-:S04]  /*9590*/  @!P0 LEA R6, P1, R12, R0, 0x1 ;  /* 0x000000000c068211 */ /* 0x008fc800078208ff */
[----:B------:R-:W-:Y:S02]  /*95a0*/  @!P0 LEA.HI.X R7, R12, R8, R13, 0x1, P1 ;  /* 0x000000080c078211 */ /* 0x000fe400008f0c0d */
[----:B----4-:R-:W-:-:S04]  /*95b0*/  @!P0 LEA R2, P1, R4, R0, 0x1 ;  /* 0x0000000004028211 */ /* 0x010fc800078208ff */
[----:B--2---:R-:W-:Y:S02]  /*95c0*/  @!P0 LEA.HI.X R3, R4, R8, R5, 0x1, P1 ;  /* 0x0000000804038211 */ /* 0x004fe400008f0c05 */
[----:B------:R-:W-:Y:S01]  /*95d0*/  @!P0 LEA R4, P1, R10, R0, 0x1 ;  /* 0x000000000a048211 */ /* 0x000fe200078208ff */
[----:B------:R-:W-:-:S05]  /*95e0*/  @!P0 IMAD.SHL.U32 R0, R96, 0x2, RZ ;  /* 0x0000000260008824 */ /* 0x000fca00078e00ff */
[----:B------:R-:W-:Y:S01]  /*95f0*/  @!PT LDS RZ, [RZ] ;  /* 0x00000000fffff984 */ /* 0x000fe20000000800 */
[----:B------:R-:W-:Y:S01]  /*9600*/  @!PT LDS RZ, [RZ] ;  /* 0x00000000fffff984 */ /* 0x000fe20000000800 */
[----:B------:R-:W-:Y:S01]  /*9610*/  @!PT LDS RZ, [RZ] ;  /* 0x00000000fffff984 */ /* 0x000fe20000000800 */
[----:B------:R1:W-:Y:S01]  /*9620*/  @!P0 LDGSTS.E.BYPASS.LTC128B.128 [R0+0x7880], [R6.64], !P4 ;  /* 0x0788000006008fae */ /* 0x0003e2000e101d46 */
[----:B------:R-:W-:-:S03]  /*9630*/  @!P0 LEA.HI.X R5, R10, R8, R11, 0x1, P1 ;  /* 0x000000080a058211 */ /* 0x000fc600008f0c0b */
[----:B------:R2:W-:Y:S04]  /*9640*/  @!P0 LDGSTS.E.BYPASS.LTC128B.128 [R0+0x9880], [R2.64], !P3 ;  /* 0x0988000002008fae */ /* 0x0005e8000d901d46 */
[----:B------:R3:W-:Y:S01]  /*9650*/  @!P0 LDGSTS.E.BYPASS.LTC128B.128 [R0+0xb880], [R4.64], !P2 ;  /* 0x0b88000004008fae */ /* 0x0007e2000d101d46 */
[----:B------:R-:W-:Y:S02]  /*9660*/  IMAD.MOV.U32 R136, RZ, RZ, R138 ;  /* 0x000000ffff887224 */ /* 0x000fe400078e008a */
[----:B------:R-:W-:Y:S01]  /*9670*/  IMAD.MOV.U32 R137, RZ, RZ, R135 ;  /* 0x000000ffff897224 */ /* 0x000fe200078e0087 */
[----:B------:R-:W0:Y:S01]  /*9680*/  LDGDEPBAR ;  /* 0x00000000000079af */ /* 0x000e220000000000 */
[----:B-1----:R-:W-:Y:S01]  /*9690*/  IMNMX R6, R133, 0x30, PT ;  /* 0x0000003085067817 */ /* 0x002fe20003800200 */
[----:B------:R-:W-:-:S04]  /*96a0*/  IMAD R7, R95, c[0x0][0x1e0], RZ ;  /* 0x000078005f077a24 */ /* 0x000fc800078e02ff */
[----:B------:R-:W-:Y:S02]  /*96b0*/  IMAD.IADD R6, R6, 0x1, -R140 ;  /* 0x0000000106067824 */ /* 0x000fe400078e0a8c */
[----:B--2---:R-:W-:-:S03]  /*96c0*/  IMAD.WIDE.U32 R2, R132, c[0x0][0x1e0], RZ ;  /* 0x0000780084027a25 */ /* 0x004fc600078e00ff */
[----:B------:R-:W-:Y:S01]  /*96d0*/  ISETP.GE.AND P0, PT, R6, 0x21, PT ;  /* 0x000000210600780c */ /* 0x000fe20003f06270 */
[----:B------:R-:W-:-:S04]  /*96e0*/  IMAD R7, R132, c[0x0][0x1e4], R7 ;  /* 0x0000790084077a24 */ /* 0x000fc800078e0207 */
[----:B---3--:R-:W-:Y:S02]  /*96f0*/  IMAD.IADD R0, R3, 0x1, R7 ;  /* 0x0000000103007824 */ /* 0x008fe400078e0207 */
[----:B------:R-:W-:Y:S02]  /*9700*/  IMAD.MOV.U32 R7, RZ, RZ, 0x20 ;  /* 0x00000020ff077424 */ /* 0x000fe400078e00ff */
[----:B------:R-:W-:-:S04]  /*9710*/  IMAD.WIDE.U32 R2, R2, 0x30, R136 ;  /* 0x0000003002027825 */ /* 0x000fc800078e0088 */
[----:B------:R-:W-:Y:S02]  /*9720*/  IMAD R0, R0, 0x30, RZ ;  /* 0x0000003000007824 */ /* 0x000fe400078e02ff */
[----:B------:R-:W-:-:S04]  /*9730*/  IMAD.WIDE.U32 R4, R7, c[0x0][0x1e0], RZ ;  /* 0x0000780007047a25 */ /* 0x000fc800078e00ff */
[----:B------:R-:W-:Y:S02]  /*9740*/  IMAD R7, R7, c[0x0][0x1e4], RZ ;  /* 0x0000790007077a24 */ /* 0x000fe400078e02ff */
[----:B------:R-:W-:Y:S01]  /*9750*/  IMAD.IADD R0, R3, 0x1, R0 ;  /* 0x0000000103007824 */ /* 0x000fe200078e0200 */
[----:B------:R-:W-:Y:S01]  /*9760*/  @P0 IADD3 R3, P1, R2, R4, RZ ;  /* 0x0000000402030210 */ /* 0x000fe20007f3e0ff */
[----:B------:R-:W-:Y:S03]  /*9770*/  WARPSYNC 0xffffffff ;  /* 0xffffffff00007948 */ /* 0x000fe60003800000 */
[----:B------:R-:W-:Y:S01]  /*9780*/  @P0 IADD3.X R7, R0, R5, R7, P1, !PT ;  /* 0x0000000500070210 */ /* 0x000fe20000ffe407 */
[----:B------:R-:W-:Y:S01]  /*9790*/  BAR.SYNC.DEFER_BLOCKING 0x0 ;  /* 0x0000000000007b1d */ /* 0x000fe20000010000 */
[----:B------:R-:W-:Y:S02]  /*97a0*/  ISETP.GE.AND P1, PT, R6, 0x1, PT ;  /* 0x000000010600780c */ /* 0x000fe40003f26270 */
[----:B------:R-:W-:-:S11]  /*97b0*/  LOP3.LUT P4, RZ, R203, 0x80, RZ, 0xc0, !PT ;  /* 0x00000080cbff7812 */ /* 0x000fd6000788c0ff */
[----:B------:R-:W-:Y:S01]  /*97c0*/  @P1 LEA R4, P2, R2, c[0x0][0x1c8], 0x1 ;  /* 0x0000720002041a11 */ /* 0x000fe200078408ff */
[----:B------:R-:W-:-:S03]  /*97d0*/  @P1 IMAD.SHL.U32 R6, R96, 0x2, RZ ;  /* 0x0000000260061824 */ /* 0x000fc600078e00ff */
[----:B------:R-:W-:Y:S02]  /*97e0*/  @P1 LEA.HI.X R5, R2, c[0x0][0x1cc], R0, 0x1, P2 ;  /* 0x0000730002051a11 */ /* 0x000fe400010f0c00 */
[----:B------:R-:W-:Y:S01]  /*97f0*/  @P0 LEA R2, P2, R3, c[0x0][0x1c8], 0x1 ;  /* 0x0000720003020a11 */ /* 0x000fe200078408ff */
[----:B------:R-:W-:-:S03]  /*9800*/  @P0 IMAD.SHL.U32 R0, R96, 0x2, RZ ;  /* 0x0000000260000824 */ /* 0x000fc600078e00ff */
[----:B------:R-:W-:Y:S01]  /*9810*/  @P0 LEA.HI.X R3, R3, c[0x0][0x1cc], R7, 0x1, P2 ;  /* 0x0000730003030a11 */ /* 0x000fe200010f0c07 */
        /* <DEDUP_REMOVED lines=8> */
[----:B------:R1:W-:Y:S01]  /*98a0*/  @P0 LDGSTS.E.BYPASS.LTC128B.128 [R0+0x5c80], [R2.64+0x80], !P6 ;  /* 0x05c8008002000fae */ /* 0x0003e2000f101d46 */
[----:B------:R-:W-:-:S03]  /*98b0*/  ISETP.LT.AND P0, PT, RZ, c[0x0][0x27c], PT ;  /* 0x00009f00ff007a0c */ /* 0x000fc60003f01270 */
[----:B------:R-:W0:Y:S01]  /*98c0*/  LDGDEPBAR ;  /* 0x00000000000079af */ /* 0x000e220000000000 */
[----:B------:R-:W-:-:S09]  /*98d0*/  ISETP.NE.AND P5, PT, R240, 0x1, PT ;  /* 0x00000001f000780c */ /* 0x000fd20003fa5270 */
[----:B------:R-:W-:Y:S05]  /*98e0*/  @P0 BRA `(.L_x_763) ;  /* 0x0000002000000947 */ /* 0x000fea0003800000 */
[----:B------:R-:W-:-:S04]  /*98f0*/  DEPBAR.LE SB0, 0x1 ;  /* 0x000080400000791a */ /* 0x000fc80000000000 */
[----:B------:R-:W-:Y:S05]  /*9900*/  BRA `(.L_x_764) ;  /* 0x00006f3000007947 */ /* 0x000fea0003800000 */
.L_x_763:
[----:B------:R-:W2:Y:S01]  /*9910*/  S2R R89, SR_TID.X ;  /* 0x0000000000597919 */ /* 0x000ea20000002100 */
[----:B------:R-:W-:Y:S01]  /*9920*/  ULDC.U8 UR4, c[0x0][0x298] ;  /* 0x0000a60000047ab9 */ /* 0x000fe20000000000 */
[----:B-1---5:R-:W-:Y:S01]  /*9930*/  SHF.R.S32.HI R0, RZ, 0x1f, R134 ;  /* 0x0000001fff007819 */ /* 0x022fe20000011486 */
[----:B------:R-:W-:Y:S01]  /*9940*/  IMAD.WIDE.U32 R4, R134, c[0x0][0x280], RZ ;  /* 0x0000a00086047a25 */ /* 0x000fe200078e00ff */
[----:B------:R-:W-:Y:S01]  /*9950*/  ISETP.NE.AND P0, PT, RZ, UR4, PT ;  /* 0x00000004ff007c0c */ /* 0x000fe2000bf05270 */
[----:B------:R-:W-:Y:S01]  /*9960*/  BSSY B2, `(.L_x_764) ;  /* 0x00006ed000027945 */ /* 0x000fe20003800000 */
[----:B------:R-:W-:Y:S01]  /*9970*/  LEA.HI R97, R98, R98, RZ, 0x1 ;  /* 0x0000006262617211 */ /* 0x000fe200078f08ff */
[C---:B------:R-:W-:Y:S02]  /*9980*/  IMAD R2, R0.reuse, c[0x0][0x280], RZ ;  /* 0x0000a00000027a24 */ /* 0x040fe400078e02ff */
[----:B------:R-:W-:Y:S01]  /*9990*/  IMAD R0, R0, c[0x0][0x290], RZ ;  /* 0x0000a40000007a24 */ /* 0x000fe200078e02ff */
[----:B------:R-:W-:Y:S01]  /*99a0*/  LOP3.LUT R97, R97, 0xfffffffe, RZ, 0xc0, !PT ;  /* 0xfffffffe61617812 */ /* 0x000fe200078ec0ff */
[----:B------:R-:W-:-:S02]  /*99b0*/  IMAD R7, R134, c[0x0][0x284], R2 ;  /* 0x0000a10086077a24 */ /* 0x000fc400078e0202 */
[C---:B------:R-:W-:Y:S01]  /*99c0*/  IMAD R6, R134.reuse, c[0x0][0x294], R0 ;  /* 0x0000a50086067a24 */ /* 0x040fe200078e0200 */
[----:B------:R-:W-:Y:S01]  /*99d0*/  IADD3 R97, -R97, R98, RZ ;  /* 0x0000006261617210 */ /* 0x000fe20007ffe1ff */
[----:B------:R-:W-:Y:S01]  /*99e0*/  IMAD.WIDE.U32 R2, R134, c[0x0][0x290], RZ ;  /* 0x0000a40086027a25 */ /* 0x000fe200078e00ff */
[----:B------:R-:W-:-:S03]  /*99f0*/  IADD3 R7, R7, R5, RZ ;  /* 0x0000000507077210 */ /* 0x000fc60007ffe0ff */
[----:B------:R-:W-:Y:S01]  /*9a00*/  IMAD.IADD R6, R6, 0x1, R3 ;  /* 0x0000000106067824 */ /* 0x000fe200078e0203 */
[----:B--2---:R-:W-:-:S04]  /*9a10*/  LEA.HI R99, R89, R89, RZ, 0x1 ;  /* 0x0000005959637211 */ /* 0x004fc800078f08ff */
[----:B------:R-:W-:-:S04]  /*9a20*/  SHF.R.S32.HI R99, RZ, 0x1, R99 ;  /* 0x00000001ff637819 */ /* 0x000fc80000011463 */
[----:B------:R-:W-:-:S05]  /*9a30*/  IADD3 R20, R99, R239, RZ ;  /* 0x000000ef63147210 */ /* 0x000fca0007ffe0ff */
[----:B------:R-:W-:Y:S01]  /*9a40*/  IMAD R0, R97, 0x40, R20 ;  /* 0x0000004061007824 */ /* 0x000fe200078e0214 */
[----:B------:R-:W-:Y:S05]  /*9a50*/  @!P0 BRA `(.L_x_765) ;  /* 0x0000376000008947 */ /* 0x000fea0003800000 */
[----:B------:R-:W-:Y:S01]  /*9a60*/  @P5 IMAD.HI.U32 R3, R0, c[0x0][0x2c8], RZ ;  /* 0x0000b20000035a27 */ /* 0x000fe200078e00ff */
[----:B------:R-:W-:Y:S01]  /*9a70*/  BSSY B0, `(.L_x_766) ;  /* 0x0000068000007945 */ /* 0x000fe20003800000 */
[----:B------:R-:W-:Y:S01]  /*9a80*/  SHF.R.S32.HI R47, RZ, 0x1f, R29 ;  /* 0x0000001fff2f7819 */ /* 0x000fe2000001141d */
[----:B------:R-:W-:Y:S01]  /*9a90*/  CS2R R70, SRZ ;  /* 0x0000000000467805 */ /* 0x000fe2000001ff00 */
[----:B------:R-:W-:Y:S01]  /*9aa0*/  IMAD.MOV.U32 R5, RZ, RZ, R7 ;  /* 0x000000ffff057224 */ /* 0x000fe200078e0007 */
[----:B------:R-:W-:Y:S01]  /*9ab0*/  @P5 SHF.R.U32.HI R0, RZ, c[0x0][0x2cc], R3 ;  /* 0x0000b300ff005a19 */ /* 0x000fe20000011603 */
[----:B------:R-:W-:Y:S01]  /*9ac0*/  IMAD.MOV.U32 R7, RZ, RZ, R6 ;  /* 0x000000ffff077224 */ /* 0x000fe200078e0006 */
[----:B------:R-:W-:Y:S01]  /*9ad0*/  SHF.R.S32.HI R21, RZ, 0x1f, R30 ;  /* 0x0000001fff157819 */ /* 0x000fe2000001141e */
[----:B------:R-:W-:Y:S01]  /*9ae0*/  IMAD.MOV.U32 R6, RZ, RZ, R2 ;  /* 0x000000ffff067224 */ /* 0x000fe200078e0002 */
[----:B------:R-:W-:Y:S01]  /*9af0*/  SHF.R.S32.HI R3, RZ, 0x1f, R0 ;  /* 0x0000001fff037819 */ /* 0x000fe20000011400 */
[----:B------:R-:W-:Y:S01]  /*9b00*/  IMAD.WIDE.U32 R4, R0, c[0x0][0x280], R4 ;  /* 0x0000a00000047a25 */ /* 0x000fe200078e0004 */
[----:B------:R-:W-:Y:S01]  /*9b10*/  SHF.R.S32.HI R48, RZ, 0x1f, R153 ;  /* 0x0000001fff307819 */ /* 0x000fe20000011499 */
[----:B------:R-:W-:Y:S01]  /*9b20*/  CS2R R42, SRZ ;  /* 0x00000000002a7805 */ /* 0x000fe2000001ff00 */
[----:B------:R-:W-:Y:S01]  /*9b30*/  SHF.R.S32.HI R49, RZ, 0x1f, R28 ;  /* 0x0000001fff317819 */ /* 0x000fe2000001141c */
[C---:B------:R-:W-:Y:S01]  /*9b40*/  IMAD R8, R3.reuse, c[0x0][0x280], RZ ;  /* 0x0000a00003087a24 */ /* 0x040fe200078e02ff */
[----:B------:R-:W-:Y:S01]  /*9b50*/  LEA R38, P0, R4, c[0x0][0x270], 0x1 ;  /* 0x00009c0004267a11 */ /* 0x000fe200078008ff */
[----:B------:R-:W-:Y:S01]  /*9b60*/  IMAD R9, R3, c[0x0][0x290], RZ ;  /* 0x0000a40003097a24 */ /* 0x000fe200078e02ff */
[----:B------:R-:W-:Y:S01]  /*9b70*/  SHF.R.S32.HI R46, RZ, 0x1f, R164 ;  /* 0x0000001fff2e7819 */ /* 0x000fe200000114a4 */
[C---:B------:R-:W-:Y:S01]  /*9b80*/  IMAD R8, R0.reuse, c[0x0][0x284], R8 ;  /* 0x0000a10000087a24 */ /* 0x040fe200078e0208 */
[----:B------:R-:W-:Y:S01]  /*9b90*/  CS2R R34, SRZ ;  /* 0x0000000000227805 */ /* 0x000fe2000001ff00 */
[----:B------:R-:W-:Y:S01]  /*9ba0*/  IMAD.WIDE.U32 R2, R0, c[0x0][0x290], R6 ;  /* 0x0000a40000027a25 */ /* 0x000fe200078e0006 */
[----:B------:R-:W-:Y:S01]  /*9bb0*/  CS2R R26, SRZ ;  /* 0x00000000001a7805 */ /* 0x000fe2000001ff00 */
[----:B------:R-:W-:Y:S01]  /*9bc0*/  CS2R R22, SRZ ;  /* 0x0000000000167805 */ /* 0x000fe2000001ff00 */
[----:B------:R-:W-:Y:S01]  /*9bd0*/  CS2R R16, SRZ ;  /* 0x0000000000107805 */ /* 0x000fe2000001ff00 */
[----:B------:R-:W-:Y:S01]  /*9be0*/  IMAD.IADD R5, R5, 0x1, R8 ;  /* 0x0000000105057824 */ /* 0x000fe200078e0208 */
[----:B------:R-:W-:Y:S01]  /*9bf0*/  LEA R39, P1, R2, c[0x0][0x288], 0x1 ;  /* 0x0000a20002277a11 */ /* 0x000fe200078208ff */
[----:B------:R-:W-:Y:S01]  /*9c00*/  IMAD R0, R0, c[0x0][0x294], R9 ;  /* 0x0000a50000007a24 */ /* 0x000fe200078e0209 */
[----:B------:R-:W-:Y:S01]  /*9c10*/  CS2R R44, SRZ ;  /* 0x00000000002c7805 */ /* 0x000fe2000001ff00 */
[----:B------:R-:W-:Y:S01]  /*9c20*/  CS2R R8, SRZ ;  /* 0x0000000000087805 */ /* 0x000fe2000001ff00 */
[----:B------:R-:W-:Y:S01]  /*9c30*/  LEA.HI.X R15, R4, c[0x0][0x274], R5, 0x1, P0 ;  /* 0x00009d00040f7a11 */ /* 0x000fe200000f0c05 */
[----:B------:R-:W-:Y:S01]  /*9c40*/  IMAD.IADD R0, R3, 0x1, R0 ;  /* 0x0000000103007824 */ /* 0x000fe200078e0200 */
[----:B------:R-:W-:Y:S01]  /*9c50*/  ISETP.GE.AND P0, PT, R20, R31, PT ;  /* 0x0000001f1400720c */ /* 0x000fe20003f06270 */
[----:B------:R1:W2:Y:S01]  /*9c60*/  SHFL.IDX PT, R4, R38, RZ, 0x1e1f ;  /* 0x001e1fff26047589 */ /* 0x0002a200000e0000 */
[----:B------:R-:W-:Y:S01]  /*9c70*/  CS2R R36, SRZ ;  /* 0x0000000000247805 */ /* 0x000fe2000001ff00 */
[----:B------:R-:W-:Y:S01]  /*9c80*/  CS2R R32, SRZ ;  /* 0x0000000000207805 */ /* 0x000fe2000001ff00 */
[----:B------:R-:W-:Y:S01]  /*9c90*/  LEA.HI.X R14, R2, c[0x0][0x28c], R0, 0x1, P1 ;  /* 0x0000a300020e7a11 */ /* 0x000fe200008f0c00 */
[----:B------:R1:W3:Y:S01]  /*9ca0*/  SHFL.IDX PT, R5, R15, RZ, 0x1e1f ;  /* 0x001e1fff0f057589 */ /* 0x0002e200000e0000 */
[----:B------:R-:W-:Y:S01]  /*9cb0*/  CS2R R24, SRZ ;  /* 0x0000000000187805 */ /* 0x000fe2000001ff00 */
[----:B------:R-:W-:Y:S01]  /*9cc0*/  CS2R R18, SRZ ;  /* 0x0000000000127805 */ /* 0x000fe2000001ff00 */
[----:B------:R-:W-:Y:S01]  /*9cd0*/  CS2R R6, SRZ ;  /* 0x0000000000067805 */ /* 0x000fe2000001ff00 */
[----:B------:R1:W4:Y:S04]  /*9ce0*/  SHFL.IDX PT, R2, R39, RZ, 0x1e1f ;  /* 0x001e1fff27027589 */ /* 0x00032800000e0000 */
[----:B------:R1:W1:Y:S01]  /*9cf0*/  SHFL.IDX PT, R3, R14, RZ, 0x1e1f ;  /* 0x001e1fff0e037589 */ /* 0x00026200000e0000 */
[----:B------:R-:W-:Y:S05]  /*9d00*/  @P0 BRA `(.L_x_767) ;  /* 0x000003e000000947 */ /* 0x000fea0003800000 */
[----:B------:R-:W-:Y:S01]  /*9d10*/  ISETP.GE.AND P0, PT, R30, c[0x0][0x27c], PT ;  /* 0x00009f001e007a0c */ /* 0x000fe20003f06270 */
[----:B------:R-:W-:Y:S01]  /*9d20*/  CS2R R16, SRZ ;  /* 0x0000000000107805 */ /* 0x000fe2000001ff00 */
[----:B------:R-:W-:-:S11]  /*9d30*/  CS2R R18, SRZ ;  /* 0x0000000000127805 */ /* 0x000fd6000001ff00 */
[C---:B------:R-:W-:Y:S01]  /*9d40*/  @!P0 IMAD.SHL.U32 R0, R30.reuse, 0x2, RZ ;  /* 0x000000021e008824 */ /* 0x040fe200078e00ff */
[----:B------:R-:W-:-:S04]  /*9d50*/  @!P0 SHF.L.U64.HI R7, R30, 0x1, R21 ;  /* 0x000000011e078819 */ /* 0x000fc80000010215 */
[----:B--2---:R-:W-:-:S05]  /*9d60*/  @!P0 IADD3 R8, P1, R4, R0, RZ ;  /* 0x0000000004088210 */ /* 0x004fca0007f3e0ff */
[----:B---3--:R-:W-:Y:S01]  /*9d70*/  @!P0 IMAD.X R9, R5, 0x1, R7, P1 ;  /* 0x0000000105098824 */ /* 0x008fe200008e0607 */
[----:B----4-:R-:W-:-:S04]  /*9d80*/  @!P0 IADD3 R6, P1, R2, R0, RZ ;  /* 0x0000000002068210 */ /* 0x010fc80007f3e0ff */
[----:B------:R2:W5:Y:S01]  /*9d90*/  @!P0 LD.E.64 R16, [R8.64] ;  /* 0x0000000608108980 */ /* 0x000562000c101b00 */
[----:B-1----:R-:W-:Y:S01]  /*9da0*/  @!P0 IMAD.X R7, R3, 0x1, R7, P1 ;  /* 0x0000000103078824 */ /* 0x002fe200008e0607 */
[----:B------:R-:W-:-:S04]  /*9db0*/  ISETP.GE.AND P1, PT, R164, c[0x0][0x27c], PT ;  /* 0x00009f00a4007a0c */ /* 0x000fc80003f26270 */
[----:B------:R1:W5:Y:S09]  /*9dc0*/  @!P0 LD.E.64 R18, [R6.64] ;  /* 0x0000000606128980 */ /* 0x000372000c101b00 */
[C---:B------:R-:W-:Y:S01]  /*9dd0*/  @!P1 IMAD.SHL.U32 R10, R164.reuse, 0x2, RZ ;  /* 0x00000002a40a9824 */ /* 0x040fe200078e00ff */
[----:B------:R-:W-:-:S04]  /*9de0*/  @!P1 SHF.L.U64.HI R0, R164, 0x1, R46 ;  /* 0x00000001a4009819 */ /* 0x000fc8000001022e */
[----:B--2---:R-:W-:-:S05]  /*9df0*/  @!P1 IADD3 R8, P0, R4, R10, RZ ;  /* 0x0000000a04089210 */ /* 0x004fca0007f1e0ff */
[----:B------:R-:W-:Y:S01]  /*9e00*/  @!P1 IMAD.X R9, R5, 0x1, R0, P0 ;  /* 0x0000000105099824 */ /* 0x000fe200000e0600 */
[----:B-1----:R-:W-:-:S05]  /*9e10*/  @!P1 IADD3 R6, P0, R2, R10, RZ ;  /* 0x0000000a02069210 */ /* 0x002fca0007f1e0ff */
[----:B------:R-:W-:Y:S01]  /*9e20*/  @!P1 IMAD.X R7, R3, 0x1, R0, P0 ;  /* 0x0000000103079824 */ /* 0x000fe200000e0600 */
[----:B------:R-:W-:Y:S01]  /*9e30*/  ISETP.GE.AND P0, PT, R29, c[0x0][0x27c], PT ;  /* 0x00009f001d007a0c */ /* 0x000fe20003f06270 */
[----:B------:R-:W-:Y:S01]  /*9e40*/  CS2R R22, SRZ ;  /* 0x0000000000167805 */ /* 0x000fe2000001ff00 */
[----:B------:R-:W-:Y:S01]  /*9e50*/  CS2R R24, SRZ ;  /* 0x0000000000187805 */ /* 0x000fe2000001ff00 */
[----:B------:R-:W-:-:S04]  /*9e60*/  ISETP.GE.AND P2, PT, R153, c[0x0][0x27c], PT ;  /* 0x00009f0099007a0c */ /* 0x000fc80003f46270 */
[----:B------:R1:W5:Y:S04]  /*9e70*/  @!P1 LD.E.64 R22, [R8.64] ;  /* 0x0000000608169980 */ /* 0x000368000c101b00 */
[----:B------:R2:W5:Y:S02]  /*9e80*/  @!P1 LD.E.64 R24, [R6.64] ;  /* 0x0000000606189980 */ /* 0x000564000c101b00 */
[C---:B------:R-:W-:Y:S01]  /*9e90*/  @!P0 IMAD.SHL.U32 R10, R29.reuse, 0x2, RZ ;  /* 0x000000021d0a8824 */ /* 0x040fe200078e00ff */
[----:B------:R-:W-:Y:S01]  /*9ea0*/  @!P0 SHF.L.U64.HI R0, R29, 0x1, R47 ;  /* 0x000000011d008819 */ /* 0x000fe2000001022f */
[----:B------:R-:W-:Y:S01]  /*9eb0*/  CS2R R26, SRZ ;  /* 0x00000000001a7805 */ /* 0x000fe2000001ff00 */
[----:B------:R-:W-:Y:S02]  /*9ec0*/  CS2R R32, SRZ ;  /* 0x0000000000207805 */ /* 0x000fe4000001ff00 */
[----:B-1----:R-:W-:-:S05]  /*9ed0*/  @!P0 IADD3 R8, P1, R4, R10, RZ ;  /* 0x0000000a04088210 */ /* 0x002fca0007f3e0ff */
[----:B------:R-:W-:Y:S01]  /*9ee0*/  @!P0 IMAD.X R9, R5, 0x1, R0, P1 ;  /* 0x0000000105098824 */ /* 0x000fe200008e0600 */
[----:B--2---:R-:W-:Y:S01]  /*9ef0*/  @!P0 IADD3 R6, P1, R2, R10, RZ ;  /* 0x0000000a02068210 */ /* 0x004fe20007f3e0ff */
[----:B------:R-:W-:-:S03]  /*9f00*/  @!P2 IMAD.SHL.U32 R10, R153, 0x2, RZ ;  /* 0x00000002990aa824 */ /* 0x000fc600078e00ff */
[----:B------:R1:W5:Y:S01]  /*9f10*/  @!P0 LD.E.64 R26, [R8.64] ;  /* 0x00000006081a8980 */ /* 0x000362000c101b00 */
[----:B------:R-:W-:Y:S01]  /*9f20*/  @!P0 IMAD.X R7, R3, 0x1, R0, P1 ;  /* 0x0000000103078824 */ /* 0x000fe200008e0600 */
[----:B------:R-:W-:-:S04]  /*9f30*/  @!P2 SHF.L.U64.HI R0, R153, 0x1, R48 ;  /* 0x000000019900a819 */ /* 0x000fc80000010230 */
[----:B------:R2:W5:Y:S01]  /*9f40*/  @!P0 LD.E.64 R32, [R6.64] ;  /* 0x0000000606208980 */ /* 0x000562000c101b00 */
[----:B------:R-:W-:Y:S01]  /*9f50*/  ISETP.GE.AND P1, PT, R154, c[0x0][0x27c], PT ;  /* 0x00009f009a007a0c */ /* 0x000fe20003f26270 */
[----:B------:R-:W-:Y:S01]  /*9f60*/  CS2R R34, SRZ ;  /* 0x0000000000227805 */ /* 0x000fe2000001ff00 */
[----:B------:R-:W-:Y:S01]  /*9f70*/  CS2R R36, SRZ ;  /* 0x0000000000247805 */ /* 0x000fe2000001ff00 */
[----:B-1----:R-:W-:-:S05]  /*9f80*/  @!P2 IADD3 R8, P0, R4, R10, RZ ;  /* 0x0000000a0408a210 */ /* 0x002fca0007f1e0ff */
[----:B------:R-:W-:Y:S01]  /*9f90*/  @!P2 IMAD.X R9, R5, 0x1, R0, P0 ;  /* 0x000000010509a824 */ /* 0x000fe200000e0600 */
[----:B--2---:R-:W-:-:S04]  /*9fa0*/  @!P2 IADD3 R6, P0, R2, R10, RZ ;  /* 0x0000000a0206a210 */ /* 0x004fc80007f1e0ff */
[----:B------:R-:W-:Y:S01]  /*9fb0*/  @!P1 IMAD.WIDE R12, R154, 0x2, R4 ;  /* 0x000000029a0c9825 */ /* 0x000fe200078e0204 */
[----:B------:R1:W5:Y:S03]  /*9fc0*/  @!P2 LD.E.64 R34, [R8.64] ;  /* 0x000000060822a980 */ /* 0x000366000c101b00 */
[----:B------:R-:W-:Y:S01]  /*9fd0*/  @!P2 IMAD.X R7, R3, 0x1, R0, P0 ;  /* 0x000000010307a824 */ /* 0x000fe200000e0600 */
[----:B------:R-:W-:Y:S01]  /*9fe0*/  ISETP.GE.AND P0, PT, R28, c[0x0][0x27c], PT ;  /* 0x00009f001c007a0c */ /* 0x000fe20003f06270 */
[----:B------:R-:W-:-:S03]  /*9ff0*/  @!P1 IMAD.WIDE R10, R154, 0x2, R2 ;  /* 0x000000029a0a9825 */ /* 0x000fc600078e0202 */
[----:B------:R2:W5:Y:S09]  /*a000*/  @!P2 LD.E.64 R36, [R6.64] ;  /* 0x000000060624a980 */ /* 0x000572000c101b00 */
[----:B------:R-:W-:Y:S01]  /*a010*/  @!P0 IMAD.SHL.U32 R0, R28, 0x2, RZ ;  /* 0x000000021c008824 */ /* 0x000fe200078e00ff */
[----:B-1----:R-:W-:Y:S01]  /*a020*/  CS2R R8, SRZ ;  /* 0x0000000000087805 */ /* 0x002fe2000001ff00 */
[----:B--2---:R-:W-:-:S05]  /*a030*/  CS2R R6, SRZ ;  /* 0x0000000000067805 */ /* 0x004fca000001ff00 */
[----:B------:R1:W5:Y:S04]  /*a040*/  @!P1 LD.E.64 R8, [R12.64] ;  /* 0x000000060c089980 */ /* 0x000368000c101b00 */
[----:B------:R2:W5:Y:S01]  /*a050*/  @!P1 LD.E.64 R6, [R10.64] ;  /* 0x000000060a069980 */ /* 0x000562000c101b00 */
[----:B------:R-:W-:Y:S01]  /*a060*/  @!P0 IADD3 R4, P1, R4, R0, RZ ;  /* 0x0000000004048210 */ /* 0x000fe20007f3e0ff */
[----:B------:R-:W-:Y:S01]  /*a070*/  CS2R R42, SRZ ;  /* 0x00000000002a7805 */ /* 0x000fe2000001ff00 */
[----:B------:R-:W-:Y:S01]  /*a080*/  CS2R R44, SRZ ;  /* 0x00000000002c7805 */ /* 0x000fe2000001ff00 */
[----:B--2---:R-:W-:-:S05]  /*a090*/  @!P0 SHF.L.U64.HI R10, R28, 0x1, R49 ;  /* 0x000000011c0a8819 */ /* 0x004fca0000010231 */
[----:B------:R-:W-:Y:S01]  /*a0a0*/  @!P0 IMAD.X R5, R5, 0x1, R10, P1 ;  /* 0x0000000105058824 */ /* 0x000fe200008e060a */
[----:B------:R-:W-:-:S04]  /*a0b0*/  @!P0 IADD3 R2, P1, R2, R0, RZ ;  /* 0x0000000002028210 */ /* 0x000fc80007f3e0ff */
[----:B------:R1:W5:Y:S01]  /*a0c0*/  @!P0 LD.E.64 R42, [R4.64] ;  /* 0x00000006042a8980 */ /* 0x000362000c101b00 */
[----:B------:R-:W-:-:S05]  /*a0d0*/  @!P0 IMAD.X R3, R3, 0x1, R10, P1 ;  /* 0x0000000103038824 */ /* 0x000fca00008e060a */
[----:B------:R1:W5:Y:S03]  /*a0e0*/  @!P0 LD.E.64 R44, [R2.64] ;  /* 0x00000006022c8980 */ /* 0x000366000c101b00 */
.L_x_767:
[----:B------:R-:W-:Y:S05]  /*a0f0*/  BSYNC B0 ;  /* 0x0000000000007941 */ /* 0x000fea0003800000 */
.L_x_766:
[----:B------:R-:W-:Y:S01]  /*a100*/  IADD3 R0, R20, 0x40, RZ ;  /* 0x0000004014007810 */ /* 0x000fe20007ffe0ff */
[----:B-1--45:R-:W-:Y:S01]  /*a110*/  IMAD.MOV.U32 R2, RZ, RZ, R34 ;  /* 0x000000ffff027224 */ /* 0x032fe200078e0022 */
[----:B------:R-:W-:Y:S01]  /*a120*/  MOV R10, R6 ;  /* 0x00000006000a7202 */ /* 0x000fe20000000f00 */
[----:B--2---:R-:W-:Y:S01]  /*a130*/  IMAD.MOV.U32 R4, RZ, RZ, R42 ;  /* 0x000000ffff047224 */ /* 0x004fe200078e002a */
[----:B------:R-:W-:Y:S01]  /*a140*/  ISETP.GE.AND P0, PT, R0, R31, PT ;  /* 0x0000001f0000720c */ /* 0x000fe20003f06270 */
[----:B------:R-:W-:Y:S01]  /*a150*/  IMAD.MOV.U32 R0, RZ, RZ, R35 ;  /* 0x000000ffff007224 */ /* 0x000fe200078e0023 */
[----:B---3--:R-:W1:Y:S01]  /*a160*/  SHFL.IDX PT, R5, R15, 0x1, 0x1e1f ;  /* 0x003e1f000f057f89 */ /* 0x008e6200000e0000 */
[----:B------:R-:W-:Y:S01]  /*a170*/  IMAD.MOV.U32 R3, RZ, RZ, R43 ;  /* 0x000000ffff037224 */ /* 0x000fe200078e002b */
[----:B------:R-:W-:Y:S01]  /*a180*/  BSSY B0, `(.L_x_768) ;  /* 0x000006d000007945 */ /* 0x000fe20003800000 */
[----:B------:R-:W-:Y:S01]  /*a190*/  IMAD.MOV.U32 R12, RZ, RZ, R18 ;  /* 0x000000ffff0c7224 */ /* 0x000fe200078e0012 */
[----:B------:R-:W-:Y:S01]  /*a1a0*/  PRMT R78, R0, 0x5410, R2 ;  /* 0x00005410004e7816 */ /* 0x000fe20000000002 */
[----:B------:R-:W-:Y:S01]  /*a1b0*/  IMAD.MOV.U32 R2, RZ, RZ, R22 ;  /* 0x000000ffff027224 */ /* 0x000fe200078e0016 */
[----:B------:R-:W-:Y:S01]  /*a1c0*/  PRMT R80, R3, 0x5410, R4 ;  /* 0x0000541003507816 */ /* 0x000fe20000000004 */
[----:B------:R-:W-:Y:S01]  /*a1d0*/  IMAD.MOV.U32 R0, RZ, RZ, R23 ;  /* 0x000000ffff007224 */ /* 0x000fe200078e0017 */
[----:B------:R-:W-:Y:S01]  /*a1e0*/  MOV R4, R26 ;  /* 0x0000001a00047202 */ /* 0x000fe20000000f00 */
[----:B------:R-:W-:Y:S01]  /*a1f0*/  IMAD.MOV.U32 R3, RZ, RZ, R27 ;  /* 0x000000ffff037224 */ /* 0x000fe200078e001b */
[----:B------:R-:W-:Y:S01]  /*a200*/  CS2R R62, SRZ ;  /* 0x00000000003e7805 */ /* 0x000fe2000001ff00 */
[----:B------:R-:W-:Y:S01]  /*a210*/  IMAD.MOV.U32 R11, RZ, RZ, R19 ;  /* 0x000000ffff0b7224 */ /* 0x000fe200078e0013 */
[----:B------:R-:W-:Y:S01]  /*a220*/  PRMT R74, R0, 0x5410, R2 ;  /* 0x00005410004a7816 */ /* 0x000fe20000000002 */
[----:B------:R-:W-:Y:S01]  /*a230*/  IMAD.MOV.U32 R2, RZ, RZ, R8 ;  /* 0x000000ffff027224 */ /* 0x000fe200078e0008 */
[----:B------:R-:W-:Y:S01]  /*a240*/  PRMT R76, R3, 0x5410, R4 ;  /* 0x00005410034c7816 */ /* 0x000fe20000000004 */
[----:B------:R-:W-:Y:S01]  /*a250*/  IMAD.MOV.U32 R0, RZ, RZ, R9 ;  /* 0x000000ffff007224 */ /* 0x000fe200078e0009 */
[----:B------:R-:W-:Y:S01]  /*a260*/  MOV R4, R16 ;  /* 0x0000001000047202 */ /* 0x000fe20000000f00 */
[----:B------:R-:W-:Y:S01]  /*a270*/  IMAD.MOV.U32 R3, RZ, RZ, R17 ;  /* 0x000000ffff037224 */ /* 0x000fe200078e0011 */
[----:B------:R-:W-:Y:S01]  /*a280*/  PRMT R69, R11, 0x5410, R12 ;  /* 0x000054100b457816 */ /* 0x000fe2000000000c */
[----:B------:R-:W-:Y:S01]  /*a290*/  CS2R R58, SRZ ;  /* 0x00000000003a7805 */ /* 0x000fe2000001ff00 */
[----:B------:R-:W-:Y:S01]  /*a2a0*/  PRMT R68, R0, 0x5410, R2 ;  /* 0x0000541000447816 */ /* 0x000fe20000000002 */
[----:B------:R-:W-:Y:S01]  /*a2b0*/  IMAD.MOV.U32 R2, RZ, RZ, R36 ;  /* 0x000000ffff027224 */ /* 0x000fe200078e0024 */
[----:B------:R-:W-:Y:S01]  /*a2c0*/  PRMT R72, R3, 0x5410, R4 ;  /* 0x0000541003487816 */ /* 0x000fe20000000004 */
[----:B------:R-:W-:Y:S01]  /*a2d0*/  IMAD.MOV.U32 R0, RZ, RZ, R37 ;  /* 0x000000ffff007224 */ /* 0x000fe200078e0025 */
[----:B------:R-:W-:Y:S01]  /*a2e0*/  MOV R4, R44 ;  /* 0x0000002c00047202 */ /* 0x000fe20000000f00 */
[----:B------:R-:W-:Y:S01]  /*a2f0*/  IMAD.MOV.U32 R3, RZ, RZ, R45 ;  /* 0x000000ffff037224 */ /* 0x000fe200078e002d */
[----:B------:R-:W-:Y:S01]  /*a300*/  CS2R R54, SRZ ;  /* 0x0000000000367805 */ /* 0x000fe2000001ff00 */
[----:B------:R-:W-:Y:S01]  /*a310*/  CS2R R50, SRZ ;  /* 0x0000000000327805 */ /* 0x000fe2000001ff00 */
[----:B------:R-:W-:Y:S01]  /*a320*/  PRMT R77, R0, 0x5410, R2 ;  /* 0x00005410004d7816 */ /* 0x000fe20000000002 */
[----:B------:R-:W-:Y:S01]  /*a330*/  IMAD.MOV.U32 R2, RZ, RZ, R24 ;  /* 0x000000ffff027224 */ /* 0x000fe200078e0018 */
[----:B------:R-:W-:Y:S01]  /*a340*/  PRMT R79, R3, 0x5410, R4 ;  /* 0x00005410034f7816 */ /* 0x000fe20000000004 */
[----:B------:R-:W-:Y:S01]  /*a350*/  IMAD.MOV.U32 R3, RZ, RZ, R33 ;  /* 0x000000ffff037224 */ /* 0x000fe200078e0021 */
[----:B------:R-:W-:Y:S01]  /*a360*/  MOV R0, R25 ;  /* 0x0000001900007202 */ /* 0x000fe20000000f00 */
[----:B------:R-:W-:Y:S01]  /*a370*/  CS2R R66, SRZ ;  /* 0x0000000000427805 */ /* 0x000fe2000001ff00 */
[----:B------:R-:W-:Y:S01]  /*a380*/  MOV R4, R32 ;  /* 0x0000002000047202 */ /* 0x000fe20000000f00 */
[----:B------:R-:W-:Y:S01]  /*a390*/  CS2R R64, SRZ ;  /* 0x0000000000407805 */ /* 0x000fe2000001ff00 */
[----:B------:R-:W-:Y:S01]  /*a3a0*/  PRMT R73, R0, 0x5410, R2 ;  /* 0x0000541000497816 */ /* 0x000fe20000000002 */
[----:B------:R-:W-:Y:S01]  /*a3b0*/  IMAD.MOV.U32 R0, RZ, RZ, R7 ;  /* 0x000000ffff007224 */ /* 0x000fe200078e0007 */
[----:B------:R-:W-:Y:S01]  /*a3c0*/  PRMT R75, R3, 0x5410, R4 ;  /* 0x00005410034b7816 */ /* 0x000fe20000000004 */
[----:B------:R-:W2:Y:S01]  /*a3d0*/  SHFL.IDX PT, R2, R39, 0x1, 0x1e1f ;  /* 0x003e1f0027027f89 */ /* 0x000ea200000e0000 */
[----:B------:R-:W-:Y:S01]  /*a3e0*/  CS2R R60, SRZ ;  /* 0x00000000003c7805 */ /* 0x000fe2000001ff00 */
[----:B------:R-:W-:Y:S01]  /*a3f0*/  CS2R R56, SRZ ;  /* 0x0000000000387805 */ /* 0x000fe2000001ff00 */
[----:B------:R-:W-:Y:S01]  /*a400*/  PRMT R20, R0, 0x5410, R10 ;  /* 0x0000541000147816 */ /* 0x000fe2000000000a */
[----:B------:R3:W4:Y:S01]  /*a410*/  SHFL.IDX PT, R4, R38, 0x1, 0x1e1f ;  /* 0x003e1f0026047f89 */ /* 0x00072200000e0000 */
[----:B------:R-:W-:Y:S01]  /*a420*/  CS2R R52, SRZ ;  /* 0x0000000000347805 */ /* 0x000fe2000001ff00 */
[----:B------:R-:W-:-:S02]  /*a430*/  CS2R R40, SRZ ;  /* 0x0000000000287805 */ /* 0x000fc4000001ff00 */
[----:B------:R1:W1:Y:S01]  /*a440*/  SHFL.IDX PT, R3, R14, 0x1, 0x1e1f ;  /* 0x003e1f000e037f89 */ /* 0x00026200000e0000 */
[----:B---3--:R-:W-:Y:S01]  /*a450*/  CS2R R38, SRZ ;  /* 0x0000000000267805 */ /* 0x008fe2000001ff00 */
[----:B------:R-:W-:Y:S05]  /*a460*/  @P0 BRA `(.L_x_769) ;  /* 0x000003e000000947 */ /* 0x000fea0003800000 */
[----:B--2-4-:R-:W-:Y:S01]  /*a470*/  ISETP.GE.AND P0, PT, R30, c[0x0][0x27c], PT ;  /* 0x00009f001e007a0c */ /* 0x014fe20003f06270 */
[----:B------:R-:W-:Y:S01]  /*a480*/  CS2R R50, SRZ ;  /* 0x0000000000327805 */ /* 0x000fe2000001ff00 */
[----:B------:R-:W-:-:S11]  /*a490*/  CS2R R52, SRZ ;  /* 0x0000000000347805 */ /* 0x000fd6000001ff00 */
[C---:B------:R-:W-:Y:S01]  /*a4a0*/  @!P0 IMAD.SHL.U32 R0, R30.reuse, 0x2, RZ ;  /* 0x000000021e008824 */ /* 0x040fe200078e00ff */
[----:B------:R-:W-:-:S04]  /*a4b0*/  @!P0 SHF.L.U64.HI R11, R30, 0x1, R21 ;  /* 0x000000011e0b8819 */ /* 0x000fc80000010215 */
[----:B------:R-:W-:-:S05]  /*a4c0*/  @!P0 IADD3 R12, P1, R4, R0, RZ ;  /* 0x00000000040c8210 */ /* 0x000fca0007f3e0ff */
[----:B-1----:R-:W-:Y:S01]  /*a4d0*/  @!P0 IMAD.X R13, R5, 0x1, R11, P1 ;  /* 0x00000001050d8824 */ /* 0x002fe200008e060b */
[----:B------:R-:W-:-:S04]  /*a4e0*/  @!P0 IADD3 R10, P1, R2, R0, RZ ;  /* 0x00000000020a8210 */ /* 0x000fc80007f3e0ff */
[----:B------:R1:W5:Y:S01]  /*a4f0*/  @!P0 LD.E.64 R50, [R12.64] ;  /* 0x000000060c328980 */ /* 0x000362000c101b00 */
[----:B------:R-:W-:Y:S01]  /*a500*/  @!P0 IMAD.X R11, R3, 0x1, R11, P1 ;  /* 0x00000001030b8824 */ /* 0x000fe200008e060b */
[----:B------:R-:W-:-:S04]  /*a510*/  ISETP.GE.AND P1, PT, R164, c[0x0][0x27c], PT ;  /* 0x00009f00a4007a0c */ /* 0x000fc80003f26270 */
[----:B------:R2:W5:Y:S09]  /*a520*/  @!P0 LD.E.64 R52, [R10.64] ;  /* 0x000000060a348980 */ /* 0x000572000c101b00 */
[----:B------:R-:W-:-:S05]  /*a530*/  @!P1 IMAD.SHL.U32 R0, R164, 0x2, RZ ;  /* 0x00000002a4009824 */ /* 0x000fca00078e00ff */
[----:B-1----:R-:W-:Y:S02]  /*a540*/  @!P1 IADD3 R12, P0, R4, R0, RZ ;  /* 0x00000000040c9210 */ /* 0x002fe40007f1e0ff */
[----:B--2---:R-:W-:-:S05]  /*a550*/  @!P1 SHF.L.U64.HI R11, R164, 0x1, R46 ;  /* 0x00000001a40b9819 */ /* 0x004fca000001022e */
[----:B------:R-:W-:Y:S01]  /*a560*/  @!P1 IMAD.X R13, R5, 0x1, R11, P0 ;  /* 0x00000001050d9824 */ /* 0x000fe200000e060b */
[----:B------:R-:W-:-:S05]  /*a570*/  @!P1 IADD3 R10, P0, R2, R0, RZ ;  /* 0x00000000020a9210 */ /* 0x000fca0007f1e0ff */
[----:B------:R-:W-:Y:S01]  /*a580*/  @!P1 IMAD.X R11, R3, 0x1, R11, P0 ;  /* 0x00000001030b9824 */ /* 0x000fe200000e060b */
[----:B------:R-:W-:Y:S01]  /*a590*/  ISETP.GE.AND P0, PT, R29, c[0x0][0x27c], PT ;  /* 0x00009f001d007a0c */ /* 0x000fe20003f06270 */
[----:B------:R-:W-:Y:S01]  /*a5a0*/  CS2R R54, SRZ ;  /* 0x0000000000367805 */ /* 0x000fe2000001ff00 */
[----:B------:R-:W-:Y:S01]  /*a5b0*/  CS2R R56, SRZ ;  /* 0x0000000000387805 */ /* 0x000fe2000001ff00 */
[----:B------:R-:W-:-:S04]  /*a5c0*/  ISETP.GE.AND P2, PT, R153, c[0x0][0x27c], PT ;  /* 0x00009f0099007a0c */ /* 0x000fc80003f46270 */
[----:B------:R1:W5:Y:S04]  /*a5d0*/  @!P1 LD.E.64 R54, [R12.64] ;  /* 0x000000060c369980 */ /* 0x000368000c101b00 */
[----:B------:R2:W5:Y:S02]  /*a5e0*/  @!P1 LD.E.64 R56, [R10.64] ;  /* 0x000000060a389980 */ /* 0x000564000c101b00 */
[----:B------:R-:W-:Y:S01]  /*a5f0*/  @!P0 IMAD.SHL.U32 R0, R29, 0x2, RZ ;  /* 0x000000021d008824 */ /* 0x000fe200078e00ff */
[----:B------:R-:W-:Y:S01]  /*a600*/  CS2R R58, SRZ ;  /* 0x00000000003a7805 */ /* 0x000fe2000001ff00 */
[----:B------:R-:W-:-:S03]  /*a610*/  CS2R R60, SRZ ;  /* 0x00000000003c7805 */ /* 0x000fc6000001ff00 */
[----:B-1----:R-:W-:Y:S02]  /*a620*/  @!P0 IADD3 R12, P1, R4, R0, RZ ;  /* 0x00000000040c8210 */ /* 0x002fe40007f3e0ff */
[----:B--2---:R-:W-:-:S05]  /*a630*/  @!P0 SHF.L.U64.HI R11, R29, 0x1, R47 ;  /* 0x000000011d0b8819 */ /* 0x004fca000001022f */
[----:B------:R-:W-:Y:S01]  /*a640*/  @!P0 IMAD.X R13, R5, 0x1, R11, P1 ;  /* 0x00000001050d8824 */ /* 0x000fe200008e060b */
[----:B------:R-:W-:Y:S01]  /*a650*/  @!P0 IADD3 R10, P1, R2, R0, RZ ;  /* 0x00000000020a8210 */ /* 0x000fe20007f3e0ff */
[----:B------:R-:W-:-:S03]  /*a660*/  @!P2 IMAD.SHL.U32 R0, R153, 0x2, RZ ;  /* 0x000000029900a824 */ /* 0x000fc600078e00ff */
[----:B------:R1:W5:Y:S01]  /*a670*/  @!P0 LD.E.64 R58, [R12.64] ;  /* 0x000000060c3a8980 */ /* 0x000362000c101b00 */
[----:B------:R-:W-:-:S05]  /*a680*/  @!P0 IMAD.X R11, R3, 0x1, R11, P1 ;  /* 0x00000001030b8824 */ /* 0x000fca00008e060b */
[----:B------:R2:W5:Y:S01]  /*a690*/  @!P0 LD.E.64 R60, [R10.64] ;  /* 0x000000060a3c8980 */ /* 0x000562000c101b00 */
[----:B------:R-:W-:Y:S01]  /*a6a0*/  ISETP.GE.AND P1, PT, R154, c[0x0][0x27c], PT ;  /* 0x00009f009a007a0c */ /* 0x000fe20003f26270 */
[----:B------:R-:W-:Y:S01]  /*a6b0*/  CS2R R62, SRZ ;  /* 0x00000000003e7805 */ /* 0x000fe2000001ff00 */
[----:B-1----:R-:W-:Y:S02]  /*a6c0*/  @!P2 IADD3 R12, P0, R4, R0, RZ ;  /* 0x00000000040ca210 */ /* 0x002fe40007f1e0ff */
[----:B--2---:R-:W-:-:S05]  /*a6d0*/  @!P2 SHF.L.U64.HI R11, R153, 0x1, R48 ;  /* 0x00000001990ba819 */ /* 0x004fca0000010230 */
[--C-:B------:R-:W-:Y:S01]  /*a6e0*/  @!P2 IMAD.X R13, R5, 0x1, R11.reuse, P0 ;  /* 0x00000001050da824 */ /* 0x100fe200000e060b */
[----:B------:R-:W-:Y:S01]  /*a6f0*/  @!P2 IADD3 R10, P0, R2, R0, RZ ;  /* 0x00000000020aa210 */ /* 0x000fe20007f1e0ff */
[----:B------:R-:W-:Y:S01]  /*a700*/  CS2R R64, SRZ ;  /* 0x0000000000407805 */ /* 0x000fe2000001ff00 */
[----:B------:R-:W-:Y:S01]  /*a710*/  CS2R R38, SRZ ;  /* 0x0000000000267805 */ /* 0x000fe2000001ff00 */
[----:B------:R-:W-:Y:S01]  /*a720*/  CS2R R40, SRZ ;  /* 0x0000000000287805 */ /* 0x000fe2000001ff00 */
[----:B------:R1:W5:Y:S01]  /*a730*/  @!P2 LD.E.64 R62, [R12.64] ;  /* 0x000000060c3ea980 */ /* 0x000362000c101b00 */
[----:B------:R-:W-:Y:S01]  /*a740*/  @!P2 IMAD.X R11, R3, 0x1, R11, P0 ;  /* 0x00000001030ba824 */ /* 0x000fe200000e060b */
[----:B------:R-:W-:-:S04]  /*a750*/  ISETP.GE.AND P0, PT, R28, c[0x0][0x27c], PT ;  /* 0x00009f001c007a0c */ /* 0x000fc80003f06270 */
[----:B------:R2:W5:Y:S09]  /*a760*/  @!P2 LD.E.64 R64, [R10.64] ;  /* 0x000000060a40a980 */ /* 0x000572000c101b00 */
[----:B------:R-:W-:Y:S02]  /*a770*/  @!P0 IMAD.SHL.U32 R0, R28, 0x2, RZ ;  /* 0x000000021c008824 */ /* 0x000fe400078e00ff */
[----:B-1----:R-:W-:-:S05]  /*a780*/  @!P1 IMAD.WIDE R12, R154, 0x2, R4 ;  /* 0x000000029a0c9825 */ /* 0x002fca00078e0204 */
[----:B------:R1:W5:Y:S01]  /*a790*/  @!P1 LD.E.64 R38, [R12.64] ;  /* 0x000000060c269980 */ /* 0x000362000c101b00 */
[----:B--2---:R-:W-:-:S05]  /*a7a0*/  @!P1 IMAD.WIDE R10, R154, 0x2, R2 ;  /* 0x000000029a0a9825 */ /* 0x004fca00078e0202 */
        /* <DEDUP_REMOVED lines=10> */
.L_x_769:
[----:B--2-4-:R-:W-:Y:S05]  /*a850*/  BSYNC B0 ;  /* 0x0000000000007941 */ /* 0x014fea0003800000 */
.L_x_768:
[----:B-----5:R-:W-:Y:S01]  /*a860*/  IMAD.MOV.U32 R0, RZ, RZ, R70 ;  /* 0x000000ffff007224 */ /* 0x020fe200078e0046 */
[----:B------:R-:W-:-:S04]  /*a870*/  DEPBAR.LE SB0, 0x1 ;  /* 0x000080400000791a */ /* 0x000fc80000000000 */
[----:B-1----:R-:W-:Y:S01]  /*a880*/  IMAD.MOV.U32 R4, RZ, RZ, R71 ;  /* 0x000000ffff047224 */ /* 0x002fe200078e0047 */
[----:B------:R-:W-:Y:S01]  /*a890*/  BSSY B1, `(.L_x_770) ;  /* 0x000015c000017945 */ /* 0x000fe20003800000 */
[----:B------:R-:W-:Y:S02]  /*a8a0*/  IMAD.MOV.U32 R3, RZ, RZ, R62 ;  /* 0x000000ffff037224 */ /* 0x000fe400078e003e */
[----:B------:R-:W-:Y:S01]  /*a8b0*/  IMAD.MOV.U32 R2, RZ, RZ, R63 ;  /* 0x000000ffff027224 */ /* 0x000fe200078e003f */
[----:B------:R-:W-:Y:S01]  /*a8c0*/  PRMT R88, R4, 0x5410, R0 ;  /* 0x0000541004587816 */ /* 0x000fe20000000000 */
[----:B------:R-:W-:Y:S01]  /*a8d0*/  IMAD.MOV.U32 R0, RZ, RZ, R58 ;  /* 0x000000ffff007224 */ /* 0x000fe200078e003a */
[----:B------:R-:W-:Y:S02]  /*a8e0*/  MOV R4, R59 ;  /* 0x0000003b00047202 */ /* 0x000fe40000000f00 */
[----:B------:R-:W-:Y:S01]  /*a8f0*/  PRMT R86, R2, 0x5410, R3 ;  /* 0x0000541002567816 */ /* 0x000fe20000000003 */
[----:B------:R-:W-:Y:S01]  /*a900*/  IMAD.MOV.U32 R3, RZ, RZ, R54 ;  /* 0x000000ffff037224 */ /* 0x000fe200078e0036 */
[----:B------:R-:W-:Y:S01]  /*a910*/  PRMT R84, R84, 0x5410, R0 ;  /* 0x0000541054547816 */ /* 0x000fe20000000000 */
[----:B------:R-:W-:-:S02]  /*a920*/  IMAD.MOV.U32 R0, RZ, RZ, R50 ;  /* 0x000000ffff007224 */ /* 0x000fc400078e0032 */
[----:B------:R-:W-:Y:S01]  /*a930*/  IMAD.MOV.U32 R2, RZ, RZ, R55 ;  /* 0x000000ffff027224 */ /* 0x000fe200078e0037 */
[----:B------:R-:W-:Y:S01]  /*a940*/  PRMT R84, R4, 0x7610, R84 ;  /* 0x0000761004547816 */ /* 0x000fe20000000054 */
        /* <DEDUP_REMOVED lines=9> */
[----:B------:R-:W-:-:S02]  /*a9e0*/  MOV R3, R38 ;  /* 0x0000002600037202 */ /* 0x000fc40000000f00 */
[----:B------:R-:W-:Y:S01]  /*a9f0*/  PRMT R87, R4, 0x7610, R87 ;  /* 0x0000761004577816 */ /* 0x000fe20000000057 */
[----:B------:R-:W-:Y:S01]  /*aa00*/  IMAD.IADD R4, R31, 0x1, -R239 ;  /* 0x000000011f047824 */ /* 0x000fe200078e0aef */
[----:B------:R-:W-:Y:S01]  /*aa10*/  PRMT R47, R2, 0x5410, R3 ;  /* 0x00005410022f7816 */ /* 0x000fe20000000003 */
[----:B------:R-:W-:Y:S01]  /*aa20*/  IMAD.MOV.U32 R2, RZ, RZ, R65 ;  /* 0x000000ffff027224 */ /* 0x000fe200078e0041 */
[----:B------:R-:W-:Y:S02]  /*aa30*/  MOV R3, R64 ;  /* 0x0000004000037202 */ /* 0x000fe40000000f00 */
[----:B------:R-:W-:Y:S01]  /*aa40*/  IMNMX R31, R4, 0x80, PT ;  /* 0x00000080041f7817 */ /* 0x000fe20003800200 */
[----:B------:R-:W-:Y:S01]  /*aa50*/  IMAD.MOV.U32 R4, RZ, RZ, R52 ;  /* 0x000000ffff047224 */ /* 0x000fe200078e0034 */
[----:B------:R-:W-:Y:S01]  /*aa60*/  PRMT R83, R83, 0x5410, R0 ;  /* 0x0000541053537816 */ /* 0x000fe20000000000 */
[----:B------:R-:W-:Y:S01]  /*aa70*/  IMAD.MOV.U32 R0, RZ, RZ, R57 ;  /* 0x000000ffff007224 */ /* 0x000fe200078e0039 */
[----:B------:R-:W-:Y:S01]  /*aa80*/  BAR.SYNC.DEFER_BLOCKING 0x0 ;  /* 0x0000000000007b1d */ /* 0x000fe20000010000 */
[----:B------:R-:W-:-:S02]  /*aa90*/  ISETP.GE.AND P0, PT, R99, R31, PT ;  /* 0x0000001f6300720c */ /* 0x000fc40003f06270 */
[----:B------:R-:W-:Y:S01]  /*aaa0*/  PRMT R85, R2, 0x5410, R3 ;  /* 0x0000541002557816 */ /* 0x000fe20000000003 */
[----:B------:R-:W-:Y:S01]  /*aab0*/  IMAD.MOV.U32 R3, RZ, RZ, R61 ;  /* 0x000000ffff037224 */ /* 0x000fe200078e003d */
[----:B------:R-:W-:-:S04]  /*aac0*/  MOV R2, R56 ;  /* 0x0000003800027202 */ /* 0x000fc80000000f00 */
[----:B------:R-:W-:Y:S01]  /*aad0*/  PRMT R81, R0, 0x5410, R2 ;  /* 0x0000541000517816 */ /* 0x000fe20000000002 */
[----:B------:R-:W-:Y:S01]  /*aae0*/  IMAD.MOV.U32 R2, RZ, RZ, R40 ;  /* 0x000000ffff027224 */ /* 0x000fe200078e0028 */
[----:B------:R-:W-:Y:S01]  /*aaf0*/  PRMT R83, R3, 0x7610, R83 ;  /* 0x0000761003537816 */ /* 0x000fe20000000053 */
[----:B------:R-:W-:Y:S01]  /*ab00*/  IMAD.MOV.U32 R0, RZ, RZ, R41 ;  /* 0x000000ffff007224 */ /* 0x000fe200078e0029 */
[----:B------:R-:W-:-:S04]  /*ab10*/  MOV R3, R53 ;  /* 0x0000003500037202 */ /* 0x000fc80000000f00 */
[----:B------:R-:W-:Y:S02]  /*ab20*/  PRMT R48, R3, 0x5410, R4 ;  /* 0x0000541003307816 */ /* 0x000fe40000000004 */
[----:B------:R-:W-:Y:S01]  /*ab30*/  PRMT R46, R0, 0x5410, R2 ;  /* 0x00005410002e7816 */ /* 0x000fe20000000002 */
[----:B------:R-:W-:Y:S05]  /*ab40*/  @P0 BRA `(.L_x_771) ;  /* 0x0000130000000947 */ /* 0x000fea0003800000 */
[----:B------:R-:W-:Y:S01]  /*ab50*/  ISETP.GE.AND P0, PT, R154, c[0x0][0x27c], PT ;  /* 0x00009f009a007a0c */ /* 0x000fe20003f06270 */
[----:B------:R-:W-:-:S12]  /*ab60*/  BSSY B0, `(.L_x_772) ;  /* 0x0000031000007945 */ /* 0x000fd80003800000 */
[----:B------:R-:W-:Y:S05]  /*ab70*/  @P0 BRA `(.L_x_773) ;  /* 0x000002f000000947 */ /* 0x000fea0003800000 */
[----:B------:R-:W2:Y:S01]  /*ab80*/  LDL R90, [R1+0x10] ;  /* 0x00001000015a7983 */ /* 0x000ea20000100800 */
[----:B------:R-:W-:Y:S02]  /*ab90*/  SHF.R.U32.HI R0, RZ, 0x10, R9 ;  /* 0x00000010ff007819 */ /* 0x000fe40000011609 */
[--C-:B------:R-:W-:Y:S02]  /*aba0*/  SHF.R.U32.HI R2, RZ, 0x10, R7.reuse ;  /* 0x00000010ff027819 */ /* 0x100fe40000011607 */
[----:B------:R-:W-:Y:S02]  /*abb0*/  SHF.R.U64 R4, R6, 0x10, R7 ;  /* 0x0000001006047819 */ /* 0x000fe40000001207 */
[----:B------:R-:W-:Y:S02]  /*abc0*/  PRMT R6, R68, 0x5410, R0 ;  /* 0x0000541044067816 */ /* 0x000fe40000000000 */
[----:B------:R-:W-:Y:S02]  /*abd0*/  PRMT R0, R20, 0x5410, R2 ;  /* 0x0000541014007816 */ /* 0x000fe40000000002 */
[----:B------:R-:W-:-:S02]  /*abe0*/  SHF.R.U64 R3, R8, 0x10, R9 ;  /* 0x0000001008037819 */ /* 0x000fc40000001209 */
[----:B------:R-:W-:Y:S02]  /*abf0*/  LOP3.LUT R21, R0, 0xffff0000, RZ, 0xc0, !PT ;  /* 0xffff000000157812 */ /* 0x000fe400078ec0ff */
[----:B------:R-:W-:Y:S02]  /*ac00*/  PRMT R8, R20, 0x5432, R4 ;  /* 0x0000543214087816 */ /* 0x000fe40000000004 */
[----:B------:R-:W-:Y:S02]  /*ac10*/  LOP3.LUT R20, R6, 0xffff0000, RZ, 0xc0, !PT ;  /* 0xffff000006147812 */ /* 0x000fe400078ec0ff */
[----:B------:R-:W-:Y:S01]  /*ac20*/  PRMT R9, R68, 0x5432, R3 ;  /* 0x0000543244097816 */ /* 0x000fe20000000003 */
[----:B--2---:R-:W1:Y:S02]  /*ac30*/  LDS.128 R12, [R90+0x4800] ;  /* 0x004800005a0c7984 */ /* 0x004e640000000c00 */
[C---:B-1----:R-:W-:Y:S01]  /*ac40*/  LOP3.LUT R7, R14.reuse, 0xffff0000, RZ, 0xc0, !PT ;  /* 0xffff00000e077812 */ /* 0x042fe200078ec0ff */
[C---:B------:R-:W-:Y:S01]  /*ac50*/  IMAD.U32 R10, R15.reuse, 0x10000, RZ ;  /* 0x000100000f0a7824 */ /* 0x040fe200078e00ff */
[----:B------:R-:W-:Y:S01]  /*ac60*/  LOP3.LUT R2, R15, 0xffff0000, RZ, 0xc0, !PT ;  /* 0xffff00000f027812 */ /* 0x000fe200078ec0ff */
[----:B------:R-:W-:Y:S01]  /*ac70*/  IMAD.U32 R11, R14, 0x10000, RZ ;  /* 0x000100000e0b7824 */ /* 0x000fe200078e00ff */
[----:B------:R-:W-:Y:S01]  /*ac80*/  SHF.L.U32 R5, R12, 0x10, RZ ;  /* 0x000000100c057819 */ /* 0x000fe200000006ff */
[----:B------:R-:W-:Y:S01]  /*ac90*/  IMAD.U32 R15, R0, 0x10000, RZ ;  /* 0x00010000000f7824 */ /* 0x000fe200078e00ff */
[----:B------:R-:W-:Y:S01]  /*aca0*/  LOP3.LUT R4, R12, 0xffff0000, RZ, 0xc0, !PT ;  /* 0xffff00000c047812 */ /* 0x000fe200078ec0ff */
[----:B------:R-:W-:Y:S01]  /*acb0*/  IMAD.U32 R14, R6, 0x10000, RZ ;  /* 0x00010000060e7824 */ /* 0x000fe200078e00ff */
[----:B------:R-:W-:Y:S01]  /*acc0*/  SHF.L.U32 R3, R13, 0x10, RZ ;  /* 0x000000100d037819 */ /* 0x000fe200000006ff */
[----:B------:R-:W-:Y:S01]  /*acd0*/  FMUL.FTZ R12, R7, R15 ;  /* 0x0000000f070c7220 */ /* 0x000fe20000410000 */
[----:B------:R-:W-:Y:S01]  /*ace0*/  LOP3.LUT R0, R13, 0xffff0000, RZ, 0xc0, !PT ;  /* 0xffff00000d007812 */ /* 0x000fe200078ec0ff */
[----:B------:R-:W-:-:S02]  /*acf0*/  FMUL.FTZ R7, R7, R14 ;  /* 0x0000000e07077220 */ /* 0x000fc40000410000 */
[C---:B------:R-:W-:Y:S02]  /*ad00*/  FMUL.FTZ R6, R2.reuse, R21 ;  /* 0x0000001502067220 */ /* 0x040fe40000410000 */
[----:B------:R-:W-:Y:S01]  /*ad10*/  FFMA.FTZ R13, R11, R14, -R12 ;  /* 0x0000000e0b0d7223 */ /* 0x000fe2000001080c */
[----:B------:R-:W-:Y:S01]  /*ad20*/  SHF.L.U32 R14, R9, 0x10, RZ ;  /* 0x00000010090e7819 */ /* 0x000fe200000006ff */
[----:B------:R-:W-:Y:S01]  /*ad30*/  FFMA.FTZ R12, R11, R15, R7 ;  /* 0x0000000f0b0c7223 */ /* 0x000fe20000010007 */
[----:B------:R-:W-:Y:S01]  /*ad40*/  LOP3.LUT R9, R9, 0xffff0000, RZ, 0xc0, !PT ;  /* 0xffff000009097812 */ /* 0x000fe200078ec0ff */
[-C--:B------:R-:W-:Y:S02]  /*ad50*/  FMUL.FTZ R2, R2, R20.reuse ;  /* 0x0000001402027220 */ /* 0x080fe40000410000 */
[----:B------:R-:W-:Y:S01]  /*ad60*/  FFMA.FTZ R11, R10, R20, -R6 ;  /* 0x000000140a0b7223 */ /* 0x000fe20000010806 */
[C---:B------:R-:W-:Y:S01]  /*ad70*/  LOP3.LUT R20, R8.reuse, 0xffff0000, RZ, 0xc0, !PT ;  /* 0xffff000008147812 */ /* 0x040fe200078ec0ff */
[----:B------:R-:W-:-:S02]  /*ad80*/  IMAD.U32 R15, R8, 0x10000, RZ ;  /* 0x00010000080f7824 */ /* 0x000fc400078e00ff */
[----:B------:R-:W-:Y:S02]  /*ad90*/  FFMA.FTZ R7, R10, R21, R2 ;  /* 0x000000150a077223 */ /* 0x000fe40000010002 */
[----:B------:R-:W-:Y:S02]  /*ada0*/  FMUL.FTZ R6, R4, R15 ;  /* 0x0000000f04067220 */ /* 0x000fe40000410000 */
[----:B------:R-:W-:Y:S01]  /*adb0*/  FMUL.FTZ R2, R0, R20 ;  /* 0x0000001400027220 */ /* 0x000fe20000410000 */
[----:B------:R-:W-:Y:S01]  /*adc0*/  F2FP.BF16.PACK_AB R7, R7, R11 ;  /* 0x0000000b0707723e */ /* 0x000fe200000010ff */
[-C--:B------:R-:W-:Y:S02]  /*add0*/  FMUL.FTZ R4, R4, R14.reuse ;  /* 0x0000000e04047220 */ /* 0x080fe40000410000 */
[----:B------:R-:W-:Y:S02]  /*ade0*/  FMUL.FTZ R0, R0, R9 ;  /* 0x0000000900007220 */ /* 0x000fe40000410000 */
[C---:B------:R-:W-:Y:S01]  /*adf0*/  FFMA.FTZ R8, R5.reuse, R14, -R6 ;  /* 0x0000000e05087223 */ /* 0x040fe20000010806 */
[----:B------:R-:W-:Y:S01]  /*ae00*/  F2FP.BF16.PACK_AB R6, R12, R13 ;  /* 0x0000000d0c06723e */ /* 0x000fe200000010ff */
[----:B------:R-:W-:-:S02]  /*ae10*/  FFMA.FTZ R4, R5, R15, R4 ;  /* 0x0000000f05047223 */ /* 0x000fc40000010004 */
[C---:B------:R-:W-:Y:S02]  /*ae20*/  FFMA.FTZ R2, R3.reuse, R9, -R2 ;  /* 0x0000000903027223 */ /* 0x040fe40000010802 */
[----:B------:R-:W-:Y:S01]  /*ae30*/  FFMA.FTZ R0, R3, R20, R0 ;  /* 0x0000001403007223 */ /* 0x000fe20000010000 */
[----:B------:R-:W-:-:S04]  /*ae40*/  F2FP.BF16.PACK_AB R4, R4, R8 ;  /* 0x000000080404723e */ /* 0x000fc800000010ff */
[----:B------:R-:W-:-:S05]  /*ae50*/  F2FP.BF16.PACK_AB R5, R0, R2 ;  /* 0x000000020005723e */ /* 0x000fca00000010ff */
[----:B------:R1:W-:Y:S02]  /*ae60*/  STS.128 [R90+0x4800], R4 ;  /* 0x004800045a007388 */ /* 0x0003e40000000c00 */
.L_x_773:
[----:B------:R-:W-:Y:S05]  /*ae70*/  BSYNC B0 ;  /* 0x0000000000007941 */ /* 0x000fea0003800000 */
.L_x_772:
[----:B------:R-:W-:Y:S01]  /*ae80*/  ISETP.GE.AND P0, PT, R30, c[0x0][0x27c], PT ;  /* 0x00009f001e007a0c */ /* 0x000fe20003f06270 */
[----:B------:R-:W-:-:S12]  /*ae90*/  BSSY B0, `(.L_x_774) ;  /* 0x0000031000007945 */ /* 0x000fd80003800000 */
[----:B------:R-:W-:Y:S05]  /*aea0*/  @P0 BRA `(.L_x_775) ;  /* 0x000002f000000947 */ /* 0x000fea0003800000 */
[----:B------:R-:W2:Y:S01]  /*aeb0*/  LDL R20, [R1+0x14] ;  /* 0x0000140001147983 */ /* 0x000ea20000100800 */
[--C-:B------:R-:W-:Y:S02]  /*aec0*/  SHF.R.U64 R0, R16, 0x10, R17.reuse ;  /* 0x0000001010007819 */ /* 0x100fe40000001211 */
[----:B------:R-:W-:Y:S02]  /*aed0*/  SHF.R.U32.HI R2, RZ, 0x10, R17 ;  /* 0x00000010ff027819 */ /* 0x000fe40000011611 */
[----:B------:R-:W-:Y:S02]  /*aee0*/  SHF.R.U32.HI R9, RZ, 0x10, R19 ;  /* 0x00000010ff097819 */ /* 0x000fe40000011613 */
[C---:B------:R-:W-:Y:S02]  /*aef0*/  PRMT R11, R72.reuse, 0x5432, R0 ;  /* 0x00005432480b7816 */ /* 0x040fe40000000000 */
[----:B------:R-:W-:Y:S02]  /*af00*/  PRMT R8, R72, 0x5410, R2 ;  /* 0x0000541048087816 */ /* 0x000fe40000000002 */
[----:B------:R-:W-:-:S02]  /*af10*/  PRMT R0, R69, 0x5410, R9 ;  /* 0x0000541045007816 */ /* 0x000fc40000000009 */
[----:B------:R-:W-:Y:S01]  /*af20*/  SHF.R.U64 R3, R18, 0x10, R19 ;  /* 0x0000001012037819 */ /* 0x000fe20000001213 */
[----:B------:R-:W-:Y:S01]  /*af30*/  IMAD.U32 R14, R8, 0x10000, RZ ;  /* 0x00010000080e7824 */ /* 0x000fe200078e00ff */
[C---:B------:R-:W-:Y:S01]  /*af40*/  LOP3.LUT R17, R0.reuse, 0xffff0000, RZ, 0xc0, !PT ;  /* 0xffff000000117812 */ /* 0x040fe200078ec0ff */
[----:B------:R-:W-:Y:S01]  /*af50*/  IMAD.U32 R15, R0, 0x10000, RZ ;  /* 0x00010000000f7824 */ /* 0x000fe200078e00ff */
[----:B------:R-:W-:Y:S02]  /*af60*/  PRMT R10, R69, 0x5432, R3 ;  /* 0x00005432450a7816 */ /* 0x000fe40000000003 */
[----:B------:R-:W-:Y:S01]  /*af70*/  LOP3.LUT R16, R8, 0xffff0000, RZ, 0xc0, !PT ;  /* 0xffff000008107812 */ /* 0x000fe200078ec0ff */
[----:B-12---:R-:W1:Y:S02]  /*af80*/  LDS.128 R4, [R20+0x4800] ;  /* 0x0048000014047984 */ /* 0x006e640000000c00 */
[C---:B-1----:R-:W-:Y:S01]  /*af90*/  LOP3.LUT R9, R6.reuse, 0xffff0000, RZ, 0xc0, !PT ;  /* 0xffff000006097812 */ /* 0x042fe200078ec0ff */
[C---:B------:R-:W-:Y:S01]  /*afa0*/  IMAD.U32 R12, R7.reuse, 0x10000, RZ ;  /* 0x00010000070c7824 */ /* 0x040fe200078e00ff */
[----:B------:R-:W-:Y:S01]  /*afb0*/  LOP3.LUT R2, R7, 0xffff0000, RZ, 0xc0, !PT ;  /* 0xffff000007027812 */ /* 0x000fe200078ec0ff */
[----:B------:R-:W-:Y:S01]  /*afc0*/  IMAD.U32 R13, R6, 0x10000, RZ ;  /* 0x00010000060d7824 */ /* 0x000fe200078e00ff */
[C---:B------:R-:W-:Y:S01]  /*afd0*/  SHF.L.U32 R6, R4.reuse, 0x10, RZ ;  /* 0x0000001004067819 */ /* 0x040fe200000006ff */
[----:B------:R-:W-:Y:S01]  /*afe0*/  FMUL.FTZ R7, R9, R14 ;  /* 0x0000000e09077220 */ /* 0x000fe20000410000 */
[----:B------:R-:W-:Y:S01]  /*aff0*/  SHF.L.U32 R3, R5, 0x10, RZ ;  /* 0x0000001005037819 */ /* 0x000fe200000006ff */
[-C--:B------:R-:W-:Y:S01]  /*b000*/  FMUL.FTZ R8, R9, R15.reuse ;  /* 0x0000000f09087220 */ /* 0x080fe20000410000 */
[----:B------:R-:W-:Y:S01]  /*b010*/  LOP3.LUT R0, R5, 0xffff0000, RZ, 0xc0, !PT ;  /* 0xffff000005007812 */ /* 0x000fe200078ec0ff */
[----:B------:R-:W-:Y:S01]  /*b020*/  FFMA.FTZ R9, R13, R15, R7 ;  /* 0x0000000f0d097223 */ /* 0x000fe20000010007 */
[----:B------:R-:W-:Y:S01]  /*b030*/  LOP3.LUT R4, R4, 0xffff0000, RZ, 0xc0, !PT ;  /* 0xffff000004047812 */ /* 0x000fe200078ec0ff */
[----:B------:R-:W-:-:S02]  /*b040*/  FMUL.FTZ R5, R2, R17 ;  /* 0x0000001102057220 */ /* 0x000fc40000410000 */
[----:B------:R-:W-:Y:S01]  /*b050*/  FFMA.FTZ R14, R13, R14, -R8 ;  /* 0x0000000e0d0e7223 */ /* 0x000fe20000010808 */
[C---:B------:R-:W-:Y:S01]  /*b060*/  SHF.L.U32 R13, R11.reuse, 0x10, RZ ;  /* 0x000000100b0d7819 */ /* 0x040fe200000006ff */
[C---:B------:R-:W-:Y:S01]  /*b070*/  IMAD.U32 R15, R10.reuse, 0x10000, RZ ;  /* 0x000100000a0f7824 */ /* 0x040fe200078e00ff */
[----:B------:R-:W-:Y:S01]  /*b080*/  LOP3.LUT R10, R10, 0xffff0000, RZ, 0xc0, !PT ;  /* 0xffff00000a0a7812 */ /* 0x000fe200078ec0ff */
[-C--:B------:R-:W-:Y:S01]  /*b090*/  FMUL.FTZ R2, R2, R16.reuse ;  /* 0x0000001002027220 */ /* 0x080fe20000410000 */
[----:B------:R-:W-:Y:S01]  /*b0a0*/  LOP3.LUT R11, R11, 0xffff0000, RZ, 0xc0, !PT ;  /* 0xffff00000b0b7812 */ /* 0x000fe200078ec0ff */
[C---:B------:R-:W-:Y:S02]  /*b0b0*/  FFMA.FTZ R8, R12.reuse, R16, -R5 ;  /* 0x000000100c087223 */ /* 0x040fe40000010805 */
[----:B------:R-:W-:Y:S02]  /*b0c0*/  FFMA.FTZ R7, R12, R17, R2 ;  /* 0x000000110c077223 */ /* 0x000fe40000010002 */
[----:B------:R-:W-:-:S02]  /*b0d0*/  FMUL.FTZ R5, R4, R15 ;  /* 0x0000000f04057220 */ /* 0x000fc40000410000 */
[----:B------:R-:W-:Y:S01]  /*b0e0*/  FMUL.FTZ R4, R4, R13 ;  /* 0x0000000d04047220 */ /* 0x000fe20000410000 */
[----:B------:R-:W-:Y:S01]  /*b0f0*/  F2FP.BF16.PACK_AB R7, R7, R8 ;  /* 0x000000080707723e */ /* 0x000fe200000010ff */
[C---:B------:R-:W-:Y:S02]  /*b100*/  FMUL.FTZ R2, R0.reuse, R10 ;  /* 0x0000000a00027220 */ /* 0x040fe40000410000 */
[----:B------:R-:W-:Y:S02]  /*b110*/  FMUL.FTZ R0, R0, R11 ;  /* 0x0000000b00007220 */ /* 0x000fe40000410000 */
[C---:B------:R-:W-:Y:S02]  /*b120*/  FFMA.FTZ R5, R6.reuse, R13, -R5 ;  /* 0x0000000d06057223 */ /* 0x040fe40000010805 */
[----:B------:R-:W-:Y:S01]  /*b130*/  FFMA.FTZ R4, R6, R15, R4 ;  /* 0x0000000f06047223 */ /* 0x000fe20000010004 */
[----:B------:R-:W-:Y:S01]  /*b140*/  F2FP.BF16.PACK_AB R6, R9, R14 ;  /* 0x0000000e0906723e */ /* 0x000fe200000010ff */
[----:B------:R-:W-:-:S02]  /*b150*/  FFMA.FTZ R2, R3, R11, -R2 ;  /* 0x0000000b03027223 */ /* 0x000fc40000010802 */
[----:B------:R-:W-:Y:S01]  /*b160*/  FFMA.FTZ R0, R3, R10, R0 ;  /* 0x0000000a03007223 */ /* 0x000fe20000010000 */
[----:B------:R-:W-:-:S04]  /*b170*/  F2FP.BF16.PACK_AB R4, R4, R5 ;  /* 0x000000050404723e */ /* 0x000fc800000010ff */
[----:B------:R-:W-:-:S05]  /*b180*/  F2FP.BF16.PACK_AB R5, R0, R2 ;  /* 0x000000020005723e */ /* 0x000fca00000010ff */
[----:B------:R1:W-:Y:S02]  /*b190*/  STS.128 [R20+0x4800], R4 ;  /* 0x0048000414007388 */ /* 0x0003e40000000c00 */
.L_x_775:
[----:B------:R-:W-:Y:S05]  /*b1a0*/  BSYNC B0 ;  /* 0x0000000000007941 */ /* 0x000fea0003800000 */
.L_x_774:
        /* <DEDUP_REMOVED lines=50> */
.L_x_777:
[----:B------:R-:W-:Y:S05]  /*b4d0*/  BSYNC B0 ;  /* 0x0000000000007941 */ /* 0x000fea0003800000 */
.L_x_776:
[----:B------:R-:W-:Y:S01]  /*b4e0*/  ISETP.GE.AND P0, PT, R29, c[0x0][0x27c], PT ;  /* 0x00009f001d007a0c */ /* 0x000fe20003f06270 */
[----:B------:R-:W-:-:S12]  /*b4f0*/  BSSY B0, `(.L_x_778) ;  /* 0x0000031000007945 */ /* 0x000fd80003800000 */
[----:B------:R-:W-:Y:S05]  /*b500*/  @P0 BRA `(.L_x_779) ;  /* 0x000002f000000947 */ /* 0x000fea0003800000 */
[----:B-1----:R-:W2:Y:S01]  /*b510*/  LDL R18, [R1+0x14] ;  /* 0x0000140001127983 */ /* 0x002ea20000100800 */
        /* <DEDUP_REMOVED lines=12> */
[----:B--2---:R-:W1:Y:S02]  /*b5e0*/  LDS.128 R4, [R18+0x6800] ;  /* 0x0068000012047984 */ /* 0x004e640000000c00 */
        /* <DEDUP_REMOVED lines=33> */
.L_x_779:
[----:B------:R-:W-:Y:S05]  /*b800*/  BSYNC B0 ;  /* 0x0000000000007941 */ /* 0x000fea0003800000 */
.L_x_778:
        /* <DEDUP_REMOVED lines=50> */
.L_x_781:
[----:B------:R-:W-:Y:S05]  /*bb30*/  BSYNC B0 ;  /* 0x0000000000007941 */ /* 0x000fea0003800000 */
.L_x_780:
[----:B------:R-:W-:-:S13]  /*bb40*/  ISETP.GE.AND P0, PT, R28, c[0x0][0x27c], PT ;  /* 0x00009f001c007a0c */ /* 0x000fda0003f06270 */
        /* <DEDUP_REMOVED lines=48> */
.L_x_771:
[----:B------:R-:W-:Y:S05]  /*be50*/  BSYNC B1 ;  /* 0x0000000000017941 */ /* 0x000fea0003800000 */
.L_x_770:
[----:B------:R-:W-:-:S04]  /*be60*/  LEA.HI R0, R89, R89, RZ, 0x1 ;  /* 0x0000005959007211 */ /* 0x000fc800078f08ff */
[----:B------:R-:W-:-:S04]  /*be70*/  SHF.R.S32.HI R0, RZ, 0x1, R0 ;  /* 0x00000001ff007819 */ /* 0x000fc80000011400 */
[----:B------:R-:W-:-:S04]  /*be80*/  IADD3 R0, R0, 0x40, RZ ;  /* 0x0000004000007810 */ /* 0x000fc80007ffe0ff */
[----:B------:R-:W-:-:S13]  /*be90*/  ISETP.GE.AND P0, PT, R0, R31, PT ;  /* 0x0000001f0000720c */ /* 0x000fda0003f06270 */
[----:B------:R-:W-:Y:S05]  /*bea0*/  @P0 BRA `(.L_x_782) ;  /* 0x0000498000000947 */ /* 0x000fea0003800000 */
        /* <DEDUP_REMOVED lines=50> */
.L_x_784:
[----:B------:R-:W-:Y:S05]  /*c1d0*/  BSYNC B0 ;  /* 0x0000000000007941 */ /* 0x000fea0003800000 */
.L_x_783:
        /* <DEDUP_REMOVED lines=50> */
.L_x_786:
[----:B------:R-:W-:Y:S05]  /*c500*/  BSYNC B0 ;  /* 0x0000000000007941 */ /* 0x000fea0003800000 */
.L_x_785:
        /* <DEDUP_REMOVED lines=50> */
.L_x_788:
[----:B------:R-:W-:Y:S05]  /*c830*/  BSYNC B0 ;  /* 0x0000000000007941 */ /* 0x000fea0003800000 */
.L_x_787:
        /* <DEDUP_REMOVED lines=50> */
.L_x_790:
[----:B------:R-:W-:Y:S05]  /*cb60*/  BSYNC B0 ;  /* 0x0000000000007941 */ /* 0x000fea0003800000 */
.L_x_789:
        /* <DEDUP_REMOVED lines=50> */
.L_x_792:
[----:B------:R-:W-:Y:S05]  /*ce90*/  BSYNC B0 ;  /* 0x0000000000007941 */ /* 0x000fea0003800000 */
.L_x_791:
        /* <DEDUP_REMOVED lines=50> */
.L_x_765:
[----:B------:R1:W5:Y:S04]  /*d1c0*/  LDL R28, [R1+0x78] ;  /* 0x00007800011c7983 */ /* 0x0003680000100800 */
[----:B------:R1:W5:Y:S01]  /*d1d0*/  LDL R26, [R1+0x74] ;  /* 0x00007400011a7983 */ /* 0x0003620000100800 */
[----:B------:R-:W-:Y:S01]  /*d1e0*/  @P5 IMAD.HI.U32 R3, R0, c[0x0][0x2c8], RZ ;  /* 0x0000b20000035a27 */ /* 0x000fe200078e00ff */
[----:B------:R-:W-:Y:S01]  /*d1f0*/  MOV R5, R7 ;  /* 0x0000000700057202 */ /* 0x000fe20000000f00 */
[----:B------:R-:W-:Y:S01]  /*d200*/  BSSY B0, `(.L_x_793) ;  /* 0x0000045000007945 */ /* 0x000fe20003800000 */
[----:B------:R-:W-:Y:S01]  /*d210*/  MOV R7, R6 ;  /* 0x0000000600077202 */ /* 0x000fe20000000f00 */
[----:B------:R-:W-:Y:S01]  /*d220*/  IMAD.MOV.U32 R6, RZ, RZ, R2 ;  /* 0x000000ffff067224 */ /* 0x000fe200078e0002 */
[----:B------:R-:W-:Y:S01]  /*d230*/  @P5 SHF.R.U32.HI R0, RZ, c[0x0][0x2cc], R3 ;  /* 0x0000b300ff005a19 */ /* 0x000fe20000011603 */
[----:B------:R-:W-:Y:S01]  /*d240*/  CS2R R70, SRZ ;  /* 0x0000000000467805 */ /* 0x000fe2000001ff00 */
[----:B------:R-:W-:Y:S01]  /*d250*/  CS2R R42, SRZ ;  /* 0x00000000002a7805 */ /* 0x000fe2000001ff00 */
[----:B------:R-:W-:Y:S01]  /*d260*/  CS2R R40, SRZ ;  /* 0x0000000000287805 */ /* 0x000fe2000001ff00 */
[----:B------:R-:W-:Y:S01]  /*d270*/  SHF.R.S32.HI R3, RZ, 0x1f, R0 ;  /* 0x0000001fff037819 */ /* 0x000fe20000011400 */
[----:B------:R-:W-:Y:S01]  /*d280*/  IMAD.WIDE.U32 R4, R0, c[0x0][0x280], R4 ;  /* 0x0000a00000047a25 */ /* 0x000fe200078e0004 */
[----:B------:R-:W-:Y:S01]  /*d290*/  CS2R R34, SRZ ;  /* 0x0000000000227805 */ /* 0x000fe2000001ff00 */
[----:B------:R-:W-:Y:S01]  /*d2a0*/  CS2R R32, SRZ ;  /* 0x0000000000207805 */ /* 0x000fe2000001ff00 */
[----:B------:R-:W-:Y:S01]  /*d2b0*/  CS2R R10, SRZ ;  /* 0x00000000000a7805 */ /* 0x000fe2000001ff00 */
[C---:B------:R-:W-:Y:S01]  /*d2c0*/  IMAD R9, R3.reuse, c[0x0][0x280], RZ ;  /* 0x0000a00003097a24 */ /* 0x040fe200078e02ff */
[----:B------:R-:W-:Y:S01]  /*d2d0*/  LEA R21, P1, R4, c[0x0][0x270], 0x1 ;  /* 0x00009c0004157a11 */ /* 0x000fe200078208ff */
[----:B------:R-:W-:Y:S01]  /*d2e0*/  IMAD R8, R3, c[0x0][0x290], RZ ;  /* 0x0000a40003087a24 */ /* 0x000fe200078e02ff */
[----:B------:R-:W-:Y:S01]  /*d2f0*/  CS2R R46, SRZ ;  /* 0x00000000002e7805 */ /* 0x000fe2000001ff00 */
[C---:B------:R-:W-:Y:S01]  /*d300*/  IMAD.WIDE.U32 R2, R0.reuse, c[0x0][0x290], R6 ;  /* 0x0000a40000027a25 */ /* 0x040fe200078e0006 */
[----:B------:R-:W-:Y:S01]  /*d310*/  CS2R R44, SRZ ;  /* 0x00000000002c7805 */ /* 0x000fe2000001ff00 */
[----:B------:R1:W2:Y:S01]  /*d320*/  SHFL.IDX PT, R12, R21, RZ, 0x1e1f ;  /* 0x001e1fff150c7589 */ /* 0x0002a200000e0000 */
[----:B------:R-:W-:Y:S01]  /*d330*/  CS2R R38, SRZ ;  /* 0x0000000000267805 */ /* 0x000fe2000001ff00 */
[----:B------:R-:W-:Y:S01]  /*d340*/  IMAD R6, R0, c[0x0][0x284], R9 ;  /* 0x0000a10000067a24 */ /* 0x000fe200078e0209 */
[----:B------:R-:W-:Y:S01]  /*d350*/  LEA R22, P0, R2, c[0x0][0x288], 0x1 ;  /* 0x0000a20002167a11 */ /* 0x000fe200078008ff */
[----:B------:R-:W-:Y:S01]  /*d360*/  IMAD R0, R0, c[0x0][0x294], R8 ;  /* 0x0000a50000007a24 */ /* 0x000fe200078e0208 */
[----:B------:R-:W-:Y:S01]  /*d370*/  CS2R R36, SRZ ;  /* 0x0000000000247805 */ /* 0x000fe2000001ff00 */
[----:B------:R-:W-:Y:S01]  /*d380*/  CS2R R8, SRZ ;  /* 0x0000000000087805 */ /* 0x000fe2000001ff00 */
[----:B------:R-:W-:Y:S01]  /*d390*/  IADD3 R6, R5, R6, RZ ;  /* 0x0000000605067210 */ /* 0x000fe20007ffe0ff */
[----:B------:R-:W-:-:S03]  /*d3a0*/  IMAD.IADD R0, R3, 0x1, R0 ;  /* 0x0000000103007824 */ /* 0x000fc600078e0200 */
[----:B------:R-:W-:Y:S02]  /*d3b0*/  LEA.HI.X R19, R4, c[0x0][0x274], R6, 0x1, P1 ;  /* 0x00009d0004137a11 */ /* 0x000fe400008f0c06 */
[----:B------:R-:W-:Y:S01]  /*d3c0*/  LEA.HI.X R18, R2, c[0x0][0x28c], R0, 0x1, P0 ;  /* 0x0000a30002127a11 */ /* 0x000fe200000f0c00 */
[----:B------:R-:W-:Y:S01]  /*d3d0*/  CS2R R6, SRZ ;  /* 0x0000000000067805 */ /* 0x000fe2000001ff00 */
[----:B------:R-:W-:Y:S01]  /*d3e0*/  ISETP.GE.AND P0, PT, R20, R31, PT ;  /* 0x0000001f1400720c */ /* 0x000fe20003f06270 */
[----:B------:R1:W3:Y:S01]  /*d3f0*/  SHFL.IDX PT, R2, R22, RZ, 0x1e1f ;  /* 0x001e1fff16027589 */ /* 0x0002e200000e0000 */
[----:B------:R-:W-:-:S03]  /*d400*/  CS2R R4, SRZ ;  /* 0x0000000000047805 */ /* 0x000fc6000001ff00 */
[----:B------:R1:W4:Y:S04]  /*d410*/  SHFL.IDX PT, R13, R19, RZ, 0x1e1f ;  /* 0x001e1fff130d7589 */ /* 0x00032800000e0000 */
[----:B------:R1:W1:Y:S04]  /*d420*/  SHFL.IDX PT, R3, R18, RZ, 0x1e1f ;  /* 0x001e1fff12037589 */ /* 0x00026800000e0000 */
[----:B------:R-:W-:Y:S05]  /*d430*/  @P0 BRA `(.L_x_794) ;  /* 0x0000021000000947 */ /* 0x000fea0003800000 */
[----:B--2---:R-:W-:Y:S01]  /*d440*/  ISETP.GE.AND P1, PT, R110, c[0x0][0x27c], PT ;  /* 0x00009f006e007a0c */ /* 0x004fe20003f26270 */
[----:B------:R-:W-:Y:S01]  /*d450*/  CS2R R34, SRZ ;  /* 0x0000000000227805 */ /* 0x000fe2000001ff00 */
[----:B------:R-:W-:Y:S01]  /*d460*/  CS2R R32, SRZ ;  /* 0x0000000000207805 */ /* 0x000fe2000001ff00 */
[----:B------:R-:W-:Y:S01]  /*d470*/  CS2R R38, SRZ ;  /* 0x0000000000267805 */ /* 0x000fe2000001ff00 */
[----:B------:R-:W-:-:S09]  /*d480*/  CS2R R36, SRZ ;  /* 0x0000000000247805 */ /* 0x000fd2000001ff00 */
[C---:B------:R-:W-:Y:S01]  /*d490*/  @!P1 IMAD.SHL.U32 R0, R110.reuse, 0x2, RZ ;  /* 0x000000026e009824 */ /* 0x040fe200078e00ff */
[----:B------:R-:W-:-:S04]  /*d4a0*/  @!P1 SHF.L.U64.HI R4, R110, 0x1, R111 ;  /* 0x000000016e049819 */ /* 0x000fc8000001026f */
[----:B------:R-:W-:-:S04]  /*d4b0*/  @!P1 IADD3 R16, P0, R12, R0, RZ ;  /* 0x000000000c109210 */ /* 0x000fc80007f1e0ff */
[----:B----4-:R-:W-:Y:S02]  /*d4c0*/  @!P1 IADD3.X R17, R13, R4, RZ, P0, !PT ;  /* 0x000000040d119210 */ /* 0x010fe400007fe4ff */
[----:B---3--:R-:W-:-:S05]  /*d4d0*/  @!P1 IADD3 R14, P0, R2, R0, RZ ;  /* 0x00000000020e9210 */ /* 0x008fca0007f1e0ff */
[----:B-1----:R-:W-:Y:S01]  /*d4e0*/  @!P1 IMAD.X R15, R3, 0x1, R4, P0 ;  /* 0x00000001030f9824 */ /* 0x002fe200000e0604 */
[----:B------:R-:W-:-:S13]  /*d4f0*/  ISETP.GE.AND P0, PT, R152, c[0x0][0x27c], PT ;  /* 0x00009f0098007a0c */ /* 0x000fda0003f06270 */
[----:B-----5:R-:W-:-:S05]  /*d500*/  @!P0 SHF.L.U32 R0, R28, 0x3, RZ ;  /* 0x000000031c008819 */ /* 0x020fca00000006ff */
[----:B------:R-:W-:-:S04]  /*d510*/  @!P0 IMAD.WIDE R6, R0, 0x2, R12 ;  /* 0x0000000200068825 */ /* 0x000fc800078e020c */
[----:B------:R-:W-:Y:S01]  /*d520*/  @!P0 IMAD.WIDE R4, R0, 0x2, R2 ;  /* 0x0000000200048825 */ /* 0x000fe200078e0202 */
[----:B------:R1:W5:Y:S04]  /*d530*/  @!P0 LD.E.128 R32, [R6.64] ;  /* 0x0000000606208980 */ /* 0x000368000c101d00 */
[----:B------:R2:W5:Y:S01]  /*d540*/  @!P0 LD.E.128 R36, [R4.64] ;  /* 0x0000000604248980 */ /* 0x000562000c101d00 */
[----:B------:R-:W-:Y:S01]  /*d550*/  ISETP.GE.AND P0, PT, R109, c[0x0][0x27c], PT ;  /* 0x00009f006d007a0c */ /* 0x000fe20003f06270 */
[----:B------:R-:W-:Y:S01]  /*d560*/  CS2R R42, SRZ ;  /* 0x00000000002a7805 */ /* 0x000fe2000001ff00 */
[----:B------:R-:W-:Y:S01]  /*d570*/  CS2R R40, SRZ ;  /* 0x0000000000287805 */ /* 0x000fe2000001ff00 */
[----:B------:R-:W-:-:S10]  /*d580*/  CS2R R46, SRZ ;  /* 0x00000000002e7805 */ /* 0x000fd4000001ff00 */
[----:B------:R-:W-:Y:S01]  /*d590*/  @!P0 IMAD.SHL.U32 R0, R26, 0x8, RZ ;  /* 0x000000081a008824 */ /* 0x000fe200078e00ff */
[----:B------:R-:W-:Y:S01]  /*d5a0*/  CS2R R44, SRZ ;  /* 0x00000000002c7805 */ /* 0x000fe2000001ff00 */
[----:B------:R-:W-:Y:S01]  /*d5b0*/  CS2R R10, SRZ ;  /* 0x00000000000a7805 */ /* 0x000fe2000001ff00 */
[----:B------:R-:W-:Y:S01]  /*d5c0*/  CS2R R8, SRZ ;  /* 0x0000000000087805 */ /* 0x000fe2000001ff00 */
[----:B------:R-:W-:Y:S01]  /*d5d0*/  @!P0 IMAD.WIDE R2, R0, 0x2, R2 ;  /* 0x0000000200028825 */ /* 0x000fe200078e0202 */
[----:B-1----:R-:W-:-:S04]  /*d5e0*/  CS2R R6, SRZ ;  /* 0x0000000000067805 */ /* 0x002fc8000001ff00 */
[----:B------:R1:W5:Y:S01]  /*d5f0*/  @!P0 LD.E.128 R44, [R2.64] ;  /* 0x00000006022c8980 */ /* 0x000362000c101d00 */
[----:B--2---:R-:W-:-:S03]  /*d600*/  @!P0 IMAD.WIDE R4, R0, 0x2, R12 ;  /* 0x0000000200048825 */ /* 0x004fc600078e020c */
[----:B------:R1:W5:Y:S04]  /*d610*/  @!P1 LD.E.128 R8, [R16.64] ;  /* 0x0000000610089980 */ /* 0x000368000c101d00 */
[----:B------:R2:W5:Y:S02]  /*d620*/  @!P0 LD.E.128 R40, [R4.64] ;  /* 0x0000000604288980 */ /* 0x000564000c101d00 */
[----:B--2---:R-:W-:-:S06]  /*d630*/  CS2R R4, SRZ ;  /* 0x0000000000047805 */ /* 0x004fcc000001ff00 */
[----:B------:R1:W5:Y:S02]  /*d640*/  @!P1 LD.E.128 R4, [R14.64] ;  /* 0x000000060e049980 */ /* 0x000364000c101d00 */
.L_x_794:
[----:B--2---:R-:W-:Y:S05]  /*d650*/  BSYNC B0 ;  /* 0x0000000000007941 */ /* 0x004fea0003800000 */
.L_x_793:
[----:B------:R-:W-:Y:S01]  /*d660*/  IADD3 R0, R20, 0x40, RZ ;  /* 0x0000004014007810 */ /* 0x000fe20007ffe0ff */
[----:B-1-3-5:R-:W-:Y:S01]  /*d670*/  IMAD.MOV.U32 R2, RZ, RZ, R40 ;  /* 0x000000ffff027224 */ /* 0x02afe200078e0028 */
[----:B------:R-:W-:Y:S01]  /*d680*/  MOV R14, R4 ;  /* 0x00000004000e7202 */ /* 0x000fe20000000f00 */
[----:B------:R-:W-:Y:S01]  /*d690*/  IMAD.MOV.U32 R12, RZ, RZ, R42 ;  /* 0x000000ffff0c7224 */ /* 0x000fe200078e002a */
[----:B------:R-:W-:Y:S01]  /*d6a0*/  ISETP.GE.AND P0, PT, R0, R31, PT ;  /* 0x0000001f0000720c */ /* 0x000fe20003f06270 */
[----:B------:R-:W-:Y:S01]  /*d6b0*/  IMAD.MOV.U32 R0, RZ, RZ, R41 ;  /* 0x000000ffff007224 */ /* 0x000fe200078e0029 */
[----:B----4-:R-:W1:Y:S01]  /*d6c0*/  SHFL.IDX PT, R13, R19, 0x1, 0x1e1f ;  /* 0x003e1f00130d7f89 */ /* 0x010e6200000e0000 */
        /* <DEDUP_REMOVED lines=23> */
[----:B------:R-:W-:Y:S01]  /*d840*/  PRMT R25, R12, 0x7610, R25 ;  /* 0x000076100c197816 */ /* 0x000fe20000000019 */
[----:B------:R-:W-:Y:S01]  /*d850*/  IMAD.MOV.U32 R3, RZ, RZ, R47 ;  /* 0x000000ffff037224 */ /* 0x000fe200078e002f */
[----:B------:R-:W-:Y:S01]  /*d860*/  MOV R12, R46 ;  /* 0x0000002e000c7202 */ /* 0x000fe20000000f00 */
        /* <DEDUP_REMOVED lines=12> */
[----:B------:R2:W3:Y:S01]  /*d930*/  SHFL.IDX PT, R2, R22, 0x1, 0x1e1f ;  /* 0x003e1f0016027f89 */ /* 0x0004e200000e0000 */
[----:B------:R-:W-:Y:S01]  /*d940*/  CS2R R66, SRZ ;  /* 0x0000000000427805 */ /* 0x000fe2000001ff00 */
[----:B------:R-:W-:Y:S01]  /*d950*/  CS2R R64, SRZ ;  /* 0x0000000000407805 */ /* 0x000fe2000001ff00 */
[----:B------:R-:W-:Y:S01]  /*d960*/  CS2R R62, SRZ ;  /* 0x00000000003e7805 */ /* 0x000fe2000001ff00 */
[----:B------:R4:W1:Y:S01]  /*d970*/  SHFL.IDX PT, R12, R21, 0x1, 0x1e1f ;  /* 0x003e1f00150c7f89 */ /* 0x00086200000e0000 */
[----:B------:R-:W-:Y:S01]  /*d980*/  CS2R R60, SRZ ;  /* 0x00000000003c7805 */ /* 0x000fe2000001ff00 */
[----:B------:R-:W-:Y:S01]  /*d990*/  CS2R R54, SRZ ;  /* 0x0000000000367805 */ /* 0x000fe2000001ff00 */
[----:B------:R-:W-:Y:S01]  /*d9a0*/  CS2R R52, SRZ ;  /* 0x0000000000347805 */ /* 0x000fe2000001ff00 */
[----:B------:R4:W1:Y:S01]  /*d9b0*/  SHFL.IDX PT, R3, R18, 0x1, 0x1e1f ;  /* 0x003e1f0012037f89 */ /* 0x00086200000e0000 */
[----:B--2---:R-:W-:Y:S01]  /*d9c0*/  PRMT R22, R0, 0x5410, R14 ;  /* 0x0000541000167816 */ /* 0x004fe2000000000e */
[----:B------:R-:W-:Y:S05]  /*d9d0*/  @P0 BRA `(.L_x_796) ;  /* 0x0000021000000947 */ /* 0x000fea0003800000 */
[----:B---3--:R-:W-:Y:S01]  /*d9e0*/  ISETP.GE.AND P1, PT, R110, c[0x0][0x27c], PT ;  /* 0x00009f006e007a0c */ /* 0x008fe20003f26270 */
[----:B------:R-:W-:Y:S01]  /*d9f0*/  CS2R R58, SRZ ;  /* 0x00000000003a7805 */ /* 0x000fe2000001ff00 */
[----:B------:R-:W-:Y:S01]  /*da00*/  CS2R R56, SRZ ;  /* 0x0000000000387805 */ /* 0x000fe2000001ff00 */
[----:B------:R-:W-:Y:S01]  /*da10*/  CS2R R62, SRZ ;  /* 0x00000000003e7805 */ /* 0x000fe2000001ff00 */
[----:B------:R-:W-:-:S09]  /*da20*/  CS2R R60, SRZ ;  /* 0x00000000003c7805 */ /* 0x000fd2000001ff00 */
[C---:B------:R-:W-:Y:S01]  /*da30*/  @!P1 IMAD.SHL.U32 R0, R110.reuse, 0x2, RZ ;  /* 0x000000026e009824 */ /* 0x040fe200078e00ff */
[----:B------:R-:W-:-:S04]  /*da40*/  @!P1 SHF.L.U64.HI R15, R110, 0x1, R111 ;  /* 0x000000016e0f9819 */ /* 0x000fc8000001026f */
[----:B-1----:R-:W-:-:S04]  /*da50*/  @!P1 IADD3 R16, P0, R12, R0, RZ ;  /* 0x000000000c109210 */ /* 0x002fc80007f1e0ff */
[----:B------:R-:W-:Y:S02]  /*da60*/  @!P1 IADD3.X R17, R13, R15, RZ, P0, !PT ;  /* 0x0000000f0d119210 */ /* 0x000fe400007fe4ff */
[----:B------:R-:W-:-:S05]  /*da70*/  @!P1 IADD3 R14, P0, R2, R0, RZ ;  /* 0x00000000020e9210 */ /* 0x000fca0007f1e0ff */
[----:B------:R-:W-:Y:S01]  /*da80*/  @!P1 IMAD.X R15, R3, 0x1, R15, P0 ;  /* 0x00000001030f9824 */ /* 0x000fe200000e060f */
[----:B------:R-:W-:-:S13]  /*da90*/  ISETP.GE.AND P0, PT, R152, c[0x0][0x27c], PT ;  /* 0x00009f0098007a0c */ /* 0x000fda0003f06270 */
[----:B------:R-:W-:-:S05]  /*daa0*/  @!P0 SHF.L.U32 R0, R28, 0x3, RZ ;  /* 0x000000031c008819 */ /* 0x000fca00000006ff */
[----:B----4-:R-:W-:-:S04]  /*dab0*/  @!P0 IMAD.WIDE R20, R0, 0x2, R12 ;  /* 0x0000000200148825 */ /* 0x010fc800078e020c */
[----:B------:R-:W-:Y:S01]  /*dac0*/  @!P0 IMAD.WIDE R18, R0, 0x2, R2 ;  /* 0x0000000200128825 */ /* 0x000fe200078e0202 */
[----:B------:R1:W5:Y:S04]  /*dad0*/  @!P0 LD.E.128 R56, [R20.64] ;  /* 0x0000000614388980 */ /* 0x000368000c101d00 */
[----:B------:R1:W5:Y:S01]  /*dae0*/  @!P0 LD.E.128 R60, [R18.64] ;  /* 0x00000006123c8980 */ /* 0x000362000c101d00 */
[----:B------:R-:W-:Y:S01]  /*daf0*/  ISETP.GE.AND P0, PT, R109, c[0x0][0x27c], PT ;  /* 0x00009f006d007a0c */ /* 0x000fe20003f06270 */
[----:B------:R-:W-:Y:S01]  /*db00*/  CS2R R70, SRZ ;  /* 0x0000000000467805 */ /* 0x000fe2000001ff00 */
[----:B------:R-:W-:Y:S01]  /*db10*/  CS2R R68, SRZ ;  /* 0x0000000000447805 */ /* 0x000fe2000001ff00 */
[----:B------:R-:W-:Y:S01]  /*db20*/  CS2R R66, SRZ ;  /* 0x0000000000427805 */ /* 0x000fe2000001ff00 */
[----:B------:R-:W-:Y:S01]  /*db30*/  CS2R R64, SRZ ;  /* 0x0000000000407805 */ /* 0x000fe2000001ff00 */
[----:B------:R-:W-:Y:S01]  /*db40*/  CS2R R50, SRZ ;  /* 0x0000000000327805 */ /* 0x000fe2000001ff00 */
[----:B------:R-:W-:Y:S01]  /*db50*/  CS2R R48, SRZ ;  /* 0x0000000000307805 */ /* 0x000fe2000001ff00 */
[----:B------:R-:W-:Y:S01]  /*db60*/  CS2R R54, SRZ ;  /* 0x0000000000367805 */ /* 0x000fe2000001ff00 */
[----:B------:R-:W-:-:S04]  /*db70*/  CS2R R52, SRZ ;  /* 0x0000000000347805 */ /* 0x000fc8000001ff00 */
[----:B------:R1:W5:Y:S01]  /*db80*/  @!P1 LD.E.128 R48, [R16.64] ;  /* 0x0000000610309980 */ /* 0x000362000c101d00 */
[----:B------:R-:W-:-:S03]  /*db90*/  @!P0 IMAD.SHL.U32 R0, R26, 0x8, RZ ;  /* 0x000000081a008824 */ /* 0x000fc600078e00ff */
[----:B------:R1:W5:Y:S01]  /*dba0*/  @!P1 LD.E.128 R52, [R14.64] ;  /* 0x000000060e349980 */ /* 0x000362000c101d00 */
[----:B------:R-:W-:-:S04]  /*dbb0*/  @!P0 IMAD.WIDE R12, R0, 0x2, R12 ;  /* 0x00000002000c8825 */ /* 0x000fc800078e020c */
[----:B------:R-:W-:Y:S01]  /*dbc0*/  @!P0 IMAD.WIDE R2, R0, 0x2, R2 ;  /* 0x0000000200028825 */ /* 0x000fe200078e0202 */
[----:B------:R1:W5:Y:S04]  /*dbd0*/  @!P0 LD.E.128 R68, [R12.64] ;  /* 0x000000060c448980 */ /* 0x000368000c101d00 */
[----:B------:R1:W5:Y:S02]  /*dbe0*/  @!P0 LD.E.128 R64, [R2.64] ;  /* 0x0000000602408980 */ /* 0x000364000c101d00 */
.L_x_796:
[----:B---3--:R-:W-:Y:S05]  /*dbf0*/  BSYNC B0 ;  /* 0x0000000000007941 */ /* 0x008fea0003800000 */
.L_x_795:
        /* <DEDUP_REMOVED lines=47> */
[----:B------:R1:W5:Y:S04]  /*def0*/  LDL R101, [R1+0x68] ;  /* 0x0000680001657983 */ /* 0x0003680000100800 */
[----:B------:R1:W5:Y:S04]  /*df00*/  LDL R100, [R1+0x6c] ;  /* 0x00006c0001647983 */ /* 0x0003680000100800 */
[----:B------:R1:W5:Y:S01]  /*df10*/  LDL R99, [R1+0x70] ;  /* 0x0000700001637983 */ /* 0x0003620000100800 */
[----:B------:R-:W-:Y:S01]  /*df20*/  ISETP.GE.AND P0, PT, R110, c[0x0][0x27c], PT ;  /* 0x00009f006e007a0c */ /* 0x000fe20003f06270 */
[----:B------:R-:W-:-:S12]  /*df30*/  BSSY B0, `(.L_x_799) ;  /* 0x000006a000007945 */ /* 0x000fd80003800000 */
[----:B------:R-:W-:Y:S05]  /*df40*/  @P0 BRA `(.L_x_800) ;  /* 0x0000068000000947 */ /* 0x000fea0003800000 */
[----:B------:R-:W2:Y:S01]  /*df50*/  LDL R102, [R1+0x8c] ;  /* 0x00008c0001667983 */ /* 0x000ea20000100800 */
[----:B------:R-:W-:Y:S01]  /*df60*/  IMAD.MOV.U32 R0, RZ, RZ, c[0x0][0x27c] ;  /* 0x00009f00ff007624 */ /* 0x000fe200078e00ff */
[--C-:B----4-:R-:W-:Y:S02]  /*df70*/  SHF.R.U64 R21, R8, 0x10, R9.reuse ;  /* 0x0000001008157819 */ /* 0x110fe40000001209 */
[----:B------:R-:W-:Y:S02]  /*df80*/  SHF.R.U32.HI R8, RZ, 0x10, R9 ;  /* 0x00000010ff087819 */ /* 0x000fe40000011609 */
[----:B------:R-:W-:Y:S02]  /*df90*/  LEA.HI R0, R0, R97, RZ, 0x1d ;  /* 0x0000006100007211 */ /* 0x000fe400078fe8ff */
[----:B------:R-:W-:Y:S02]  /*dfa0*/  SHF.R.U64 R9, R10, 0x10, R11 ;  /* 0x000000100a097819 */ /* 0x000fe4000000120b */
[----:B------:R-:W-:Y:S01]  /*dfb0*/  SHF.R.S32.HI R3, RZ, 0x1f, R0 ;  /* 0x0000001fff037819 */ /* 0x000fe20000011400 */
[----:B------:R-:W-:Y:S01]  /*dfc0*/  IMAD.SHL.U32 R2, R0, 0x8, RZ ;  /* 0x0000000800027824 */ /* 0x000fe200078e00ff */
[----:B------:R-:W-:-:S02]  /*dfd0*/  SHF.R.U64 R4, R4, 0x10, R5 ;  /* 0x0000001004047819 */ /* 0x000fc40000001205 */
[----:B------:R-:W-:Y:S02]  /*dfe0*/  LEA.HI R0, R3, R0, RZ, 0x2 ;  /* 0x0000000003007211 */ /* 0x000fe400078f10ff */
[----:B-----5:R-:W-:Y:S02]  /*dff0*/  LOP3.LUT R2, R101, 0x18, R2, 0xf8, !PT ;  /* 0x0000001865027812 */ /* 0x020fe400078ef802 */
[----:B------:R-:W-:Y:S01]  /*e000*/  SHF.R.U32.HI R3, RZ, 0x10, R11 ;  /* 0x00000010ff037819 */ /* 0x000fe2000001160b */
[----:B------:R-:W-:Y:S01]  /*e010*/  IMAD.SHL.U32 R0, R0, 0x400, RZ ;  /* 0x0000040000007824 */ /* 0x000fe200078e00ff */
[----:B------:R-:W-:Y:S02]  /*e020*/  LOP3.LUT R2, R2, R100, RZ, 0x3c, !PT ;  /* 0x0000006402027212 */ /* 0x000fe400078e3cff */
[----:B------:R-:W-:Y:S02]  /*e030*/  PRMT R28, R25, 0x5410, R9 ;  /* 0x00005410191c7816 */ /* 0x000fe40000000009 */
[----:B------:R-:W-:-:S02]  /*e040*/  LOP3.LUT R0, R0, 0x7ffff000, RZ, 0xc0, !PT ;  /* 0x7ffff00000007812 */ /* 0x000fc400078ec0ff */
[----:B------:R-:W-:Y:S02]  /*e050*/  PRMT R21, R24, 0x5432, R21 ;  /* 0x0000543218157816 */ /* 0x000fe40000000015 */
[----:B------:R-:W-:Y:S02]  /*e060*/  IADD3 R0, R2, R0, R99 ;  /* 0x0000000002007210 */ /* 0x000fe40007ffe063 */
[----:B------:R-:W-:Y:S02]  /*e070*/  SHF.R.U32.HI R2, RZ, 0x10, R5 ;  /* 0x00000010ff027819 */ /* 0x000fe40000011605 */
[--C-:B------:R-:W-:Y:S01]  /*e080*/  SHF.R.U64 R5, R6, 0x10, R7.reuse ;  /* 0x0000001006057819 */ /* 0x100fe20000001207 */
[----:B------:R-:W-:Y:S01]  /*e090*/  IMAD.SHL.U32 R30, R0, 0x2, RZ ;  /* 0x00000002001e7824 */ /* 0x000fe200078e00ff */
[----:B------:R-:W-:Y:S02]  /*e0a0*/  SHF.R.U32.HI R0, RZ, 0x10, R7 ;  /* 0x00000010ff007819 */ /* 0x000fe40000011607 */
[----:B------:R-:W-:-:S02]  /*e0b0*/  PRMT R20, R24, 0x5410, R8 ;  /* 0x0000541018147816 */ /* 0x000fc40000000008 */
[----:B------:R-:W3:Y:S01]  /*e0c0*/  LDS.128 R12, [R30+0x6080] ;  /* 0x006080001e0c7984 */ /* 0x000ee20000000c00 */
[C---:B------:R-:W-:Y:S02]  /*e0d0*/  PRMT R11, R22.reuse, 0x5432, R4 ;  /* 0x00005432160b7816 */ /* 0x040fe40000000004 */
[C---:B------:R-:W-:Y:S02]  /*e0e0*/  PRMT R26, R23.reuse, 0x5432, R5 ;  /* 0x00005432171a7816 */ /* 0x040fe40000000005 */
[----:B------:R-:W-:Y:S02]  /*e0f0*/  PRMT R25, R23, 0x5410, R0 ;  /* 0x0000541017197816 */ /* 0x000fe40000000000 */
[----:B------:R-:W-:Y:S02]  /*e100*/  PRMT R10, R22, 0x5410, R2 ;  /* 0x00005410160a7816 */ /* 0x000fe40000000002 */
[----:B------:R-:W-:Y:S01]  /*e110*/  PRMT R27, R27, 0x5410, R3 ;  /* 0x000054101b1b7816 */ /* 0x000fe20000000003 */
[----:B------:R-:W-:-:S02]  /*e120*/  IMAD.U32 R72, R25, 0x10000, RZ ;  /* 0x0001000019487824 */ /* 0x000fc400078e00ff */
[C---:B---3--:R-:W-:Y:S01]  /*e130*/  IMAD.U32 R8, R12.reuse, 0x10000, RZ ;  /* 0x000100000c087824 */ /* 0x048fe200078e00ff */
[----:B------:R-:W-:Y:S01]  /*e140*/  SHF.L.U32 R6, R13, 0x10, RZ ;  /* 0x000000100d067819 */ /* 0x000fe200000006ff */
[----:B------:R-:W-:Y:S01]  /*e150*/  IMAD.U32 R2, R15, 0x10000, RZ ;  /* 0x000100000f027824 */ /* 0x000fe200078e00ff */
[----:B------:R-:W-:Y:S02]  /*e160*/  LOP3.LUT R7, R12, 0xffff0000, RZ, 0xc0, !PT ;  /* 0xffff00000c077812 */ /* 0x000fe400078ec0ff */
[----:B------:R-:W-:Y:S01]  /*e170*/  LOP3.LUT R5, R13, 0xffff0000, RZ, 0xc0, !PT ;  /* 0xffff00000d057812 */ /* 0x000fe200078ec0ff */
[----:B------:R-:W-:Y:S01]  /*e180*/  IMAD.U32 R13, R21, 0x10000, RZ ;  /* 0x00010000150d7824 */ /* 0x000fe200078e00ff */
[C---:B------:R-:W-:Y:S02]  /*e190*/  SHF.L.U32 R4, R14.reuse, 0x10, RZ ;  /* 0x000000100e047819 */ /* 0x040fe400000006ff */
[----:B------:R-:W-:Y:S01]  /*e1a0*/  LOP3.LUT R3, R14, 0xffff0000, RZ, 0xc0, !PT ;  /* 0xffff00000e037812 */ /* 0x000fe200078ec0ff */
[----:B------:R-:W-:Y:S01]  /*e1b0*/  IMAD.U32 R14, R10, 0x10000, RZ ;  /* 0x000100000a0e7824 */ /* 0x000fe200078e00ff */
[----:B------:R-:W-:-:S02]  /*e1c0*/  LOP3.LUT R0, R15, 0xffff0000, RZ, 0xc0, !PT ;  /* 0xffff00000f007812 */ /* 0x000fc400078ec0ff */
[----:B------:R-:W-:Y:S01]  /*e1d0*/  SHF.L.U32 R15, R27, 0x10, RZ ;  /* 0x000000101b0f7819 */ /* 0x000fe200000006ff */
[----:B--2---:R-:W2:Y:S02]  /*e1e0*/  LDS.128 R16, [R102] ;  /* 0x0000000066107984 */ /* 0x004ea40000000c00 */
[C---:B--2---:R-:W-:Y:S01]  /*e1f0*/  IMAD.U32 R23, R16.reuse, 0x10000, RZ ;  /* 0x0001000010177824 */ /* 0x044fe200078e00ff */
[----:B------:R-:W-:Y:S01]  /*e200*/  LOP3.LUT R24, R16, 0xffff0000, RZ, 0xc0, !PT ;  /* 0xffff000010187812 */ /* 0x000fe200078ec0ff */
[----:B------:R-:W-:Y:S01]  /*e210*/  IMAD.U32 R9, R19, 0x10000, RZ ;  /* 0x0001000013097824 */ /* 0x000fe200078e00ff */
[C---:B------:R-:W-:Y:S02]  /*e220*/  SHF.L.U32 R22, R17.reuse, 0x10, RZ ;  /* 0x0000001011167819 */ /* 0x040fe400000006ff */
[----:B------:R-:W-:Y:S01]  /*e230*/  LOP3.LUT R16, R17, 0xffff0000, RZ, 0xc0, !PT ;  /* 0xffff000011107812 */ /* 0x000fe200078ec0ff */
[C---:B------:R-:W-:Y:S01]  /*e240*/  IMAD.U32 R17, R18.reuse, 0x10000, RZ ;  /* 0x0001000012117824 */ /* 0x040fe200078e00ff */
[----:B------:R-:W-:-:S02]  /*e250*/  LOP3.LUT R29, R18, 0xffff0000, RZ, 0xc0, !PT ;  /* 0xffff0000121d7812 */ /* 0x000fc400078ec0ff */
[----:B------:R-:W-:Y:S01]  /*e260*/  LOP3.LUT R18, R19, 0xffff0000, RZ, 0xc0, !PT ;  /* 0xffff000013127812 */ /* 0x000fe200078ec0ff */
[----:B------:R-:W-:-:S04]  /*e270*/  IMAD.U32 R19, R11, 0x10000, RZ ;  /* 0x000100000b137824 */ /* 0x000fc800078e00ff */
[C---:B------:R-:W-:Y:S02]  /*e280*/  FMUL.FTZ R12, R8.reuse, R19 ;  /* 0x00000013080c7220 */ /* 0x040fe40000410000 */
[-C--:B------:R-:W-:Y:S02]  /*e290*/  FMUL.FTZ R8, R8, R13.reuse ;  /* 0x0000000d08087220 */ /* 0x080fe40000410000 */
[C---:B------:R-:W-:Y:S02]  /*e2a0*/  FFMA.FTZ R31, R23.reuse, R13, -R12 ;  /* 0x0000000d171f7223 */ /* 0x040fe4000001080c */
[----:B------:R-:W-:Y:S02]  /*e2b0*/  IMAD.U32 R13, R20, 0x10000, RZ ;  /* 0x00010000140d7824 */ /* 0x000fe400078e00ff */
[----:B------:R-:W-:Y:S02]  /*e2c0*/  FMUL.FTZ R12, R6, R14 ;  /* 0x0000000e060c7220 */ /* 0x000fe40000410000 */
[----:B------:R-:W-:-:S02]  /*e2d0*/  FFMA.FTZ R23, R23, R19, R8 ;  /* 0x0000001317177223 */ /* 0x000fc40000010008 */
[-C--:B------:R-:W-:Y:S02]  /*e2e0*/  FMUL.FTZ R8, R6, R13.reuse ;  /* 0x0000000d06087220 */ /* 0x080fe40000410000 */
[----:B------:R-:W-:Y:S01]  /*e2f0*/  FFMA.FTZ R19, R22, R13, -R12 ;  /* 0x0000000d16137223 */ /* 0x000fe2000001080c */
[----:B------:R-:W-:Y:S01]  /*e300*/  LOP3.LUT R12, R11, 0xffff0000, RZ, 0xc0, !PT ;  /* 0xffff00000b0c7812 */ /* 0x000fe200078ec0ff */
[-C--:B------:R-:W-:Y:S01]  /*e310*/  FMUL.FTZ R6, R2, R72.reuse ;  /* 0x0000004802067220 */ /* 0x080fe20000410000 */
[----:B------:R-:W-:Y:S01]  /*e320*/  LOP3.LUT R11, R10, 0xffff0000, RZ, 0xc0, !PT ;  /* 0xffff00000a0b7812 */ /* 0x000fe200078ec0ff */
[-C--:B------:R-:W-:Y:S02]  /*e330*/  FMUL.FTZ R2, R2, R15.reuse ;  /* 0x0000000f02027220 */ /* 0x080fe40000410000 */
[----:B------:R-:W-:Y:S01]  /*e340*/  FFMA.FTZ R15, R9, R15, -R6 ;  /* 0x0000000f090f7223 */ /* 0x000fe20000010806 */
[----:B------:R-:W-:Y:S01]  /*e350*/  LOP3.LUT R6, R21, 0xffff0000, RZ, 0xc0, !PT ;  /* 0xffff000015067812 */ /* 0x000fe200078ec0ff */
[----:B------:R-:W-:Y:S01]  /*e360*/  FFMA.FTZ R13, R9, R72, R2 ;  /* 0x00000048090d7223 */ /* 0x000fe20000010002 */
[----:B------:R-:W-:Y:S01]  /*e370*/  LOP3.LUT R9, R20, 0xffff0000, RZ, 0xc0, !PT ;  /* 0xffff000014097812 */ /* 0x000fe200078ec0ff */
[----:B------:R-:W-:Y:S01]  /*e380*/  FMUL.FTZ R2, R7, R12 ;  /* 0x0000000c07027220 */ /* 0x000fe20000410000 */
[----:B------:R-:W-:Y:S01]  /*e390*/  LOP3.LUT R20, R26, 0xffff0000, RZ, 0xc0, !PT ;  /* 0xffff00001a147812 */ /* 0x000fe200078ec0ff */
[----:B------:R-:W-:-:S02]  /*e3a0*/  FFMA.FTZ R14, R22, R14, R8 ;  /* 0x0000000e160e7223 */ /* 0x000fc40000010008 */
[----:B------:R-:W-:Y:S02]  /*e3b0*/  IMAD.U32 R21, R26, 0x10000, RZ ;  /* 0x000100001a157824 */ /* 0x000fe400078e00ff */
[-C--:B------:R-:W-:Y:S02]  /*e3c0*/  FFMA.FTZ R8, R24, R6.reuse, -R2 ;  /* 0x0000000618087223 */ /* 0x080fe40000010802 */
[----:B------:R-:W-:Y:S02]  /*e3d0*/  FMUL.FTZ R7, R7, R6 ;  /* 0x0000000607077220 */ /* 0x000fe40000410000 */
[C---:B------:R-:W-:Y:S01]  /*e3e0*/  FMUL.FTZ R2, R5.reuse, R9 ;  /* 0x0000000905027220 */ /* 0x040fe20000410000 */
[----:B------:R-:W-:Y:S01]  /*e3f0*/  F2FP.BF16.PACK_AB R8, R8, R31 ;  /* 0x0000001f0808723e */ /* 0x000fe200000010ff */
[----:B------:R-:W-:Y:S02]  /*e400*/  IMAD.U32 R10, R28, 0x10000, RZ ;  /* 0x000100001c0a7824 */ /* 0x000fe400078e00ff */
[----:B------:R-:W-:-:S02]  /*e410*/  FMUL.FTZ R6, R5, R11 ;  /* 0x0000000b05067220 */ /* 0x000fc40000410000 */
[----:B------:R-:W-:Y:S02]  /*e420*/  FMUL.FTZ R5, R4, R21 ;  /* 0x0000001504057220 */ /* 0x000fe40000410000 */
[C---:B------:R-:W-:Y:S02]  /*e430*/  FFMA.FTZ R11, R16.reuse, R11, R2 ;  /* 0x0000000b100b7223 */ /* 0x040fe40000010002 */
[----:B------:R-:W-:Y:S01]  /*e440*/  FFMA.FTZ R9, R16, R9, -R6 ;  /* 0x0000000910097223 */ /* 0x000fe20000010806 */
[----:B------:R-:W-:Y:S01]  /*e450*/  LOP3.LUT R6, R28, 0xffff0000, RZ, 0xc0, !PT ;  /* 0xffff00001c067812 */ /* 0x000fe200078ec0ff */
[-C--:B------:R-:W-:Y:S01]  /*e460*/  FMUL.FTZ R2, R4, R10.reuse ;  /* 0x0000000a04027220 */ /* 0x080fe20000410000 */
[----:B------:R-:W-:Y:S01]  /*e470*/  LOP3.LUT R16, R25, 0xffff0000, RZ, 0xc0, !PT ;  /* 0xffff000019107812 */ /* 0x000fe200078ec0ff */
[----:B------:R-:W-:Y:S01]  /*e480*/  FFMA.FTZ R10, R17, R10, -R5 ;  /* 0x0000000a110a7223 */ /* 0x000fe20000010805 */
[----:B------:R-:W-:Y:S01]  /*e490*/  LOP3.LUT R5, R27, 0xffff0000, RZ, 0xc0, !PT ;  /* 0xffff00001b057812 */ /* 0x000fe200078ec0ff */
[----:B------:R-:W-:Y:S01]  /*e4a0*/  FFMA.FTZ R12, R24, R12, R7 ;  /* 0x0000000c180c7223 */ /* 0x000fe20000010007 */
[----:B------:R-:W-:Y:S01]  /*e4b0*/  F2FP.BF16.PACK_AB R9, R9, R19 ;  /* 0x000000130909723e */ /* 0x000fe200000010ff */
[----:B------:R-:W-:-:S02]  /*e4c0*/  FFMA.FTZ R7, R17, R21, R2 ;  /* 0x0000001511077223 */ /* 0x000fc40000010002 */
[C---:B------:R-:W-:Y:S02]  /*e4d0*/  FMUL.FTZ R4, R3.reuse, R20 ;  /* 0x0000001403047220 */ /* 0x040fe40000410000 */
[----:B------:R-:W-:Y:S02]  /*e4e0*/  FMUL.FTZ R3, R3, R6 ;  /* 0x0000000603037220 */ /* 0x000fe40000410000 */
[C---:B------:R-:W-:Y:S02]  /*e4f0*/  FMUL.FTZ R2, R0.reuse, R16 ;  /* 0x0000001000027220 */ /* 0x040fe40000410000 */
[----:B------:R-:W-:Y:S02]  /*e500*/  FMUL.FTZ R0, R0, R5 ;  /* 0x0000000500007220 */ /* 0x000fe40000410000 */
[C---:B------:R-:W-:Y:S01]  /*e510*/  FFMA.FTZ R6, R29.reuse, R6, -R4 ;  /* 0x000000061d067223 */ /* 0x040fe20000010804 */
[----:B------:R-:W-:Y:S01]  /*e520*/  F2FP.BF16.PACK_AB R4, R12, R23 ;  /* 0x000000170c04723e */ /* 0x000fe200000010ff */
[----:B------:R-:W-:-:S02]  /*e530*/  FFMA.FTZ R3, R29, R20, R3 ;  /* 0x000000141d037223 */ /* 0x000fc40000010003 */
[C---:B------:R-:W-:Y:S01]  /*e540*/  FFMA.FTZ R2, R18.reuse, R5, -R2 ;  /* 0x0000000512027223 */ /* 0x040fe20000010802 */
[----:B------:R-:W-:Y:S01]  /*e550*/  F2FP.BF16.PACK_AB R5, R11, R14 ;  /* 0x0000000e0b05723e */ /* 0x000fe200000010ff */
[----:B------:R-:W-:Y:S01]  /*e560*/  FFMA.FTZ R0, R18, R16, R0 ;  /* 0x0000001012007223 */ /* 0x000fe20000010000 */
[----:B------:R-:W-:Y:S02]  /*e570*/  F2FP.BF16.PACK_AB R10, R6, R10 ;  /* 0x0000000a060a723e */ /* 0x000fe400000010ff */
[----:B------:R-:W-:Y:S02]  /*e580*/  F2FP.BF16.PACK_AB R6, R3, R7 ;  /* 0x000000070306723e */ /* 0x000fe400000010ff */
[----:B------:R-:W-:Y:S02]  /*e590*/  F2FP.BF16.PACK_AB R11, R2, R15 ;  /* 0x0000000f020b723e */ /* 0x000fe400000010ff */
[----:B------:R-:W-:-:S03]  /*e5a0*/  F2FP.BF16.PACK_AB R7, R0, R13 ;  /* 0x0000000d0007723e */ /* 0x000fc600000010ff */
[----:B------:R2:W-:Y:S04]  /*e5b0*/  STS.128 [R102], R8 ;  /* 0x0000000866007388 */ /* 0x0005e80000000c00 */
[----:B------:R2:W-:Y:S02]  /*e5c0*/  STS.128 [R30+0x6080], R4 ;  /* 0x006080041e007388 */ /* 0x0005e40000000c00 */
.L_x_800:
[----:B------:R-:W-:Y:S05]  /*e5d0*/  BSYNC B0 ;  /* 0x0000000000007941 */ /* 0x000fea0003800000 */
.L_x_799:
[----:B------:R-:W-:Y:S01]  /*e5e0*/  ISETP.GE.AND P0, PT, R152, c[0x0][0x27c], PT ;  /* 0x00009f0098007a0c */ /* 0x000fe20003f06270 */
[----:B------:R-:W-:-:S12]  /*e5f0*/  BSSY B0, `(.L_x_801) ;  /* 0x000006b000007945 */ /* 0x000fd80003800000 */
[----:B------:R-:W-:Y:S05]  /*e600*/  @P0 BRA `(.L_x_802) ;  /* 0x0000069000000947 */ /* 0x000fea0003800000 */
[----:B------:R-:W3:Y:S04]  /*e610*/  LDL R2, [R1+0x78] ;  /* 0x0000780001027983 */ /* 0x000ee80000100800 */
[----:B--2---:R-:W2:Y:S01]  /*e620*/  LDL R72, [R1+0x9c] ;  /* 0x00009c0001487983 */ /* 0x004ea20000100800 */
[----:B------:R-:W-:Y:S01]  /*e630*/  IMAD.MOV.U32 R0, RZ, RZ, c[0x0][0x27c] ;  /* 0x00009f00ff007624 */ /* 0x000fe200078e00ff */
[----:B------:R-:W-:Y:S02]  /*e640*/  SHF.R.U64 R14, R36, 0x10, R37 ;  /* 0x00000010240e7819 */ /* 0x000fe40000001225 */
[----:B------:R-:W-:Y:S02]  /*e650*/  SHF.R.U64 R17, R38, 0x10, R39 ;  /* 0x0000001026117819 */ /* 0x000fe40000001227 */
[----:B------:R-:W-:-:S02]  /*e660*/  PRMT R14, R74, 0x5432, R14 ;  /* 0x000054324a0e7816 */ /* 0x000fc4000000000e */
[----:B------:R-:W-:Y:S02]  /*e670*/  SHF.R.U32.HI R13, RZ, 0x10, R37 ;  /* 0x00000010ff0d7819 */ /* 0x000fe40000011625 */
[----:B----4-:R-:W-:Y:S01]  /*e680*/  SHF.R.U32.HI R18, RZ, 0x10, R39 ;  /* 0x00000010ff127819 */ /* 0x010fe20000011627 */
[----:B------:R-:W-:Y:S01]  /*e690*/  IMAD.U32 R29, R14, 0x10000, RZ ;  /* 0x000100000e1d7824 */ /* 0x000fe200078e00ff */
[C---:B------:R-:W-:Y:S02]  /*e6a0*/  PRMT R23, R75.reuse, 0x5432, R17 ;  /* 0x000054324b177816 */ /* 0x040fe40000000011 */
[----:B------:R-:W-:Y:S02]  /*e6b0*/  SHF.R.U32.HI R12, RZ, 0x10, R35 ;  /* 0x00000010ff0c7819 */ /* 0x000fe40000011623 */
[----:B------:R-:W-:Y:S02]  /*e6c0*/  PRMT R13, R74, 0x5410, R13 ;  /* 0x000054104a0d7816 */ /* 0x000fe4000000000d */
[----:B------:R-:W-:-:S02]  /*e6d0*/  PRMT R22, R75, 0x5410, R18 ;  /* 0x000054104b167816 */ /* 0x000fc40000000012 */
[----:B------:R-:W-:-:S03]  /*e6e0*/  PRMT R24, R77, 0x5410, R12 ;  /* 0x000054104d187816 */ /* 0x000fc6000000000c */
[----:B------:R-:W-:Y:S01]  /*e6f0*/  IMAD.U32 R31, R22, 0x10000, RZ ;  /* 0x00010000161f7824 */ /* 0x000fe200078e00ff */
[----:B---3--:R-:W-:-:S04]  /*e700*/  LEA.HI R0, R0, R2, RZ, 0x1d ;  /* 0x0000000200007211 */ /* 0x008fc800078fe8ff */
[----:B------:R-:W-:Y:S01]  /*e710*/  SHF.R.S32.HI R2, RZ, 0x1f, R0 ;  /* 0x0000001fff027819 */ /* 0x000fe20000011400 */
[----:B------:R-:W-:Y:S01]  /*e720*/  IMAD.SHL.U32 R3, R0, 0x8, RZ ;  /* 0x0000000800037824 */ /* 0x000fe200078e00ff */
[----:B--2---:R-:W2:Y:S02]  /*e730*/  LDS.128 R8, [R72] ;  /* 0x0000000048087984 */ /* 0x004ea40000000c00 */
[----:B------:R-:W-:Y:S02]  /*e740*/  LEA.HI R0, R2, R0, RZ, 0x2 ;  /* 0x0000000002007211 */ /* 0x000fe400078f10ff */
[----:B-----5:R-:W-:Y:S02]  /*e750*/  LOP3.LUT R2, R101, 0x18, R3, 0xf8, !PT ;  /* 0x0000001865027812 */ /* 0x020fe400078ef803 */
[----:B------:R-:W-:Y:S01]  /*e760*/  SHF.R.U64 R3, R34, 0x10, R35 ;  /* 0x0000001022037819 */ /* 0x000fe20000001223 */
[----:B------:R-:W-:Y:S01]  /*e770*/  IMAD.SHL.U32 R0, R0, 0x400, RZ ;  /* 0x0000040000007824 */ /* 0x000fe200078e00ff */
[----:B------:R-:W-:-:S02]  /*e780*/  LOP3.LUT R2, R2, R100, RZ, 0x3c, !PT ;  /* 0x0000006402027212 */ /* 0x000fc400078e3cff */
[----:B------:R-:W-:Y:S02]  /*e790*/  PRMT R26, R77, 0x5432, R3 ;  /* 0x000054324d1a7816 */ /* 0x000fe40000000003 */
[----:B------:R-:W-:-:S04]  /*e7a0*/  LOP3.LUT R0, R0, 0x7ffff000, RZ, 0xc0, !PT ;  /* 0x7ffff00000007812 */ /* 0x000fc800078ec0ff */
[----:B------:R-:W-:Y:S02]  /*e7b0*/  IADD3 R0, R2, R0, R99 ;  /* 0x0000000002007210 */ /* 0x000fe40007ffe063 */
[----:B------:R-:W-:-:S03]  /*e7c0*/  SHF.R.U32.HI R2, RZ, 0x10, R33 ;  /* 0x00000010ff027819 */ /* 0x000fc60000011621 */
[----:B------:R-:W-:Y:S01]  /*e7d0*/  IMAD.SHL.U32 R28, R0, 0x2, RZ ;  /* 0x00000002001c7824 */ /* 0x000fe200078e00ff */
[----:B------:R-:W-:Y:S01]  /*e7e0*/  SHF.R.U64 R0, R32, 0x10, R33 ;  /* 0x0000001020007819 */ /* 0x000fe20000001221 */
[----:B------:R-:W-:Y:S01]  /*e7f0*/  IMAD.U32 R32, R13, 0x10000, RZ ;  /* 0x000100000d207824 */ /* 0x000fe200078e00ff */
[C---:B------:R-:W-:Y:S02]  /*e800*/  PRMT R15, R76.reuse, 0x5410, R2 ;  /* 0x000054104c0f7816 */ /* 0x040fe40000000002 */
[----:B------:R-:W3:Y:S01]  /*e810*/  LDS.128 R4, [R28+0x6080] ;  /* 0x006080001c047984 */ /* 0x000ee20000000c00 */
[----:B------:R-:W-:Y:S02]  /*e820*/  PRMT R16, R76, 0x5432, R0 ;  /* 0x000054324c107816 */ /* 0x000fe40000000000 */
[----:B------:R-:W-:-:S03]  /*e830*/  LOP3.LUT R33, R14, 0xffff0000, RZ, 0xc0, !PT ;  /* 0xffff00000e217812 */ /* 0x000fc600078ec0ff */
[----:B------:R-:W-:Y:S02]  /*e840*/  IMAD.U32 R30, R16, 0x10000, RZ ;  /* 0x00010000101e7824 */ /* 0x000fe400078e00ff */
[C---:B--2---:R-:W-:Y:S01]  /*e850*/  IMAD.U32 R20, R10.reuse, 0x10000, RZ ;  /* 0x000100000a147824 */ /* 0x044fe200078e00ff */
[----:B------:R-:W-:Y:S01]  /*e860*/  LOP3.LUT R25, R10, 0xffff0000, RZ, 0xc0, !PT ;  /* 0xffff00000a197812 */ /* 0x000fe200078ec0ff */
[C---:B------:R-:W-:Y:S01]  /*e870*/  IMAD.U32 R18, R8.reuse, 0x10000, RZ ;  /* 0x0001000008127824 */ /* 0x040fe200078e00ff */
[----:B------:R-:W-:Y:S01]  /*e880*/  SHF.L.U32 R17, R9, 0x10, RZ ;  /* 0x0000001009117819 */ /* 0x000fe200000006ff */
[----:B------:R-:W-:Y:S01]  /*e890*/  IMAD.U32 R12, R11, 0x10000, RZ ;  /* 0x000100000b0c7824 */ /* 0x000fe200078e00ff */
[----:B------:R-:W-:Y:S02]  /*e8a0*/  LOP3.LUT R19, R9, 0xffff0000, RZ, 0xc0, !PT ;  /* 0xffff000009137812 */ /* 0x000fe400078ec0ff */
[----:B------:R-:W-:Y:S02]  /*e8b0*/  LOP3.LUT R21, R8, 0xffff0000, RZ, 0xc0, !PT ;  /* 0xffff000008157812 */ /* 0x000fe400078ec0ff */
[----:B------:R-:W-:Y:S01]  /*e8c0*/  LOP3.LUT R11, R11, 0xffff0000, RZ, 0xc0, !PT ;  /* 0xffff00000b0b7812 */ /* 0x000fe200078ec0ff */
[C---:B---3--:R-:W-:Y:S01]  /*e8d0*/  IMAD.U32 R10, R4.reuse, 0x10000, RZ ;  /* 0x00010000040a7824 */ /* 0x048fe200078e00ff */
[----:B------:R-:W-:Y:S01]  /*e8e0*/  LOP3.LUT R9, R4, 0xffff0000, RZ, 0xc0, !PT ;  /* 0xffff000004097812 */ /* 0x000fe200078ec0ff */
[----:B------:R-:W-:Y:S01]  /*e8f0*/  IMAD.U32 R2, R7, 0x10000, RZ ;  /* 0x0001000007027824 */ /* 0x000fe200078e00ff */
[----:B------:R-:W-:Y:S01]  /*e900*/  SHF.L.U32 R4, R6, 0x10, RZ ;  /* 0x0000001006047819 */ /* 0x000fe200000006ff */
[-C--:B------:R-:W-:Y:S01]  /*e910*/  FMUL.FTZ R27, R10, R29.reuse ;  /* 0x0000001d0a1b7220 */ /* 0x080fe20000410000 */
[----:B------:R-:W-:Y:S01]  /*e920*/  LOP3.LUT R3, R6, 0xffff0000, RZ, 0xc0, !PT ;  /* 0xffff000006037812 */ /* 0x000fe200078ec0ff */
[-C--:B------:R-:W-:Y:S01]  /*e930*/  FMUL.FTZ R6, R10, R30.reuse ;  /* 0x0000001e0a067220 */ /* 0x080fe20000410000 */
[----:B------:R-:W-:Y:S01]  /*e940*/  SHF.L.U32 R8, R5, 0x10, RZ ;  /* 0x0000001005087819 */ /* 0x000fe200000006ff */
[C---:B------:R-:W-:Y:S01]  /*e950*/  FFMA.FTZ R30, R18.reuse, R30, -R27 ;  /* 0x0000001e121e7223 */ /* 0x040fe2000001081b */
[----:B------:R-:W-:Y:S01]  /*e960*/  LOP3.LUT R0, R7, 0xffff0000, RZ, 0xc0, !PT ;  /* 0xffff000007007812 */ /* 0x000fe200078ec0ff */
[----:B------:R-:W-:Y:S01]  /*e970*/  FFMA.FTZ R29, R18, R29, R6 ;  /* 0x0000001d121d7223 */ /* 0x000fe20000010006 */
[----:B------:R-:W-:Y:S01]  /*e980*/  SHF.L.U32 R18, R24, 0x10, RZ ;  /* 0x0000001018127819 */ /* 0x000fe200000006ff */
[----:B------:R-:W-:Y:S01]  /*e990*/  IMAD.U32 R27, R15, 0x10000, RZ ;  /* 0x000100000f1b7824 */ /* 0x000fe200078e00ff */
[----:B------:R-:W-:Y:S01]  /*e9a0*/  LOP3.LUT R5, R5, 0xffff0000, RZ, 0xc0, !PT ;  /* 0xffff000005057812 */ /* 0x000fe200078ec0ff */
[C---:B------:R-:W-:Y:S01]  /*e9b0*/  FMUL.FTZ R10, R8.reuse, R32 ;  /* 0x00000020080a7220 */ /* 0x040fe20000410000 */
[----:B------:R-:W-:Y:S01]  /*e9c0*/  LOP3.LUT R15, R15, 0xffff0000, RZ, 0xc0, !PT ;  /* 0xffff00000f0f7812 */ /* 0x000fe200078ec0ff */
[----:B------:R-:W-:-:S02]  /*e9d0*/  FMUL.FTZ R7, R8, R27 ;  /* 0x0000001b08077220 */ /* 0x000fc40000410000 */
[C---:B------:R-:W-:Y:S02]  /*e9e0*/  FMUL.FTZ R6, R2.reuse, R31 ;  /* 0x0000001f02067220 */ /* 0x040fe40000410000 */
[----:B------:R-:W-:Y:S02]  /*e9f0*/  FMUL.FTZ R2, R2, R18 ;  /* 0x0000001202027220 */ /* 0x000fe40000410000 */
[C---:B------:R-:W-:Y:S02]  /*ea00*/  FFMA.FTZ R27, R17.reuse, R27, -R10 ;  /* 0x0000001b111b7223 */ /* 0x040fe4000001080a */
[----:B------:R-:W-:Y:S01]  /*ea10*/  FFMA.FTZ R17, R17, R32, R7 ;  /* 0x0000002011117223 */ /* 0x000fe20000010007 */
[----:B------:R-:W-:Y:S01]  /*ea20*/  LOP3.LUT R7, R16, 0xffff0000, RZ, 0xc0, !PT ;  /* 0xffff000010077812 */ /* 0x000fe200078ec0ff */
[C---:B------:R-:W-:Y:S01]  /*ea30*/  FFMA.FTZ R14, R12.reuse, R31, R2 ;  /* 0x0000001f0c0e7223 */ /* 0x040fe20000010002 */
[----:B------:R-:W-:Y:S01]  /*ea40*/  LOP3.LUT R16, R23, 0xffff0000, RZ, 0xc0, !PT ;  /* 0xffff000017107812 */ /* 0x000fe200078ec0ff */
[----:B------:R-:W-:Y:S01]  /*ea50*/  FFMA.FTZ R18, R12, R18, -R6 ;  /* 0x000000120c127223 */ /* 0x000fe20000010806 */
[----:B------:R-:W-:Y:S01]  /*ea60*/  LOP3.LUT R12, R13, 0xffff0000, RZ, 0xc0, !PT ;  /* 0xffff00000d0c7812 */ /* 0x000fe200078ec0ff */
[----:B------:R-:W-:-:S02]  /*ea70*/  FMUL.FTZ R2, R9, R33 ;  /* 0x0000002109027220 */ /* 0x000fc40000410000 */
        /* <DEDUP_REMOVED lines=8> */
[----:B------:R-:W-:Y:S02]  /*eb00*/  FFMA.FTZ R12, R19, R12, R2 ;  /* 0x0000000c130c7223 */ /* 0x000fe40000010002 */
[----:B------:R-:W-:Y:S01]  /*eb10*/  FFMA.FTZ R13, R21, R33, R6 ;  /* 0x00000021150d7223 */ /* 0x000fe20000010006 */
[----:B------:R-:W-:Y:S01]  /*eb20*/  LOP3.LUT R6, R26, 0xffff0000, RZ, 0xc0, !PT ;  /* 0xffff00001a067812 */ /* 0x000fe200078ec0ff */
[----:B------:R-:W-:Y:S01]  /*eb30*/  FFMA.FTZ R9, R19, R15, -R7 ;  /* 0x0000000f13097223 */ /* 0x000fe20000010807 */
[----:B------:R-:W-:Y:S01]  /*eb40*/  LOP3.LUT R15, R22, 0xffff0000, RZ, 0xc0, !PT ;  /* 0xffff0000160f7812 */ /* 0x000fe200078ec0ff */
[-C--:B------:R-:W-:Y:S02]  /*eb50*/  FMUL.FTZ R2, R4, R10.reuse ;  /* 0x0000000a04027220 */ /* 0x080fe40000410000 */
[----:B------:R-:W-:Y:S01]  /*eb60*/  FFMA.FTZ R10, R20, R10, -R5 ;  /* 0x0000000a140a7223 */ /* 0x000fe20000010805 */
[----:B------:R-:W-:Y:S01]  /*eb70*/  LOP3.LUT R5, R24, 0xffff0000, RZ, 0xc0, !PT ;  /* 0xffff000018057812 */ /* 0x000fe200078ec0ff */
[----:B------:R-:W-:Y:S01]  /*eb80*/  FFMA.FTZ R7, R20, R31, R2 ;  /* 0x0000001f14077223 */ /* 0x000fe20000010002 */
[----:B------:R-:W-:Y:S01]  /*eb90*/  F2FP.BF16.PACK_AB R9, R9, R27 ;  /* 0x0000001b0909723e */ /* 0x000fe200000010ff */
[----:B------:R-:W-:-:S02]  /*eba0*/  FMUL.FTZ R4, R3, R16 ;  /* 0x0000001003047220 */ /* 0x000fc40000410000 */
[-C--:B------:R-:W-:Y:S02]  /*ebb0*/  FMUL.FTZ R3, R3, R6.reuse ;  /* 0x0000000603037220 */ /* 0x080fe40000410000 */
[C---:B------:R-:W-:Y:S02]  /*ebc0*/  FMUL.FTZ R2, R0.reuse, R15 ;  /* 0x0000000f00027220 */ /* 0x040fe40000410000 */
[----:B------:R-:W-:Y:S02]  /*ebd0*/  FMUL.FTZ R0, R0, R5 ;  /* 0x0000000500007220 */ /* 0x000fe40000410000 */
[----:B------:R-:W-:Y:S01]  /*ebe0*/  FFMA.FTZ R6, R25, R6, -R4 ;  /* 0x0000000619067223 */ /* 0x000fe20000010804 */
[----:B------:R-:W-:Y:S01]  /*ebf0*/  F2FP.BF16.PACK_AB R4, R13, R29 ;  /* 0x0000001d0d04723e */ /* 0x000fe200000010ff */
[----:B------:R-:W-:Y:S02]  /*ec00*/  FFMA.FTZ R3, R25, R16, R3 ;  /* 0x0000001019037223 */ /* 0x000fe40000010003 */
[C---:B------:R-:W-:Y:S01]  /*ec10*/  FFMA.FTZ R2, R11.reuse, R5, -R2 ;  /* 0x000000050b027223 */ /* 0x040fe20000010802 */
[----:B------:R-:W-:Y:S01]  /*ec20*/  F2FP.BF16.PACK_AB R10, R6, R10 ;  /* 0x0000000a060a723e */ /* 0x000fe200000010ff */
[----:B------:R-:W-:Y:S01]  /*ec30*/  FFMA.FTZ R0, R11, R15, R0 ;  /* 0x0000000f0b007223 */ /* 0x000fe20000010000 */
[----:B------:R-:W-:-:S02]  /*ec40*/  F2FP.BF16.PACK_AB R6, R3, R7 ;  /* 0x000000070306723e */ /* 0x000fc400000010ff */
[----:B------:R-:W-:Y:S02]  /*ec50*/  F2FP.BF16.PACK_AB R11, R2, R18 ;  /* 0x00000012020b723e */ /* 0x000fe400000010ff */
[----:B------:R-:W-:Y:S02]  /*ec60*/  F2FP.BF16.PACK_AB R5, R12, R17 ;  /* 0x000000110c05723e */ /* 0x000fe400000010ff */
[----:B------:R-:W-:Y:S01]  /*ec70*/  F2FP.BF16.PACK_AB R7, R0, R14 ;  /* 0x0000000e0007723e */ /* 0x000fe200000010ff */
[----:B------:R2:W-:Y:S04]  /*ec80*/  STS.128 [R72], R8 ;  /* 0x0000000848007388 */ /* 0x0005e80000000c00 */
[----:B------:R2:W-:Y:S02]  /*ec90*/  STS.128 [R28+0x6080], R4 ;  /* 0x006080041c007388 */ /* 0x0005e40000000c00 */
.L_x_802:
[----:B------:R-:W-:Y:S05]  /*eca0*/  BSYNC B0 ;  /* 0x0000000000007941 */ /* 0x000fea0003800000 */
.L_x_801:
[----:B------:R-:W-:-:S13]  /*ecb0*/  ISETP.GE.AND P0, PT, R109, c[0x0][0x27c], PT ;  /* 0x00009f006d007a0c */ /* 0x000fda0003f06270 */
        /* <DEDUP_REMOVED lines=14> */
[----:B------:R-:W-:Y:S01]  /*eda0*/  PRMT R24, R81, 0x5410, R12 ;  /* 0x0000541051187816 */ /* 0x000fe2000000000c */
[----:B------:R-:W-:Y:S01]  /*edb0*/  IMAD.U32 R32, R13, 0x10000, RZ ;  /* 0x000100000d207824 */ /* 0x000fe200078e00ff */
[----:B------:R-:W-:Y:S01]  /*edc0*/  LOP3.LUT R33, R14, 0xffff0000, RZ, 0xc0, !PT ;  /* 0xffff00000e217812 */ /* 0x000fe200078ec0ff */
        /* <DEDUP_REMOVED lines=15> */
[----:B------:R-:W-:Y:S02]  /*eec0*/  SHF.R.U64 R0, R40, 0x10, R41 ;  /* 0x0000001028007819 */ /* 0x000fe40000001229 */
[C---:B------:R-:W-:Y:S02]  /*eed0*/  PRMT R15, R80.reuse, 0x5410, R2 ;  /* 0x00005410500f7816 */ /* 0x040fe40000000002 */
[----:B------:R-:W3:Y:S01]  /*eee0*/  LDS.128 R4, [R28+0x6080] ;  /* 0x006080001c047984 */ /* 0x000ee20000000c00 */
[----:B------:R-:W-:-:S05]  /*eef0*/  PRMT R16, R80, 0x5432, R0 ;  /* 0x0000543250107816 */ /* 0x000fca0000000000 */
        /* <DEDUP_REMOVED lines=70> */
.L_x_798:
[----:B------:R-:W-:Y:S05]  /*f360*/  BSYNC B1 ;  /* 0x0000000000017941 */ /* 0x000fea0003800000 */
.L_x_797:
[----:B------:R-:W-:-:S04]  /*f370*/  LEA.HI R0, R98, R98, RZ, 0x1 ;  /* 0x0000006262007211 */ /* 0x000fc800078f08ff */
[----:B------:R-:W-:-:S04]  /*f380*/  SHF.R.S32.HI R0, RZ, 0x1, R0 ;  /* 0x00000001ff007819 */ /* 0x000fc80000011400 */
[----:B------:R-:W-:-:S04]  /*f390*/  IADD3 R0, R0, 0x40, RZ ;  /* 0x0000004000007810 */ /* 0x000fc80007ffe0ff */
[----:B------:R-:W-:-:S13]  /*f3a0*/  ISETP.GE.AND P0, PT, R0, R73, PT ;  /* 0x000000490000720c */ /* 0x000fda0003f06270 */
[----:B------:R-:W-:Y:S05]  /*f3b0*/  @P0 BRA `(.L_x_782) ;  /* 0x0000147000000947 */ /* 0x000fea0003800000 */
[----:B------:R3:W5:Y:S04]  /*f3c0*/  LDL R37, [R1+0x80] ;  /* 0x0000800001257983 */ /* 0x0007680000100800 */
[----:B------:R3:W5:Y:S04]  /*f3d0*/  LDL R36, [R1+0x84] ;  /* 0x0000840001247983 */ /* 0x0007680000100800 */
[----:B------:R3:W5:Y:S01]  /*f3e0*/  LDL R35, [R1+0x88] ;  /* 0x0000880001237983 */ /* 0x0007620000100800 */
[----:B------:R-:W-:Y:S01]  /*f3f0*/  ISETP.GE.AND P0, PT, R110, c[0x0][0x27c], PT ;  /* 0x00009f006e007a0c */ /* 0x000fe20003f06270 */
[----:B------:R-:W-:-:S12]  /*f400*/  BSSY B0, `(.L_x_803) ;  /* 0x000006a000007945 */ /* 0x000fd80003800000 */
[----:B------:R-:W-:Y:S05]  /*f410*/  @P0 BRA `(.L_x_804) ;  /* 0x0000068000000947 */ /* 0x000fea0003800000 */
[----:B--2---:R-:W2:Y:S01]  /*f420*/  LDL R34, [R1+0xa0] ;  /* 0x0000a00001227983 */ /* 0x004ea20000100800 */
[----:B------:R-:W-:Y:S01]  /*f430*/  IMAD.MOV.U32 R0, RZ, RZ, c[0x0][0x27c] ;  /* 0x00009f00ff007624 */ /* 0x000fe200078e00ff */
[----:B------:R-:W-:Y:S02]  /*f440*/  SHF.R.U64 R14, R52, 0x10, R53 ;  /* 0x00000010340e7819 */ /* 0x000fe40000001235 */
[----:B------:R-:W-:Y:S02]  /*f450*/  SHF.R.U64 R17, R54, 0x10, R55 ;  /* 0x0000001036117819 */ /* 0x000fe40000001237 */
[----:B------:R-:W-:Y:S02]  /*f460*/  LEA.HI R0, R0, R97, RZ, 0x1d ;  /* 0x0000006100007211 */ /* 0x000fe400078fe8ff */
[----:B------:R-:W-:Y:S02]  /*f470*/  PRMT R14, R82, 0x5432, R14 ;  /* 0x00005432520e7816 */ /* 0x000fe4000000000e */
[----:B------:R-:W-:Y:S01]  /*f480*/  SHF.R.S32.HI R3, RZ, 0x1f, R0 ;  /* 0x0000001fff037819 */ /* 0x000fe20000011400 */
[----:B------:R-:W-:Y:S01]  /*f490*/  IMAD.SHL.U32 R2, R0, 0x8, RZ ;  /* 0x0000000800027824 */ /* 0x000fe200078e00ff */
[----:B------:R-:W-:Y:S01]  /*f4a0*/  SHF.R.U32.HI R13, RZ, 0x10, R53 ;  /* 0x00000010ff0d7819 */ /* 0x000fe20000011635 */
[----:B------:R-:W-:Y:S01]  /*f4b0*/  IMAD.U32 R29, R14, 0x10000, RZ ;  /* 0x000100000e1d7824 */ /* 0x000fe200078e00ff */
[----:B------:R-:W-:-:S02]  /*f4c0*/  LEA.HI R0, R3, R0, RZ, 0x2 ;  /* 0x0000000003007211 */ /* 0x000fc400078f10ff */
[----:B-----5:R-:W-:Y:S02]  /*f4d0*/  LOP3.LUT R2, R37, 0x18, R2, 0xf8, !PT ;  /* 0x0000001825027812 */ /* 0x020fe400078ef802 */
[----:B------:R-:W-:Y:S01]  /*f4e0*/  SHF.R.U64 R3, R50, 0x10, R51 ;  /* 0x0000001032037819 */ /* 0x000fe20000001233 */
[----:B------:R-:W-:Y:S01]  /*f4f0*/  IMAD.SHL.U32 R0, R0, 0x400, RZ ;  /* 0x0000040000007824 */ /* 0x000fe200078e00ff */
[----:B------:R-:W-:Y:S02]  /*f500*/  LOP3.LUT R2, R2, R36, RZ, 0x3c, !PT ;  /* 0x0000002402027212 */ /* 0x000fe400078e3cff */
[----:B----4-:R-:W-:Y:S02]  /*f510*/  SHF.R.U32.HI R18, RZ, 0x10, R55 ;  /* 0x00000010ff127819 */ /* 0x010fe40000011637 */
[----:B------:R-:W-:Y:S02]  /*f520*/  LOP3.LUT R0, R0, 0x7ffff000, RZ, 0xc0, !PT ;  /* 0x7ffff00000007812 */ /* 0x000fe400078ec0ff */
[----:B------:R-:W-:-:S02]  /*f530*/  PRMT R23, R83, 0x5432, R17 ;  /* 0x0000543253177816 */ /* 0x000fc40000000011 */
[----:B------:R-:W-:Y:S02]  /*f540*/  IADD3 R0, R2, R0, R35 ;  /* 0x0000000002007210 */ /* 0x000fe40007ffe023 */
[----:B------:R-:W-:Y:S02]  /*f550*/  SHF.R.U32.HI R2, RZ, 0x10, R49 ;  /* 0x00000010ff027819 */ /* 0x000fe40000011631 */
[----:B------:R-:W-:Y:S01]  /*f560*/  SHF.R.U32.HI R12, RZ, 0x10, R51 ;  /* 0x00000010ff0c7819 */ /* 0x000fe20000011633 */
[----:B------:R-:W-:Y:S01]  /*f570*/  IMAD.SHL.U32 R28, R0, 0x2, RZ ;  /* 0x00000002001c7824 */ /* 0x000fe200078e00ff */
[----:B------:R-:W-:Y:S02]  /*f580*/  SHF.R.U64 R0, R48, 0x10, R49 ;  /* 0x0000001030007819 */ /* 0x000fe40000001231 */
[----:B------:R-:W-:Y:S02]  /*f590*/  PRMT R26, R85, 0x5432, R3 ;  /* 0x00005432551a7816 */ /* 0x000fe40000000003 */
[----:B------:R-:W4:Y:S01]  /*f5a0*/  LDS.128 R4, [R28+0x6080] ;  /* 0x006080001c047984 */ /* 0x000f220000000c00 */
[----:B------:R-:W-:-:S02]  /*f5b0*/  PRMT R16, R84, 0x5432, R0 ;  /* 0x0000543254107816 */ /* 0x000fc40000000000 */
[----:B------:R-:W-:Y:S02]  /*f5c0*/  PRMT R13, R82, 0x5410, R13 ;  /* 0x00005410520d7816 */ /* 0x000fe4000000000d */
[----:B------:R-:W-:Y:S01]  /*f5d0*/  PRMT R22, R83, 0x5410, R18 ;  /* 0x0000541053167816 */ /* 0x000fe20000000012 */
[----:B------:R-:W-:Y:S01]  /*f5e0*/  IMAD.U32 R30, R16, 0x10000, RZ ;  /* 0x00010000101e7824 */ /* 0x000fe200078e00ff */
[----:B------:R-:W-:Y:S01]  /*f5f0*/  PRMT R15, R84, 0x5410, R2 ;  /* 0x00005410540f7816 */ /* 0x000fe20000000002 */
[----:B------:R-:W-:Y:S01]  /*f600*/  IMAD.U32 R32, R13, 0x10000, RZ ;  /* 0x000100000d207824 */ /* 0x000fe200078e00ff */
[----:B------:R-:W-:Y:S01]  /*f610*/  PRMT R24, R85, 0x5410, R12 ;  /* 0x0000541055187816 */ /* 0x000fe2000000000c */
[----:B------:R-:W-:Y:S01]  /*f620*/  IMAD.U32 R31, R22, 0x10000, RZ ;  /* 0x00010000161f7824 */ /* 0x000fe200078e00ff */
[----:B------:R-:W-:Y:S02]  /*f630*/  LOP3.LUT R33, R14, 0xffff0000, RZ, 0xc0, !PT ;  /* 0xffff00000e217812 */ /* 0x000fe400078ec0ff */
[----:B----4-:R-:W-:Y:S01]  /*f640*/  LOP3.LUT R3, R6, 0xffff0000, RZ, 0xc0, !PT ;  /* 0xffff000006037812 */ /* 0x010fe200078ec0ff */
[C---:B------:R-:W-:Y:S01]  /*f650*/  IMAD.U32 R2, R7.reuse, 0x10000, RZ ;  /* 0x0001000007027824 */ /* 0x040fe200078e00ff */
[----:B------:R-:W-:Y:S01]  /*f660*/  LOP3.LUT R0, R7, 0xffff0000, RZ, 0xc0, !PT ;  /* 0xffff000007007812 */ /* 0x000fe200078ec0ff */
[----:B--2---:R-:W2:Y:S02]  /*f670*/  LDS.128 R8, [R34] ;  /* 0x0000000022087984 */ /* 0x004ea40000000c00 */
[C---:B--2---:R-:W-:Y:S01]  /*f680*/  IMAD.U32 R20, R10.reuse, 0x10000, RZ ;  /* 0x000100000a147824 */ /* 0x044fe200078e00ff */
[----:B------:R-:W-:Y:S01]  /*f690*/  LOP3.LUT R25, R10, 0xffff0000, RZ, 0xc0, !PT ;  /* 0xffff00000a197812 */ /* 0x000fe200078ec0ff */
[----:B------:R-:W-:Y:S01]  /*f6a0*/  IMAD.U32 R10, R4, 0x10000, RZ ;  /* 0x00010000040a7824 */ /* 0x000fe200078e00ff */
[C---:B------:R-:W-:Y:S01]  /*f6b0*/  SHF.L.U32 R17, R9.reuse, 0x10, RZ ;  /* 0x0000001009117819 */ /* 0x040fe200000006ff */
[----:B------:R-:W-:Y:S01]  /*f6c0*/  IMAD.U32 R18, R8, 0x10000, RZ ;  /* 0x0001000008127824 */ /* 0x000fe200078e00ff */
[----:B------:R-:W-:Y:S01]  /*f6d0*/  LOP3.LUT R19, R9, 0xffff0000, RZ, 0xc0, !PT ;  /* 0xffff000009137812 */ /* 0x000fe200078ec0ff */
[-C--:B------:R-:W-:Y:S01]  /*f6e0*/  FMUL.FTZ R27, R10, R29.reuse ;  /* 0x0000001d0a1b7220 */ /* 0x080fe20000410000 */
[----:B------:R-:W-:Y:S01]  /*f6f0*/  LOP3.LUT R9, R4, 0xffff0000, RZ, 0xc0, !PT ;  /* 0xffff000004097812 */ /* 0x000fe200078ec0ff */
[----:B------:R-:W-:Y:S01]  /*f700*/  IMAD.U32 R12, R11, 0x10000, RZ ;  /* 0x000100000b0c7824 */ /* 0x000fe200078e00ff */
[----:B------:R-:W-:Y:S01]  /*f710*/  SHF.L.U32 R4, R6, 0x10, RZ ;  /* 0x0000001006047819 */ /* 0x000fe200000006ff */
[-C--:B------:R-:W-:Y:S01]  /*f720*/  FMUL.FTZ R6, R10, R30.reuse ;  /* 0x0000001e0a067220 */ /* 0x080fe20000410000 */
[----:B------:R-:W-:Y:S01]  /*f730*/  LOP3.LUT R21, R8, 0xffff0000, RZ, 0xc0, !PT ;  /* 0xffff000008157812 */ /* 0x000fe200078ec0ff */
[C---:B------:R-:W-:Y:S01]  /*f740*/  FFMA.FTZ R30, R18.reuse, R30, -R27 ;  /* 0x0000001e121e7223 */ /* 0x040fe2000001081b */
[----:B------:R-:W-:Y:S01]  /*f750*/  SHF.L.U32 R8, R5, 0x10, RZ ;  /* 0x0000001005087819 */ /* 0x000fe200000006ff */
[----:B------:R-:W-:Y:S01]  /*f760*/  FFMA.FTZ R29, R18, R29, R6 ;  /* 0x0000001d121d7223 */ /* 0x000fe20000010006 */
[----:B------:R-:W-:Y:S01]  /*f770*/  SHF.L.U32 R18, R24, 0x10, RZ ;  /* 0x0000001018127819 */ /* 0x000fe200000006ff */
[----:B------:R-:W-:Y:S01]  /*f780*/  IMAD.U32 R27, R15, 0x10000, RZ ;  /* 0x000100000f1b7824 */ /* 0x000fe200078e00ff */
[----:B------:R-:W-:Y:S01]  /*f790*/  LOP3.LUT R5, R5, 0xffff0000, RZ, 0xc0, !PT ;  /* 0xffff000005057812 */ /* 0x000fe200078ec0ff */
[C---:B------:R-:W-:Y:S01]  /*f7a0*/  FMUL.FTZ R10, R8.reuse, R32 ;  /* 0x00000020080a7220 */ /* 0x040fe20000410000 */
[----:B------:R-:W-:Y:S01]  /*f7b0*/  LOP3.LUT R15, R15, 0xffff0000, RZ, 0xc0, !PT ;  /* 0xffff00000f0f7812 */ /* 0x000fe200078ec0ff */
[----:B------:R-:W-:Y:S01]  /*f7c0*/  FMUL.FTZ R7, R8, R27 ;  /* 0x0000001b08077220 */ /* 0x000fe20000410000 */
[----:B------:R-:W-:Y:S01]  /*f7d0*/  LOP3.LUT R11, R11, 0xffff0000, RZ, 0xc0, !PT ;  /* 0xffff00000b0b7812 */ /* 0x000fe200078ec0ff */
[----:B------:R-:W-:-:S02]  /*f7e0*/  FMUL.FTZ R6, R2, R31 ;  /* 0x0000001f02067220 */ /* 0x000fc40000410000 */
        /* <DEDUP_REMOVED lines=43> */
.L_x_804:
[----:B------:R-:W-:Y:S05]  /*faa0*/  BSYNC B0 ;  /* 0x0000000000007941 */ /* 0x000fea0003800000 */
.L_x_803:
[----:B------:R-:W-:Y:S01]  /*fab0*/  ISETP.GE.AND P0, PT, R152, c[0x0][0x27c], PT ;  /* 0x00009f0098007a0c */ /* 0x000fe20003f06270 */
[----:B------:R-:W-:-:S12]  /*fac0*/  BSSY B0, `(.L_x_805) ;  /* 0x000006b000007945 */ /* 0x000fd80003800000 */
[----:B------:R-:W-:Y:S05]  /*fad0*/  @P0 BRA `(.L_x_806) ;  /* 0x0000069000000947 */ /* 0x000fea0003800000 */
[----:B--2---:R-:W2:Y:S04]  /*fae0*/  LDL R2, [R1+0x78] ;  /* 0x0000780001027983 */ /* 0x004ea80000100800 */
[----:B---3--:R-:W3:Y:S01]  /*faf0*/  LDL R34, [R1+0x98] ;  /* 0x0000980001227983 */ /* 0x008ee20000100800 */
        /* <DEDUP_REMOVED lines=15> */
[----:B--2---:R-:W-:-:S04]  /*fbf0*/  LEA.HI R0, R0, R2, RZ, 0x1d ;  /* 0x0000000200007211 */ /* 0x004fc800078fe8ff */
[----:B------:R-:W-:Y:S01]  /*fc00*/  SHF.R.S32.HI R2, RZ, 0x1f, R0 ;  /* 0x0000001fff027819 */ /* 0x000fe20000011400 */
[----:B------:R-:W-:Y:S01]  /*fc10*/  IMAD.SHL.U32 R3, R0, 0x8, RZ ;  /* 0x0000000800037824 */ /* 0x000fe200078e00ff */
[----:B---3--:R-:W2:Y:S02]  /*fc20*/  LDS.128 R8, [R34] ;  /* 0x0000000022087984 */ /* 0x008ea40000000c00 */
        /* <DEDUP_REMOVED lines=84> */
.L_x_806:
[----:B------:R-:W-:Y:S05]  /*10170*/  BSYNC B0 ;  /* 0x0000000000007941 */ /* 0x000fea0003800000 */
.L_x_805:
[----:B------:R-:W-:-:S13]  /*10180*/  ISETP.GE.AND P0, PT, R109, c[0x0][0x27c], PT ;  /* 0x00009f006d007a0c */ /* 0x000fda0003f06270 */
        /* <DEDUP_REMOVED lines=106> */
.L_x_782:
[----:B------:R-:W-:Y:S05]  /*10830*/  BSYNC B2 ;  /* 0x0000000000027941 */ /* 0x000fea0003800000 */
.L_x_764:
[----:B------:R-:W1:Y:S02]  /*10840*/  S2R R14, SR_TID.X ;  /* 0x00000000000e7919 */ /* 0x000e640000002100 */
[----:B-1----:R-:W-:Y:S01]  /*10850*/  IMAD R0, R95, c[0x0][0x208], RZ ;  /* 0x000082005f007a24 */ /* 0x002fe200078e02ff */
[----:B--2---:R-:W-:Y:S01]  /*10860*/  MOV R4, R246 ;  /* 0x000000f600047202 */ /* 0x004fe20000000f00 */
[----:B------:R-:W-:Y:S01]  /*10870*/  IMAD.WIDE.U32 R2, R132, c[0x0][0x208], RZ ;  /* 0x0000820084027a25 */ /* 0x000fe200078e00ff */
[----:B------:R-:W-:Y:S01]  /*10880*/  MOV R5, R248 ;  /* 0x000000f800057202 */ /* 0x000fe20000000f00 */
[----:B------:R-:W-:-:S04]  /*10890*/  DEPBAR.LE SB0, 0x0 ;  /* 0x000080000000791a */ /* 0x000fc80000000000 */
[----:B------:R-:W-:Y:S01]  /*108a0*/  IMAD R0, R132, c[0x0][0x20c], R0 ;  /* 0x0000830084007a24 */ /* 0x000fe200078e0200 */
[----:B------:R-:W-:Y:S01]  /*108b0*/  BAR.SYNC.DEFER_BLOCKING 0x0 ;  /* 0x0000000000007b1d */ /* 0x000fe20000010000 */
[----:B------:R-:W-:Y:S01]  /*108c0*/  IMAD.WIDE.U32 R4, R2, 0x30, R4 ;  /* 0x0000003002047825 */ /* 0x000fe200078e0004 */
[----:B------:R-:W-:Y:S02]  /*108d0*/  LOP3.LUT P2, RZ, R94, 0x1, RZ, 0xc0, !PT ;  /* 0x000000015eff7812 */ /* 0x000fe4000784c0ff */
[----:B------:R-:W-:Y:S02]  /*108e0*/  IADD3 R0, R3, R0, RZ ;  /* 0x0000000003007210 */ /* 0x000fe40007ffe0ff */
[----:B------:R-:W-:Y:S01]  /*108f0*/  LEA R2, P0, R4, c[0x0][0x1f8], 0x1 ;  /* 0x00007e0004027a11 */ /* 0x000fe200078008ff */
[----:B------:R-:W2:Y:S01]  /*10900*/  LDL R237, [R1+0x18] ;  /* 0x0000180001ed7983 */ /* 0x000ea20000100800 */
[----:B------:R-:W-:Y:S01]  /*10910*/  LOP3.LUT R203, R203, 0xfffffdff, RZ, 0xc0, !PT ;  /* 0xfffffdffcbcb7812 */ /* 0x000fe200078ec0ff */
[----:B------:R-:W-:Y:S01]  /*10920*/  IMAD R0, R0, 0x30, RZ ;  /* 0x0000003000007824 */ /* 0x000fe200078e02ff */
[----:B------:R-:W-:-:S02]  /*10930*/  SHF.L.U32 R204, R96, 0x1, RZ ;  /* 0x0000000160cc7819 */ /* 0x000fc400000006ff */
[----:B------:R-:W-:Y:S02]  /*10940*/  ISETP.GT.AND P1, PT, R14, 0x3f, PT ;  /* 0x0000003f0e00780c */ /* 0x000fe40003f24270 */
[----:B------:R-:W-:-:S04]  /*10950*/  IADD3 R3, R5, R0, RZ ;  /* 0x0000000005037210 */ /* 0x000fc80007ffe0ff */
[----:B------:R-:W-:Y:S01]  /*10960*/  LEA.HI.X R3, R4, c[0x0][0x1fc], R3, 0x1, P0 ;  /* 0x00007f0004037a11 */ /* 0x000fe200000f0c03 */
[----:B------:R-:W-:Y:S06]  /*10970*/  LDSM.16.M88.4 R8, [R192] ;  /* 0x00000000c008783b */ /* 0x000fec0000000200 */
[----:B------:R-:W-:Y:S01]  /*10980*/  @!P1 MOV R0, c[0x0][0x208] ;  /* 0x0000820000009a02 */ /* 0x000fe20000000f00 */
[----:B----4-:R-:W1:Y:S01]  /*10990*/  LDSM.16.M88.4 R16, [R165] ;  /* 0x00000000a510783b */ /* 0x010e620000000200 */
[----:B------:R-:W-:Y:S02]  /*109a0*/  @!P1 MOV R5, c[0x0][0x20c] ;  /* 0x0000830000059a02 */ /* 0x000fe40000000f00 */
[----:B------:R-:W-:Y:S01]  /*109b0*/  @!P1 LEA R12, P0, R0, R2, 0x6 ;  /* 0x00000002000c9211 */ /* 0x000fe200078030ff */
[----:B------:R-:W-:Y:S01]  /*109c0*/  LDSM.16.M88.4 R20, [R165+0x400] ;  /* 0x00040000a514783b */ /* 0x000fe20000000200 */
[----:B------:R-:W-:-:S02]  /*109d0*/  @P1 LOP3.LUT R203, R203, 0x200, RZ, 0xfc, !PT ;  /* 0x00000200cbcb1812 */ /* 0x000fc400078efcff */
[----:B------:R-:W-:Y:S01]  /*109e0*/  @!P1 LEA.HI.X R13, R0, R3, R5, 0x6, P0 ;  /* 0x00000003000d9211 */ /* 0x000fe200000f3405 */
[----:B------:R-:W-:Y:S01]  /*109f0*/  LDSM.16.M88.4 R44, [R165+0x800] ;  /* 0x00080000a52c783b */ /* 0x000fe20000000200 */
[----:B------:R-:W-:Y:S02]  /*10a00*/  IADD3 R0, R108, R252, -R140 ;  /* 0x000000fc6c007210 */ /* 0x000fe40007ffe88c */
[----:B------:R-:W-:Y:S01]  /*10a10*/  LOP3.LUT P1, RZ, R94, 0x2, RZ, 0xc0, !PT ;  /* 0x000000025eff7812 */ /* 0x000fe2000782c0ff */
[----:B------:R-:W4:Y:S01]  /*10a20*/  LDSM.16.M88.4 R4, [R192+0x1000] ;  /* 0x00100000c004783b */ /* 0x000f220000000200 */
[----:B------:R-:W-:-:S03]  /*10a30*/  ISETP.LT.OR P0, PT, R0, 0x1, !P2 ;  /* 0x000000010000780c */ /* 0x000fc60005701670 */
[----:B------:R-:W-:Y:S04]  /*10a40*/  LDSM.16.M88.4 R40, [R193] ;  /* 0x00000000c128783b */ /* 0x000fe80000000200 */
[----:B-----5:R-:W-:Y:S04]  /*10a50*/  LDSM.16.M88.4 R32, [R193+0x1000] ;  /* 0x00100000c120783b */ /* 0x020fe80000000200 */
[----:B------:R-:W3:Y:S04]  /*10a60*/  LDSM.16.M88.4 R48, [R194] ;  /* 0x00000000c230783b */ /* 0x000ee80000000200 */
        /* <DEDUP_REMOVED lines=9> */
[----:B------:R-:W-:-:S13]  /*10b00*/  ISETP.LT.OR P3, PT, R0, 0x1, !P0 ;  /* 0x000000010000780c */ /* 0x000fda0004761670 */
[----:B------:R2:W-:Y:S01]  /*10b10*/  LDGSTS.E.BYPASS.LTC128B.128 [R204+0x3080], [R2.64+0x80], !P3 ;  /* 0x0308008002cc7fae */ /* 0x0005e2000d901d46 */
[----:B------:R-:W-:Y:S01]  /*10b20*/  ISETP.GT.AND P3, PT, R14, 0x3f, PT ;  /* 0x0000003f0e00780c */ /* 0x000fe20003f64270 */
[----:B-1----:R-:W-:Y:S11]  /*10b30*/  HMMA.16816.F32.BF16 R24, R8, R16, RZ ;  /* 0x000000100818723c */ /* 0x002ff600000418ff */
[----:B------:R-:W-:Y:S01]  /*10b40*/  @!UPT UIADD3 URZ, URZ, URZ, URZ ;  /* 0x0000003f3f3ff290 */ /* 0x000fe2000fffe03f */
[C---:B------:R-:W-:Y:S02]  /*10b50*/  @!P3 ISETP.LT.OR P2, PT, R0.reuse, 0x21, !P2 ;  /* 0x000000210000b80c */ /* 0x040fe40005741670 */
[C---:B------:R-:W-:Y:S02]  /*10b60*/  @!P3 ISETP.LT.OR P1, PT, R0.reuse, 0x21, !P1 ;  /* 0x000000210000b80c */ /* 0x040fe40004f21670 */
[----:B------:R-:W-:-:S09]  /*10b70*/  @!P3 ISETP.LT.OR P0, PT, R0, 0x21, !P0 ;  /* 0x000000210000b80c */ /* 0x000fd20004701670 */
[----:B------:R1:W-:Y:S04]  /*10b80*/  @!P3 LDGSTS.E.BYPASS.LTC128B.128 [R204+0x2080], [R12.64], !P2 ;  /* 0x020800000cccbfae */ /* 0x0003e8000d101d46 */
[----:B------:R1:W-:Y:S04]  /*10b90*/  @!P3 LDGSTS.E.BYPASS.LTC128B.128 [R204+0x2c80], [R12.64+0x40], !P1 ;  /* 0x02c800400cccbfae */ /* 0x0003e8000c901d46 */
[----:B------:R1:W-:Y:S04]  /*10ba0*/  @!P3 LDGSTS.E.BYPASS.LTC128B.128 [R204+0x3880], [R12.64+0x80], !P0 ;  /* 0x038800800cccbfae */ /* 0x0003e8000c101d46 */
[----:B------:R-:W-:Y:S04]  /*10bb0*/  LDSM.16.M88.4 R60, [R165+0xc00] ;  /* 0x000c0000a53c783b */ /* 0x000fe80000000200 */
[----:B------:R-:W3:Y:S01]  /*10bc0*/  LDSM.16.M88.4 R36, [R192+0x2000] ;  /* 0x00200000c024783b */ /* 0x000ee20000000200 */
[C---:B----4-:R-:W-:Y:S03]  /*10bd0*/  HMMA.16816.F32.BF16 R52, R4.reuse, R16, RZ ;  /* 0x000000100434723c */ /* 0x050fe600000418ff */
[----:B------:R-:W4:Y:S04]  /*10be0*/  LDSM.16.M88.4 R28, [R192+0x3000] ;  /* 0x00300000c01c783b */ /* 0x000f280000000200 */
[----:B------:R-:W-:Y:S01]  /*10bf0*/  LDSM.16.M88.4 R56, [R200] ;  /* 0x00000000c838783b */ /* 0x000fe20000000200 */
[C---:B------:R-:W-:Y:S03]  /*10c00*/  HMMA.16816.F32.BF16 R76, R4.reuse, R20, RZ ;  /* 0x00000014044c723c */ /* 0x040fe600000418ff */
[----:B------:R-:W0:Y:S05]  /*10c10*/  LDGDEPBAR ;  /* 0x00000000000079af */ /* 0x000e2a0000000000 */
[C---:B------:R-:W-:Y:S08]  /*10c20*/  HMMA.16816.F32.BF16 R64, R4.reuse, R44, RZ ;  /* 0x0000002c0440723c */ /* 0x040ff000000418ff */
[C---:B-1----:R-:W-:Y:S08]  /*10c30*/  HMMA.16816.F32.BF16 R12, R4.reuse, R18, RZ ;  /* 0x00000012040c723c */ /* 0x042ff000000418ff */
[C---:B------:R-:W-:Y:S08]  /*10c40*/  HMMA.16816.F32.BF16 R68, R4.reuse, R22, RZ ;  /* 0x000000160444723c */ /* 0x040ff000000418ff */
[----:B------:R-:W-:Y:S08]  /*10c50*/  HMMA.16816.F32.BF16 R88, R4, R46, RZ ;  /* 0x0000002e0458723c */ /* 0x000ff000000418ff */
[----:B---3--:R-:W-:Y:S01]  /*10c60*/  HMMA.16816.F32.BF16 R4, R40, R48, R24 ;  /* 0x000000302804723c */ /* 0x008fe20000041818 */
        /* <DEDUP_REMOVED lines=28> */
[----:B------:R-:W-:Y:S08]  /*10e30*/  HMMA.16816.F32.BF16 R68, R16, R52, R64 ;  /* 0x000000341044723c */ /* 0x000ff00000041840 */
[----:B------:R-:W-:Y:S08]  /*10e40*/  HMMA.16816.F32.BF16 R92, R40, R84, R92 ;  /* 0x00000054285c723c */ /* 0x000ff0000004185c */
        /* <DEDUP_REMOVED lines=9> */
[C---:B------:R-:W-:Y:S08]  /*10ee0*/  HMMA.16816.F32.BF16 R100, R40.reuse, R80, R100 ;  /* 0x000000502864723c */ /* 0x040ff00000041864 */
        /* <DEDUP_REMOVED lines=9> */
[-C--:B------:R-:W-:Y:S01]  /*10f80*/  HMMA.16816.F32.BF16 R72, R8, R46.reuse, R56 ;  /* 0x0000002e0848723c */ /* 0x080fe20000041838 */
[----:B------:R-:W2:Y:S01]  /*10f90*/  LDSM.16.M88.4 R56, [R196] ;  /* 0x00000000c438783b */ /* 0x000ea20000000200 */
[----:B------:R3:W1:Y:S06]  /*10fa0*/  MUFU.TANH R107, R0 ;  /* 0x00000000006b7308 */ /* 0x00066c0000002400 */
[----:B------:R-:W-:Y:S01]  /*10fb0*/  HMMA.16816.F32.BF16 R84, R4, R46, R52 ;  /* 0x0000002e0454723c */ /* 0x000fe20000041834 */
[----:B------:R-:W2:Y:S01]  /*10fc0*/  LDSM.16.M88.4 R52, [R165+0x1400] ;  /* 0x00140000a534783b */ /* 0x000ea20000000200 */
[----:B---3--:R-:W-:-:S04]  /*10fd0*/  FMUL.FTZ R0, R91, c[0x0][0x320] ;  /* 0x0000c8005b007a20 */ /* 0x008fc80000410000 */
[----:B------:R3:W1:Y:S02]  /*10fe0*/  MUFU.TANH R105, R0 ;  /* 0x0000000000697308 */ /* 0x0006640000002400 */
[----:B------:R-:W-:Y:S08]  /*10ff0*/  HMMA.16816.F32.BF16 R40, R20, R60, R40 ;  /* 0x0000003c1428723c */ /* 0x000ff00000041828 */
        /* <DEDUP_REMOVED lines=127> */
[----:B------:R-:W-:Y:S02]  /*117f0*/  SHF.R.S32.HI R2, RZ, 0x1f, R0 ;  /* 0x0000001fff027819 */ /* 0x000fe40000011400 */
[----:B------:R-:W-:-:S03]  /*11800*/  LOP3.LUT P3, RZ, R203, 0x100, RZ, 0xc0, !PT ;  /* 0x00000100cbff7812 */ /* 0x000fc6000786c0ff */
        /* <DEDUP_REMOVED lines=29> */
.L_x_808:
[----:B--234-:R-:W-:Y:S05]  /*119e0*/  BSYNC B0 ;  /* 0x0000000000007941 */ /* 0x01cfea0003800000 */
.L_x_807:
[----:B-1----:R-:W2:Y:S04]  /*119f0*/  LDL R0, [R1+0x44] ;  /* 0x0000440001007983 */ /* 0x002ea80000100800 */
[----:B------:R-:W3:Y:S01]  /*11a00*/  LDL R8, [R1] ;  /* 0x0000000001087983 */ /* 0x000ee20000100800 */
[----:B------:R-:W-:Y:S01]  /*11a10*/  IMAD.MOV.U32 R238, RZ, RZ, c[0x0][0x32c] ;  /* 0x0000cb00ffee7624 */ /* 0x000fe200078e00ff */
[----:B------:R-:W-:-:S02]  /*11a20*/  ULDC UR4, c[0x0][0x324] ;  /* 0x0000c90000047ab9 */ /* 0x000fc40000000800 */
[----:B------:R-:W-:Y:S01]  /*11a30*/  ULOP3.LUT UR4, URZ, UR4, URZ, 0x33, !UPT ;  /* 0x000000043f047292 */ /* 0x000fe2000f8e333f */
[----:B------:R-:W0:Y:S01]  /*11a40*/  LDGDEPBAR ;  /* 0x00000000000079af */ /* 0x000e220000000000 */
[----:B------:R-:W-:Y:S01]  /*11a50*/  ISETP.GE.AND P0, PT, R238, 0x1, PT ;  /* 0x00000001ee00780c */ /* 0x000fe20003f06270 */
[----:B--2---:R-:W-:-:S04]  /*11a60*/  IMAD.IADD R0, R0, 0x1, R239 ;  /* 0x0000000100007824 */ /* 0x004fc800078e02ef */
[----:B------:R-:W-:-:S04]  /*11a70*/  @P5 IMAD.HI.U32 R2, R0, c[0x0][0x2c8], RZ ;  /* 0x0000b20000025a27 */ /* 0x000fc800078e00ff */
[----:B------:R-:W-:Y:S01]  /*11a80*/  IMAD.MOV.U32 R4, RZ, RZ, R0 ;  /* 0x000000ffff047224 */ /* 0x000fe200078e0000 */
[----:B------:R-:W-:Y:S01]  /*11a90*/  @P5 SHF.R.U32.HI R4, RZ, c[0x0][0x2cc], R2 ;  /* 0x0000b300ff045a19 */ /* 0x000fe20000011602 */
[--C-:B---3--:R-:W-:Y:S01]  /*11aa0*/  IMAD.IADD R6, R133, 0x1, -R8.reuse ;  /* 0x0000000185067824 */ /* 0x108fe200078e0a08 */
[----:B------:R-:W-:Y:S01]  /*11ab0*/  IADD3 R0, -R8, 0x1, R133 ;  /* 0x0000000108007810 */ /* 0x000fe20007ffe185 */
[----:B------:R-:W-:Y:S02]  /*11ac0*/  IMAD.IADD R8, R108, 0x1, -R8 ;  /* 0x000000016c087824 */ /* 0x000fe400078e0a08 */
        /* <DEDUP_REMOVED lines=19> */
.L_x_811:
[----:B------:R-:W-:-:S04]  /*11c00*/  MOV R9, c[0x0][0x32c] ;  /* 0x0000cb0000097a02 */ /* 0x000fc80000000f00 */
[----:B------:R-:W-:-:S13]  /*11c10*/  ISETP.NE.AND P0, PT, R9, 0x1, PT ;  /* 0x000000010900780c */ /* 0x000fda0003f05270 */
[----:B------:R-:W-:-:S05]  /*11c20*/  @P0 IMAD.HI.U32 R9, R3, c[0x0][0x330], RZ ;  /* 0x0000cc0003090a27 */ /* 0x000fca00078e00ff */
[----:B------:R-:W-:Y:S02]  /*11c30*/  @P0 SHF.R.U32.HI R3, RZ, c[0x0][0x334], R9 ;  /* 0x0000cd00ff030a19 */ /* 0x000fe40000011609 */
.L_x_812:
[----:B------:R-:W-:Y:S05]  /*11c40*/  BSYNC B0 ;  /* 0x0000000000007941 */ /* 0x000fea0003800000 */
.L_x_810:
[----:B------:R-:W-:-:S05]  /*11c50*/  IMAD R3, R3, c[0x0][0x32c], R8 ;  /* 0x0000cb0003037a24 */ /* 0x000fca00078e0208 */
[----:B------:R-:W-:Y:S02]  /*11c60*/  IADD3 R9, R3, c[0x0][0x32c], RZ ;  /* 0x0000cb0003097a10 */ /* 0x000fe40007ffe0ff */
[----:B------:R-:W-:Y:S02]  /*11c70*/  IMNMX R0, R0, R3, !PT ;  /* 0x0000000300007217 */ /* 0x000fe40007800200 */
[----:B------:R-:W-:Y:S02]  /*11c80*/  IMNMX R2, R2, R9, PT ;  /* 0x0000000902027217 */ /* 0x000fe40003800200 */
.L_x_809:
[C---:B------:R-:W-:Y:S01]  /*11c90*/  ISETP.GE.AND P0, PT, R108.reuse, 0x2, PT ;  /* 0x000000026c00780c */ /* 0x040fe20003f06270 */
[----:B------:R-:W1:Y:S01]  /*11ca0*/  SHFL.IDX PT, R3, R4, 0x1, 0x1c1f ;  /* 0x003c1f0004037f89 */ /* 0x000e6200000e0000 */
        /* <DEDUP_REMOVED lines=18> */
[----:B------:R-:W-:Y:S02]  /*11dd0*/  ISETP.GE.AND P4, PT, R108, 0x1a, PT ;  /* 0x0000001a6c00780c */ /* 0x000fe40003f86270 */
        /* <DEDUP_REMOVED lines=50> */
.L_x_815:
[----:B------:R-:W-:-:S04]  /*12100*/  MOV R15, c[0x0][0x32c] ;  /* 0x0000cb00000f7a02 */ /* 0x000fc80000000f00 */
[----:B------:R-:W-:-:S13]  /*12110*/  ISETP.NE.AND P0, PT, R15, 0x1, PT ;  /* 0x000000010f00780c */ /* 0x000fda0003f05270 */
[----:B------:R-:W-:-:S05]  /*12120*/  @P0 IMAD.HI.U32 R15, R3, c[0x0][0x330], RZ ;  /* 0x0000cc00030f0a27 */ /* 0x000fca00078e00ff */
[----:B------:R-:W-:Y:S02]  /*12130*/  @P0 SHF.R.U32.HI R3, RZ, c[0x0][0x334], R15 ;  /* 0x0000cd00ff030a19 */ /* 0x000fe4000001160f */
.L_x_816:
[----:B------:R-:W-:Y:S05]  /*12140*/  BSYNC B0 ;  /* 0x0000000000007941 */ /* 0x000fea0003800000 */
.L_x_814:
[----:B------:R-:W-:-:S05]  /*12150*/  IMAD R3, R3, c[0x0][0x32c], R8 ;  /* 0x0000cb0003037a24 */ /* 0x000fca00078e0208 */
[----:B------:R-:W-:Y:S02]  /*12160*/  IADD3 R15, R3, c[0x0][0x32c], RZ ;  /* 0x0000cb00030f7a10 */ /* 0x000fe40007ffe0ff */
[----:B------:R-:W-:Y:S02]  /*12170*/  IMNMX R0, R0, R3, !PT ;  /* 0x0000000300007217 */ /* 0x000fe40007800200 */
[----:B------:R-:W-:Y:S02]  /*12180*/  IMNMX R2, R2, R15, PT ;  /* 0x0000000f02027217 */ /* 0x000fe40003800200 */
.L_x_813:
        /* <DEDUP_REMOVED lines=59> */
.L_x_819:
[----:B------:R-:W-:-:S04]  /*12540*/  MOV R15, c[0x0][0x32c] ;  /* 0x0000cb00000f7a02 */ /* 0x000fc80000000f00 */
[----:B------:R-:W-:-:S13]  /*12550*/  ISETP.NE.AND P0, PT, R15, 0x1, PT ;  /* 0x000000010f00780c */ /* 0x000fda0003f05270 */
[----:B------:R-:W-:-:S05]  /*12560*/  @P0 IMAD.HI.U32 R15, R3, c[0x0][0x330], RZ ;  /* 0x0000cc00030f0a27 */ /* 0x000fca00078e00ff */
[----:B------:R-:W-:Y:S02]  /*12570*/  @P0 SHF.R.U32.HI R3, RZ, c[0x0][0x334], R15 ;  /* 0x0000cd00ff030a19 */ /* 0x000fe4000001160f */
.L_x_820:
[----:B------:R-:W-:Y:S05]  /*12580*/  BSYNC B0 ;  /* 0x0000000000007941 */ /* 0x000fea0003800000 */
.L_x_818:
[----:B------:R-:W-:-:S05]  /*12590*/  IMAD R3, R3, c[0x0][0x32c], R8 ;  /* 0x0000cb0003037a24 */ /* 0x000fca00078e0208 */
[----:B------:R-:W-:Y:S02]  /*125a0*/  IADD3 R15, R3, c[0x0][0x32c], RZ ;  /* 0x0000cb00030f7a10 */ /* 0x000fe40007ffe0ff */
[----:B------:R-:W-:Y:S02]  /*125b0*/  IMNMX R0, R0, R3, !PT ;  /* 0x0000000300007217 */ /* 0x000fe40007800200 */
[----:B------:R-:W-:Y:S02]  /*125c0*/  IMNMX R2, R2, R15, PT ;  /* 0x0000000f02027217 */ /* 0x000fe40003800200 */
.L_x_817:
        /* <DEDUP_REMOVED lines=59> */
.L_x_823:
[----:B------:R-:W-:-:S04]  /*12980*/  MOV R4, c[0x0][0x32c] ;  /* 0x0000cb0000047a02 */ /* 0x000fc80000000f00 */
[----:B------:R-:W-:-:S13]  /*12990*/  ISETP.NE.AND P0, PT, R4, 0x1, PT ;  /* 0x000000010400780c */ /* 0x000fda0003f05270 */
[----:B------:R-:W-:-:S05]  /*129a0*/  @P0 IMAD.HI.U32 R4, R3, c[0x0][0x330], RZ ;  /* 0x0000cc0003040a27 */ /* 0x000fca00078e00ff */
[----:B------:R-:W-:Y:S02]  /*129b0*/  @P0 SHF.R.U32.HI R3, RZ, c[0x0][0x334], R4 ;  /* 0x0000cd00ff030a19 */ /* 0x000fe40000011604 */
.L_x_824:
[----:B------:R-:W-:Y:S05]  /*129c0*/  BSYNC B0 ;  /* 0x0000000000007941 */ /* 0x000fea0003800000 */
.L_x_822:
[----:B------:R-:W-:-:S05]  /*129d0*/  IMAD R3, R3, c[0x0][0x32c], R8 ;  /* 0x0000cb0003037a24 */ /* 0x000fca00078e0208 */
[----:B------:R-:W-:Y:S02]  /*129e0*/  IADD3 R4, R3, c[0x0][0x32c], RZ ;  /* 0x0000cb0003047a10 */ /* 0x000fe40007ffe0ff */
[----:B------:R-:W-:Y:S02]  /*129f0*/  IMNMX R0, R0, R3, !PT ;  /* 0x0000000300007217 */ /* 0x000fe40007800200 */
[----:B------:R-:W-:Y:S02]  /*12a00*/  IMNMX R2, R2, R4, PT ;  /* 0x0000000402027217 */ /* 0x000fe40003800200 */
.L_x_821:
[----:B------:R-:W-:Y:S01]  /*12a10*/  ISETP.NE.AND P0, PT, R13, RZ, PT ;  /* 0x000000ff0d00720c */ /* 0x000fe20003f05270 */
[----:B------:R-:W-:Y:S01]  /*12a20*/  LDSM.16.MT88.4 R48, [R166] ;  /* 0x00000000a630783b */ /* 0x000fe20000004200 */
        /* <DEDUP_REMOVED lines=10> */
[----:B------:R-:W-:Y:S01]  /*12ad0*/  FMNMX.FTZ R3, R21, R3, !PT ;  /* 0x0000000315037209 */ /* 0x000fe20007810000 */
[----:B------:R-:W-:Y:S01]  /*12ae0*/  LDSM.16.MT88.4 R156, [R166+0x1400] ;  /* 0x00140000a69c783b */ /* 0x000fe20000004200 */
        /* <DEDUP_REMOVED lines=16> */
[----:B------:R-:W-:-:S03]  /*12bf0*/  ISETP.LT.OR P0, PT, R2, 0x11, P0 ;  /* 0x000000110200780c */ /* 0x000fc60000701670 */
[----:B------:R-:W1:Y:S01]  /*12c00*/  SHFL.BFLY PT, R4, R3, 0x2, 0x1f ;  /* 0x0c401f0003047f89 */ /* 0x000e6200000e0000 */
[----:B------:R-:W-:Y:S02]  /*12c10*/  FSEL R10, R73, -INF , !P0 ;  /* 0xff800000490a7808 */ /* 0x000fe40004000000 */
        /* <DEDUP_REMOVED lines=8> */
[----:B------:R-:W-:Y:S01]  /*12ca0*/  LDSM.16.MT88.4 R56, [R166+0x1800] ;  /* 0x00180000a638783b */ /* 0x000fe20000004200 */
[----:B-1----:R-:W-:Y:S02]  /*12cb0*/  FMNMX.FTZ R3, R3, R4, !PT ;  /* 0x0000000403037209 */ /* 0x002fe40007810000 */
[----:B------:R-:W-:-:S03]  /*12cc0*/  ISETP.LT.OR P0, PT, R2, 0x1a, P0 ;  /* 0x0000001a0200780c */ /* 0x000fc60000701670 */
[----:B------:R-:W1:Y:S01]  /*12cd0*/  SHFL.BFLY PT, R4, R3, 0x1, 0x1f ;  /* 0x0c201f0003047f89 */ /* 0x000e6200000e0000 */
        /* <DEDUP_REMOVED lines=8> */
[----:B------:R-:W-:Y:S02]  /*12d60*/  ISETP.GT.AND P0, PT, R0, 0x28, !P1 ;  /* 0x000000280000780c */ /* 0x000fe40004f04270 */
[----:B-1----:R-:W-:Y:S02]  /*12d70*/  FMNMX.FTZ R108, R3, R4, !PT ;  /* 0x00000004036c7209 */ /* 0x002fe40007810000 */
[----:B------:R-:W-:-:S03]  /*12d80*/  ISETP.LT.OR P0, PT, R2, 0x29, P0 ;  /* 0x000000290200780c */ /* 0x000fc60000701670 */
[----:B------:R-:W-:Y:S01]  /*12d90*/  FMUL.FTZ R3, R108, c[0x0][0x2d0] ;  /* 0x0000b4006c037a20 */ /* 0x000fe20000410000 */
[----:B------:R-:W-:Y:S02]  /*12da0*/  FSEL R102, R42, -INF , !P0 ;  /* 0xff8000002a667808 */ /* 0x000fe40004000000 */
[----:B------:R-:W-:Y:S02]  /*12db0*/  ISETP.GT.AND P0, PT, R0, RZ, !P6 ;  /* 0x000000ff0000720c */ /* 0x000fe40007704270 */
[----:B------:R-:W-:Y:S02]  /*12dc0*/  ISETP.NE.AND P6, PT, R9, RZ, PT ;  /* 0x000000ff0900720c */ /* 0x000fe40003fc5270 */
[----:B------:R-:W-:-:S04]  /*12dd0*/  ISETP.LT.OR P0, PT, R2, 0x1, P0 ;  /* 0x000000010200780c */ /* 0x000fc80000701670 */
[----:B------:R-:W-:Y:S02]  /*12de0*/  FSEL R8, R118, -INF , !P0 ;  /* 0xff80000076087808 */ /* 0x000fe40004000000 */
[----:B------:R-:W-:Y:S02]  /*12df0*/  FSETP.NEU.FTZ.AND P0, PT, R108, -INF , PT ;  /* 0xff8000006c00780b */ /* 0x000fe40003f1d000 */
[----:B------:R-:W-:Y:S02]  /*12e00*/  FMNMX.FTZ R6, R8, R13, !PT ;  /* 0x0000000d08067209 */ /* 0x000fe40007810000 */
[----:B------:R-:W-:Y:S02]  /*12e10*/  FSEL R20, R3, RZ, P0 ;  /* 0x000000ff03147208 */ /* 0x000fe40000000000 */
[----:B------:R-:W-:-:S03]  /*12e20*/  FMNMX.FTZ R3, R22, R24, !PT ;  /* 0x0000001816037209 */ /* 0x000fc60007810000 */
[----:B------:R-:W-:Y:S01]  /*12e30*/  FFMA.FTZ R5, R16, c[0x0][0x2d0], -R20 ;  /* 0x0000b40010057a23 */ /* 0x000fe20000010814 */
[----:B------:R-:W-:-:S03]  /*12e40*/  FMNMX.FTZ R3, R26, R3, !PT ;  /* 0x000000031a037209 */ /* 0x000fc60007810000 */
[----:B------:R1:W-:Y:S01]  /*12e50*/  MUFU.EX2 R205, R5 ;  /* 0x0000000500cd7308 */ /* 0x0003e20000000800 */
[----:B------:R-:W-:-:S04]  /*12e60*/  FMNMX.FTZ R3, R29, R3, !PT ;  /* 0x000000031d037209 */ /* 0x000fc80007810000 */
[----:B------:R-:W-:-:S04]  /*12e70*/  FMNMX.FTZ R3, R30, R3, !PT ;  /* 0x000000031e037209 */ /* 0x000fc80007810000 */
        /* <DEDUP_REMOVED lines=17> */
[----:B--2---:R-:W-:Y:S01]  /*12f90*/  FFMA.FTZ R5, R21, c[0x0][0x2d0], -R20 ;  /* 0x0000b40015057a23 */ /* 0x004fe20000010814 */
[----:B---3--:R-:W-:-:S03]  /*12fa0*/  F2FP.BF16.PACK_AB R18, R229, R230 ;  /* 0x000000e6e512723e */ /* 0x008fc600000010ff */
[----:B------:R2:W-:Y:S01]  /*12fb0*/  MUFU.EX2 R231, R5 ;  /* 0x0000000500e77308 */ /* 0x0005e20000000800 */
[----:B-1----:R-:W-:Y:S02]  /*12fc0*/  FMNMX.FTZ R107, R3, R4, !PT ;  /* 0x00000004036b7209 */ /* 0x002fe40007810000 */
[----:B------:R-:W-:Y:S02]  /*12fd0*/  FMNMX.FTZ R4, R15, R28, !PT ;  /* 0x0000001c0f047209 */ /* 0x000fe40007810000 */
[----:B------:R-:W-:Y:S01]  /*12fe0*/  FSETP.NEU.FTZ.AND P0, PT, R107, -INF , PT ;  /* 0xff8000006b00780b */ /* 0x000fe20003f1d000 */
[----:B--2---:R-:W-:Y:S01]  /*12ff0*/  FFMA.FTZ R5, R23, c[0x0][0x2d0], -R20 ;  /* 0x0000b40017057a23 */ /* 0x004fe20000010814 */
[----:B------:R-:W-:Y:S01]  /*13000*/  FMNMX.FTZ R4, R31, R4, !PT ;  /* 0x000000041f047209 */ /* 0x000fe20007810000 */
[----:B------:R-:W-:Y:S02]  /*13010*/  FMUL.FTZ R3, R107, c[0x0][0x2d0] ;  /* 0x0000b4006b037a20 */ /* 0x000fe40000410000 */
[----:B------:R1:W-:Y:S01]  /*13020*/  MUFU.EX2 R232, R5 ;  /* 0x0000000500e87308 */ /* 0x0003e20000000800 */
[----:B------:R-:W-:-:S02]  /*13030*/  FMNMX.FTZ R4, R32, R4, !PT ;  /* 0x0000000420047209 */ /* 0x000fc40007810000 */
[----:B------:R-:W-:Y:S02]  /*13040*/  FSEL R3, R3, RZ, P0 ;  /* 0x000000ff03037208 */ /* 0x000fe40000000000 */
[----:B------:R-:W-:Y:S02]  /*13050*/  FMNMX.FTZ R4, R34, R4, !PT ;  /* 0x0000000422047209 */ /* 0x000fe40007810000 */
[----:B------:R-:W-:Y:S01]  /*13060*/  ISETP.GT.AND P0, PT, R0, 0x29, !P6 ;  /* 0x000000290000780c */ /* 0x000fe20007704270 */
[--C-:B------:R-:W-:Y:S01]  /*13070*/  FFMA.FTZ R0, R24, c[0x0][0x2d0], -R3.reuse ;  /* 0x0000b40018007a23 */ /* 0x100fe20000010803 */
[----:B------:R-:W-:Y:S02]  /*13080*/  FMNMX.FTZ R4, R35, R4, !PT ;  /* 0x0000000423047209 */ /* 0x000fe40007810000 */
[----:B------:R-:W-:Y:S01]  /*13090*/  ISETP.LT.OR P0, PT, R2, 0x2a, P0 ;  /* 0x0000002a0200780c */ /* 0x000fe20000701670 */
[----:B------:R-:W-:Y:S01]  /*130a0*/  MUFU.EX2 R223, R0 ;  /* 0x0000000000df7308 */ /* 0x000fe20000000800 */
[----:B------:R-:W-:Y:S01]  /*130b0*/  FMNMX.FTZ R4, R37, R4, !PT ;  /* 0x0000000425047209 */ /* 0x000fe20007810000 */
[----:B------:R-:W-:Y:S01]  /*130c0*/  FFMA.FTZ R2, R26, c[0x0][0x2d0], -R3 ;  /* 0x0000b4001a027a23 */ /* 0x000fe20000010803 */
[----:B------:R-:W-:-:S02]  /*130d0*/  FSEL R21, R47, -INF , !P0 ;  /* 0xff8000002f157808 */ /* 0x000fc40004000000 */
[----:B------:R-:W-:Y:S02]  /*130e0*/  FMNMX.FTZ R4, R39, R4, !PT ;  /* 0x0000000427047209 */ /* 0x000fe40007810000 */
[----:B-1----:R-:W-:Y:S01]  /*130f0*/  FMNMX.FTZ R5, R12, R6, !PT ;  /* 0x000000060c057209 */ /* 0x002fe20007810000 */
[----:B------:R-:W-:Y:S01]  /*13100*/  FFMA.FTZ R6, R25, c[0x0][0x2d0], -R20 ;  /* 0x0000b40019067a23 */ /* 0x000fe20000010814 */
[----:B------:R-:W-:Y:S01]  /*13110*/  FMNMX.FTZ R4, R121, R4, !PT ;  /* 0x0000000479047209 */ /* 0x000fe20007810000 */
[----:B------:R1:W-:Y:S01]  /*13120*/  MUFU.EX2 R221, R2 ;  /* 0x0000000200dd7308 */ /* 0x0003e20000000800 */
[----:B------:R-:W-:Y:S02]  /*13130*/  FMNMX.FTZ R5, R11, R5, !PT ;  /* 0x000000050b057209 */ /* 0x000fe40007810000 */
[----:B------:R-:W-:Y:S02]  /*13140*/  FMNMX.FTZ R4, R120, R4, !PT ;  /* 0x0000000478047209 */ /* 0x000fe40007810000 */
[----:B------:R-:W-:-:S02]  /*13150*/  ISETP.NE.AND P6, PT, R240, 0x1, PT ;  /* 0x00000001f000780c */ /* 0x000fc40003fc5270 */
[----:B------:R-:W-:Y:S01]  /*13160*/  FMNMX.FTZ R4, R105, R4, !PT ;  /* 0x0000000469047209 */ /* 0x000fe20007810000 */
[----:B------:R2:W-:Y:S03]  /*13170*/  MUFU.EX2 R233, R6 ;  /* 0x0000000600e97308 */ /* 0x0005e60000000800 */
[----:B------:R-:W-:-:S05]  /*13180*/  FMNMX.FTZ R4, R104, R4, !PT ;  /* 0x0000000468047209 */ /* 0x000fca0007810000 */
[----:B------:R-:W3:Y:S01]  /*13190*/  SHFL.BFLY PT, R7, R4, 0x2, 0x1f ;  /* 0x0c401f0004077f89 */ /* 0x000ee200000e0000 */
[----:B-1----:R-:W-:-:S04]  /*131a0*/  FFMA.FTZ R2, R29, c[0x0][0x2d0], -R3 ;  /* 0x0000b4001d027a23 */ /* 0x002fc80000010803 */
[----:B------:R1:W4:Y:S01]  /*131b0*/  MUFU.EX2 R222, R2 ;  /* 0x0000000200de7308 */ /* 0x0003220000000800 */
[----:B--2---:R-:W-:Y:S01]  /*131c0*/  FMNMX.FTZ R6, R10, R5, !PT ;  /* 0x000000050a067209 */ /* 0x004fe20007810000 */
[----:B------:R-:W-:-:S03]  /*131d0*/  FFMA.FTZ R5, R27, c[0x0][0x2d0], -R20 ;  /* 0x0000b4001b057a23 */ /* 0x000fc60000010814 */
[----:B------:R-:W-:-:S03]  /*131e0*/  FMNMX.FTZ R6, R14, R6, !PT ;  /* 0x000000060e067209 */ /* 0x000fc60007810000 */
[----:B------:R2:W-:Y:S01]  /*131f0*/  MUFU.EX2 R234, R5 ;  /* 0x0000000500ea7308 */ /* 0x0005e20000000800 */
[----:B------:R-:W-:-:S04]  /*13200*/  FMNMX.FTZ R6, R40, R6, !PT ;  /* 0x0000000628067209 */ /* 0x000fc80007810000 */
[----:B------:R-:W-:Y:S01]  /*13210*/  FMNMX.FTZ R6, R44, R6, !PT ;  /* 0x000000062c067209 */ /* 0x000fe20007810000 */
[--C-:B-1----:R-:W-:Y:S01]  /*13220*/  FFMA.FTZ R2, R30, c[0x0][0x2d0], -R3.reuse ;  /* 0x0000b4001e027a23 */ /* 0x102fe20000010803 */
[----:B----4-:R-:W-:Y:S02]  /*13230*/  F2FP.BF16.PACK_AB R19, R222, R221 ;  /* 0x000000ddde13723e */ /* 0x010fe400000010ff */
[----:B---3--:R-:W-:Y:S01]  /*13240*/  FMNMX.FTZ R4, R4, R7, !PT ;  /* 0x0000000704047209 */ /* 0x008fe20007810000 */
[----:B------:R1:W-:Y:S01]  /*13250*/  MUFU.EX2 R225, R2 ;  /* 0x0000000200e17308 */ /* 0x0003e20000000800 */
[----:B--2---:R-:W-:-:S07]  /*13260*/  FFMA.FTZ R5, R22, c[0x0][0x2d0], -R3 ;  /* 0x0000b40016057a23 */ /* 0x004fce0000010803 */
[----:B------:R2:W3:Y:S01]  /*13270*/  MUFU.EX2 R224, R5 ;  /* 0x0000000500e07308 */ /* 0x0004e20000000800 */
[----:B-1----:R-:W-:-:S07]  /*13280*/  FFMA.FTZ R2, R33, c[0x0][0x2d0], -R3 ;  /* 0x0000b40021027a23 */ /* 0x002fce0000010803 */
[----:B------:R-:W1:Y:S01]  /*13290*/  MUFU.EX2 R226, R2 ;  /* 0x0000000200e27308 */ /* 0x000e620000000800 */
[----:B--2---:R-:W-:Y:S02]  /*132a0*/  FMNMX.FTZ R5, R100, R6, !PT ;  /* 0x0000000664057209 */ /* 0x004fe40007810000 */
[----:B------:R-:W2:Y:S01]  /*132b0*/  SHFL.BFLY PT, R6, R4, 0x1, 0x1f ;  /* 0x0c201f0004067f89 */ /* 0x000ea200000e0000 */
[----:B---3--:R-:W-:Y:S02]  /*132c0*/  F2FP.BF16.PACK_AB R17, R223, R224 ;  /* 0x000000e0df11723e */ /* 0x008fe400000010ff */
[----:B------:R-:W-:-:S04]  /*132d0*/  FMNMX.FTZ R0, R101, R5, !PT ;  /* 0x0000000565007209 */ /* 0x000fc80007810000 */
[----:B------:R-:W-:Y:S01]  /*132e0*/  FMNMX.FTZ R0, R102, R0, !PT ;  /* 0x0000000066007209 */ /* 0x000fe20007810000 */
[----:B------:R-:W-:Y:S01]  /*132f0*/  HMMA.16816.F32.BF16 R76, R16, R50, RZ ;  /* 0x00000032104c723c */ /* 0x000fe200000418ff */
[----:B-1----:R-:W-:Y:S02]  /*13300*/  F2FP.BF16.PACK_AB R9, R226, R225 ;  /* 0x000000e1e209723e */ /* 0x002fe400000010ff */
[----:B------:R-:W-:-:S05]  /*13310*/  FMNMX.FTZ R0, R21, R0, !PT ;  /* 0x0000000015007209 */ /* 0x000fca0007810000 */
[----:B------:R-:W-:Y:S01]  /*13320*/  HMMA.16816.F32.BF16 R116, R16, R64, RZ ;  /* 0x000000401074723c */ /* 0x000fe200000418ff */
[----:B------:R-:W1:Y:S01]  /*13330*/  SHFL.BFLY PT, R5, R0, 0x2, 0x1f ;  /* 0x0c401f0000057f89 */ /* 0x000e6200000e0000 */
[----:B--2---:R-:W-:Y:S01]  /*13340*/  FMNMX.FTZ R106, R4, R6, !PT ;  /* 0x00000006046a7209 */ /* 0x004fe20007810000 */
[----:B------:R-:W-:-:S05]  /*13350*/  FFMA.FTZ R4, R36, c[0x0][0x2d0], -R3 ;  /* 0x0000b40024047a23 */ /* 0x000fca0000010803 */
[C---:B------:R-:W-:Y:S01]  /*13360*/  HMMA.16816.F32.BF16 R112, R16.reuse, R60, RZ ;  /* 0x0000003c1070723c */ /* 0x040fe200000418ff */
[C---:B------:R-:W-:Y:S01]  /*13370*/  FSETP.NEU.FTZ.AND P0, PT, R106.reuse, -INF , PT ;  /* 0xff8000006a00780b */ /* 0x040fe20003f1d000 */
[----:B------:R-:W-:Y:S01]  /*13380*/  FMUL.FTZ R2, R106, c[0x0][0x2d0] ;  /* 0x0000b4006a027a20 */ /* 0x000fe20000410000 */
[----:B------:R2:W-:Y:S04]  /*13390*/  MUFU.EX2 R227, R4 ;  /* 0x0000000400e37308 */ /* 0x0005e80000000800 */
[----:B------:R-:W-:Y:S01]  /*133a0*/  FSEL R2, R2, RZ, P0 ;  /* 0x000000ff02027208 */ /* 0x000fe20000000000 */
[----:B------:R-:W-:Y:S01]  /*133b0*/  HMMA.16816.F32.BF16 R96, R16, R56, RZ ;  /* 0x000000381060723c */ /* 0x000fe200000418ff */
[----:B-1----:R-:W-:-:S07]  /*133c0*/  FMNMX.FTZ R0, R0, R5, !PT ;  /* 0x0000000500007209 */ /* 0x002fce0007810000 */
[----:B------:R-:W-:Y:S01]  /*133d0*/  HMMA.16816.F32.BF16 R92, R16, R52, RZ ;  /* 0x00000034105c723c */ /* 0x000fe200000418ff */
[----:B--2---:R-:W-:Y:S01]  /*133e0*/  FFMA.FTZ R4, R38, c[0x0][0x2d0], -R3 ;  /* 0x0000b40026047a23 */ /* 0x004fe20000010803 */
[----:B------:R-:W1:Y:S03]  /*133f0*/  SHFL.BFLY PT, R5, R0, 0x1, 0x1f ;  /* 0x0c201f0000057f89 */ /* 0x000e6600000e0000 */
[----:B------:R2:W-:Y:S02]  /*13400*/  MUFU.EX2 R228, R4 ;  /* 0x0000000400e47308 */ /* 0x0005e40000000800 */
[----:B--2---:R-:W-:-:S06]  /*13410*/  FFMA.FTZ R4, R15, c[0x0][0x2d0], -R2 ;  /* 0x0000b4000f047a23 */ /* 0x004fcc0000010802 */
[----:B------:R2:W-:Y:S01]  /*13420*/  MUFU.EX2 R215, R4 ;  /* 0x0000000400d77308 */ /* 0x0005e20000000800 */
[----:B-1----:R-:W-:Y:S01]  /*13430*/  FMNMX.FTZ R103, R0, R5, !PT ;  /* 0x0000000500677209 */ /* 0x002fe20007810000 */
[----:B------:R-:W-:-:S03]  /*13440*/  FFMA.FTZ R0, R37, c[0x0][0x2d0], -R2 ;  /* 0x0000b40025007a23 */ /* 0x000fc60000010802 */
[----:B------:R-:W-:-:S03]  /*13450*/  FSETP.NEU.FTZ.AND P0, PT, R103, -INF , PT ;  /* 0xff8000006700780b */ /* 0x000fc60003f1d000 */
[----:B------:R1:W-:Y:S01]  /*13460*/  MUFU.EX2 R218, R0 ;  /* 0x0000000000da7308 */ /* 0x0003e20000000800 */
[----:B--2---:R-:W-:-:S07]  /*13470*/  FFMA.FTZ R4, R28, c[0x0][0x2d0], -R2 ;  /* 0x0000b4001c047a23 */ /* 0x004fce0000010802 */
[----:B------:R2:W-:Y:S01]  /*13480*/  MUFU.EX2 R213, R4 ;  /* 0x0000000400d57308 */ /* 0x0005e20000000800 */
[----:B-1----:R-:W-:-:S05]  /*13490*/  FMUL.FTZ R0, R103, c[0x0][0x2d0] ;  /* 0x0000b40067007a20 */ /* 0x002fca0000410000 */
[----:B------:R-:W-:Y:S01]  /*134a0*/  FSEL R0, R0, RZ, P0 ;  /* 0x000000ff00007208 */ /* 0x000fe20000000000 */
[--C-:B--2---:R-:W-:Y:S02]  /*134b0*/  FFMA.FTZ R4, R31, c[0x0][0x2d0], -R2.reuse ;  /* 0x0000b4001f047a23 */ /* 0x104fe40000010802 */
[----:B------:R-:W1:Y:S02]  /*134c0*/  LDSM.16.MT88.4 R28, [R166+0x400] ;  /* 0x00040000a61c783b */ /* 0x000e640000004200 */
[----:B------:R2:W-:Y:S02]  /*134d0*/  MUFU.EX2 R214, R4 ;  /* 0x0000000400d67308 */ /* 0x0005e40000000800 */
[----:B--2---:R-:W-:-:S06]  /*134e0*/  FFMA.FTZ R4, R32, c[0x0][0x2d0], -R2 ;  /* 0x0000b40020047a23 */ /* 0x004fcc0000010802 */
[----:B------:R2:W-:Y:S02]  /*134f0*/  MUFU.EX2 R216, R4 ;  /* 0x0000000400d87308 */ /* 0x0005e40000000800 */
[----:B--2---:R-:W-:-:S06]  /*13500*/  FFMA.FTZ R4, R34, c[0x0][0x2d0], -R2 ;  /* 0x0000b40022047a23 */ /* 0x004fcc0000010802 */
[----:B------:R2:W-:Y:S02]  /*13510*/  MUFU.EX2 R217, R4 ;  /* 0x0000000400d97308 */ /* 0x0005e40000000800 */
[--C-:B--2---:R-:W-:Y:S02]  /*13520*/  FFMA.FTZ R4, R35, c[0x0][0x2d0], -R2.reuse ;  /* 0x0000b40023047a23 */ /* 0x104fe40000010802 */
[----:B------:R-:W-:Y:S04]  /*13530*/  HMMA.16816.F32.BF16 R32, R16, R48, RZ ;  /* 0x000000301020723c */ /* 0x000fe800000418ff */
[----:B------:R2:W-:Y:S02]  /*13540*/  MUFU.EX2 R219, R4 ;  /* 0x0000000400db7308 */ /* 0x0005e40000000800 */
[----:B--2---:R-:W-:-:S02]  /*13550*/  FFMA.FTZ R4, R39, c[0x0][0x2d0], -R2 ;  /* 0x0000b40027047a23 */ /* 0x004fc40000010802 */
[----:B------:R-:W2:Y:S04]  /*13560*/  LDSM.16.MT88.4 R36, [R167] ;  /* 0x00000000a724783b */ /* 0x000ea80000004200 */
[----:B------:R3:W4:Y:S02]  /*13570*/  MUFU.EX2 R220, R4 ;  /* 0x0000000400dc7308 */ /* 0x0007240000000800 */
[----:B---3--:R-:W-:Y:S01]  /*13580*/  FFMA.FTZ R4, R8, c[0x0][0x2d0], -R0 ;  /* 0x0000b40008047a23 */ /* 0x008fe20000010800 */
[----:B------:R-:W-:Y:S02]  /*13590*/  F2FP.BF16.PACK_AB R8, R232, R231 ;  /* 0x000000e7e808723e */ /* 0x000fe400000010ff */
[----:B----4-:R-:W-:-:S03]  /*135a0*/  F2FP.BF16.PACK_AB R6, R220, R218 ;  /* 0x000000dadc06723e */ /* 0x010fc600000010ff */
[----:B------:R3:W-:Y:S02]  /*135b0*/  MUFU.EX2 R22, R4 ;  /* 0x0000000400167308 */ /* 0x0007e40000000800 */
[----:B---3--:R-:W-:-:S06]  /*135c0*/  FFMA.FTZ R4, R13, c[0x0][0x2d0], -R0 ;  /* 0x0000b4000d047a23 */ /* 0x008fcc0000010800 */
[----:B------:R3:W4:Y:S02]  /*135d0*/  MUFU.EX2 R206, R4 ;  /* 0x0000000400ce7308 */ /* 0x0007240000000800 */
[----:B---3--:R-:W-:Y:S01]  /*135e0*/  FFMA.FTZ R4, R12, c[0x0][0x2d0], -R0 ;  /* 0x0000b4000c047a23 */ /* 0x008fe20000010800 */
[----:B------:R-:W-:Y:S02]  /*135f0*/  F2FP.BF16.PACK_AB R12, R213, R215 ;  /* 0x000000d7d50c723e */ /* 0x000fe400000010ff */
[----:B----4-:R-:W-:-:S03]  /*13600*/  F2FP.BF16.PACK_AB R13, R206, R22 ;  /* 0x00000016ce0d723e */ /* 0x010fc600000010ff */
[----:B------:R3:W-:Y:S02]  /*13610*/  MUFU.EX2 R207, R4 ;  /* 0x0000000400cf7308 */ /* 0x0007e40000000800 */
[----:B---3--:R-:W-:Y:S01]  /*13620*/  FFMA.FTZ R4, R11, c[0x0][0x2d0], -R0 ;  /* 0x0000b4000b047a23 */ /* 0x008fe20000010800 */
[----:B------:R-:W-:-:S05]  /*13630*/  F2FP.BF16.PACK_AB R11, R228, R227 ;  /* 0x000000e3e40b723e */ /* 0x000fca00000010ff */
[----:B------:R3:W4:Y:S02]  /*13640*/  MUFU.EX2 R212, R4 ;  /* 0x0000000400d47308 */ /* 0x0007240000000800 */
[----:B---3--:R-:W-:Y:S01]  /*13650*/  FFMA.FTZ R4, R10, c[0x0][0x2d0], -R0 ;  /* 0x0000b4000a047a23 */ /* 0x008fe20000010800 */
[----:B----4-:R-:W-:Y:S02]  /*13660*/  F2FP.BF16.PACK_AB R15, R212, R207 ;  /* 0x000000cfd40f723e */ /* 0x010fe400000010ff */
[----:B------:R-:W-:-:S03]  /*13670*/  F2FP.BF16.PACK_AB R10, R234, R233 ;  /* 0x000000e9ea0a723e */ /* 0x000fc600000010ff */
[----:B------:R3:W-:Y:S04]  /*13680*/  MUFU.EX2 R23, R4 ;  /* 0x0000000400177308 */ /* 0x0007e80000000800 */
[C---:B-1----:R-:W-:Y:S01]  /*13690*/  HMMA.16816.F32.BF16 R132, R8.reuse, R28, R32 ;  /* 0x0000001c0884723c */ /* 0x042fe20000041820 */
[----:B------:R-:W1:Y:S07]  /*136a0*/  LDSM.16.MT88.4 R32, [R166+0x1c00] ;  /* 0x001c0000a620783b */ /* 0x000e6e0000004200 */
[----:B------:R-:W-:Y:S01]  /*136b0*/  HMMA.16816.F32.BF16 R124, R8, R30, R76 ;  /* 0x0000001e087c723c */ /* 0x000fe2000004184c */
[----:B---3--:R-:W-:Y:S01]  /*136c0*/  FFMA.FTZ R4, R14, c[0x0][0x2d0], -R0 ;  /* 0x0000b4000e047a23 */ /* 0x008fe20000010800 */
[----:B------:R-:W-:-:S03]  /*136d0*/  F2FP.BF16.PACK_AB R14, R216, R214 ;  /* 0x000000d6d80e723e */ /* 0x000fc600000010ff */
[----:B------:R3:W4:Y:S04]  /*136e0*/  MUFU.EX2 R168, R4 ;  /* 0x0000000400a87308 */ /* 0x0007280000000800 */
[C---:B------:R-:W-:Y:S08]  /*136f0*/  HMMA.16816.F32.BF16 R24, R12.reuse, R48, RZ ;  /* 0x000000300c18723c */ /* 0x040ff000000418ff */
[----:B--2---:R-:W-:Y:S01]  /*13700*/  HMMA.16816.F32.BF16 R72, R12, R36, RZ ;  /* 0x000000240c48723c */ /* 0x004fe200000418ff */
[----:B---3--:R-:W-:Y:S01]  /*13710*/  FFMA.FTZ R4, R40, c[0x0][0x2d0], -R0 ;  /* 0x0000b40028047a23 */ /* 0x008fe20000010800 */
[----:B----4-:R-:W-:-:S03]  /*13720*/  F2FP.BF16.PACK_AB R5, R168, R23 ;  /* 0x00000017a805723e */ /* 0x010fc600000010ff */
[----:B------:R2:W-:Y:S03]  /*13730*/  MUFU.EX2 R170, R4 ;  /* 0x0000000400aa7308 */ /* 0x0005e60000000800 */
[----:B------:R-:W-:Y:S08]  /*13740*/  HMMA.16816.F32.BF16 R40, R16, R36, RZ ;  /* 0x000000241028723c */ /* 0x000ff000000418ff */
[----:B------:R-:W-:Y:S01]  /*13750*/  HMMA.16816.F32.BF16 R80, R12, R56, RZ ;  /* 0x000000380c50723c */ /* 0x000fe200000418ff */
[----:B--2---:R-:W-:-:S07]  /*13760*/  FFMA.FTZ R4, R44, c[0x0][0x2d0], -R0 ;  /* 0x0000b4002c047a23 */ /* 0x004fce0000010800 */
[----:B------:R-:W-:Y:S01]  /*13770*/  HMMA.16816.F32.BF16 R48, R12, R50, RZ ;  /* 0x000000320c30723c */ /* 0x000fe200000418ff */
[----:B------:R-:W-:Y:S01]  /*13780*/  LDSM.16.MT88.4 R44, [R166+0x1000] ;  /* 0x00100000a62c783b */ /* 0x000fe20000004200 */
[----:B------:R2:W3:Y:S06]  /*13790*/  MUFU.EX2 R169, R4 ;  /* 0x0000000400a97308 */ /* 0x0004ec0000000800 */
[----:B------:R-:W-:Y:S01]  /*137a0*/  HMMA.16816.F32.BF16 R172, R8, R68, R40 ;  /* 0x0000004408ac723c */ /* 0x000fe20000041828 */
[----:B------:R-:W-:Y:S07]  /*137b0*/  LDSM.16.MT88.4 R40, [R167+0x1000] ;  /* 0x00100000a728783b */ /* 0x000fee0000004200 */
[----:B------:R-:W-:Y:S01]  /*137c0*/  HMMA.16816.F32.BF16 R88, R12, R64, RZ ;  /* 0x000000400c58723c */ /* 0x000fe200000418ff */
[----:B--2---:R-:W-:-:S02]  /*137d0*/  F2FP.BF16.PACK_AB R4, R219, R217 ;  /* 0x000000d9db04723e */ /* 0x004fc400000010ff */
[----:B---3--:R-:W-:-:S05]  /*137e0*/  F2FP.BF16.PACK_AB R7, R169, R170 ;  /* 0x000000aaa907723e */ /* 0x008fca00000010ff */
[----:B------:R-:W-:Y:S08]  /*137f0*/  HMMA.16816.F32.BF16 R84, R12, R60, RZ ;  /* 0x0000003c0c54723c */ /* 0x000ff000000418ff */
[C---:B------:R-:W-:Y:S01]  /*13800*/  HMMA.16816.F32.BF16 R140, R4.reuse, R28, R24 ;  /* 0x0000001c048c723c */ /* 0x040fe20000041818 */
[----:B------:R-:W2:Y:S07]  /*13810*/  LDSM.16.MT88.4 R24, [R167+0x1c00] ;  /* 0x001c0000a718783b */ /* 0x000eae0000004200 */
[----:B------:R-:W-:Y:S08]  /*13820*/  HMMA.16816.F32.BF16 R160, R4, R68, R72 ;  /* 0x0000004404a0723c */ /* 0x000ff00000041848 */
[----:B------:R-:W-:Y:S08]  /*13830*/  HMMA.16816.F32.BF16 R72, R12, R52, RZ ;  /* 0x000000340c48723c */ /* 0x000ff000000418ff */
[C---:B-1----:R-:W-:Y:S08]  /*13840*/  HMMA.16816.F32.BF16 R184, R4.reuse, R32, R80 ;  /* 0x0000002004b8723c */ /* 0x042ff00000041850 */
[----:B------:R-:W-:Y:S08]  /*13850*/  HMMA.16816.F32.BF16 R80, R4, R30, R48 ;  /* 0x0000001e0450723c */ /* 0x000ff00000041830 */
[----:B------:R-:W-:Y:S08]  /*13860*/  HMMA.16816.F32.BF16 R76, R12, R38, RZ ;  /* 0x000000260c4c723c */ /* 0x000ff000000418ff */
[----:B--2---:R-:W-:Y:S08]  /*13870*/  HMMA.16816.F32.BF16 R208, R4, R24, R72 ;  /* 0x0000001804d0723c */ /* 0x004ff00000041848 */
[C---:B------:R-:W-:Y:S08]  /*13880*/  HMMA.16816.F32.BF16 R72, R12.reuse, R66, RZ ;  /* 0x000000420c48723c */ /* 0x040ff000000418ff */
[C---:B------:R-:W-:Y:S08]  /*13890*/  HMMA.16816.F32.BF16 R48, R12.reuse, R62, RZ ;  /* 0x0000003e0c30723c */ /* 0x040ff000000418ff */
[----:B------:R-:W-:Y:S08]  /*138a0*/  HMMA.16816.F32.BF16 R28, R12, R58, RZ ;  /* 0x0000003a0c1c723c */ /* 0x000ff000000418ff */
[C---:B------:R-:W-:Y:S08]  /*138b0*/  HMMA.16816.F32.BF16 R36, R16.reuse, R38, RZ ;  /* 0x000000261024723c */ /* 0x040ff000000418ff */
[C---:B------:R-:W-:Y:S08]  /*138c0*/  HMMA.16816.F32.BF16 R64, R16.reuse, R66, RZ ;  /* 0x000000421040723c */ /* 0x040ff000000418ff */
[C---:B------:R-:W-:Y:S08]  /*138d0*/  HMMA.16816.F32.BF16 R60, R16.reuse, R62, RZ ;  /* 0x0000003e103c723c */ /* 0x040ff000000418ff */
[C---:B------:R-:W-:Y:S08]  /*138e0*/  HMMA.16816.F32.BF16 R56, R16.reuse, R58, RZ ;  /* 0x0000003a1038723c */ /* 0x040ff000000418ff */
[-C--:B------:R-:W-:Y:S08]  /*138f0*/  HMMA.16816.F32.BF16 R16, R16, R54.reuse, RZ ;  /* 0x000000361010723c */ /* 0x080ff000000418ff */
[----:B------:R-:W-:Y:S08]  /*13900*/  HMMA.16816.F32.BF16 R12, R12, R54, RZ ;  /* 0x000000360c0c723c */ /* 0x000ff000000418ff */
[----:B------:R-:W-:Y:S08]  /*13910*/  HMMA.16816.F32.BF16 R188, R4, R40, R84 ;  /* 0x0000002804bc723c */ /* 0x000ff00000041854 */
[C---:B------:R-:W-:Y:S08]  /*13920*/  HMMA.16816.F32.BF16 R84, R8.reuse, R24, R92 ;  /* 0x000000180854723c */ /* 0x040ff0000004185c */
[----:B------:R-:W-:Y:S08]  /*13930*/  HMMA.16816.F32.BF16 R16, R8, R26, R16 ;  /* 0x0000001a0810723c */ /* 0x000ff00000041810 */
[C---:B------:R-:W-:Y:S08]  /*13940*/  HMMA.16816.F32.BF16 R148, R4.reuse, R44, R88 ;  /* 0x0000002c0494723c */ /* 0x040ff00000041858 */
[C---:B------:R-:W-:Y:S08]  /*13950*/  HMMA.16816.F32.BF16 R76, R4.reuse, R70, R76 ;  /* 0x00000046044c723c */ /* 0x040ff0000004184c */
[C---:B------:R-:W-:Y:S08]  /*13960*/  HMMA.16816.F32.BF16 R72, R4.reuse, R46, R72 ;  /* 0x0000002e0448723c */ /* 0x040ff00000041848 */
[C---:B------:R-:W-:Y:S08]  /*13970*/  HMMA.16816.F32.BF16 R48, R4.reuse, R42, R48 ;  /* 0x0000002a0430723c */ /* 0x040ff00000041830 */
[C---:B------:R-:W-:Y:S08]  /*13980*/  HMMA.16816.F32.BF16 R28, R4.reuse, R34, R28 ;  /* 0x00000022041c723c */ /* 0x040ff0000004181c */
[----:B------:R-:W-:Y:S07]  /*13990*/  HMMA.16816.F32.BF16 R24, R4, R26, R12 ;  /* 0x0000001a0418723c */ /* 0x000fee000004180c */
[----:B------:R-:W-:Y:S01]  /*139a0*/  FFMA.FTZ R4, R137, c[0x0][0x2d0], -R20 ;  /* 0x0000b40089047a23 */ /* 0x000fe20000010814 */
[----:B------:R-:W-:Y:S01]  /*139b0*/  HMMA.16816.F32.BF16 R56, R8, R34, R56 ;  /* 0x000000220838723c */ /* 0x000fe20000041838 */
[----:B------:R-:W-:-:S02]  /*139c0*/  FADD.FTZ R13, R224, R223 ;  /* 0x000000dfe00d7221 */ /* 0x000fc40000010000 */
[----:B------:R1:W-:Y:S01]  /*139d0*/  MUFU.EX2 R35, R4 ;  /* 0x0000000400237308 */ /* 0x0003e20000000800 */
[----:B------:R-:W-:Y:S02]  /*139e0*/  FADD.FTZ R12, R215, R213 ;  /* 0x000000d5d70c7221 */ /* 0x000fe40000010000 */
[----:B------:R-:W-:Y:S02]  /*139f0*/  FADD.FTZ R13, R221, R13 ;  /* 0x0000000ddd0d7221 */ /* 0x000fe40000010000 */
[----:B------:R-:W-:Y:S01]  /*13a00*/  HMMA.16816.F32.BF16 R180, R8, R40, R112 ;  /* 0x0000002808b4723c */ /* 0x000fe20000041870 */
[----:B------:R-:W-:Y:S02]  /*13a10*/  FADD.FTZ R12, R214, R12 ;  /* 0x0000000cd60c7221 */ /* 0x000fe40000010000 */
[----:B------:R-:W-:Y:S02]  /*13a20*/  FADD.FTZ R13, R222, R13 ;  /* 0x0000000dde0d7221 */ /* 0x000fe40000010000 */
[----:B------:R-:W-:-:S02]  /*13a30*/  FADD.FTZ R12, R216, R12 ;  /* 0x0000000cd80c7221 */ /* 0x000fc40000010000 */
[----:B------:R-:W-:Y:S01]  /*13a40*/  FADD.FTZ R13, R225, R13 ;  /* 0x0000000de10d7221 */ /* 0x000fe20000010000 */
[C---:B------:R-:W-:Y:S01]  /*13a50*/  HMMA.16816.F32.BF16 R176, R8.reuse, R32, R96 ;  /* 0x0000002008b0723c */ /* 0x040fe20000041860 */
[----:B------:R-:W-:Y:S02]  /*13a60*/  FADD.FTZ R12, R217, R12 ;  /* 0x0000000cd90c7221 */ /* 0x000fe40000010000 */
[--C-:B-1----:R-:W-:Y:S02]  /*13a70*/  FFMA.FTZ R4, R136, c[0x0][0x2d0], -R20.reuse ;  /* 0x0000b40088047a23 */ /* 0x102fe40000010814 */
[----:B------:R-:W1:Y:S02]  /*13a80*/  LDSM.16.MT88.4 R136, [R167+0x800] ;  /* 0x00080000a788783b */ /* 0x000e640000004200 */
[----:B------:R2:W3:Y:S01]  /*13a90*/  MUFU.EX2 R40, R4 ;  /* 0x0000000400287308 */ /* 0x0004e20000000800 */
[C---:B------:R-:W-:Y:S08]  /*13aa0*/  HMMA.16816.F32.BF16 R144, R8.reuse, R44, R116 ;  /* 0x0000002c0890723c */ /* 0x040ff00000041874 */
[----:B------:R-:W-:Y:S01]  /*13ab0*/  HMMA.16816.F32.BF16 R36, R8, R70, R36 ;  /* 0x000000460824723c */ /* 0x000fe20000041824 */
[----:B--2---:R-:W-:-:S07]  /*13ac0*/  FFMA.FTZ R4, R131, c[0x0][0x2d0], -R20 ;  /* 0x0000b40083047a23 */ /* 0x004fce0000010814 */
[C---:B------:R-:W-:Y:S01]  /*13ad0*/  HMMA.16816.F32.BF16 R64, R8.reuse, R46, R64 ;  /* 0x0000002e0840723c */ /* 0x040fe20000041840 */
[----:B---3--:R-:W-:Y:S01]  /*13ae0*/  F2FP.BF16.PACK_AB R96, R40, R35 ;  /* 0x000000232860723e */ /* 0x008fe200000010ff */
[----:B------:R2:W-:Y:S06]  /*13af0*/  MUFU.EX2 R41, R4 ;  /* 0x0000000400297308 */ /* 0x0005ec0000000800 */
[----:B------:R-:W-:Y:S01]  /*13b00*/  HMMA.16816.F32.BF16 R88, R8, R42, R60 ;  /* 0x0000002a0858723c */ /* 0x000fe2000004183c */
[----:B------:R-:W3:Y:S06]  /*13b10*/  LDSM.16.MT88.4 R60, [R167+0x1400] ;  /* 0x00140000a73c783b */ /* 0x000eec0000004200 */
[----:B------:R-:W-:Y:S01]  /*13b20*/  FADD.FTZ R11, R205, R171 ;  /* 0x000000abcd0b7221 */ /* 0x000fe20000010000 */
[----:B------:R-:W-:Y:S01]  /*13b30*/  IADD3 R205, R235, -0x2, RZ ;  /* 0xfffffffeebcd7810 */ /* 0x000fe20007ffe0ff */
[----:B--2---:R-:W-:-:S02]  /*13b40*/  FFMA.FTZ R4, R130, c[0x0][0x2d0], -R20 ;  /* 0x0000b40082047a23 */ /* 0x004fc40000010814 */
[----:B------:R-:W-:Y:S02]  /*13b50*/  FADD.FTZ R11, R230, R11 ;  /* 0x0000000be60b7221 */ /* 0x000fe40000010000 */
[----:B------:R2:W4:Y:S02]  /*13b60*/  MUFU.EX2 R243, R4 ;  /* 0x0000000400f37308 */ /* 0x0005240000000800 */
[----:B------:R-:W-:-:S04]  /*13b70*/  FADD.FTZ R11, R229, R11 ;  /* 0x0000000be50b7221 */ /* 0x000fc80000010000 */
[----:B------:R-:W-:-:S04]  /*13b80*/  FADD.FTZ R11, R231, R11 ;  /* 0x0000000be70b7221 */ /* 0x000fc80000010000 */
[----:B------:R-:W-:Y:S02]  /*13b90*/  FADD.FTZ R11, R232, R11 ;  /* 0x0000000be80b7221 */ /* 0x000fe40000010000 */
[----:B--2---:R-:W-:Y:S01]  /*13ba0*/  FFMA.FTZ R4, R129, c[0x0][0x2d0], -R3 ;  /* 0x0000b40081047a23 */ /* 0x004fe20000010803 */
[----:B----4-:R-:W-:-:S03]  /*13bb0*/  F2FP.BF16.PACK_AB R98, R243, R41 ;  /* 0x00000029f362723e */ /* 0x010fc600000010ff */
[----:B------:R2:W-:Y:S02]  /*13bc0*/  MUFU.EX2 R32, R4 ;  /* 0x0000000400207308 */ /* 0x0005e40000000800 */
[----:B--2---:R-:W-:-:S06]  /*13bd0*/  FFMA.FTZ R4, R128, c[0x0][0x2d0], -R3 ;  /* 0x0000b40080047a23 */ /* 0x004fcc0000010803 */
[----:B------:R2:W4:Y:S02]  /*13be0*/  MUFU.EX2 R33, R4 ;  /* 0x0000000400217308 */ /* 0x0005240000000800 */
[--C-:B--2---:R-:W-:Y:S01]  /*13bf0*/  FFMA.FTZ R4, R123, c[0x0][0x2d0], -R3.reuse ;  /* 0x0000b4007b047a23 */ /* 0x104fe20000010803 */
[----:B----4-:R-:W-:Y:S01]  /*13c00*/  F2FP.BF16.PACK_AB R97, R33, R32 ;  /* 0x000000202161723e */ /* 0x010fe200000010ff */
[----:B------:R-:W-:-:S04]  /*13c10*/  FFMA.FTZ R3, R122, c[0x0][0x2d0], -R3 ;  /* 0x0000b4007a037a23 */ /* 0x000fc80000010803 */
[----:B------:R2:W-:Y:S08]  /*13c20*/  MUFU.EX2 R34, R4 ;  /* 0x0000000400227308 */ /* 0x0005f00000000800 */
[----:B------:R4:W5:Y:S01]  /*13c30*/  MUFU.EX2 R245, R3 ;  /* 0x0000000300f57308 */ /* 0x0009620000000800 */
[----:B--2---:R-:W2:Y:S01]  /*13c40*/  LDSM.16.MT88.4 R4, [R167+0x2000] ;  /* 0x00200000a704783b */ /* 0x004ea20000004200 */
[----:B----4-:R-:W-:Y:S01]  /*13c50*/  FFMA.FTZ R3, R121, c[0x0][0x2d0], -R2 ;  /* 0x0000b40079037a23 */ /* 0x010fe20000010802 */
[----:B-----5:R-:W-:-:S05]  /*13c60*/  F2FP.BF16.PACK_AB R99, R245, R34 ;  /* 0x00000022f563723e */ /* 0x020fca00000010ff */
[----:B------:R4:W-:Y:S02]  /*13c70*/  MUFU.EX2 R14, R3 ;  /* 0x00000003000e7308 */ /* 0x0009e40000000800 */
[C---:B-1----:R-:W-:Y:S08]  /*13c80*/  HMMA.16816.F32.BF16 R128, R96.reuse, R136, R172 ;  /* 0x000000886080723c */ /* 0x042ff000000418ac */
[----:B------:R-:W-:Y:S01]  /*13c90*/  HMMA.16816.F32.BF16 R144, R96, R156, R144 ;  /* 0x0000009c6090723c */ /* 0x000fe20000041890 */
[----:B----4-:R-:W-:-:S02]  /*13ca0*/  FFMA.FTZ R3, R120, c[0x0][0x2d0], -R2 ;  /* 0x0000b40078037a23 */ /* 0x010fc40000010802 */
[----:B------:R-:W1:Y:S02]  /*13cb0*/  LDSM.16.MT88.4 R120, [R166+0x800] ;  /* 0x00080000a678783b */ /* 0x000e640000004200 */
[----:B------:R4:W5:Y:S03]  /*13cc0*/  MUFU.EX2 R15, R3 ;  /* 0x00000003000f7308 */ /* 0x0009660000000800 */
[C---:B---3--:R-:W-:Y:S08]  /*13cd0*/  HMMA.16816.F32.BF16 R52, R96.reuse, R60, R180 ;  /* 0x0000003c6034723c */ /* 0x048ff000000418b4 */
[----:B--2---:R-:W-:Y:S01]  /*13ce0*/  HMMA.16816.F32.BF16 R84, R96, R4, R84 ;  /* 0x000000046054723c */ /* 0x004fe20000041854 */
[--C-:B----4-:R-:W-:Y:S01]  /*13cf0*/  FFMA.FTZ R3, R105, c[0x0][0x2d0], -R2.reuse ;  /* 0x0000b40069037a23 */ /* 0x110fe20000010802 */
[----:B-----5:R-:W-:Y:S01]  /*13d00*/  F2FP.BF16.PACK_AB R92, R15, R14 ;  /* 0x0000000e0f5c723e */ /* 0x020fe200000010ff */
[----:B------:R-:W-:-:S02]  /*13d10*/  FFMA.FTZ R2, R104, c[0x0][0x2d0], -R2 ;  /* 0x0000b40068027a23 */ /* 0x000fc40000010802 */
[----:B------:R-:W-:Y:S08]  /*13d20*/  MUFU.EX2 R20, R3 ;  /* 0x0000000300147308 */ /* 0x000ff00000000800 */
[----:B------:R2:W3:Y:S01]  /*13d30*/  MUFU.EX2 R249, R2 ;  /* 0x0000000200f97308 */ /* 0x0004e20000000800 */
[----:B-1----:R-:W-:Y:S01]  /*13d40*/  HMMA.16816.F32.BF16 R112, R96, R120, R132 ;  /* 0x000000786070723c */ /* 0x002fe20000041884 */
[----:B--2---:R-:W-:Y:S01]  /*13d50*/  FFMA.FTZ R2, R100, c[0x0][0x2d0], -R0 ;  /* 0x0000b40064027a23 */ /* 0x004fe20000010800 */
[----:B---3--:R-:W-:-:S06]  /*13d60*/  F2FP.BF16.PACK_AB R94, R249, R20 ;  /* 0x00000014f95e723e */ /* 0x008fcc00000010ff */
[----:B------:R-:W-:Y:S01]  /*13d70*/  HMMA.16816.F32.BF16 R124, R96, R122, R124 ;  /* 0x0000007a607c723c */ /* 0x000fe2000004187c */
[----:B------:R1:W-:Y:S02]  /*13d80*/  MUFU.EX2 R10, R2 ;  /* 0x00000002000a7308 */ /* 0x0003e40000000800 */
[----:B-1----:R-:W-:-:S06]  /*13d90*/  FFMA.FTZ R2, R101, c[0x0][0x2d0], -R0 ;  /* 0x0000b40065027a23 */ /* 0x002fcc0000010800 */
[----:B------:R1:W2:Y:S02]  /*13da0*/  MUFU.EX2 R9, R2 ;  /* 0x0000000200097308 */ /* 0x0002a40000000800 */
[--C-:B-1----:R-:W-:Y:S01]  /*13db0*/  FFMA.FTZ R2, R102, c[0x0][0x2d0], -R0.reuse ;  /* 0x0000b40066027a23 */ /* 0x102fe20000010800 */
[----:B--2---:R-:W-:Y:S01]  /*13dc0*/  F2FP.BF16.PACK_AB R93, R9, R10 ;  /* 0x0000000a095d723e */ /* 0x004fe200000010ff */
[----:B------:R-:W-:-:S04]  /*13dd0*/  FFMA.FTZ R0, R21, c[0x0][0x2d0], -R0 ;  /* 0x0000b40015007a23 */ /* 0x000fc80000010800 */
[----:B------:R1:W-:Y:S08]  /*13de0*/  MUFU.EX2 R3, R2 ;  /* 0x0000000200037308 */ /* 0x0003f00000000800 */
[----:B------:R-:W2:Y:S01]  /*13df0*/  MUFU.EX2 R8, R0 ;  /* 0x0000000000087308 */ /* 0x000ea20000000800 */
[----:B-1----:R-:W-:Y:S01]  /*13e00*/  @P6 IMAD.HI.U32 R2, R239, c[0x0][0x2c8], RZ ;  /* 0x0000b200ef026a27 */ /* 0x002fe200078e00ff */
[----:B--2---:R-:W-:-:S03]  /*13e10*/  F2FP.BF16.PACK_AB R95, R8, R3 ;  /* 0x00000003085f723e */ /* 0x004fc600000010ff */
[----:B------:R-:W-:Y:S01]  /*13e20*/  IMAD.MOV.U32 R0, RZ, RZ, R239 ;  /* 0x000000ffff007224 */ /* 0x000fe200078e00ef */
[----:B------:R-:W-:Y:S02]  /*13e30*/  @P6 SHF.R.U32.HI R0, RZ, c[0x0][0x2cc], R2 ;  /* 0x0000b300ff006a19 */ /* 0x000fe40000011602 */
[----:B------:R-:W-:Y:S01]  /*13e40*/  ISETP.GE.AND P6, PT, R238, 0x1, PT ;  /* 0x00000001ee00780c */ /* 0x000fe20003fc6270 */
[----:B------:R-:W-:Y:S02]  /*13e50*/  HMMA.16816.F32.BF16 R116, R92, R120, R140 ;  /* 0x000000785c74723c */ /* 0x000fe4000004188c */
[----:B------:R-:W-:Y:S02]  /*13e60*/  IMAD.IADD R2, R236, 0x1, R0 ;  /* 0x00000001ec027824 */ /* 0x000fe400078e0200 */
[----:B------:R-:W-:-:S04]  /*13e70*/  FADD.FTZ R0, R22, R206 ;  /* 0x000000ce16007221 */ /* 0x000fc80000010000 */
[----:B------:R-:W-:Y:S01]  /*13e80*/  FADD.FTZ R0, R207, R0 ;  /* 0x00000000cf007221 */ /* 0x000fe20000010000 */
[----:B------:R-:W-:Y:S03]  /*13e90*/  HMMA.16816.F32.BF16 R132, R92, R136, R160 ;  /* 0x000000885c84723c */ /* 0x000fe600000418a0 */
[----:B------:R-:W-:-:S05]  /*13ea0*/  FADD.FTZ R0, R212, R0 ;  /* 0x00000000d4007221 */ /* 0x000fca0000010000 */
[-C--:B------:R-:W-:Y:S08]  /*13eb0*/  HMMA.16816.F32.BF16 R140, R96, R138.reuse, R36 ;  /* 0x0000008a608c723c */ /* 0x080ff00000041824 */
[----:B------:R-:W-:Y:S01]  /*13ec0*/  HMMA.16816.F32.BF16 R136, R92, R138, R76 ;  /* 0x0000008a5c88723c */ /* 0x000fe2000004184c */
[----:B------:R-:W1:Y:S07]  /*13ed0*/  LDSM.16.MT88.4 R76, [R166+0x2000] ;  /* 0x00200000a64c783b */ /* 0x000e6e0000004200 */
        /* <DEDUP_REMOVED lines=15> */
[----:B------:R-:W-:Y:S02]  /*13fd0*/  FADD.FTZ R0, R169, R0 ;  /* 0x00000000a9007221 */ /* 0x000fe40000010000 */
[----:B------:R-:W-:Y:S02]  /*13fe0*/  FADD.FTZ R5, R35, R5 ;  /* 0x0000000523057221 */ /* 0x000fe40000010000 */
[----:B------:R-:W-:Y:S02]  /*13ff0*/  FADD.FTZ R0, R10, R0 ;  /* 0x000000000a007221 */ /* 0x000fe40000010000 */
[----:B------:R-:W-:Y:S01]  /*14000*/  FADD.FTZ R5, R40, R5 ;  /* 0x0000000528057221 */ /* 0x000fe20000010000 */
[C---:B-1----:R-:W-:Y:S08]  /*14010*/  HMMA.16816.F32.BF16 R80, R96.reuse, R78, R56 ;  /* 0x0000004e6050723c */ /* 0x042ff00000041838 */
[----:B------:R-:W-:Y:S08]  /*14020*/  HMMA.16816.F32.BF16 R68, R96, R76, R176 ;  /* 0x0000004c6044723c */ /* 0x000ff000000418b0 */
        /* <DEDUP_REMOVED lines=18> */
[----:B------:R-:W-:Y:S01]  /*14150*/  IADD3 R3, R2, c[0x0][0x328], RZ ;  /* 0x0000ca0002037a10 */ /* 0x000fe20007ffe0ff */
[----:B------:R-:W-:-:S02]  /*14160*/  FADD.FTZ R243, R243, R0 ;  /* 0x00000000f3f37221 */ /* 0x000fc40000010000 */
[----:B------:R-:W-:Y:S02]  /*14170*/  FADD.FTZ R245, R245, R5 ;  /* 0x00000005f5f57221 */ /* 0x000fe40000010000 */
[----:B------:R-:W-:Y:S01]  /*14180*/  FADD.FTZ R249, R249, R6 ;  /* 0x00000006f9f97221 */ /* 0x000fe20000010000 */
        /* <DEDUP_REMOVED lines=12> */
.L_x_827:
[----:B------:R-:W-:-:S13]  /*14250*/  ISETP.NE.AND P0, PT, R4, 0x1, PT ;  /* 0x000000010400780c */ /* 0x000fda0003f05270 */
[----:B------:R-:W-:-:S05]  /*14260*/  @P0 IMAD.HI.U32 R2, R0, c[0x0][0x330], RZ ;  /* 0x0000cc0000020a27 */ /* 0x000fca00078e00ff */
[----:B------:R-:W-:Y:S02]  /*14270*/  @P0 SHF.R.U32.HI R0, RZ, c[0x0][0x334], R2 ;  /* 0x0000cd00ff000a19 */ /* 0x000fe40000011602 */
.L_x_828:
[----:B------:R-:W-:Y:S05]  /*14280*/  BSYNC B0 ;  /* 0x0000000000007941 */ /* 0x000fea0003800000 */
.L_x_826:
[----:B------:R-:W-:-:S05]  /*14290*/  IMAD R0, R0, R4, c[0x0][0x32c] ;  /* 0x0000cb0000007624 */ /* 0x000fca00078e0204 */
[----:B------:R-:W-:-:S05]  /*142a0*/  IMNMX R3, R3, R0, PT ;  /* 0x0000000003037217 */ /* 0x000fca0003800200 */
.L_x_825:
[----:B------:R-:W-:-:S05]  /*142b0*/  IMAD.HI R3, R3, 0x2aaaaaab, RZ ;  /* 0x2aaaaaab03037827 */ /* 0x000fca00078e02ff */
[----:B------:R-:W-:-:S04]  /*142c0*/  SHF.R.U32.HI R0, RZ, 0x1f, R3 ;  /* 0x0000001fff007819 */ /* 0x000fc80000011603 */
[----:B------:R-:W-:-:S04]  /*142d0*/  LEA.HI.SX32 R3, R3, R0, 0x1d ;  /* 0x0000000003037211 */ /* 0x000fc800078feaff */
[----:B------:R-:W-:-:S04]  /*142e0*/  IMNMX R244, R237, R3, !PT ;  /* 0x00000003edf47217 */ /* 0x000fc80007800200 */
[----:B------:R-:W-:-:S13]  /*142f0*/  ISETP.GE.AND P0, PT, R205, R244, PT ;  /* 0x000000f4cd00720c */ /* 0x000fda0003f06270 */
[----:B------:R-:W-:Y:S05]  /*14300*/  @!P0 BRA `(.L_x_829) ;  /* 0x000042d000008947 */ /* 0x000fea0003800000 */
[----:B------:R-:W-:Y:S01]  /*14310*/  IMAD.MOV.U32 R101, RZ, RZ, R107 ;  /* 0x000000ffff657224 */ /* 0x000fe200078e006b */
[----:B------:R-:W-:Y:S01]  /*14320*/  MOV R104, R103 ;  /* 0x0000006700687202 */ /* 0x000fe20000000f00 */
[----:B------:R-:W-:Y:S01]  /*14330*/  IMAD.MOV.U32 R100, RZ, RZ, R108 ;  /* 0x000000ffff647224 */ /* 0x000fe200078e006c */
[----:B------:R-:W-:Y:S02]  /*14340*/  MOV R102, R106 ;  /* 0x0000006a00667202 */ /* 0x000fe40000000f00 */
.L_x_850:
[----:B------:R-:W2:Y:S01]  /*14350*/  LDL R215, [R1+0x18] ;  /* 0x0000180001d77983 */ /* 0x000ea20000100800 */
[----:B------:R-:W-:Y:S04]  /*14360*/  DEPBAR.LE SB0, 0x0 ;  /* 0x000080000000791a */ /* 0x000fe80000000000 */
[----:B------:R-:W1:Y:S01]  /*14370*/  S2R R214, SR_TID.X ;  /* 0x0000000000d67919 */ /* 0x000e620000002100 */
[----:B------:R-:W-:Y:S01]  /*14380*/  WARPSYNC 0xffffffff ;  /* 0xffffffff00007948 */ /* 0x000fe20003800000 */
[----:B------:R-:W-:Y:S02]  /*14390*/  BSSY B0, `(.L_x_830) ;  /* 0x0000030000007945 */ /* 0x000fe40003800000 */
[----:B------:R-:W-:Y:S01]  /*143a0*/  BAR.SYNC.DEFER_BLOCKING 0x0 ;  /* 0x0000000000007b1d */ /* 0x000fe20000010000 */
[C---:B------:R-:W-:Y:S02]  /*143b0*/  LOP3.LUT P5, RZ, R203.reuse, 0x100, RZ, 0xc0, !PT ;  /* 0x00000100cbff7812 */ /* 0x040fe400078ac0ff */
[C---:B------:R-:W-:Y:S02]  /*143c0*/  LOP3.LUT P4, RZ, R203.reuse, 0x80, RZ, 0xc0, !PT ;  /* 0x00000080cbff7812 */ /* 0x040fe4000788c0ff */
[----:B------:R-:W-:Y:S01]  /*143d0*/  LOP3.LUT P3, RZ, R203, 0x40, RZ, 0xc0, !PT ;  /* 0x00000040cbff7812 */ /* 0x000fe2000786c0ff */
        /* <DEDUP_REMOVED lines=14> */
[C---:B------:R-:W-:Y:S01]  /*144c0*/  IMAD.WIDE.U32 R2, R205.reuse, c[0x0][0x208], RZ ;  /* 0x00008200cd027a25 */ /* 0x040fe200078e00ff */
        /* <DEDUP_REMOVED lines=28> */
.L_x_831:
[----:B-1-34-:R-:W-:Y:S05]  /*14690*/  BSYNC B0 ;  /* 0x0000000000007941 */ /* 0x01afea0003800000 */
.L_x_830:
        /* <DEDUP_REMOVED lines=196> */
[----:B--234-:R-:W-:Y:S01]  /*152e0*/  SHF.R.S32.HI R215, RZ, 0x1f, R214 ;  /* 0x0000001fffd77819 */ /* 0x01cfe200000114d6 */
[----:B------:R-:W2:Y:S01]  /*152f0*/  LDL.64 R216, [R1+0x8] ;  /* 0x0000080001d87983 */ /* 0x000ea20000100a00 */
[----:B-1----:R-:W-:Y:S02]  /*15300*/  IADD3 R0, R205, -0x1, RZ ;  /* 0xffffffffcd007810 */ /* 0x002fe40007ffe0ff */
[----:B------:R-:W-:Y:S02]  /*15310*/  LEA.HI R215, R215, R214, RZ, 0x2 ;  /* 0x000000d6d7d77211 */ /* 0x000fe400078f10ff */
[----:B------:R-:W3:Y:S01]  /*15320*/  LDL R214, [R1+0x4] ;  /* 0x0000040001d67983 */ /* 0x000ee20000100800 */
        /* <DEDUP_REMOVED lines=17> */
[----:B--2---:R-:W-:Y:S05]  /*15440*/  @P1 IADD3 R2, P2, R216, R2, RZ ;  /* 0x00000002d8021210 */ /* 0x004fea0007f5e0ff */
[----:B---3--:R-:W-:Y:S01]  /*15450*/  @P1 IMAD.X R0, R0, 0x1, R214, P2 ;  /* 0x0000000100001824 */ /* 0x008fe200010e06d6 */
        /* <DEDUP_REMOVED lines=15> */
.L_x_833:
[----:B--234-:R-:W-:Y:S05]  /*15550*/  BSYNC B0 ;  /* 0x0000000000007941 */ /* 0x01cfea0003800000 */
.L_x_832:
[----:B-1----:R-:W2:Y:S01]  /*15560*/  LDL R2, [R1+0x20] ;  /* 0x0000200001027983 */ /* 0x002ea20000100800 */
[----:B------:R-:W-:Y:S01]  /*15570*/  IMAD.MOV.U32 R3, RZ, RZ, c[0x0][0x2c4] ;  /* 0x0000b100ff037624 */ /* 0x000fe200078e00ff */
[----:B------:R-:W-:Y:S01]  /*15580*/  ULDC UR4, c[0x0][0x324] ;  /* 0x0000c90000047ab9 */ /* 0x000fe20000000800 */
[----:B------:R-:W-:Y:S01]  /*15590*/  IMAD.MOV.U32 R50, RZ, RZ, c[0x0][0x32c] ;  /* 0x0000cb00ff327624 */ /* 0x000fe200078e00ff */
[----:B------:R-:W2:Y:S01]  /*155a0*/  LDL R0, [R1+0x44] ;  /* 0x0000440001007983 */ /* 0x000ea20000100800 */
[----:B------:R-:W-:Y:S01]  /*155b0*/  ULOP3.LUT UR4, URZ, UR4, URZ, 0x33, !UPT ;  /* 0x000000043f047292 */ /* 0x000fe2000f8e333f */
[----:B------:R-:W-:Y:S02]  /*155c0*/  ISETP.NE.AND P0, PT, R3, 0x1, PT ;  /* 0x000000010300780c */ /* 0x000fe40003f05270 */
[----:B------:R-:W3:Y:S04]  /*155d0*/  LDL R49, [R1] ;  /* 0x0000000001317983 */ /* 0x000ee80000100800 */
[----:B------:R-:W0:Y:S01]  /*155e0*/  LDGDEPBAR ;  /* 0x00000000000079af */ /* 0x000e220000000000 */
[----:B--2---:R-:W-:Y:S06]  /*155f0*/  IMAD.IADD R5, R0, 0x1, R2 ;  /* 0x0000000100057824 */ /* 0x004fec00078e0202 */
[----:B------:R-:W-:Y:S05]  /*15600*/  @P0 IMAD.HI.U32 R0, R5, c[0x0][0x2c8], RZ ;  /* 0x0000b20005000a27 */ /* 0x000fea00078e00ff */
[----:B------:R-:W-:Y:S01]  /*15610*/  @P0 SHF.R.U32.HI R5, RZ, c[0x0][0x2cc], R0 ;  /* 0x0000b300ff050a19 */ /* 0x000fe20000011600 */
[----:B------:R-:W-:Y:S01]  /*15620*/  IMAD R0, R205, -0x30, RZ ;  /* 0xffffffd0cd007824 */ /* 0x000fe200078e02ff */
[----:B------:R-:W-:Y:S03]  /*15630*/  ISETP.GE.AND P0, PT, R50, 0x1, PT ;  /* 0x000000013200780c */ /* 0x000fe60003f06270 */
[----:B------:R-:W1:Y:S01]  /*15640*/  SHFL.IDX PT, R4, R5, RZ, 0x1c1f ;  /* 0x001c1fff05047589 */ /* 0x000e6200000e0000 */
[----:B---3--:R-:W-:Y:S04]  /*15650*/  IADD3 R2, -R49, 0x1, R0 ;  /* 0x0000000131027810 */ /* 0x008fe80007ffe100 */
        /* <DEDUP_REMOVED lines=19> */
.L_x_836:
[----:B------:R-:W-:Y:S04]  /*15790*/  MOV R8, c[0x0][0x32c] ;  /* 0x0000cb0000087a02 */ /* 0x000fe80000000f00 */
[----:B------:R-:W-:Y:S11]  /*157a0*/  ISETP.NE.AND P0, PT, R8, 0x1, PT ;  /* 0x000000010800780c */ /* 0x000ff60003f05270 */
[----:B------:R-:W-:Y:S02]  /*157b0*/  @!UPT UIADD3 URZ, URZ, URZ, URZ ;  /* 0x0000003f3f3ff290 */ /* 0x000fe4000fffe03f */
[----:B------:R-:W-:Y:S05]  /*157c0*/  @P0 IMAD.HI.U32 R8, R4, c[0x0][0x330], RZ ;  /* 0x0000cc0004080a27 */ /* 0x000fea00078e00ff */
[----:B------:R-:W-:Y:S02]  /*157d0*/  @P0 SHF.R.U32.HI R4, RZ, c[0x0][0x334], R8 ;  /* 0x0000cd00ff040a19 */ /* 0x000fe40000011608 */
.L_x_837:
[----:B------:R-:W-:Y:S05]  /*157e0*/  BSYNC B0 ;  /* 0x0000000000007941 */ /* 0x000fea0003800000 */
.L_x_835:
[----:B------:R-:W-:Y:S04]  /*157f0*/  IMAD.IADD R8, R0, 0x1, -R49 ;  /* 0x0000000100087824 */ /* 0x000fe800078e0a31 */
[----:B------:R-:W-:Y:S05]  /*15800*/  IMAD R4, R4, c[0x0][0x32c], R8 ;  /* 0x0000cb0004047a24 */ /* 0x000fea00078e0208 */
[----:B------:R-:W-:Y:S02]  /*15810*/  IADD3 R8, R4, c[0x0][0x32c], RZ ;  /* 0x0000cb0004087a10 */ /* 0x000fe40007ffe0ff */
[----:B------:R-:W-:Y:S02]  /*15820*/  IMNMX R2, R2, R4, !PT ;  /* 0x0000000402027217 */ /* 0x000fe40007800200 */
[----:B------:R-:W-:Y:S02]  /*15830*/  IMNMX R3, R3, R8, PT ;  /* 0x0000000803037217 */ /* 0x000fe40003800200 */
.L_x_834:
[C---:B------:R-:W-:Y:S01]  /*15840*/  ISETP.GE.AND P0, PT, R0.reuse, 0x1, PT ;  /* 0x000000010000780c */ /* 0x040fe20003f06270 */
[----:B------:R-:W1:Y:S01]  /*15850*/  SHFL.IDX PT, R4, R5, 0x1, 0x1c1f ;  /* 0x003c1f0005047f89 */ /* 0x000e6200000e0000 */
[C---:B------:R-:W-:Y:S02]  /*15860*/  ISETP.GE.AND P1, PT, R0.reuse, 0x2, PT ;  /* 0x000000020000780c */ /* 0x040fe40003f26270 */
[----:B------:R-:W-:Y:S02]  /*15870*/  LOP3.LUT R203, R203, 0xffffffef, RZ, 0xc0, !PT ;  /* 0xffffffefcbcb7812 */ /* 0x000fe400078ec0ff */
[C---:B------:R-:W-:Y:S02]  /*15880*/  ISETP.GE.AND P6, PT, R0.reuse, 0x12, PT ;  /* 0x000000120000780c */ /* 0x040fe40003fc6270 */
[C---:B------:R-:W-:Y:S02]  /*15890*/  ISETP.GE.AND P5, PT, R0.reuse, 0x19, PT ;  /* 0x000000190000780c */ /* 0x040fe40003fa6270 */
[C---:B------:R-:W-:Y:S02]  /*158a0*/  ISETP.GE.AND P4, PT, R0.reuse, 0x1a, PT ;  /* 0x0000001a0000780c */ /* 0x040fe40003f86270 */
[----:B------:R-:W-:Y:S02]  /*158b0*/  ISETP.GE.AND P3, PT, R0, 0x21, PT ;  /* 0x000000210000780c */ /* 0x000fe40003f66270 */
[----:B------:R-:W-:Y:S02]  /*158c0*/  @P0 LOP3.LUT R203, R203, 0x10, RZ, 0xfc, !PT ;  /* 0x00000010cbcb0812 */ /* 0x000fe400078efcff */
[C---:B------:R-:W-:Y:S02]  /*158d0*/  ISETP.GT.AND P0, PT, R2.reuse, RZ, !P0 ;  /* 0x000000ff0200720c */ /* 0x040fe40004704270 */
[----:B------:R-:W-:Y:S02]  /*158e0*/  LOP3.LUT R203, R203, 0xfffffff7, RZ, 0xc0, !PT ;  /* 0xfffffff7cbcb7812 */ /* 0x000fe400078ec0ff */
[----:B------:R-:W-:Y:S02]  /*158f0*/  ISETP.LT.OR P0, PT, R3, 0x1, P0 ;  /* 0x000000010300780c */ /* 0x000fe40000701670 */
        /* <DEDUP_REMOVED lines=8> */
[C---:B------:R-:W-:Y:S02]  /*15980*/  ISETP.GE.AND P2, PT, R0.reuse, 0x22, PT ;  /* 0x000000220000780c */ /* 0x040fe40003f46270 */
[----:B------:R-:W-:Y:S02]  /*15990*/  ISETP.LT.OR P0, PT, R3, 0x9, P0 ;  /* 0x000000090300780c */ /* 0x000fe40000701670 */
        /* <DEDUP_REMOVED lines=11> */
[----:B------:R-:W-:Y:S04]  /*15a50*/  ISETP.LT.OR P0, PT, R3, 0x11, P0 ;  /* 0x000000110300780c */ /* 0x000fe80000701670 */
[----:B------:R-:W-:Y:S02]  /*15a60*/  FSEL R46, R106, -INF , !P0 ;  /* 0xff8000006a2e7808 */ /* 0x000fe40004000000 */
[----:B------:R-:W-:Y:S02]  /*15a70*/  ISETP.GT.AND P0, PT, R2, 0x11, !P6 ;  /* 0x000000110200780c */ /* 0x000fe40007704270 */
[----:B------:R-:W-:Y:S02]  /*15a80*/  @P1 LOP3.LUT R203, R203, 0x1, RZ, 0xfc, !PT ;  /* 0x00000001cbcb1812 */ /* 0x000fe400078efcff */
[----:B------:R-:W-:Y:S02]  /*15a90*/  ISETP.LT.OR P0, PT, R3, 0x12, P0 ;  /* 0x000000120300780c */ /* 0x000fe40000701670 */
[----:B------:R-:W-:Y:S02]  /*15aa0*/  ISETP.GE.AND P1, PT, R0, 0x29, PT ;  /* 0x000000290000780c */ /* 0x000fe40003f26270 */
[----:B------:R-:W-:Y:S02]  /*15ab0*/  FSEL R45, R105, -INF , !P0 ;  /* 0xff800000692d7808 */ /* 0x000fe40004000000 */
[----:B------:R-:W-:Y:S02]  /*15ac0*/  ISETP.GT.AND P0, PT, R2, 0x18, !P5 ;  /* 0x000000180200780c */ /* 0x000fe40006f04270 */
[----:B------:R-:W-:Y:S02]  /*15ad0*/  LOP3.LUT R203, R203, 0xffffffdf, RZ, 0xc0, !PT ;  /* 0xffffffdfcbcb7812 */ /* 0x000fe400078ec0ff */
        /* <DEDUP_REMOVED lines=38> */
.L_x_840:
[----:B------:R-:W-:Y:S04]  /*15d40*/  MOV R9, c[0x0][0x32c] ;  /* 0x0000cb0000097a02 */ /* 0x000fe80000000f00 */
[----:B------:R-:W-:Y:S11]  /*15d50*/  ISETP.NE.AND P0, PT, R9, 0x1, PT ;  /* 0x000000010900780c */ /* 0x000ff60003f05270 */
[----:B------:R-:W-:Y:S02]  /*15d60*/  @!UPT UIADD3 URZ, URZ, URZ, URZ ;  /* 0x0000003f3f3ff290 */ /* 0x000fe4000fffe03f */
[----:B------:R-:W-:Y:S05]  /*15d70*/  @P0 IMAD.HI.U32 R9, R4, c[0x0][0x330], RZ ;  /* 0x0000cc0004090a27 */ /* 0x000fea00078e00ff */
[----:B------:R-:W-:Y:S02]  /*15d80*/  @P0 SHF.R.U32.HI R4, RZ, c[0x0][0x334], R9 ;  /* 0x0000cd00ff040a19 */ /* 0x000fe40000011609 */
.L_x_841:
[----:B------:R-:W-:Y:S05]  /*15d90*/  BSYNC B0 ;  /* 0x0000000000007941 */ /* 0x000fea0003800000 */
.L_x_839:
[----:B------:R-:W-:Y:S04]  /*15da0*/  IMAD.IADD R9, R0, 0x1, -R49 ;  /* 0x0000000100097824 */ /* 0x000fe800078e0a31 */
[----:B------:R-:W-:Y:S05]  /*15db0*/  IMAD R4, R4, c[0x0][0x32c], R9 ;  /* 0x0000cb0004047a24 */ /* 0x000fea00078e0209 */
[----:B------:R-:W-:Y:S02]  /*15dc0*/  IADD3 R9, R4, c[0x0][0x32c], RZ ;  /* 0x0000cb0004097a10 */ /* 0x000fe40007ffe0ff */
[----:B------:R-:W-:Y:S02]  /*15dd0*/  IMNMX R2, R2, R4, !PT ;  /* 0x0000000402027217 */ /* 0x000fe40007800200 */
[----:B------:R-:W-:Y:S02]  /*15de0*/  IMNMX R3, R3, R9, PT ;  /* 0x0000000903037217 */ /* 0x000fe40003800200 */
.L_x_838:
[----:B------:R-:W-:Y:S01]  /*15df0*/  LOP3.LUT P0, RZ, R203, 0x8, RZ, 0xc0, !PT ;  /* 0x00000008cbff7812 */ /* 0x000fe2000780c0ff */
[----:B------:R-:W1:Y:S03]  /*15e00*/  SHFL.IDX PT, R4, R5, 0x2, 0x1c1f ;  /* 0x005c1f0005047f89 */ /* 0x000e6600000e0000 */
[----:B------:R-:W-:Y:S04]  /*15e10*/  ISETP.GT.AND P0, PT, R2, 0x1, !P0 ;  /* 0x000000010200780c */ /* 0x000fe80004704270 */
[----:B------:R-:W-:Y:S04]  /*15e20*/  ISETP.LT.OR P0, PT, R3, 0x2, P0 ;  /* 0x000000020300780c */ /* 0x000fe80000701670 */
[----:B------:R-:W-:Y:S02]  /*15e30*/  FSEL R14, R190, -INF , !P0 ;  /* 0xff800000be0e7808 */ /* 0x000fe40004000000 */
[----:B------:R-:W-:Y:S04]  /*15e40*/  LOP3.LUT P0, RZ, R203, 0x4, RZ, 0xc0, !PT ;  /* 0x00000004cbff7812 */ /* 0x000fe8000780c0ff */
[C---:B------:R-:W-:Y:S04]  /*15e50*/  ISETP.GT.AND P0, PT, R2.reuse, 0x8, !P0 ;  /* 0x000000080200780c */ /* 0x040fe80004704270 */
[----:B------:R-:W-:Y:S04]  /*15e60*/  ISETP.LT.OR P0, PT, R3, 0x9, P0 ;  /* 0x000000090300780c */ /* 0x000fe80000701670 */
[----:B------:R-:W-:Y:S02]  /*15e70*/  FSEL R18, R177, -INF , !P0 ;  /* 0xff800000b1127808 */ /* 0x000fe40004000000 */
[----:B------:R-:W-:Y:S04]  /*15e80*/  LOP3.LUT P0, RZ, R203, 0x2, RZ, 0xc0, !PT ;  /* 0x00000002cbff7812 */ /* 0x000fe8000780c0ff */
[----:B------:R-:W-:Y:S04]  /*15e90*/  ISETP.GT.AND P0, PT, R2, 0x9, !P0 ;  /* 0x000000090200780c */ /* 0x000fe80004704270 */
[----:B------:R-:W-:Y:S04]  /*15ea0*/  ISETP.LT.OR P0, PT, R3, 0xa, P0 ;  /* 0x0000000a0300780c */ /* 0x000fe80000701670 */
        /* <DEDUP_REMOVED lines=23> */
[----:B------:R-:W-:Y:S04]  /*16020*/  LOP3.LUT P0, RZ, R203, 0x10, RZ, 0xc0, !PT ;  /* 0x00000010cbff7812 */ /* 0x000fe8000780c0ff */
[C---:B------:R-:W-:Y:S04]  /*16030*/  ISETP.GT.AND P0, PT, R2.reuse, RZ, !P0 ;  /* 0x000000ff0200720c */ /* 0x040fe80004704270 */
        /* <DEDUP_REMOVED lines=24> */
.L_x_844:
[----:B------:R-:W-:Y:S04]  /*161c0*/  MOV R9, c[0x0][0x32c] ;  /* 0x0000cb0000097a02 */ /* 0x000fe80000000f00 */
[----:B------:R-:W-:Y:S11]  /*161d0*/  ISETP.NE.AND P0, PT, R9, 0x1, PT ;  /* 0x000000010900780c */ /* 0x000ff60003f05270 */
[----:B------:R-:W-:Y:S02]  /*161e0*/  @!UPT UIADD3 URZ, URZ, URZ, URZ ;  /* 0x0000003f3f3ff290 */ /* 0x000fe4000fffe03f */
[----:B------:R-:W-:Y:S05]  /*161f0*/  @P0 IMAD.HI.U32 R9, R4, c[0x0][0x330], RZ ;  /* 0x0000cc0004090a27 */ /* 0x000fea00078e00ff */
[----:B------:R-:W-:Y:S02]  /*16200*/  @P0 SHF.R.U32.HI R4, RZ, c[0x0][0x334], R9 ;  /* 0x0000cd00ff040a19 */ /* 0x000fe40000011609 */
.L_x_845:
[----:B------:R-:W-:Y:S05]  /*16210*/  BSYNC B0 ;  /* 0x0000000000007941 */ /* 0x000fea0003800000 */
.L_x_843:
[----:B------:R-:W-:Y:S04]  /*16220*/  IMAD.IADD R9, R0, 0x1, -R49 ;  /* 0x0000000100097824 */ /* 0x000fe800078e0a31 */
[----:B------:R-:W-:Y:S05]  /*16230*/  IMAD R4, R4, c[0x0][0x32c], R9 ;  /* 0x0000cb0004047a24 */ /* 0x000fea00078e0209 */
[----:B------:R-:W-:Y:S02]  /*16240*/  IADD3 R9, R4, c[0x0][0x32c], RZ ;  /* 0x0000cb0004097a10 */ /* 0x000fe40007ffe0ff */
[----:B------:R-:W-:Y:S02]  /*16250*/  IMNMX R2, R2, R4, !PT ;  /* 0x0000000402027217 */ /* 0x000fe40007800200 */
[----:B------:R-:W-:Y:S02]  /*16260*/  IMNMX R3, R3, R9, PT ;  /* 0x0000000903037217 */ /* 0x000fe40003800200 */
.L_x_842:
        /* <DEDUP_REMOVED lines=61> */
.L_x_848:
[----:B------:R-:W-:Y:S04]  /*16640*/  MOV R5, c[0x0][0x32c] ;  /* 0x0000cb0000057a02 */ /* 0x000fe80000000f00 */
[----:B------:R-:W-:Y:S11]  /*16650*/  ISETP.NE.AND P0, PT, R5, 0x1, PT ;  /* 0x000000010500780c */ /* 0x000ff60003f05270 */
[----:B------:R-:W-:Y:S02]  /*16660*/  @!UPT UIADD3 URZ, URZ, URZ, URZ ;  /* 0x0000003f3f3ff290 */ /* 0x000fe4000fffe03f */
[----:B------:R-:W-:Y:S05]  /*16670*/  @P0 IMAD.HI.U32 R5, R4, c[0x0][0x330], RZ ;  /* 0x0000cc0004050a27 */ /* 0x000fea00078e00ff */
[----:B------:R-:W-:Y:S02]  /*16680*/  @P0 SHF.R.U32.HI R4, RZ, c[0x0][0x334], R5 ;  /* 0x0000cd00ff040a19 */ /* 0x000fe40000011605 */
.L_x_849:
[----:B------:R-:W-:Y:S05]  /*16690*/  BSYNC B0 ;  /* 0x0000000000007941 */ /* 0x000fea0003800000 */
.L_x_847:
[----:B------:R-:W-:Y:S04]  /*166a0*/  IMAD.IADD R0, R0, 0x1, -R49 ;  /* 0x0000000100007824 */ /* 0x000fe800078e0a31 */
[----:B------:R-:W-:Y:S05]  /*166b0*/  IMAD R0, R4, c[0x0][0x32c], R0 ;  /* 0x0000cb0004007a24 */ /* 0x000fea00078e0200 */
[----:B------:R-:W-:Y:S02]  /*166c0*/  IADD3 R4, R0, c[0x0][0x32c], RZ ;  /* 0x0000cb0000047a10 */ /* 0x000fe40007ffe0ff */
[----:B------:R-:W-:Y:S02]  /*166d0*/  IMNMX R2, R2, R0, !PT ;  /* 0x0000000002027217 */ /* 0x000fe40007800200 */
[----:B------:R-:W-:Y:S02]  /*166e0*/  IMNMX R3, R3, R4, PT ;  /* 0x0000000403037217 */ /* 0x000fe40003800200 */
.L_x_846:
[----:B------:R-:W-:Y:S02]  /*166f0*/  LOP3.LUT P0, RZ, R203, 0x10, RZ, 0xc0, !PT ;  /* 0x00000010cbff7812 */ /* 0x000fe4000780c0ff */
        /* <DEDUP_REMOVED lines=58> */
[C---:B------:R-:W-:Y:S01]  /*16aa0*/  ISETP.GT.AND P0, PT, R2.reuse, 0x21, !P2 ;  /* 0x000000210200780c */ /* 0x040fe20005704270 */
[----:B------:R-:W2:Y:S01]  /*16ab0*/  SHFL.BFLY PT, R7, R4, 0x2, 0x1f ;  /* 0x0c401f0004077f89 */ /* 0x000ea200000e0000 */
[----:B------:R-:W-:Y:S02]  /*16ac0*/  LOP3.LUT P6, RZ, R203, 0x20, RZ, 0xc0, !PT ;  /* 0x00000020cbff7812 */ /* 0x000fe400078cc0ff */
        /* <DEDUP_REMOVED lines=8> */
[----:B------:R-:W-:Y:S02]  /*16b50*/  ISETP.GT.AND P0, PT, R2, 0x29, !P6 ;  /* 0x000000290200780c */ /* 0x000fe40007704270 */
[----:B------:R-:W-:Y:S02]  /*16b60*/  FMNMX.FTZ R5, R17, R5, !PT ;  /* 0x0000000511057209 */ /* 0x000fe40007810000 */
[----:B------:R-:W-:Y:S01]  /*16b70*/  ISETP.LT.OR P0, PT, R3, 0x2a, P0 ;  /* 0x0000002a0300780c */ /* 0x000fe20000701670 */
[----:B------:R-:W-:Y:S01]  /*16b80*/  FMUL.FTZ R3, R108, c[0x0][0x2d0] ;  /* 0x0000b4006c037a20 */ /* 0x000fe20000410000 */
[----:B------:R-:W-:Y:S02]  /*16b90*/  FMNMX.FTZ R5, R20, R5, !PT ;  /* 0x0000000514057209 */ /* 0x000fe40007810000 */
[----:B------:R-:W-:Y:S02]  /*16ba0*/  FSEL R105, R169, -INF , !P0 ;  /* 0xff800000a9697808 */ /* 0x000fe40004000000 */
[----:B------:R-:W-:Y:S02]  /*16bb0*/  FSETP.NEU.FTZ.AND P0, PT, R108, -INF , PT ;  /* 0xff8000006c00780b */ /* 0x000fe40003f1d000 */
[----:B--2---:R-:W-:Y:S02]  /*16bc0*/  FMNMX.FTZ R0, R4, R7, !PT ;  /* 0x0000000704007209 */ /* 0x004fe40007810000 */
[----:B------:R-:W-:Y:S02]  /*16bd0*/  FSEL R7, R3, RZ, P0 ;  /* 0x000000ff03077208 */ /* 0x000fe40000000000 */
[----:B------:R-:W-:Y:S03]  /*16be0*/  FMNMX.FTZ R5, R30, R5, !PT ;  /* 0x000000051e057209 */ /* 0x000fe60007810000 */
[--C-:B------:R-:W-:Y:S01]  /*16bf0*/  FFMA.FTZ R4, R12, c[0x0][0x2d0], -R7.reuse ;  /* 0x0000b4000c047a23 */ /* 0x100fe20000010807 */
[----:B------:R-:W-:Y:S01]  /*16c00*/  FMNMX.FTZ R5, R29, R5, !PT ;  /* 0x000000051d057209 */ /* 0x000fe20007810000 */
[--C-:B------:R-:W-:Y:S02]  /*16c10*/  FFMA.FTZ R3, R8, c[0x0][0x2d0], -R7.reuse ;  /* 0x0000b40008037a23 */ /* 0x100fe40000010807 */
[----:B------:R1:W-:Y:S01]  /*16c20*/  MUFU.EX2 R240, R4 ;  /* 0x0000000400f07308 */ /* 0x0003e20000000800 */
[----:B------:R-:W-:Y:S01]  /*16c30*/  FMNMX.FTZ R5, R28, R5, !PT ;  /* 0x000000051c057209 */ /* 0x000fe20007810000 */
[--C-:B------:R-:W-:Y:S02]  /*16c40*/  FFMA.FTZ R213, R48, c[0x0][0x2d0], -R7.reuse ;  /* 0x0000b40030d57a23 */ /* 0x100fe40000010807 */
[--C-:B------:R-:W-:Y:S01]  /*16c50*/  FFMA.FTZ R185, R46, c[0x0][0x2d0], -R7.reuse ;  /* 0x0000b4002eb97a23 */ /* 0x100fe20000010807 */
[----:B------:R-:W-:Y:S01]  /*16c60*/  FMNMX.FTZ R5, R27, R5, !PT ;  /* 0x000000051b057209 */ /* 0x000fe20007810000 */
[--C-:B------:R-:W-:Y:S02]  /*16c70*/  FFMA.FTZ R184, R45, c[0x0][0x2d0], -R7.reuse ;  /* 0x0000b4002db87a23 */ /* 0x100fe40000010807 */
[--C-:B------:R-:W-:Y:S01]  /*16c80*/  FFMA.FTZ R183, R44, c[0x0][0x2d0], -R7.reuse ;  /* 0x0000b4002cb77a23 */ /* 0x100fe20000010807 */
[----:B------:R-:W-:Y:S01]  /*16c90*/  FMNMX.FTZ R5, R26, R5, !PT ;  /* 0x000000051a057209 */ /* 0x000fe20007810000 */
[----:B------:R2:W3:Y:S01]  /*16ca0*/  MUFU.EX2 R228, R3 ;  /* 0x0000000300e47308 */ /* 0x0004e20000000800 */
[--C-:B------:R-:W-:Y:S02]  /*16cb0*/  FFMA.FTZ R182, R43, c[0x0][0x2d0], -R7.reuse ;  /* 0x0000b4002bb67a23 */ /* 0x100fe40000010807 */
[----:B------:R-:W-:Y:S01]  /*16cc0*/  FMNMX.FTZ R2, R25, R5, !PT ;  /* 0x0000000519027209 */ /* 0x000fe20007810000 */
[--C-:B------:R-:W-:Y:S01]  /*16cd0*/  FFMA.FTZ R214, R42, c[0x0][0x2d0], -R7.reuse ;  /* 0x0000b4002ad67a23 */ /* 0x100fe20000010807 */
[----:B------:R-:W4:Y:S01]  /*16ce0*/  SHFL.BFLY PT, R5, R0, 0x1, 0x1f ;  /* 0x0c201f0000057f89 */ /* 0x000f2200000e0000 */
[--C-:B------:R-:W-:Y:S01]  /*16cf0*/  FFMA.FTZ R212, R47, c[0x0][0x2d0], -R7.reuse ;  /* 0x0000b4002fd47a23 */ /* 0x100fe20000010807 */
[----:B------:R-:W-:Y:S01]  /*16d00*/  FMNMX.FTZ R2, R33, R2, !PT ;  /* 0x0000000221027209 */ /* 0x000fe20007810000 */
[--C-:B------:R-:W-:Y:S02]  /*16d10*/  FFMA.FTZ R211, R41, c[0x0][0x2d0], -R7.reuse ;  /* 0x0000b40029d37a23 */ /* 0x100fe40000010807 */
[----:B------:R-:W-:Y:S01]  /*16d20*/  MUFU.EX2 R220, R185 ;  /* 0x000000b900dc7308 */ /* 0x000fe20000000800 */
[----:B------:R-:W-:Y:S01]  /*16d30*/  FMNMX.FTZ R2, R31, R2, !PT ;  /* 0x000000021f027209 */ /* 0x000fe20007810000 */
[--C-:B-1----:R-:W-:Y:S04]  /*16d40*/  FFMA.FTZ R4, R13, c[0x0][0x2d0], -R7.reuse ;  /* 0x0000b4000d047a23 */ /* 0x102fe80000010807 */
[----:B------:R-:W1:Y:S04]  /*16d50*/  SHFL.BFLY PT, R6, R2, 0x2, 0x1f ;  /* 0x0c401f0002067f89 */ /* 0x000e6800000e0000 */
[----:B------:R5:W-:Y:S01]  /*16d60*/  MUFU.EX2 R241, R4 ;  /* 0x0000000400f17308 */ /* 0x000be20000000800 */
[----:B--2---:R-:W-:Y:S02]  /*16d70*/  FMNMX.FTZ R3, R15, R104, !PT ;  /* 0x000000680f037209 */ /* 0x004fe40007810000 */
[----:B---3--:R-:W-:Y:S02]  /*16d80*/  F2FP.BF16.PACK_AB R168, R240, R228 ;  /* 0x000000e4f0a8723e */ /* 0x008fe400000010ff */
[----:B------:R-:W-:Y:S02]  /*16d90*/  FMNMX.FTZ R3, R21, R3, !PT ;  /* 0x0000000315037209 */ /* 0x000fe40007810000 */
[----:B----4-:R-:W-:Y:S03]  /*16da0*/  FMNMX.FTZ R107, R0, R5, !PT ;  /* 0x00000005006b7209 */ /* 0x010fe60007810000 */
[----:B------:R-:W-:Y:S01]  /*16db0*/  MUFU.EX2 R223, R184 ;  /* 0x000000b800df7308 */ /* 0x000fe20000000800 */
[----:B------:R-:W-:Y:S04]  /*16dc0*/  FMNMX.FTZ R3, R22, R3, !PT ;  /* 0x0000000316037209 */ /* 0x000fe80007810000 */
[----:B------:R-:W-:Y:S02]  /*16dd0*/  FMNMX.FTZ R0, R24, R3, !PT ;  /* 0x0000000318007209 */ /* 0x000fe40007810000 */
[----:B------:R-:W-:Y:S02]  /*16de0*/  FSEL R3, R108, RZ, P0 ;  /* 0x000000ff6c037208 */ /* 0x000fe40000000000 */
[----:B-1----:R-:W-:Y:S01]  /*16df0*/  FMNMX.FTZ R2, R2, R6, !PT ;  /* 0x0000000602027209 */ /* 0x002fe20007810000 */
[----:B------:R-:W-:Y:S01]  /*16e00*/  MUFU.EX2 R225, R183 ;  /* 0x000000b700e17308 */ /* 0x000fe20000000800 */
[----:B------:R-:W-:Y:S01]  /*16e10*/  FMNMX.FTZ R6, R172, R0, !PT ;  /* 0x00000000ac067209 */ /* 0x000fe20007810000 */
[C---:B------:R-:W-:Y:S01]  /*16e20*/  FMUL.FTZ R0, R107.reuse, c[0x0][0x2d0] ;  /* 0x0000b4006b007a20 */ /* 0x040fe20000410000 */
[----:B------:R-:W-:Y:S01]  /*16e30*/  FSETP.NEU.FTZ.AND P0, PT, R107, -INF , PT ;  /* 0xff8000006b00780b */ /* 0x000fe20003f1d000 */
[----:B-----5:R-:W-:Y:S01]  /*16e40*/  FFMA.FTZ R4, R19, c[0x0][0x2d0], -R7 ;  /* 0x0000b40013047a23 */ /* 0x020fe20000010807 */
[----:B------:R-:W-:Y:S01]  /*16e50*/  FMNMX.FTZ R6, R173, R6, !PT ;  /* 0x00000006ad067209 */ /* 0x000fe20007810000 */
[----:B------:R-:W1:Y:S01]  /*16e60*/  SHFL.BFLY PT, R5, R2, 0x1, 0x1f ;  /* 0x0c201f0002057f89 */ /* 0x000e6200000e0000 */
[----:B------:R-:W-:Y:S03]  /*16e70*/  FSEL R8, R0, RZ, P0 ;  /* 0x000000ff00087208 */ /* 0x000fe60000000000 */
[----:B------:R2:W3:Y:S02]  /*16e80*/  MUFU.EX2 R239, R4 ;  /* 0x0000000400ef7308 */ /* 0x0004e40000000800 */
[--C-:B------:R-:W-:Y:S02]  /*16e90*/  FFMA.FTZ R0, R10, c[0x0][0x2d0], -R8.reuse ;  /* 0x0000b4000a007a23 */ /* 0x100fe40000010808 */
[--C-:B------:R-:W-:Y:S02]  /*16ea0*/  FFMA.FTZ R180, R39, c[0x0][0x2d0], -R8.reuse ;  /* 0x0000b40027b47a23 */ /* 0x100fe40000010808 */
[--C-:B------:R-:W-:Y:S02]  /*16eb0*/  FFMA.FTZ R179, R38, c[0x0][0x2d0], -R8.reuse ;  /* 0x0000b40026b37a23 */ /* 0x100fe40000010808 */
[--C-:B------:R-:W-:Y:S02]  /*16ec0*/  FFMA.FTZ R178, R37, c[0x0][0x2d0], -R8.reuse ;  /* 0x0000b40025b27a23 */ /* 0x100fe40000010808 */
[----:B------:R4:W-:Y:S01]  /*16ed0*/  MUFU.EX2 R215, R0 ;  /* 0x0000000000d77308 */ /* 0x0009e20000000800 */
[--C-:B------:R-:W-:Y:S02]  /*16ee0*/  FFMA.FTZ R177, R36, c[0x0][0x2d0], -R8.reuse ;  /* 0x0000b40024b17a23 */ /* 0x100fe40000010808 */
[----:B------:R-:W-:Y:S01]  /*16ef0*/  LDSM.16.MT88.4 R36, [R167] ;  /* 0x00000000a724783b */ /* 0x000fe20000004200 */
[--C-:B------:R-:W-:Y:S02]  /*16f00*/  FFMA.FTZ R210, R35, c[0x0][0x2d0], -R8.reuse ;  /* 0x0000b40023d27a23 */ /* 0x100fe40000010808 */
[--C-:B------:R-:W-:Y:S02]  /*16f10*/  FFMA.FTZ R209, R40, c[0x0][0x2d0], -R8.reuse ;  /* 0x0000b40028d17a23 */ /* 0x100fe40000010808 */
[--C-:B------:R-:W-:Y:S01]  /*16f20*/  FFMA.FTZ R208, R34, c[0x0][0x2d0], -R8.reuse ;  /* 0x0000b40022d07a23 */ /* 0x100fe20000010808 */
[----:B-1----:R-:W-:Y:S01]  /*16f30*/  FMNMX.FTZ R106, R2, R5, !PT ;  /* 0x00000005026a7209 */ /* 0x002fe20007810000 */
[--C-:B------:R-:W-:Y:S01]  /*16f40*/  FFMA.FTZ R207, R32, c[0x0][0x2d0], -R8.reuse ;  /* 0x0000b40020cf7a23 */ /* 0x100fe20000010808 */
[----:B------:R-:W-:Y:S01]  /*16f50*/  FSEL R5, R107, RZ, P0 ;  /* 0x000000ff6b057208 */ /* 0x000fe20000000000 */
[----:B------:R-:W-:Y:S01]  /*16f60*/  MUFU.EX2 R222, R179 ;  /* 0x000000b300de7308 */ /* 0x000fe20000000800 */
[----:B--2---:R-:W-:Y:S01]  /*16f70*/  FMNMX.FTZ R4, R174, R6, !PT ;  /* 0x00000006ae047209 */ /* 0x004fe20007810000 */
[--C-:B------:R-:W-:Y:S01]  /*16f80*/  FFMA.FTZ R6, R23, c[0x0][0x2d0], -R8.reuse ;  /* 0x0000b40017067a23 */ /* 0x100fe20000010808 */
[----:B------:R-:W-:Y:S02]  /*16f90*/  FSETP.NEU.FTZ.AND P0, PT, R106, -INF , PT ;  /* 0xff8000006a00780b */ /* 0x000fe40003f1d000 */
[----:B------:R-:W-:Y:S02]  /*16fa0*/  FMNMX.FTZ R4, R175, R4, !PT ;  /* 0x00000004af047209 */ /* 0x000fe40007810000 */
[----:B---3--:R-:W-:Y:S03]  /*16fb0*/  F2FP.BF16.PACK_AB R170, R239, R241 ;  /* 0x000000f1efaa723e */ /* 0x008fe600000010ff */
[----:B------:R-:W-:Y:S01]  /*16fc0*/  MUFU.EX2 R237, R6 ;  /* 0x0000000600ed7308 */ /* 0x000fe20000000800 */
[----:B----4-:R-:W-:Y:S01]  /*16fd0*/  FMNMX.FTZ R0, R186, R4, !PT ;  /* 0x00000004ba007209 */ /* 0x010fe20007810000 */
[--C-:B------:R-:W-:Y:S03]  /*16fe0*/  FFMA.FTZ R4, R14, c[0x0][0x2d0], -R8.reuse ;  /* 0x0000b4000e047a23 */ /* 0x100fe60000010808 */
[----:B------:R-:W-:Y:S04]  /*16ff0*/  FMNMX.FTZ R0, R187, R0, !PT ;  /* 0x00000000bb007209 */ /* 0x000fe80007810000 */
[----:B------:R-:W-:Y:S01]  /*17000*/  FMNMX.FTZ R0, R188, R0, !PT ;  /* 0x00000000bc007209 */ /* 0x000fe20007810000 */
[----:B------:R1:W2:Y:S03]  /*17010*/  MUFU.EX2 R235, R4 ;  /* 0x0000000400eb7308 */ /* 0x0002a60000000800 */
[----:B------:R-:W-:Y:S05]  /*17020*/  FMNMX.FTZ R0, R105, R0, !PT ;  /* 0x0000000069007209 */ /* 0x000fea0007810000 */
[----:B------:R-:W3:Y:S02]  /*17030*/  SHFL.BFLY PT, R2, R0, 0x2, 0x1f ;  /* 0x0c401f0000027f89 */ /* 0x000ee400000e0000 */
[----:B------:R-:W-:Y:S10]  /*17040*/  MUFU.EX2 R224, R178 ;  /* 0x000000b200e07308 */ /* 0x000ff40000000800 */
[----:B------:R-:W-:Y:S01]  /*17050*/  MUFU.EX2 R219, R180 ;  /* 0x000000b400db7308 */ /* 0x000fe20000000800 */
[----:B-1----:R-:W-:Y:S01]  /*17060*/  FFMA.FTZ R4, R18, c[0x0][0x2d0], -R8 ;  /* 0x0000b40012047a23 */ /* 0x002fe20000010808 */
[----:B--2---:R-:W-:Y:S08]  /*17070*/  F2FP.BF16.PACK_AB R169, R235, R215 ;  /* 0x000000d7eba9723e */ /* 0x004ff000000010ff */
[----:B------:R1:W2:Y:S10]  /*17080*/  MUFU.EX2 R236, R4 ;  /* 0x0000000400ec7308 */ /* 0x0002b40000000800 */
[----:B------:R-:W-:Y:S10]  /*17090*/  MUFU.EX2 R227, R182 ;  /* 0x000000b600e37308 */ /* 0x000ff40000000800 */
[----:B------:R-:W-:Y:S01]  /*170a0*/  MUFU.EX2 R226, R177 ;  /* 0x000000b100e27308 */ /* 0x000fe20000000800 */
[----:B-1----:R-:W-:Y:S01]  /*170b0*/  FMUL.FTZ R4, R106, c[0x0][0x2d0] ;  /* 0x0000b4006a047a20 */ /* 0x002fe20000410000 */
[----:B--2---:R-:W-:Y:S04]  /*170c0*/  F2FP.BF16.PACK_AB R171, R237, R236 ;  /* 0x000000ecedab723e */ /* 0x004fe800000010ff */
[----:B------:R-:W-:Y:S04]  /*170d0*/  FSEL R9, R4, RZ, P0 ;  /* 0x000000ff04097208 */ /* 0x000fe80000000000 */
[----:B------:R-:W-:Y:S01]  /*170e0*/  MUFU.EX2 R183, R214 ;  /* 0x000000d600b77308 */ /* 0x000fe20000000800 */
[--C-:B------:R-:W-:Y:S02]  /*170f0*/  FFMA.FTZ R4, R11, c[0x0][0x2d0], -R9.reuse ;  /* 0x0000b4000b047a23 */ /* 0x100fe40000010809 */
[--C-:B------:R-:W-:Y:S02]  /*17100*/  FFMA.FTZ R176, R28, c[0x0][0x2d0], -R9.reuse ;  /* 0x0000b4001cb07a23 */ /* 0x100fe40000010809 */
[--C-:B------:R-:W-:Y:S05]  /*17110*/  FFMA.FTZ R181, R27, c[0x0][0x2d0], -R9.reuse ;  /* 0x0000b4001bb57a23 */ /* 0x100fea0000010809 */
[----:B------:R1:W-:Y:S01]  /*17120*/  MUFU.EX2 R231, R4 ;  /* 0x0000000400e77308 */ /* 0x0003e20000000800 */
[--C-:B------:R-:W-:Y:S02]  /*17130*/  FFMA.FTZ R206, R26, c[0x0][0x2d0], -R9.reuse ;  /* 0x0000b4001ace7a23 */ /* 0x100fe40000010809 */
[--C-:B------:R-:W-:Y:S02]  /*17140*/  FFMA.FTZ R190, R25, c[0x0][0x2d0], -R9.reuse ;  /* 0x0000b40019be7a23 */ /* 0x100fe40000010809 */
[--C-:B------:R-:W-:Y:S02]  /*17150*/  FFMA.FTZ R189, R33, c[0x0][0x2d0], -R9.reuse ;  /* 0x0000b40021bd7a23 */ /* 0x100fe40000010809 */
[--C-:B------:R-:W-:Y:S03]  /*17160*/  FFMA.FTZ R191, R31, c[0x0][0x2d0], -R9.reuse ;  /* 0x0000b4001fbf7a23 */ /* 0x100fe60000010809 */
[----:B------:R-:W-:Y:S10]  /*17170*/  MUFU.EX2 R221, R176 ;  /* 0x000000b000dd7308 */ /* 0x000ff40000000800 */
[----:B------:R-:W-:Y:S01]  /*17180*/  MUFU.EX2 R216, R181 ;  /* 0x000000b500d87308 */ /* 0x000fe20000000800 */
[--C-:B-1----:R-:W-:Y:S09]  /*17190*/  FFMA.FTZ R4, R16, c[0x0][0x2d0], -R9.reuse ;  /* 0x0000b40010047a23 */ /* 0x102ff20000010809 */
[----:B------:R3:W-:Y:S10]  /*171a0*/  MUFU.EX2 R232, R4 ;  /* 0x0000000400e87308 */ /* 0x0007f40000000800 */
[----:B------:R-:W-:Y:S10]  /*171b0*/  MUFU.EX2 R213, R213 ;  /* 0x000000d500d57308 */ /* 0x000ff40000000800 */
[----:B------:R-:W-:Y:S01]  /*171c0*/  MUFU.EX2 R210, R210 ;  /* 0x000000d200d27308 */ /* 0x000fe20000000800 */
[----:B---3--:R-:W-:Y:S01]  /*171d0*/  FMNMX.FTZ R4, R0, R2, !PT ;  /* 0x0000000200047209 */ /* 0x008fe20007810000 */
[----:B------:R-:W-:Y:S02]  /*171e0*/  FFMA.FTZ R0, R17, c[0x0][0x2d0], -R9 ;  /* 0x0000b40011007a23 */ /* 0x000fe40000010809 */
[----:B------:R-:W-:Y:S02]  /*171f0*/  FADD.FTZ R2, -R5, R101 ;  /* 0x0000006505027221 */ /* 0x000fe40000010100 */
[----:B------:R-:W1:Y:S04]  /*17200*/  SHFL.BFLY PT, R6, R4, 0x1, 0x1f ;  /* 0x0c201f0004067f89 */ /* 0x000e6800000e0000 */
[----:B------:R2:W-:Y:S01]  /*17210*/  MUFU.EX2 R233, R0 ;  /* 0x0000000000e97308 */ /* 0x0005e20000000800 */
[----:B------:R-:W-:Y:S09]  /*17220*/  FMUL.FTZ R2, R2, c[0x0][0x2d0] ;  /* 0x0000b40002027a20 */ /* 0x000ff20000410000 */
[----:B------:R-:W3:Y:S10]  /*17230*/  MUFU.EX2 R2, R2 ;  /* 0x0000000200027308 */ /* 0x000ef40000000800 */
[----:B------:R-:W-:Y:S01]  /*17240*/  MUFU.EX2 R209, R209 ;  /* 0x000000d100d17308 */ /* 0x000fe20000000800 */
[----:B-1----:R-:W-:Y:S01]  /*17250*/  FMNMX.FTZ R103, R4, R6, !PT ;  /* 0x0000000604677209 */ /* 0x002fe20007810000 */
[--C-:B--2---:R-:W-:Y:S04]  /*17260*/  FFMA.FTZ R0, R20, c[0x0][0x2d0], -R9.reuse ;  /* 0x0000b40014007a23 */ /* 0x104fe80000010809 */
[----:B------:R-:W-:Y:S04]  /*17270*/  FMUL.FTZ R4, R103, c[0x0][0x2d0] ;  /* 0x0000b40067047a20 */ /* 0x000fe80000410000 */
[----:B------:R1:W2:Y:S01]  /*17280*/  MUFU.EX2 R242, R0 ;  /* 0x0000000000f27308 */ /* 0x0002a20000000800 */
[C---:B---3--:R-:W-:Y:S02]  /*17290*/  FMUL.FTZ R6, R2.reuse, R114 ;  /* 0x0000007202067220 */ /* 0x048fe40000410000 */
[C---:B------:R-:W-:Y:S02]  /*172a0*/  FMUL.FTZ R7, R2.reuse, R115 ;  /* 0x0000007302077220 */ /* 0x040fe40000410000 */
[C---:B------:R-:W-:Y:S02]  /*172b0*/  FMUL.FTZ R18, R2.reuse, R126 ;  /* 0x0000007e02127220 */ /* 0x040fe40000410000 */
[C---:B------:R-:W-:Y:S03]  /*172c0*/  FMUL.FTZ R19, R2.reuse, R127 ;  /* 0x0000007f02137220 */ /* 0x040fe60000410000 */
[----:B------:R-:W-:Y:S01]  /*172d0*/  MUFU.EX2 R212, R212 ;  /* 0x000000d400d47308 */ /* 0x000fe20000000800 */
[C---:B------:R-:W-:Y:S02]  /*172e0*/  FMUL.FTZ R34, R2.reuse, R142 ;  /* 0x0000008e02227220 */ /* 0x040fe40000410000 */
[C---:B------:R-:W-:Y:S02]  /*172f0*/  FMUL.FTZ R35, R2.reuse, R143 ;  /* 0x0000008f02237220 */ /* 0x040fe40000410000 */
[C---:B------:R-:W-:Y:S02]  /*17300*/  FMUL.FTZ R50, R2.reuse, R162 ;  /* 0x000000a202327220 */ /* 0x040fe40000410000 */
[C---:B------:R-:W-:Y:S02]  /*17310*/  FMUL.FTZ R51, R2.reuse, R163 ;  /* 0x000000a302337220 */ /* 0x040fe40000410000 */
[C---:B------:R-:W-:Y:S01]  /*17320*/  FMUL.FTZ R54, R2.reuse, R54 ;  /* 0x0000003602367220 */ /* 0x040fe20000410000 */
[----:B------:R-:W-:Y:S01]  /*17330*/  MUFU.EX2 R211, R211 ;  /* 0x000000d300d37308 */ /* 0x000fe20000000800 */
[----:B------:R-:W-:Y:S02]  /*17340*/  FMUL.FTZ R55, R2, R55 ;  /* 0x0000003702377220 */ /* 0x000fe40000410000 */
[----:B-1----:R-:W-:Y:S01]  /*17350*/  FADD.FTZ R0, -R3, R100 ;  /* 0x0000006403007221 */ /* 0x002fe20000010100 */
[----:B--2---:R-:W-:Y:S01]  /*17360*/  F2FP.BF16.PACK_AB R114, R242, R233 ;  /* 0x000000e9f272723e */ /* 0x004fe200000010ff */
[----:B------:R-:W-:Y:S02]  /*17370*/  FMUL.FTZ R66, R2, R66 ;  /* 0x0000004202427220 */ /* 0x000fe40000410000 */
[----:B------:R-:W-:Y:S02]  /*17380*/  FMUL.FTZ R0, R0, c[0x0][0x2d0] ;  /* 0x0000b40000007a20 */ /* 0x000fe40000410000 */
[C---:B------:R-:W-:Y:S01]  /*17390*/  FMUL.FTZ R67, R2.reuse, R67 ;  /* 0x0000004302437220 */ /* 0x040fe20000410000 */
[----:B------:R-:W-:Y:S01]  /*173a0*/  MUFU.EX2 R208, R208 ;  /* 0x000000d000d07308 */ /* 0x000fe20000000800 */
[C---:B------:R-:W-:Y:S02]  /*173b0*/  FMUL.FTZ R70, R2.reuse, R70 ;  /* 0x0000004602467220 */ /* 0x040fe40000410000 */
[C---:B------:R-:W-:Y:S02]  /*173c0*/  FMUL.FTZ R71, R2.reuse, R71 ;  /* 0x0000004702477220 */ /* 0x040fe40000410000 */
[C---:B------:R-:W-:Y:S02]  /*173d0*/  FMUL.FTZ R82, R2.reuse, R82 ;  /* 0x0000005202527220 */ /* 0x040fe40000410000 */
[C---:B------:R-:W-:Y:S02]  /*173e0*/  FMUL.FTZ R83, R2.reuse, R83 ;  /* 0x0000005302537220 */ /* 0x040fe40000410000 */
[C---:B------:R-:W-:Y:S01]  /*173f0*/  FMUL.FTZ R98, R2.reuse, R98 ;  /* 0x0000006202627220 */ /* 0x040fe20000410000 */
[----:B------:R1:W2:Y:S01]  /*17400*/  MUFU.EX2 R3, R0 ;  /* 0x0000000000037308 */ /* 0x0002a20000000800 */
[C---:B------:R-:W-:Y:S02]  /*17410*/  FMUL.FTZ R99, R2.reuse, R99 ;  /* 0x0000006302637220 */ /* 0x040fe40000410000 */
[C---:B------:R-:W-:Y:S02]  /*17420*/  FMUL.FTZ R86, R2.reuse, R86 ;  /* 0x0000005602567220 */ /* 0x040fe40000410000 */
[----:B------:R-:W-:Y:S05]  /*17430*/  FMUL.FTZ R87, R2, R87 ;  /* 0x0000005702577220 */ /* 0x000fea0000410000 */
[----:B------:R-:W-:Y:S10]  /*17440*/  MUFU.EX2 R207, R207 ;  /* 0x000000cf00cf7308 */ /* 0x000ff40000000800 */
[----:B------:R-:W-:Y:S01]  /*17450*/  MUFU.EX2 R182, R206 ;  /* 0x000000ce00b67308 */ /* 0x000fe20000000800 */
[----:B-1----:R-:W-:Y:S01]  /*17460*/  FSEL R0, R106, RZ, P0 ;  /* 0x000000ff6a007208 */ /* 0x002fe20000000000 */
[----:B--2---:R-:W-:Y:S01]  /*17470*/  FMUL.FTZ R5, R3, R113 ;  /* 0x0000007103057220 */ /* 0x004fe20000410000 */
[----:B------:R-:W-:Y:S01]  /*17480*/  FSETP.NEU.FTZ.AND P0, PT, R103, -INF , PT ;  /* 0xff8000006700780b */ /* 0x000fe20003f1d000 */
[----:B------:R-:W-:Y:S02]  /*17490*/  FMUL.FTZ R16, R3, R124 ;  /* 0x0000007c03107220 */ /* 0x000fe40000410000 */
[----:B------:R-:W-:Y:S01]  /*174a0*/  FADD.FTZ R0, -R0, R102 ;  /* 0x0000006600007221 */ /* 0x000fe20000010100 */
[----:B------:R-:W-:Y:S01]  /*174b0*/  FSEL R101, R4, RZ, P0 ;  /* 0x000000ff04657208 */ /* 0x000fe20000000000 */
[----:B------:R-:W-:Y:S02]  /*174c0*/  FFMA.FTZ R102, R29, c[0x0][0x2d0], -R9 ;  /* 0x0000b4001d667a23 */ /* 0x000fe40000010809 */
[----:B------:R-:W-:Y:S01]  /*174d0*/  MUFU.EX2 R185, R190 ;  /* 0x000000be00b97308 */ /* 0x000fe20000000800 */
[----:B------:R-:W-:Y:S02]  /*174e0*/  FMUL.FTZ R0, R0, c[0x0][0x2d0] ;  /* 0x0000b40000007a20 */ /* 0x000fe40000410000 */
[--C-:B------:R-:W-:Y:S02]  /*174f0*/  FFMA.FTZ R4, R24, c[0x0][0x2d0], -R101.reuse ;  /* 0x0000b40018047a23 */ /* 0x100fe40000010865 */
[C---:B------:R-:W-:Y:S02]  /*17500*/  FMUL.FTZ R17, R3.reuse, R125 ;  /* 0x0000007d03117220 */ /* 0x040fe40000410000 */
[C---:B------:R-:W-:Y:S01]  /*17510*/  FMUL.FTZ R32, R3.reuse, R140 ;  /* 0x0000008c03207220 */ /* 0x040fe20000410000 */
[----:B------:R-:W-:Y:S01]  /*17520*/  LDSM.16.MT88.4 R124, [R167+0x400] ;  /* 0x00040000a77c783b */ /* 0x000fe20000004200 */
[C---:B------:R-:W-:Y:S01]  /*17530*/  FMUL.FTZ R33, R3.reuse, R141 ;  /* 0x0000008d03217220 */ /* 0x040fe20000410000 */
[----:B------:R1:W2:Y:S01]  /*17540*/  MUFU.EX2 R100, R0 ;  /* 0x0000000000647308 */ /* 0x0002a20000000800 */
[C---:B------:R-:W-:Y:S02]  /*17550*/  FMUL.FTZ R48, R3.reuse, R160 ;  /* 0x000000a003307220 */ /* 0x040fe40000410000 */
[C---:B------:R-:W-:Y:S02]  /*17560*/  FMUL.FTZ R49, R3.reuse, R161 ;  /* 0x000000a103317220 */ /* 0x040fe40000410000 */
[C---:B------:R-:W-:Y:S01]  /*17570*/  FMUL.FTZ R52, R3.reuse, R52 ;  /* 0x0000003403347220 */ /* 0x040fe20000410000 */
[----:B------:R-:W-:Y:S01]  /*17580*/  LDSM.16.MT88.4 R140, [R167+0x800] ;  /* 0x00080000a78c783b */ /* 0x000fe20000004200 */
[C---:B------:R-:W-:Y:S02]  /*17590*/  FMUL.FTZ R53, R3.reuse, R53 ;  /* 0x0000003503357220 */ /* 0x040fe40000410000 */
[C---:B------:R-:W-:Y:S01]  /*175a0*/  FMUL.FTZ R64, R3.reuse, R64 ;  /* 0x0000004003407220 */ /* 0x040fe20000410000 */
[----:B------:R3:W-:Y:S01]  /*175b0*/  MUFU.EX2 R234, R4 ;  /* 0x0000000400ea7308 */ /* 0x0007e20000000800 */
[C---:B------:R-:W-:Y:S02]  /*175c0*/  FMUL.FTZ R65, R3.reuse, R65 ;  /* 0x0000004103417220 */ /* 0x040fe40000410000 */
[C---:B------:R-:W-:Y:S01]  /*175d0*/  FMUL.FTZ R68, R3.reuse, R68 ;  /* 0x0000004403447220 */ /* 0x040fe20000410000 */
[----:B------:R-:W-:Y:S01]  /*175e0*/  LDSM.16.MT88.4 R160, [R166+0x1400] ;  /* 0x00140000a6a0783b */ /* 0x000fe20000004200 */
[C---:B------:R-:W-:Y:S02]  /*175f0*/  FMUL.FTZ R69, R3.reuse, R69 ;  /* 0x0000004503457220 */ /* 0x040fe40000410000 */
[C---:B------:R-:W-:Y:S02]  /*17600*/  FMUL.FTZ R80, R3.reuse, R80 ;  /* 0x0000005003507220 */ /* 0x040fe40000410000 */
[C---:B------:R-:W-:Y:S01]  /*17610*/  FMUL.FTZ R81, R3.reuse, R81 ;  /* 0x0000005103517220 */ /* 0x040fe20000410000 */
[----:B------:R-:W-:Y:S01]  /*17620*/  MUFU.EX2 R218, R102 ;  /* 0x0000006600da7308 */ /* 0x000fe20000000800 */
[C---:B------:R-:W-:Y:S02]  /*17630*/  FMUL.FTZ R96, R3.reuse, R96 ;  /* 0x0000006003607220 */ /* 0x040fe40000410000 */
[----:B------:R-:W-:Y:S02]  /*17640*/  FMUL.FTZ R97, R3, R97 ;  /* 0x0000006103617220 */ /* 0x000fe40000410000 */
[--C-:B-1----:R-:W-:Y:S02]  /*17650*/  FFMA.FTZ R0, R15, c[0x0][0x2d0], -R101.reuse ;  /* 0x0000b4000f007a23 */ /* 0x102fe40000010865 */
[C---:B--2---:R-:W-:Y:S02]  /*17660*/  FMUL.FTZ R8, R100.reuse, R116 ;  /* 0x0000007464087220 */ /* 0x044fe40000410000 */
[C---:B------:R-:W-:Y:S01]  /*17670*/  FMUL.FTZ R12, R100.reuse, R120 ;  /* 0x00000078640c7220 */ /* 0x040fe20000410000 */
[----:B------:R1:W-:Y:S01]  /*17680*/  MUFU.EX2 R229, R0 ;  /* 0x0000000000e57308 */ /* 0x0003e20000000800 */
[C---:B------:R-:W-:Y:S02]  /*17690*/  FMUL.FTZ R13, R100.reuse, R121 ;  /* 0x00000079640d7220 */ /* 0x040fe40000410000 */
[----:B------:R-:W-:Y:S02]  /*176a0*/  FMUL.FTZ R24, R100, R132 ;  /* 0x0000008464187220 */ /* 0x000fe40000410000 */
[----:B---3--:R-:W-:Y:S01]  /*176b0*/  FMUL.FTZ R4, R3, R112 ;  /* 0x0000007003047220 */ /* 0x008fe20000410000 */
[----:B------:R-:W-:Y:S01]  /*176c0*/  F2FP.BF16.PACK_AB R112, R232, R231 ;  /* 0x000000e7e870723e */ /* 0x000fe200000010ff */
        /* <DEDUP_REMOVED lines=8> */
[----:B------:R-:W-:Y:S01]  /*17750*/  MUFU.EX2 R184, R191 ;  /* 0x000000bf00b87308 */ /* 0x000fe20000000800 */
[C---:B------:R-:W-:Y:S02]  /*17760*/  FMUL.FTZ R56, R100.reuse, R56 ;  /* 0x0000003864387220 */ /* 0x040fe40000410000 */
[C---:B------:R-:W-:Y:S02]  /*17770*/  FMUL.FTZ R57, R100.reuse, R57 ;  /* 0x0000003964397220 */ /* 0x040fe40000410000 */
[--C-:B-1----:R-:W-:Y:S02]  /*17780*/  FFMA.FTZ R0, R21, c[0x0][0x2d0], -R101.reuse ;  /* 0x0000b40015007a23 */ /* 0x102fe40000010865 */
[C---:B------:R-:W-:Y:S02]  /*17790*/  FMUL.FTZ R60, R100.reuse, R60 ;  /* 0x0000003c643c7220 */ /* 0x040fe40000410000 */
[C---:B------:R-:W-:Y:S01]  /*177a0*/  FMUL.FTZ R61, R100.reuse, R61 ;  /* 0x0000003d643d7220 */ /* 0x040fe20000410000 */
[----:B------:R1:W2:Y:S01]  /*177b0*/  MUFU.EX2 R230, R0 ;  /* 0x0000000000e67308 */ /* 0x0002a20000000800 */
[C---:B------:R-:W-:Y:S02]  /*177c0*/  FMUL.FTZ R72, R100.reuse, R72 ;  /* 0x0000004864487220 */ /* 0x040fe40000410000 */
[C---:B------:R-:W-:Y:S02]  /*177d0*/  FMUL.FTZ R73, R100.reuse, R73 ;  /* 0x0000004964497220 */ /* 0x040fe40000410000 */
[C---:B------:R-:W-:Y:S02]  /*177e0*/  FMUL.FTZ R76, R100.reuse, R76 ;  /* 0x0000004c644c7220 */ /* 0x040fe40000410000 */
[----:B------:R-:W-:Y:S02]  /*177f0*/  FMUL.FTZ R77, R100, R77 ;  /* 0x0000004d644d7220 */ /* 0x000fe40000410000 */
[--C-:B------:R-:W-:Y:S01]  /*17800*/  FFMA.FTZ R102, R172, c[0x0][0x2d0], -R101.reuse ;  /* 0x0000b400ac667a23 */ /* 0x100fe20000010865 */
[----:B------:R-:W-:Y:S01]  /*17810*/  F2FP.BF16.PACK_AB R172, R185, R182 ;  /* 0x000000b6b9ac723e */ /* 0x000fe200000010ff */
[C---:B------:R-:W-:Y:S02]  /*17820*/  FMUL.FTZ R84, R3.reuse, R84 ;  /* 0x0000005403547220 */ /* 0x040fe40000410000 */
[----:B------:R3:W-:Y:S01]  /*17830*/  MUFU.EX2 R179, R102 ;  /* 0x0000006600b37308 */ /* 0x0007e20000000800 */
[----:B------:R-:W-:Y:S02]  /*17840*/  FMUL.FTZ R85, R3, R85 ;  /* 0x0000005503557220 */ /* 0x000fe40000410000 */
[C---:B------:R-:W-:Y:S02]  /*17850*/  FMUL.FTZ R88, R100.reuse, R88 ;  /* 0x0000005864587220 */ /* 0x040fe40000410000 */
[C---:B------:R-:W-:Y:S02]  /*17860*/  FMUL.FTZ R89, R100.reuse, R89 ;  /* 0x0000005964597220 */ /* 0x040fe40000410000 */
[C---:B------:R-:W-:Y:S02]  /*17870*/  FMUL.FTZ R92, R100.reuse, R92 ;  /* 0x0000005c645c7220 */ /* 0x040fe40000410000 */
[----:B------:R-:W-:Y:S02]  /*17880*/  FMUL.FTZ R93, R100, R93 ;  /* 0x0000005d645d7220 */ /* 0x000fe40000410000 */
[----:B-1----:R-:W-:Y:S01]  /*17890*/  FFMA.FTZ R0, R22, c[0x0][0x2d0], -R101 ;  /* 0x0000b40016007a23 */ /* 0x002fe20000010865 */
[----:B--2---:R-:W-:Y:S01]  /*178a0*/  F2FP.BF16.PACK_AB R113, R230, R229 ;  /* 0x000000e5e671723e */ /* 0x004fe200000010ff */
[----:B------:R-:W1:Y:S01]  /*178b0*/  LDSM.16.MT88.4 R20, [R166] ;  /* 0x00000000a614783b */ /* 0x000e620000004200 */
[----:B------:R-:W-:Y:S01]  /*178c0*/  FFMA.FTZ R132, R2, R245, R215 ;  /* 0x000000f502847223 */ /* 0x000fe200000100d7 */
[----:B------:R2:W4:Y:S01]  /*178d0*/  MUFU.EX2 R238, R0 ;  /* 0x0000000000ee7308 */ /* 0x0005220000000800 */
[----:B---3--:R-:W-:Y:S09]  /*178e0*/  FFMA.FTZ R102, R173, c[0x0][0x2d0], -R101 ;  /* 0x0000b400ad667a23 */ /* 0x008ff20000010865 */
[----:B------:R3:W-:Y:S01]  /*178f0*/  MUFU.EX2 R178, R102 ;  /* 0x0000006600b27308 */ /* 0x0007e20000000800 */
[----:B--2---:R-:W-:Y:S02]  /*17900*/  FSEL R0, R103, RZ, P0 ;  /* 0x000000ff67007208 */ /* 0x004fe40000000000 */
[----:B----4-:R-:W-:Y:S02]  /*17910*/  F2FP.BF16.PACK_AB R115, R234, R238 ;  /* 0x000000eeea73723e */ /* 0x010fe400000010ff */
[C---:B------:R-:W-:Y:S01]  /*17920*/  ISETP.GT.AND P0, PT, R205.reuse, R244, PT ;  /* 0x000000f4cd00720c */ /* 0x040fe20003f04270 */
[----:B------:R-:W-:Y:S01]  /*17930*/  FADD.FTZ R0, -R0, R104 ;  /* 0x0000006800007221 */ /* 0x000fe20000010100 */
[----:B------:R-:W-:Y:S01]  /*17940*/  IADD3 R205, R205, -0x1, RZ ;  /* 0xffffffffcdcd7810 */ /* 0x000fe20007ffe0ff */
[----:B------:R-:W-:Y:S02]  /*17950*/  FFMA.FTZ R104, R30, c[0x0][0x2d0], -R9 ;  /* 0x0000b4001e687a23 */ /* 0x000fe40000010809 */
[----:B------:R-:W-:Y:S02]  /*17960*/  FMUL.FTZ R0, R0, c[0x0][0x2d0] ;  /* 0x0000b40000007a20 */ /* 0x000fe40000410000 */
[----:B------:R-:W-:Y:S01]  /*17970*/  FMUL.FTZ R9, R100, R117 ;  /* 0x0000007564097220 */ /* 0x000fe20000410000 */
[----:B------:R-:W-:Y:S01]  /*17980*/  MUFU.EX2 R217, R104 ;  /* 0x0000006800d97308 */ /* 0x000fe20000000800 */
[--C-:B---3--:R-:W-:Y:S01]  /*17990*/  FFMA.FTZ R102, R174, c[0x0][0x2d0], -R101.reuse ;  /* 0x0000b400ae667a23 */ /* 0x108fe20000010865 */
[-C--:B-1----:R-:W-:Y:S01]  /*179a0*/  HMMA.16816.F32.BF16 R4, R168, R20.reuse, R4 ;  /* 0x00000014a804723c */ /* 0x082fe20000041804 */
[----:B------:R-:W-:Y:S07]  /*179b0*/  F2FP.BF16.PACK_AB R174, R184, R189 ;  /* 0x000000bdb8ae723e */ /* 0x000fee00000010ff */
[----:B------:R-:W1:Y:S10]  /*179c0*/  MUFU.EX2 R0, R0 ;  /* 0x0000000000007308 */ /* 0x000e740000000800 */
[----:B------:R2:W-:Y:S01]  /*179d0*/  MUFU.EX2 R180, R102 ;  /* 0x0000006600b47308 */ /* 0x0005e20000000800 */
[C---:B-1----:R-:W-:Y:S02]  /*179e0*/  FMUL.FTZ R10, R0.reuse, R118 ;  /* 0x00000076000a7220 */ /* 0x042fe40000410000 */
[C---:B------:R-:W-:Y:S02]  /*179f0*/  FMUL.FTZ R11, R0.reuse, R119 ;  /* 0x00000077000b7220 */ /* 0x040fe40000410000 */
[----:B------:R-:W1:Y:S01]  /*17a00*/  LDSM.16.MT88.4 R116, [R166+0xc00] ;  /* 0x000c0000a674783b */ /* 0x000e620000004200 */
[C---:B------:R-:W-:Y:S02]  /*17a10*/  FMUL.FTZ R14, R0.reuse, R122 ;  /* 0x0000007a000e7220 */ /* 0x040fe40000410000 */
[C---:B------:R-:W-:Y:S02]  /*17a20*/  FMUL.FTZ R15, R0.reuse, R123 ;  /* 0x0000007b000f7220 */ /* 0x040fe40000410000 */
[C---:B------:R-:W-:Y:S01]  /*17a30*/  HMMA.16816.F32.BF16 R8, R112.reuse, R20, R8 ;  /* 0x000000147008723c */ /* 0x040fe20000041808 */
[C---:B------:R-:W-:Y:S02]  /*17a40*/  FMUL.FTZ R42, R0.reuse, R150 ;  /* 0x00000096002a7220 */ /* 0x040fe40000410000 */
[----:B------:R-:W-:Y:S01]  /*17a50*/  LDSM.16.MT88.4 R120, [R166+0x400] ;  /* 0x00040000a678783b */ /* 0x000fe20000004200 */
[C---:B------:R-:W-:Y:S02]  /*17a60*/  FMUL.FTZ R43, R0.reuse, R151 ;  /* 0x00000097002b7220 */ /* 0x040fe40000410000 */
[C---:B------:R-:W-:Y:S02]  /*17a70*/  FMUL.FTZ R46, R0.reuse, R158 ;  /* 0x0000009e002e7220 */ /* 0x040fe40000410000 */
[-C--:B------:R-:W-:Y:S01]  /*17a80*/  HMMA.16816.F32.BF16 R12, R112, R22.reuse, R12 ;  /* 0x00000016700c723c */ /* 0x080fe2000004180c */
[C---:B------:R-:W-:Y:S03]  /*17a90*/  FMUL.FTZ R20, R3.reuse, R128 ;  /* 0x0000008003147220 */ /* 0x040fe60000410000 */
[C---:B------:R-:W-:Y:S02]  /*17aa0*/  FMUL.FTZ R21, R3.reuse, R129 ;  /* 0x0000008103157220 */ /* 0x040fe40000410000 */
[C---:B------:R-:W-:Y:S02]  /*17ab0*/  FMUL.FTZ R47, R0.reuse, R159 ;  /* 0x0000009f002f7220 */ /* 0x040fe40000410000 */
[C---:B------:R-:W-:Y:S01]  /*17ac0*/  HMMA.16816.F32.BF16 R16, R168.reuse, R22, R16 ;  /* 0x00000016a810723c */ /* 0x040fe20000041810 */
[C---:B------:R-:W-:Y:S03]  /*17ad0*/  FMUL.FTZ R26, R0.reuse, R134 ;  /* 0x00000086001a7220 */ /* 0x040fe60000410000 */
[C---:B------:R-:W-:Y:S02]  /*17ae0*/  FMUL.FTZ R27, R0.reuse, R135 ;  /* 0x00000087001b7220 */ /* 0x040fe40000410000 */
[----:B------:R-:W-:Y:S02]  /*17af0*/  FMUL.FTZ R30, R0, R138 ;  /* 0x0000008a001e7220 */ /* 0x000fe40000410000 */
[C---:B------:R-:W-:Y:S04]  /*17b00*/  FMUL.FTZ R22, R2.reuse, R130 ;  /* 0x0000008202167220 */ /* 0x040fe80000410000 */
[----:B------:R-:W-:Y:S02]  /*17b10*/  FMUL.FTZ R23, R2, R131 ;  /* 0x0000008302177220 */ /* 0x000fe40000410000 */
[----:B------:R-:W-:Y:S01]  /*17b20*/  LDSM.16.MT88.4 R128, [R166+0x800] ;  /* 0x00080000a680783b */ /* 0x000fe20000004200 */
[C---:B------:R-:W-:Y:S02]  /*17b30*/  FMUL.FTZ R58, R0.reuse, R58 ;  /* 0x0000003a003a7220 */ /* 0x040fe40000410000 */
[C---:B------:R-:W-:Y:S02]  /*17b40*/  FMUL.FTZ R59, R0.reuse, R59 ;  /* 0x0000003b003b7220 */ /* 0x040fe40000410000 */
[-C--:B------:R-:W-:Y:S01]  /*17b50*/  HMMA.16816.F32.BF16 R20, R168, R36.reuse, R20 ;  /* 0x00000024a814723c */ /* 0x080fe20000041814 */
[C---:B------:R-:W-:Y:S02]  /*17b60*/  FMUL.FTZ R62, R0.reuse, R62 ;  /* 0x0000003e003e7220 */ /* 0x040fe40000410000 */
[C---:B------:R-:W-:Y:S02]  /*17b70*/  FMUL.FTZ R63, R0.reuse, R63 ;  /* 0x0000003f003f7220 */ /* 0x040fe40000410000 */
[C---:B------:R-:W-:Y:S02]  /*17b80*/  FMUL.FTZ R74, R0.reuse, R74 ;  /* 0x0000004a004a7220 */ /* 0x040fe40000410000 */
[C---:B------:R-:W-:Y:S01]  /*17b90*/  FMUL.FTZ R75, R0.reuse, R75 ;  /* 0x0000004b004b7220 */ /* 0x040fe20000410000 */
[C---:B------:R-:W-:Y:S01]  /*17ba0*/  HMMA.16816.F32.BF16 R24, R112.reuse, R36, R24 ;  /* 0x000000247018723c */ /* 0x040fe20000041818 */
[C---:B------:R-:W-:Y:S03]  /*17bb0*/  FMUL.FTZ R31, R0.reuse, R139 ;  /* 0x0000008b001f7220 */ /* 0x040fe60000410000 */
[C---:B------:R-:W-:Y:S02]  /*17bc0*/  FMUL.FTZ R78, R0.reuse, R78 ;  /* 0x0000004e004e7220 */ /* 0x040fe40000410000 */
[C---:B------:R-:W-:Y:S02]  /*17bd0*/  FMUL.FTZ R79, R0.reuse, R79 ;  /* 0x0000004f004f7220 */ /* 0x040fe40000410000 */
[-C--:B------:R-:W-:Y:S01]  /*17be0*/  HMMA.16816.F32.BF16 R28, R112, R38.reuse, R28 ;  /* 0x00000026701c723c */ /* 0x080fe2000004181c */
[C---:B------:R-:W-:Y:S03]  /*17bf0*/  FMUL.FTZ R36, R3.reuse, R144 ;  /* 0x0000009003247220 */ /* 0x040fe60000410000 */
[----:B------:R-:W-:Y:S02]  /*17c00*/  FMUL.FTZ R37, R3, R145 ;  /* 0x0000009103257220 */ /* 0x000fe40000410000 */
[--C-:B--2---:R-:W-:Y:S02]  /*17c10*/  FFMA.FTZ R102, R175, c[0x0][0x2d0], -R101.reuse ;  /* 0x0000b400af667a23 */ /* 0x104fe40000010865 */
[C---:B------:R-:W-:Y:S01]  /*17c20*/  HMMA.16816.F32.BF16 R32, R168.reuse, R38, R32 ;  /* 0x00000026a820723c */ /* 0x040fe20000041820 */
[C---:B------:R-:W-:Y:S01]  /*17c30*/  FMUL.FTZ R90, R0.reuse, R90 ;  /* 0x0000005a005a7220 */ /* 0x040fe20000410000 */
[----:B------:R-:W-:Y:S02]  /*17c40*/  MUFU.EX2 R181, R102 ;  /* 0x0000006600b57308 */ /* 0x000fe40000000800 */
[C---:B------:R-:W-:Y:S02]  /*17c50*/  FMUL.FTZ R91, R0.reuse, R91 ;  /* 0x0000005b005b7220 */ /* 0x040fe40000410000 */
[----:B------:R-:W-:Y:S02]  /*17c60*/  FMUL.FTZ R94, R0, R94 ;  /* 0x0000005e005e7220 */ /* 0x000fe40000410000 */
[C---:B------:R-:W-:Y:S04]  /*17c70*/  FMUL.FTZ R38, R2.reuse, R146 ;  /* 0x0000009202267220 */ /* 0x040fe80000410000 */
[----:B------:R-:W-:Y:S02]  /*17c80*/  FMUL.FTZ R39, R2, R147 ;  /* 0x0000009302277220 */ /* 0x000fe40000410000 */
[----:B------:R-:W-:Y:S02]  /*17c90*/  FMUL.FTZ R95, R0, R95 ;  /* 0x0000005f005f7220 */ /* 0x000fe40000410000 */
[----:B------:R-:W-:Y:S02]  /*17ca0*/  FFMA.FTZ R2, R186, c[0x0][0x2d0], -R101 ;  /* 0x0000b400ba027a23 */ /* 0x000fe40000010865 */
[----:B------:R-:W-:Y:S01]  /*17cb0*/  FFMA.FTZ R3, R3, R243, R228 ;  /* 0x000000f303037223 */ /* 0x000fe200000100e4 */
[-C--:B-1----:R-:W-:Y:S01]  /*17cc0*/  HMMA.16816.F32.BF16 R36, R168, R116.reuse, R36 ;  /* 0x00000074a824723c */ /* 0x082fe20000041824 */
[----:B------:R1:W-:Y:S01]  /*17cd0*/  MUFU.EX2 R176, R2 ;  /* 0x0000000200b07308 */ /* 0x0003e20000000800 */
[----:B------:R-:W-:Y:S02]  /*17ce0*/  FFMA.FTZ R0, R0, R250, R229 ;  /* 0x000000fa00007223 */ /* 0x000fe400000100e5 */
[----:B------:R-:W-:Y:S04]  /*17cf0*/  FADD.FTZ R3, R240, R3 ;  /* 0x00000003f0037221 */ /* 0x000fe80000010000 */
[C---:B------:R-:W-:Y:S01]  /*17d00*/  HMMA.16816.F32.BF16 R40, R112.reuse, R116, R40 ;  /* 0x000000747028723c */ /* 0x040fe20000041828 */
[----:B------:R-:W-:Y:S07]  /*17d10*/  FADD.FTZ R3, R241, R3 ;  /* 0x00000003f1037221 */ /* 0x000fee0000010000 */
[-C--:B------:R-:W-:Y:S08]  /*17d20*/  HMMA.16816.F32.BF16 R44, R112, R118.reuse, R44 ;  /* 0x00000076702c723c */ /* 0x080ff0000004182c */
[C---:B------:R-:W-:Y:S01]  /*17d30*/  HMMA.16816.F32.BF16 R48, R168.reuse, R118, R48 ;  /* 0x00000076a830723c */ /* 0x040fe20000041830 */
[----:B------:R-:W2:Y:S03]  /*17d40*/  LDSM.16.MT88.4 R116, [R167+0xc00] ;  /* 0x000c0000a774783b */ /* 0x000ea60000004200 */
[--C-:B-1----:R-:W-:Y:S04]  /*17d50*/  FFMA.FTZ R2, R187, c[0x0][0x2d0], -R101.reuse ;  /* 0x0000b400bb027a23 */ /* 0x102fe80000010865 */
[----:B------:R-:W1:Y:S04]  /*17d60*/  MUFU.EX2 R104, R2 ;  /* 0x0000000200687308 */ /* 0x000e680000000800 */
[----:B-1----:R-:W-:Y:S01]  /*17d70*/  F2FP.BF16.PACK_AB R173, R104, R176 ;  /* 0x000000b068ad723e */ /* 0x002fe200000010ff */
[--C-:B------:R-:W-:Y:S02]  /*17d80*/  FFMA.FTZ R2, R188, c[0x0][0x2d0], -R101.reuse ;  /* 0x0000b400bc027a23 */ /* 0x100fe40000010865 */
[----:B------:R-:W-:Y:S03]  /*17d90*/  FFMA.FTZ R101, R105, c[0x0][0x2d0], -R101 ;  /* 0x0000b40069657a23 */ /* 0x000fe60000010865 */
[----:B------:R1:W-:Y:S01]  /*17da0*/  MUFU.EX2 R177, R2 ;  /* 0x0000000200b17308 */ /* 0x0003e20000000800 */
[-C--:B--2---:R-:W-:Y:S09]  /*17db0*/  HMMA.16816.F32.BF16 R52, R168, R116.reuse, R52 ;  /* 0x00000074a834723c */ /* 0x084ff20000041834 */
[----:B------:R-:W2:Y:S01]  /*17dc0*/  MUFU.EX2 R102, R101 ;  /* 0x0000006500667308 */ /* 0x000ea20000000800 */
[C---:B------:R-:W-:Y:S08]  /*17dd0*/  HMMA.16816.F32.BF16 R56, R112.reuse, R116, R56 ;  /* 0x000000747038723c */ /* 0x040ff00000041838 */
[-C--:B------:R-:W-:Y:S01]  /*17de0*/  HMMA.16816.F32.BF16 R60, R112, R118.reuse, R60 ;  /* 0x00000076703c723c */ /* 0x080fe2000004183c */
[----:B-1----:R-:W-:Y:S07]  /*17df0*/  FFMA.FTZ R2, R100, R249, R231 ;  /* 0x000000f964027223 */ /* 0x002fee00000100e7 */
[C---:B------:R-:W-:Y:S01]  /*17e00*/  HMMA.16816.F32.BF16 R64, R168.reuse, R118, R64 ;  /* 0x00000076a840723c */ /* 0x040fe20000041840 */
[----:B------:R-:W1:Y:S03]  /*17e10*/  LDSM.16.MT88.4 R116, [R166+0x1800] ;  /* 0x00180000a674783b */ /* 0x000e660000004200 */
[----:B------:R-:W-:Y:S01]  /*17e20*/  FADD.FTZ R100, R232, R2 ;  /* 0x00000002e8647221 */ /* 0x000fe20000010000 */
[----:B--2---:R-:W-:Y:S01]  /*17e30*/  F2FP.BF16.PACK_AB R175, R102, R177 ;  /* 0x000000b166af723e */ /* 0x004fe200000010ff */
        /* <DEDUP_REMOVED lines=10> */
[----:B------:R-:W-:Y:S02]  /*17ee0*/  FADD.FTZ R3, R234, R3 ;  /* 0x00000003ea037221 */ /* 0x000fe40000010000 */
[----:B------:R-:W-:Y:S02]  /*17ef0*/  FADD.FTZ R2, R223, R2 ;  /* 0x00000002df027221 */ /* 0x000fe40000010000 */
[----:B------:R-:W-:Y:S04]  /*17f00*/  FADD.FTZ R3, R179, R3 ;  /* 0x00000003b3037221 */ /* 0x000fe80000010000 */
[----:B------:R-:W-:Y:S04]  /*17f10*/  FADD.FTZ R3, R178, R3 ;  /* 0x00000003b2037221 */ /* 0x000fe80000010000 */
[----:B------:R-:W-:Y:S01]  /*17f20*/  FADD.FTZ R3, R180, R3 ;  /* 0x00000003b4037221 */ /* 0x000fe20000010000 */
[-C--:B-1----:R-:W-:Y:S03]  /*17f30*/  HMMA.16816.F32.BF16 R68, R168, R116.reuse, R68 ;  /* 0x00000074a844723c */ /* 0x082fe60000041844 */
[----:B------:R-:W-:Y:S05]  /*17f40*/  FADD.FTZ R3, R181, R3 ;  /* 0x00000003b5037221 */ /* 0x000fea0000010000 */
[C---:B------:R-:W-:Y:S08]  /*17f50*/  HMMA.16816.F32.BF16 R72, R112.reuse, R116, R72 ;  /* 0x000000747048723c */ /* 0x040ff00000041848 */
[-C--:B------:R-:W-:Y:S08]  /*17f60*/  HMMA.16816.F32.BF16 R76, R112, R118.reuse, R76 ;  /* 0x00000076704c723c */ /* 0x080ff0000004184c */
[C---:B------:R-:W-:Y:S01]  /*17f70*/  HMMA.16816.F32.BF16 R80, R168.reuse, R118, R80 ;  /* 0x00000076a850723c */ /* 0x040fe20000041850 */
[----:B------:R-:W1:Y:S07]  /*17f80*/  LDSM.16.MT88.4 R116, [R167+0x1800] ;  /* 0x00180000a774783b */ /* 0x000e6e0000004200 */
[-C--:B-1----:R-:W-:Y:S08]  /*17f90*/  HMMA.16816.F32.BF16 R84, R168, R116.reuse, R84 ;  /* 0x00000074a854723c */ /* 0x082ff00000041854 */
[C---:B------:R-:W-:Y:S07]  /*17fa0*/  HMMA.16816.F32.BF16 R88, R112.reuse, R116, R88 ;  /* 0x000000747058723c */ /* 0x040fee0000041858 */
        /* <DEDUP_REMOVED lines=8> */
[----:B------:R-:W-:Y:S04]  /*18030*/  F2FP.BF16.PACK_AB R118, R216, R221 ;  /* 0x000000ddd876723e */ /* 0x000fe800000010ff */
[----:B------:R-:W-:Y:S01]  /*18040*/  F2FP.BF16.PACK_AB R119, R181, R180 ;  /* 0x000000b4b577723e */ /* 0x000fe200000010ff */
[-C--:B------:R-:W-:Y:S01]  /*18050*/  HMMA.16816.F32.BF16 R4, R112, R120.reuse, R4 ;  /* 0x000000787004723c */ /* 0x080fe20000041804 */
[----:B------:R-:W-:Y:S02]  /*18060*/  F2FP.BF16.PACK_AB R168, R213, R183 ;  /* 0x000000b7d5a8723e */ /* 0x000fe400000010ff */
[----:B------:R-:W-:Y:S02]  /*18070*/  F2FP.BF16.PACK_AB R169, R209, R210 ;  /* 0x000000d2d1a9723e */ /* 0x000fe400000010ff */
[----:B------:R-:W-:Y:S02]  /*18080*/  F2FP.BF16.PACK_AB R170, R211, R212 ;  /* 0x000000d4d3aa723e */ /* 0x000fe400000010ff */
[----:B------:R-:W-:Y:S01]  /*18090*/  F2FP.BF16.PACK_AB R171, R207, R208 ;  /* 0x000000d0cfab723e */ /* 0x000fe200000010ff */
        /* <DEDUP_REMOVED lines=23> */
[-C--:B--2---:R-:W-:Y:S08]  /*18210*/  HMMA.16816.F32.BF16 R84, R112, R124.reuse, R84 ;  /* 0x0000007c7054723c */ /* 0x084ff00000041854 */
[C---:B------:R-:W-:Y:S08]  /*18220*/  HMMA.16816.F32.BF16 R88, R116.reuse, R124, R88 ;  /* 0x0000007c7458723c */ /* 0x040ff00000041858 */
[-C--:B------:R-:W-:Y:S08]  /*18230*/  HMMA.16816.F32.BF16 R92, R116, R126.reuse, R92 ;  /* 0x0000007e745c723c */ /* 0x080ff0000004185c */
[----:B------:R-:W-:Y:S08]  /*18240*/  HMMA.16816.F32.BF16 R96, R112, R126, R96 ;  /* 0x0000007e7060723c */ /* 0x000ff00000041860 */
[-C--:B------:R-:W-:Y:S01]  /*18250*/  HMMA.16816.F32.BF16 R112, R168, R128.reuse, R4 ;  /* 0x00000080a870723c */ /* 0x080fe20000041804 */
        /* <DEDUP_REMOVED lines=18> */
[----:B------:R-:W-:Y:S03]  /*18380*/  MOV R100, R108 ;  /* 0x0000006c00647202 */ /* 0x000fe60000000f00 */
[----:B------:R-:W-:Y:S02]  /*18390*/  FADD.FTZ R4, R217, R0 ;  /* 0x00000000d9047221 */ /* 0x000fe40000010000 */
[----:B------:R-:W-:Y:S02]  /*183a0*/  FADD.FTZ R0, R222, R5 ;  /* 0x00000005de007221 */ /* 0x000fe40000010000 */
[C---:B------:R-:W-:Y:S01]  /*183b0*/  HMMA.16816.F32.BF16 R64, R168.reuse, R6, R64 ;  /* 0x00000006a840723c */ /* 0x040fe20000041840 */
[----:B------:R-:W-:Y:S03]  /*183c0*/  FADD.FTZ R4, R218, R4 ;  /* 0x00000004da047221 */ /* 0x000fe60000010000 */
[----:B------:R-:W-:Y:S03]  /*183d0*/  FADD.FTZ R5, R224, R0 ;  /* 0x00000000e0057221 */ /* 0x000fe60000010000 */
[----:B------:R-:W-:Y:S01]  /*183e0*/  FADD.FTZ R6, R225, R2 ;  /* 0x00000002e1067221 */ /* 0x000fe20000010000 */
[-C--:B--2---:R-:W-:Y:S01]  /*183f0*/  HMMA.16816.F32.BF16 R68, R168, R8.reuse, R68 ;  /* 0x00000008a844723c */ /* 0x084fe20000041844 */
[----:B------:R-:W-:Y:S03]  /*18400*/  FADD.FTZ R2, R221, R4 ;  /* 0x00000004dd027221 */ /* 0x000fe60000010000 */
[----:B------:R-:W-:Y:S02]  /*18410*/  FADD.FTZ R0, R227, R6 ;  /* 0x00000006e3007221 */ /* 0x000fe40000010000 */
        /* <DEDUP_REMOVED lines=11> */
[----:B------:R-:W-:Y:S02]  /*184d0*/  FADD.FTZ R3, R185, R0 ;  /* 0x00000000b9037221 */ /* 0x000fe40000010000 */
[----:B------:R-:W-:Y:S02]  /*184e0*/  FADD.FTZ R0, R212, R4 ;  /* 0x00000004d4007221 */ /* 0x000fe40000010000 */
[-C--:B---3--:R-:W-:Y:S01]  /*184f0*/  HMMA.16816.F32.BF16 R84, R168, R12.reuse, R84 ;  /* 0x0000000ca854723c */ /* 0x088fe20000041854 */
        /* <DEDUP_REMOVED lines=10> */
[----:B------:R-:W-:Y:S01]  /*185a0*/  FADD.FTZ R250, R102, R0 ;  /* 0x0000000066fa7221 */ /* 0x000fe20000010000 */
[----:B------:R-:W-:Y:S03]  /*185b0*/  MOV R102, R106 ;  /* 0x0000006a00667202 */ /* 0x000fe60000000f00 */
[----:B------:R-:W-:Y:S01]  /*185c0*/  HMMA.16816.F32.BF16 R96, R168, R14, R96 ;  /* 0x0000000ea860723c */ /* 0x000fe20000041860 */
[----:B------:R-:W-:-:S07]  /*185d0*/  @P0 BRA `(.L_x_850) ;  /* 0xffffbd7000000947 */ /* 0x000fce000383ffff */
.L_x_829:
[----:B------:R-:W2:Y:S01]  /*185e0*/  LDL R0, [R1+0x20] ;  /* 0x0000200001007983 */ /* 0x000ea20000100800 */
[----:B------:R-:W-:-:S02]  /*185f0*/  IMAD.MOV.U32 R2, RZ, RZ, c[0x0][0x2c4] ;  /* 0x0000b100ff027624 */ /* 0x000fc400078e00ff */
        /* <DEDUP_REMOVED lines=20> */
.L_x_853:
[----:B------:R-:W-:-:S04]  /*18740*/  MOV R3, c[0x0][0x32c] ;  /* 0x0000cb0000037a02 */ /* 0x000fc80000000f00 */
[----:B------:R-:W-:-:S13]  /*18750*/  ISETP.NE.AND P0, PT, R3, 0x1, PT ;  /* 0x000000010300780c */ /* 0x000fda0003f05270 */
[----:B------:R-:W-:-:S05]  /*18760*/  @P0 IMAD.HI.U32 R3, R0, c[0x0][0x330], RZ ;  /* 0x0000cc0000030a27 */ /* 0x000fca00078e00ff */
[----:B------:R-:W-:Y:S02]  /*18770*/  @P0 SHF.R.U32.HI R0, RZ, c[0x0][0x334], R3 ;  /* 0x0000cd00ff000a19 */ /* 0x000fe40000011603 */
.L_x_854:
[----:B------:R-:W-:Y:S05]  /*18780*/  BSYNC B0 ;  /* 0x0000000000007941 */ /* 0x000fea0003800000 */
.L_x_852:
[----:B------:R-:W-:-:S05]  /*18790*/  IMAD R0, R0, c[0x0][0x32c], RZ ;  /* 0x0000cb0000007a24 */ /* 0x000fca00078e02ff */
[----:B------:R-:W-:-:S03]  /*187a0*/  IMNMX R2, R2, R0, !PT ;  /* 0x0000000002027217 */ /* 0x000fc60007800200 */
.L_x_851:
        /* <DEDUP_REMOVED lines=8> */
.L_x_860:
[----:B------:R-:W2:Y:S01]  /*18830*/  LDL R102, [R1+0x18] ;  /* 0x0000180001667983 */ /* 0x000ea20000100800 */
[----:B------:R-:W-:Y:S04]  /*18840*/  DEPBAR.LE SB0, 0x0 ;  /* 0x000080000000791a */ /* 0x000fe80000000000 */
[----:B------:R-:W1:Y:S01]  /*18850*/  S2R R101, SR_TID.X ;  /* 0x0000000000657919 */ /* 0x000e620000002100 */
        /* <DEDUP_REMOVED lines=68> */
.L_x_857:
[----:B-1-34-:R-:W-:Y:S05]  /*18ca0*/  BSYNC B0 ;  /* 0x0000000000007941 */ /* 0x01afea0003800000 */
.L_x_856:
        /* <DEDUP_REMOVED lines=134> */
[----:B------:R-:W-:Y:S02]  /*19510*/  FMUL.FTZ R4, R48, c[0x0][0x320] ;  /* 0x0000c80030047a20 */ /* 0x000fe40000410000 */
[----:B-1----:R-:W-:Y:S04]  /*19520*/  FMUL.FTZ R0, R16, c[0x0][0x320] ;  /* 0x0000c80010007a20 */ /* 0x002fe80000410000 */
        /* <DEDUP_REMOVED lines=59> */
[----:B------:R1:W1:Y:S01]  /*198e0*/  MUFU.TANH R18, R0 ;  /* 0x0000000000127308 */ /* 0x0002620000002400 */
[----:B------:R-:W-:-:S05]  /*198f0*/  @!P0 BRA `(.L_x_859) ;  /* 0x0000040000008947 */ /* 0x000fca0003800000 */
[----:B--234-:R-:W-:Y:S01]  /*19900*/  SHF.R.S32.HI R102, RZ, 0x1f, R101 ;  /* 0x0000001fff667819 */ /* 0x01cfe20000011465 */
[----:B------:R-:W2:Y:S03]  /*19910*/  LDL.64 R222, [R1+0x8] ;  /* 0x0000080001de7983 */ /* 0x000ea60000100a00 */
[----:B------:R-:W-:Y:S03]  /*19920*/  LEA.HI R102, R102, R101, RZ, 0x2 ;  /* 0x0000006566667211 */ /* 0x000fe600078f10ff */
[----:B------:R-:W3:Y:S01]  /*19930*/  LDL R101, [R1+0x4] ;  /* 0x0000040001657983 */ /* 0x000ee20000100800 */
        /* <DEDUP_REMOVED lines=15> */
[----:B------:R-:W-:Y:S04]  /*19a30*/  @P0 IMAD R6, R7, 0x30, RZ ;  /* 0x0000003007060824 */ /* 0x000fe800078e02ff */
[----:B------:R-:W-:Y:S01]  /*19a40*/  @P0 IMAD.IADD R8, R6, 0x1, R5 ;  /* 0x0000000106080824 */ /* 0x000fe200078e0205 */
[--C-:B--2---:R-:W-:Y:S04]  /*19a50*/  @P0 IADD3 R15, P2, P1, R4, 0x20, R222.reuse ;  /* 0x00000020040f0810 */ /* 0x104fe8000795e0de */
[--C-:B---3--:R-:W-:Y:S02]  /*19a60*/  @P0 IADD3.X R17, R8, RZ, R101.reuse, P2, P1 ;  /* 0x000000ff08110210 */ /* 0x108fe400017e2465 */
[----:B------:R-:W-:Y:S02]  /*19a70*/  ISETP.GE.AND P1, PT, R0, 0x1, PT ;  /* 0x000000010000780c */ /* 0x000fe40003f26270 */
[--C-:B------:R-:W-:Y:S04]  /*19a80*/  @P0 IADD3 R14, P3, P2, R4, 0x40, R222.reuse ;  /* 0x00000040040e0810 */ /* 0x100fe80007a7e0de */
[--C-:B------:R-:W-:Y:S07]  /*19a90*/  @P0 IADD3.X R16, R8, RZ, R101.reuse, P3, P2 ;  /* 0x000000ff08100210 */ /* 0x100fee0001fe4465 */
        /* <DEDUP_REMOVED lines=13> */
[C---:B------:R-:W-:Y:S04]  /*19b70*/  @P1 IADD3 R6, P2, R5.reuse, c[0x0][0x1c8], RZ ;  /* 0x0000720005061a10 */ /* 0x040fe80007f5e0ff */
[----:B------:R-:W-:Y:S05]  /*19b80*/  @P1 IADD3.X R7, R0, c[0x0][0x1cc], RZ, P2, !PT ;  /* 0x0000730000071a10 */ /* 0x000fea00017fe4ff */
[----:B------:R-:W-:Y:S01]  /*19b90*/  @!PT LDS RZ, [RZ] ;  /* 0x00000000fffff984 */ /* 0x000fe20000000800 */
[----:B------:R-:W-:Y:S01]  /*19ba0*/  @!PT LDS RZ, [RZ] ;  /* 0x00000000fffff984 */ /* 0x000fe20000000800 */
[----:B------:R-:W-:Y:S01]  /*19bb0*/  @!PT LDS RZ, [RZ] ;  /* 0x00000000fffff984 */ /* 0x000fe20000000800 */
[----:B------:R1:W-:Y:S02]  /*19bc0*/  @P1 LDGSTS.E.BYPASS.LTC128B.128 [R204+0x3c80], [R6.64], !P6 ;  /* 0x03c8000006cc1fae */ /* 0x0003e4000f101d46 */
[C---:B-1----:R-:W-:Y:S04]  /*19bd0*/  @P1 IADD3 R6, P3, R5.reuse, 0x40, RZ ;  /* 0x0000004005061810 */ /* 0x042fe80007f7e0ff */
[----:B------:R-:W-:Y:S04]  /*19be0*/  @P1 IADD3 R12, P2, R6, c[0x0][0x1c8], RZ ;  /* 0x00007200060c1a10 */ /* 0x000fe80007f5e0ff */
[--C-:B------:R-:W-:Y:S02]  /*19bf0*/  @P1 IADD3.X R13, RZ, c[0x0][0x1cc], R0.reuse, P2, P3 ;  /* 0x00007300ff0d1a10 */ /* 0x100fe400017e6400 */
[----:B------:R-:W-:Y:S03]  /*19c00*/  @P1 IADD3 R5, P3, R5, 0x80, RZ ;  /* 0x0000008005051810 */ /* 0x000fe60007f7e0ff */
[----:B------:R1:W-:Y:S01]  /*19c10*/  @P1 LDGSTS.E.BYPASS.LTC128B.128 [R204+0x4880], [R12.64], !P5 ;  /* 0x048800000ccc1fae */ /* 0x0003e2000e901d46 */
[----:B------:R-:W-:Y:S04]  /*19c20*/  @P1 IADD3 R10, P2, R5, c[0x0][0x1c8], RZ ;  /* 0x00007200050a1a10 */ /* 0x000fe80007f5e0ff */
[----:B------:R-:W-:Y:S02]  /*19c30*/  @P1 IADD3.X R11, RZ, c[0x0][0x1cc], R0, P2, P3 ;  /* 0x00007300ff0b1a10 */ /* 0x000fe400017e6400 */
[----:B------:R-:W-:Y:S03]  /*19c40*/  @P0 IADD3 R0, P2, R222, R4, RZ ;  /* 0x00000004de000210 */ /* 0x000fe60007f5e0ff */
[----:B------:R1:W-:Y:S02]  /*19c50*/  @P1 LDGSTS.E.BYPASS.LTC128B.128 [R204+0x5480], [R10.64], !P4 ;  /* 0x054800000acc1fae */ /* 0x0003e4000e101d46 */
[----:B------:R-:W-:Y:S01]  /*19c60*/  @P0 IMAD.X R4, R8, 0x1, R101, P2 ;  /* 0x0000000108040824 */ /* 0x000fe200010e0665 */
[C---:B------:R-:W-:Y:S04]  /*19c70*/  @P0 LEA R8, P2, R0.reuse, c[0x0][0x1c8], 0x1 ;  /* 0x0000720000080a11 */ /* 0x040fe800078408ff */
[----:B------:R-:W-:Y:S02]  /*19c80*/  @P0 LEA.HI.X R9, R0, c[0x0][0x1cc], R4, 0x1, P2 ;  /* 0x0000730000090a11 */ /* 0x000fe400010f0c04 */
[C---:B------:R-:W-:Y:S03]  /*19c90*/  @P0 LEA R6, P2, R15.reuse, c[0x0][0x1c8], 0x1 ;  /* 0x000072000f060a11 */ /* 0x040fe600078408ff */
[----:B------:R1:W-:Y:S01]  /*19ca0*/  @P0 LDGSTS.E.BYPASS.LTC128B.128 [R204+0x4480], [R8.64], !P6 ;  /* 0x0448000008cc0fae */ /* 0x0003e2000f101d46 */
[----:B------:R-:W-:Y:S02]  /*19cb0*/  @P0 LEA.HI.X R7, R15, c[0x0][0x1cc], R17, 0x1, P2 ;  /* 0x000073000f070a11 */ /* 0x000fe400010f0c11 */
[C---:B------:R-:W-:Y:S03]  /*19cc0*/  @P0 LEA R4, P2, R14.reuse, c[0x0][0x1c8], 0x1 ;  /* 0x000072000e040a11 */ /* 0x040fe600078408ff */
[----:B------:R1:W-:Y:S01]  /*19cd0*/  @P0 LDGSTS.E.BYPASS.LTC128B.128 [R204+0x5080], [R6.64], !P5 ;  /* 0x0508000006cc0fae */ /* 0x0003e2000e901d46 */
[----:B------:R-:W-:Y:S05]  /*19ce0*/  @P0 LEA.HI.X R5, R14, c[0x0][0x1cc], R16, 0x1, P2 ;  /* 0x000073000e050a11 */ /* 0x000fea00010f0c10 */
[----:B------:R1:W-:Y:S04]  /*19cf0*/  @P0 LDGSTS.E.BYPASS.LTC128B.128 [R204+0x5c80], [R4.64], !P4 ;  /* 0x05c8000004cc0fae */ /* 0x0003e8000e101d46 */
.L_x_859:
[----:B--234-:R-:W-:Y:S05]  /*19d00*/  BSYNC B0 ;  /* 0x0000000000007941 */ /* 0x01cfea0003800000 */
.L_x_858:
        /* <DEDUP_REMOVED lines=55> */
[----:B------:R-:W-:Y:S04]  /*1a080*/  FMNMX.FTZ R0, R220, R6, !PT ;  /* 0x00000006dc007209 */ /* 0x000fe80007810000 */
[----:B------:R-:W-:Y:S01]  /*1a090*/  FMNMX.FTZ R6, R219, R0, !PT ;  /* 0x00000000db067209 */ /* 0x000fe20007810000 */
[----:B------:R-:W-:Y:S01]  /*1a0a0*/  FADD.FTZ R0, -R108, R2 ;  /* 0x000000026c007221 */ /* 0x000fe20000010100 */
[----:B--2---:R-:W-:Y:S02]  /*1a0b0*/  FMNMX.FTZ R107, R4, R7, !PT ;  /* 0x00000007046b7209 */ /* 0x004fe40007810000 */
[----:B------:R-:W-:Y:S01]  /*1a0c0*/  FMNMX.FTZ R4, R212, R6, !PT ;  /* 0x00000006d4047209 */ /* 0x000fe20007810000 */
[----:B------:R-:W-:Y:S03]  /*1a0d0*/  FMUL.FTZ R2, R0, c[0x0][0x2d0] ;  /* 0x0000b40000027a20 */ /* 0x000fe60000410000 */
[----:B------:R-:W-:Y:S01]  /*1a0e0*/  FMNMX.FTZ R0, R211, R4, !PT ;  /* 0x00000004d3007209 */ /* 0x000fe20007810000 */
[----:B------:R1:W2:Y:S01]  /*1a0f0*/  MUFU.EX2 R102, R2 ;  /* 0x0000000200667308 */ /* 0x0002a20000000800 */
[----:B---3--:R-:W-:Y:S01]  /*1a100*/  FMNMX.FTZ R5, R5, R8, !PT ;  /* 0x0000000805057209 */ /* 0x008fe20007810000 */
[----:B------:R-:W-:Y:S01]  /*1a110*/  FMUL.FTZ R4, R107, c[0x0][0x2d0] ;  /* 0x0000b4006b047a20 */ /* 0x000fe20000410000 */
[----:B------:R-:W-:Y:S03]  /*1a120*/  FMNMX.FTZ R0, R105, R0, !PT ;  /* 0x0000000069007209 */ /* 0x000fe60007810000 */
[----:B------:R-:W3:Y:S01]  /*1a130*/  SHFL.BFLY PT, R8, R5, 0x1, 0x1f ;  /* 0x0c201f0005087f89 */ /* 0x000ee200000e0000 */
[----:B------:R-:W-:Y:S01]  /*1a140*/  FMNMX.FTZ R0, R104, R0, !PT ;  /* 0x0000000068007209 */ /* 0x000fe20007810000 */
[----:B-1----:R-:W-:Y:S06]  /*1a150*/  FADD.FTZ R2, -R107, R3 ;  /* 0x000000036b027221 */ /* 0x002fec0000010100 */
[----:B------:R-:W1:Y:S01]  /*1a160*/  SHFL.BFLY PT, R3, R0, 0x2, 0x1f ;  /* 0x0c401f0000037f89 */ /* 0x000e6200000e0000 */
[----:B--2---:R-:W-:Y:S02]  /*1a170*/  FMUL.FTZ R16, R102, R124 ;  /* 0x0000007c66107220 */ /* 0x004fe40000410000 */
[----:B------:R-:W-:Y:S01]  /*1a180*/  FMUL.FTZ R2, R2, c[0x0][0x2d0] ;  /* 0x0000b40002027a20 */ /* 0x000fe20000410000 */
[----:B---3--:R-:W-:Y:S01]  /*1a190*/  FMNMX.FTZ R106, R5, R8, !PT ;  /* 0x00000008056a7209 */ /* 0x008fe20007810000 */
[----:B------:R-:W-:Y:S02]  /*1a1a0*/  FMUL.FTZ R5, R108, c[0x0][0x2d0] ;  /* 0x0000b4006c057a20 */ /* 0x000fe40000410000 */
[----:B------:R2:W3:Y:S01]  /*1a1b0*/  MUFU.EX2 R101, R2 ;  /* 0x0000000200657308 */ /* 0x0004e20000000800 */
[----:B------:R-:W-:Y:S02]  /*1a1c0*/  FMUL.FTZ R17, R102, R125 ;  /* 0x0000007d66117220 */ /* 0x000fe40000410000 */
[--C-:B------:R-:W-:Y:S02]  /*1a1d0*/  FFMA.FTZ R6, R188, c[0x0][0x2d0], -R5.reuse ;  /* 0x0000b400bc067a23 */ /* 0x100fe40000010805 */
[--C-:B------:R-:W-:Y:S02]  /*1a1e0*/  FFMA.FTZ R172, R32, c[0x0][0x2d0], -R5.reuse ;  /* 0x0000b40020ac7a23 */ /* 0x100fe40000010805 */
[--C-:B------:R-:W-:Y:S02]  /*1a1f0*/  FFMA.FTZ R175, R184, c[0x0][0x2d0], -R5.reuse ;  /* 0x0000b400b8af7a23 */ /* 0x100fe40000010805 */
[--C-:B------:R-:W-:Y:S01]  /*1a200*/  FFMA.FTZ R174, R179, c[0x0][0x2d0], -R5.reuse ;  /* 0x0000b400b3ae7a23 */ /* 0x100fe20000010805 */
[----:B------:R-:W-:Y:S01]  /*1a210*/  MUFU.EX2 R222, R6 ;  /* 0x0000000600de7308 */ /* 0x000fe20000000800 */
[--C-:B------:R-:W-:Y:S02]  /*1a220*/  FFMA.FTZ R179, R27, c[0x0][0x2d0], -R4.reuse ;  /* 0x0000b4001bb37a23 */ /* 0x100fe40000010804 */
[--C-:B------:R-:W-:Y:S02]  /*1a230*/  FFMA.FTZ R173, R168, c[0x0][0x2d0], -R5.reuse ;  /* 0x0000b400a8ad7a23 */ /* 0x100fe40000010805 */
[--C-:B------:R-:W-:Y:S01]  /*1a240*/  FFMA.FTZ R184, R24, c[0x0][0x2d0], -R5.reuse ;  /* 0x0000b40018b87a23 */ /* 0x100fe20000010805 */
[----:B-1----:R-:W-:Y:S01]  /*1a250*/  FMNMX.FTZ R0, R0, R3, !PT ;  /* 0x0000000300007209 */ /* 0x002fe20007810000 */
[--C-:B------:R-:W-:Y:S02]  /*1a260*/  FFMA.FTZ R3, R191, c[0x0][0x2d0], -R4.reuse ;  /* 0x0000b400bf037a23 */ /* 0x100fe40000010804 */
[----:B------:R-:W-:Y:S01]  /*1a270*/  FFMA.FTZ R168, R31, c[0x0][0x2d0], -R4 ;  /* 0x0000b4001fa87a23 */ /* 0x000fe20000010804 */
[----:B------:R-:W-:Y:S01]  /*1a280*/  MUFU.EX2 R226, R175 ;  /* 0x000000af00e27308 */ /* 0x000fe20000000800 */
[----:B------:R-:W-:Y:S02]  /*1a290*/  FMUL.FTZ R32, R102, R140 ;  /* 0x0000008c66207220 */ /* 0x000fe40000410000 */
[----:B--2---:R-:W-:Y:S02]  /*1a2a0*/  FADD.FTZ R2, -R106, R100 ;  /* 0x000000646a027221 */ /* 0x004fe40000010100 */
[----:B------:R-:W-:Y:S02]  /*1a2b0*/  FMUL.FTZ R33, R102, R141 ;  /* 0x0000008d66217220 */ /* 0x000fe40000410000 */
[----:B------:R-:W-:Y:S02]  /*1a2c0*/  FMUL.FTZ R2, R2, c[0x0][0x2d0] ;  /* 0x0000b40002027a20 */ /* 0x000fe40000410000 */
[C---:B---3--:R-:W-:Y:S01]  /*1a2d0*/  FMUL.FTZ R34, R101.reuse, R142 ;  /* 0x0000008e65227220 */ /* 0x048fe20000410000 */
[----:B------:R1:W-:Y:S01]  /*1a2e0*/  MUFU.EX2 R223, R3 ;  /* 0x0000000300df7308 */ /* 0x0003e20000000800 */
[C---:B------:R-:W-:Y:S02]  /*1a2f0*/  FMUL.FTZ R35, R101.reuse, R143 ;  /* 0x0000008f65237220 */ /* 0x040fe40000410000 */
[C---:B------:R-:W-:Y:S01]  /*1a300*/  FMUL.FTZ R48, R102.reuse, R160 ;  /* 0x000000a066307220 */ /* 0x040fe20000410000 */
[----:B------:R-:W-:Y:S01]  /*1a310*/  LDSM.16.MT88.4 R140, [R167+0x800] ;  /* 0x00080000a78c783b */ /* 0x000fe20000004200 */
        /* <DEDUP_REMOVED lines=10> */
[----:B------:R-:W-:Y:S01]  /*1a3c0*/  MUFU.EX2 R229, R174 ;  /* 0x000000ae00e57308 */ /* 0x000fe20000000800 */
[----:B------:R-:W-:Y:S02]  /*1a3d0*/  FMUL.FTZ R65, R102, R65 ;  /* 0x0000004166417220 */ /* 0x000fe40000410000 */
[C---:B------:R-:W-:Y:S02]  /*1a3e0*/  FMUL.FTZ R66, R101.reuse, R66 ;  /* 0x0000004265427220 */ /* 0x040fe40000410000 */
[--C-:B-1----:R-:W-:Y:S02]  /*1a3f0*/  FFMA.FTZ R3, R176, c[0x0][0x2d0], -R5.reuse ;  /* 0x0000b400b0037a23 */ /* 0x102fe40000010805 */
[--C-:B------:R-:W-:Y:S02]  /*1a400*/  FFMA.FTZ R176, R18, c[0x0][0x2d0], -R4.reuse ;  /* 0x0000b40012b07a23 */ /* 0x100fe40000010804 */
[C---:B------:R-:W-:Y:S01]  /*1a410*/  FMUL.FTZ R18, R101.reuse, R126 ;  /* 0x0000007e65127220 */ /* 0x040fe20000410000 */
[----:B------:R1:W-:Y:S01]  /*1a420*/  MUFU.EX2 R238, R3 ;  /* 0x0000000300ee7308 */ /* 0x0003e20000000800 */
[----:B------:R-:W-:Y:S02]  /*1a430*/  FMUL.FTZ R67, R101, R67 ;  /* 0x0000004365437220 */ /* 0x000fe40000410000 */
[----:B------:R-:W-:Y:S02]  /*1a440*/  FMUL.FTZ R68, R102, R68 ;  /* 0x0000004466447220 */ /* 0x000fe40000410000 */
[--C-:B--2---:R-:W-:Y:S02]  /*1a450*/  FFMA.FTZ R2, R187, c[0x0][0x2d0], -R5.reuse ;  /* 0x0000b400bb027a23 */ /* 0x104fe40000010805 */
[--C-:B------:R-:W-:Y:S02]  /*1a460*/  FFMA.FTZ R187, R29, c[0x0][0x2d0], -R5.reuse ;  /* 0x0000b4001dbb7a23 */ /* 0x100fe40000010805 */
[C---:B---3--:R-:W-:Y:S01]  /*1a470*/  FMUL.FTZ R8, R100.reuse, R116 ;  /* 0x0000007464087220 */ /* 0x048fe20000410000 */
[----:B------:R2:W3:Y:S01]  /*1a480*/  MUFU.EX2 R224, R2 ;  /* 0x0000000200e07308 */ /* 0x0004e20000000800 */
[C---:B------:R-:W-:Y:S02]  /*1a490*/  FMUL.FTZ R9, R100.reuse, R117 ;  /* 0x0000007564097220 */ /* 0x040fe40000410000 */
[C---:B------:R-:W-:Y:S02]  /*1a4a0*/  FMUL.FTZ R12, R100.reuse, R120 ;  /* 0x00000078640c7220 */ /* 0x040fe40000410000 */
[C---:B------:R-:W-:Y:S02]  /*1a4b0*/  FMUL.FTZ R13, R100.reuse, R121 ;  /* 0x00000079640d7220 */ /* 0x040fe40000410000 */
[C---:B------:R-:W-:Y:S02]  /*1a4c0*/  FMUL.FTZ R24, R100.reuse, R132 ;  /* 0x0000008464187220 */ /* 0x040fe40000410000 */
[C---:B------:R-:W-:Y:S01]  /*1a4d0*/  FMUL.FTZ R29, R100.reuse, R137 ;  /* 0x00000089641d7220 */ /* 0x040fe20000410000 */
[----:B------:R-:W-:Y:S01]  /*1a4e0*/  MUFU.EX2 R230, R173 ;  /* 0x000000ad00e67308 */ /* 0x000fe20000000800 */
[C---:B------:R-:W-:Y:S02]  /*1a4f0*/  FMUL.FTZ R40, R100.reuse, R148 ;  /* 0x0000009464287220 */ /* 0x040fe40000410000 */
[----:B------:R-:W-:Y:S02]  /*1a500*/  FMUL.FTZ R41, R100, R149 ;  /* 0x0000009564297220 */ /* 0x000fe40000410000 */
[----:B-1----:R-:W-:Y:S02]  /*1a510*/  FFMA.FTZ R3, R170, c[0x0][0x2d0], -R5 ;  /* 0x0000b400aa037a23 */ /* 0x002fe40000010805 */
[--C-:B------:R-:W-:Y:S02]  /*1a520*/  FFMA.FTZ R170, R177, c[0x0][0x2d0], -R4.reuse ;  /* 0x0000b400b1aa7a23 */ /* 0x100fe40000010804 */
[--C-:B------:R-:W-:Y:S01]  /*1a530*/  FFMA.FTZ R177, R19, c[0x0][0x2d0], -R4.reuse ;  /* 0x0000b40013b17a23 */ /* 0x100fe20000010804 */
[----:B------:R1:W-:Y:S01]  /*1a540*/  MUFU.EX2 R241, R3 ;  /* 0x0000000300f17308 */ /* 0x0003e20000000800 */
[C---:B------:R-:W-:Y:S02]  /*1a550*/  FMUL.FTZ R19, R101.reuse, R127 ;  /* 0x0000007f65137220 */ /* 0x040fe40000410000 */
[----:B------:R-:W-:Y:S01]  /*1a560*/  FMUL.FTZ R44, R100, R156 ;  /* 0x0000009c642c7220 */ /* 0x000fe20000410000 */
[----:B------:R-:W-:Y:S01]  /*1a570*/  LDSM.16.MT88.4 R124, [R166+0x1000] ;  /* 0x00100000a67c783b */ /* 0x000fe20000004200 */
[--C-:B--2---:R-:W-:Y:S02]  /*1a580*/  FFMA.FTZ R2, R190, c[0x0][0x2d0], -R4.reuse ;  /* 0x0000b400be027a23 */ /* 0x104fe40000010804 */
[C---:B------:R-:W-:Y:S02]  /*1a590*/  FMUL.FTZ R45, R100.reuse, R157 ;  /* 0x0000009d642d7220 */ /* 0x040fe40000410000 */
[C---:B------:R-:W-:Y:S01]  /*1a5a0*/  FMUL.FTZ R56, R100.reuse, R56 ;  /* 0x0000003864387220 */ /* 0x040fe20000410000 */
[----:B------:R2:W-:Y:S01]  /*1a5b0*/  MUFU.EX2 R221, R2 ;  /* 0x0000000200dd7308 */ /* 0x0005e20000000800 */
[C---:B------:R-:W-:Y:S02]  /*1a5c0*/  FMUL.FTZ R57, R100.reuse, R57 ;  /* 0x0000003964397220 */ /* 0x040fe40000410000 */
[C---:B------:R-:W-:Y:S02]  /*1a5d0*/  FMUL.FTZ R60, R100.reuse, R60 ;  /* 0x0000003c643c7220 */ /* 0x040fe40000410000 */
[----:B------:R-:W-:Y:S02]  /*1a5e0*/  FMUL.FTZ R61, R100, R61 ;  /* 0x0000003d643d7220 */ /* 0x000fe40000410000 */
[----:B------:R-:W-:Y:S02]  /*1a5f0*/  FMUL.FTZ R69, R102, R69 ;  /* 0x0000004566457220 */ /* 0x000fe40000410000 */
[C---:B------:R-:W-:Y:S01]  /*1a600*/  FMUL.FTZ R70, R101.reuse, R70 ;  /* 0x0000004665467220 */ /* 0x040fe20000410000 */
[----:B------:R-:W-:Y:S01]  /*1a610*/  MUFU.EX2 R227, R170 ;  /* 0x000000aa00e37308 */ /* 0x000fe20000000800 */
[----:B------:R-:W-:Y:S02]  /*1a620*/  FMUL.FTZ R71, R101, R71 ;  /* 0x0000004765477220 */ /* 0x000fe40000410000 */
[----:B------:R-:W-:Y:S02]  /*1a630*/  FMUL.FTZ R72, R100, R72 ;  /* 0x0000004864487220 */ /* 0x000fe40000410000 */
[--C-:B-1----:R-:W-:Y:S02]  /*1a640*/  FFMA.FTZ R3, R169, c[0x0][0x2d0], -R4.reuse ;  /* 0x0000b400a9037a23 */ /* 0x102fe40000010804 */
[----:B------:R-:W-:Y:S02]  /*1a650*/  FMUL.FTZ R169, R106, c[0x0][0x2d0] ;  /* 0x0000b4006aa97a20 */ /* 0x000fe40000410000 */
[C---:B------:R-:W-:Y:S01]  /*1a660*/  FMUL.FTZ R73, R100.reuse, R73 ;  /* 0x0000004964497220 */ /* 0x040fe20000410000 */
[----:B------:R1:W-:Y:S01]  /*1a670*/  MUFU.EX2 R237, R3 ;  /* 0x0000000300ed7308 */ /* 0x0003e20000000800 */
[C---:B------:R-:W-:Y:S02]  /*1a680*/  FMUL.FTZ R76, R100.reuse, R76 ;  /* 0x0000004c644c7220 */ /* 0x040fe40000410000 */
[----:B------:R-:W-:Y:S01]  /*1a690*/  FMUL.FTZ R77, R100, R77 ;  /* 0x0000004d644d7220 */ /* 0x000fe20000410000 */
[----:B--2---:R-:W2:Y:S01]  /*1a6a0*/  SHFL.BFLY PT, R2, R0, 0x1, 0x1f ;  /* 0x0c201f0000027f89 */ /* 0x004ea200000e0000 */
[C---:B------:R-:W-:Y:S02]  /*1a6b0*/  FMUL.FTZ R80, R102.reuse, R80 ;  /* 0x0000005066507220 */ /* 0x040fe40000410000 */
[C---:B------:R-:W-:Y:S02]  /*1a6c0*/  FMUL.FTZ R81, R102.reuse, R81 ;  /* 0x0000005166517220 */ /* 0x040fe40000410000 */
[C---:B------:R-:W-:Y:S01]  /*1a6d0*/  FMUL.FTZ R82, R101.reuse, R82 ;  /* 0x0000005265527220 */ /* 0x040fe20000410000 */
[----:B------:R-:W-:Y:S01]  /*1a6e0*/  MUFU.EX2 R232, R172 ;  /* 0x000000ac00e87308 */ /* 0x000fe20000000800 */
[C---:B------:R-:W-:Y:S02]  /*1a6f0*/  FMUL.FTZ R83, R101.reuse, R83 ;  /* 0x0000005365537220 */ /* 0x040fe40000410000 */
[C---:B------:R-:W-:Y:S02]  /*1a700*/  FMUL.FTZ R84, R102.reuse, R84 ;  /* 0x0000005466547220 */ /* 0x040fe40000410000 */
[----:B------:R-:W-:Y:S02]  /*1a710*/  FMUL.FTZ R85, R102, R85 ;  /* 0x0000005566557220 */ /* 0x000fe40000410000 */
[C---:B------:R-:W-:Y:S02]  /*1a720*/  FMUL.FTZ R86, R101.reuse, R86 ;  /* 0x0000005665567220 */ /* 0x040fe40000410000 */
[----:B------:R-:W-:Y:S01]  /*1a730*/  FMUL.FTZ R87, R101, R87 ;  /* 0x0000005765577220 */ /* 0x000fe20000410000 */
[----:B------:R-:W-:Y:S01]  /*1a740*/  MUFU.EX2 R228, R168 ;  /* 0x000000a800e47308 */ /* 0x000fe20000000800 */
[C---:B------:R-:W-:Y:S02]  /*1a750*/  FMUL.FTZ R88, R100.reuse, R88 ;  /* 0x0000005864587220 */ /* 0x040fe40000410000 */
[----:B------:R-:W-:Y:S02]  /*1a760*/  FMUL.FTZ R89, R100, R89 ;  /* 0x0000005964597220 */ /* 0x000fe40000410000 */
[--C-:B-1----:R-:W-:Y:S02]  /*1a770*/  FFMA.FTZ R3, R210, c[0x0][0x2d0], -R169.reuse ;  /* 0x0000b400d2037a23 */ /* 0x102fe400000108a9 */
[----:B------:R-:W-:Y:S01]  /*1a780*/  FMUL.FTZ R92, R100, R92 ;  /* 0x0000005c645c7220 */ /* 0x000fe20000410000 */
[----:B--2---:R-:W-:Y:S01]  /*1a790*/  FMNMX.FTZ R2, R0, R2, !PT ;  /* 0x0000000200027209 */ /* 0x004fe20007810000 */
[--C-:B------:R-:W-:Y:S01]  /*1a7a0*/  FFMA.FTZ R0, R171, c[0x0][0x2d0], -R4.reuse ;  /* 0x0000b400ab007a23 */ /* 0x100fe20000010804 */
[----:B------:R1:W-:Y:S01]  /*1a7b0*/  MUFU.EX2 R190, R3 ;  /* 0x0000000300be7308 */ /* 0x0003e20000000800 */
[--C-:B------:R-:W-:Y:S02]  /*1a7c0*/  FFMA.FTZ R171, R178, c[0x0][0x2d0], -R4.reuse ;  /* 0x0000b400b2ab7a23 */ /* 0x100fe40000010804 */
[--C-:B------:R-:W-:Y:S02]  /*1a7d0*/  FFMA.FTZ R178, R26, c[0x0][0x2d0], -R4.reuse ;  /* 0x0000b4001ab27a23 */ /* 0x100fe40000010804 */
[----:B------:R-:W-:Y:S02]  /*1a7e0*/  FMUL.FTZ R93, R100, R93 ;  /* 0x0000005d645d7220 */ /* 0x000fe40000410000 */
[C---:B------:R-:W-:Y:S02]  /*1a7f0*/  FMUL.FTZ R96, R102.reuse, R96 ;  /* 0x0000006066607220 */ /* 0x040fe40000410000 */
[----:B------:R-:W-:Y:S01]  /*1a800*/  FMUL.FTZ R97, R102, R97 ;  /* 0x0000006166617220 */ /* 0x000fe20000410000 */
[----:B------:R2:W-:Y:S01]  /*1a810*/  MUFU.EX2 R240, R0 ;  /* 0x0000000000f07308 */ /* 0x0005e20000000800 */
[C---:B------:R-:W-:Y:S02]  /*1a820*/  FMUL.FTZ R98, R101.reuse, R98 ;  /* 0x0000006265627220 */ /* 0x040fe40000410000 */
[----:B------:R-:W-:Y:S02]  /*1a830*/  FMUL.FTZ R99, R101, R99 ;  /* 0x0000006365637220 */ /* 0x000fe40000410000 */
[--C-:B------:R-:W-:Y:S05]  /*1a840*/  FFMA.FTZ R132, R181, c[0x0][0x2d0], -R169.reuse ;  /* 0x0000b400b5847a23 */ /* 0x100fea00000108a9 */
[----:B------:R-:W-:Y:S01]  /*1a850*/  MUFU.EX2 R225, R171 ;  /* 0x000000ab00e17308 */ /* 0x000fe20000000800 */
[----:B-1----:R-:W-:Y:S09]  /*1a860*/  FFMA.FTZ R3, R208, c[0x0][0x2d0], -R169 ;  /* 0x0000b400d0037a23 */ /* 0x002ff200000108a9 */
[----:B------:R1:W4:Y:S01]  /*1a870*/  MUFU.EX2 R234, R3 ;  /* 0x0000000300ea7308 */ /* 0x0003220000000800 */
[----:B--2---:R-:W-:Y:S02]  /*1a880*/  FADD.FTZ R0, -R2, R103 ;  /* 0x0000006702007221 */ /* 0x004fe40000010100 */
[----:B------:R-:W-:Y:S02]  /*1a890*/  FFMA.FTZ R103, R30, c[0x0][0x2d0], -R4 ;  /* 0x0000b4001e677a23 */ /* 0x000fe40000010804 */
[----:B------:R-:W-:Y:S02]  /*1a8a0*/  FMUL.FTZ R0, R0, c[0x0][0x2d0] ;  /* 0x0000b40000007a20 */ /* 0x000fe40000410000 */
[----:B------:R-:W-:Y:S01]  /*1a8b0*/  FMUL.FTZ R4, R102, R112 ;  /* 0x0000007066047220 */ /* 0x000fe20000410000 */
[----:B---3--:R-:W-:Y:S02]  /*1a8c0*/  F2FP.BF16.PACK_AB R112, R224, R222 ;  /* 0x000000dee070723e */ /* 0x008fe400000010ff */
[----:B------:R2:W-:Y:S10]  /*1a8d0*/  MUFU.EX2 R231, R103 ;  /* 0x0000006700e77308 */ /* 0x0005f40000000800 */
[----:B------:R-:W3:Y:S01]  /*1a8e0*/  MUFU.EX2 R0, R0 ;  /* 0x0000000000007308 */ /* 0x000ee20000000800 */
[----:B-1----:R-:W-:Y:S01]  /*1a8f0*/  FFMA.FTZ R3, R186, c[0x0][0x2d0], -R169 ;  /* 0x0000b400ba037a23 */ /* 0x002fe200000108a9 */
[----:B----4-:R-:W-:Y:S01]  /*1a900*/  F2FP.BF16.PACK_AB R116, R234, R190 ;  /* 0x000000beea74723e */ /* 0x010fe200000010ff */
[----:B------:R-:W-:Y:S02]  /*1a910*/  FFMA.FTZ R186, R28, c[0x0][0x2d0], -R5 ;  /* 0x0000b4001cba7a23 */ /* 0x000fe40000010805 */
[----:B------:R-:W-:Y:S05]  /*1a920*/  FMUL.FTZ R28, R100, R136 ;  /* 0x00000088641c7220 */ /* 0x000fea0000410000 */
[----:B------:R1:W-:Y:S01]  /*1a930*/  MUFU.EX2 R236, R3 ;  /* 0x0000000300ec7308 */ /* 0x0003e20000000800 */
[--C-:B--2---:R-:W-:Y:S09]  /*1a940*/  FFMA.FTZ R103, R218, c[0x0][0x2d0], -R169.reuse ;  /* 0x0000b400da677a23 */ /* 0x104ff200000108a9 */
[----:B------:R2:W-:Y:S01]  /*1a950*/  MUFU.EX2 R208, R103 ;  /* 0x0000006700d07308 */ /* 0x0005e20000000800 */
[C---:B---3--:R-:W-:Y:S02]  /*1a960*/  FMUL.FTZ R10, R0.reuse, R118 ;  /* 0x00000076000a7220 */ /* 0x048fe40000410000 */
[C---:B------:R-:W-:Y:S02]  /*1a970*/  FMUL.FTZ R11, R0.reuse, R119 ;  /* 0x00000077000b7220 */ /* 0x040fe40000410000 */
[C---:B------:R-:W-:Y:S02]  /*1a980*/  FMUL.FTZ R14, R0.reuse, R122 ;  /* 0x0000007a000e7220 */ /* 0x040fe40000410000 */
[C---:B------:R-:W-:Y:S03]  /*1a990*/  FMUL.FTZ R15, R0.reuse, R123 ;  /* 0x0000007b000f7220 */ /* 0x040fe60000410000 */
[----:B------:R-:W-:Y:S01]  /*1a9a0*/  MUFU.EX2 R186, R186 ;  /* 0x000000ba00ba7308 */ /* 0x000fe20000000800 */
[----:B------:R-:W3:Y:S01]  /*1a9b0*/  LDSM.16.MT88.4 R120, [R166+0xc00] ;  /* 0x000c0000a678783b */ /* 0x000ee20000004200 */
[----:B------:R-:W-:Y:S02]  /*1a9c0*/  FMUL.FTZ R26, R0, R134 ;  /* 0x00000086001a7220 */ /* 0x000fe40000410000 */
[----:B-1----:R-:W-:Y:S02]  /*1a9d0*/  FFMA.FTZ R3, R185, c[0x0][0x2d0], -R169 ;  /* 0x0000b400b9037a23 */ /* 0x002fe400000108a9 */
[----:B------:R-:W-:Y:S02]  /*1a9e0*/  FFMA.FTZ R185, R25, c[0x0][0x2d0], -R5 ;  /* 0x0000b40019b97a23 */ /* 0x000fe40000010805 */
[----:B------:R-:W-:Y:S01]  /*1a9f0*/  FMUL.FTZ R5, R102, R113 ;  /* 0x0000007166057220 */ /* 0x000fe20000410000 */
[----:B------:R-:W-:Y:S01]  /*1aa00*/  F2FP.BF16.PACK_AB R113, R223, R221 ;  /* 0x000000dddf71723e */ /* 0x000fe200000010ff */
[----:B------:R1:W4:Y:S01]  /*1aa10*/  MUFU.EX2 R242, R3 ;  /* 0x0000000300f27308 */ /* 0x0003220000000800 */
[----:B------:R-:W-:Y:S02]  /*1aa20*/  FMUL.FTZ R25, R100, R133 ;  /* 0x0000008564197220 */ /* 0x000fe40000410000 */
[C---:B------:R-:W-:Y:S02]  /*1aa30*/  FMUL.FTZ R27, R0.reuse, R135 ;  /* 0x00000087001b7220 */ /* 0x040fe40000410000 */
[C---:B------:R-:W-:Y:S02]  /*1aa40*/  FMUL.FTZ R30, R0.reuse, R138 ;  /* 0x0000008a001e7220 */ /* 0x040fe40000410000 */
[C---:B------:R-:W-:Y:S02]  /*1aa50*/  FMUL.FTZ R31, R0.reuse, R139 ;  /* 0x0000008b001f7220 */ /* 0x040fe40000410000 */
[C---:B------:R-:W-:Y:S01]  /*1aa60*/  FMUL.FTZ R42, R0.reuse, R150 ;  /* 0x00000096002a7220 */ /* 0x040fe20000410000 */
[----:B------:R-:W-:Y:S01]  /*1aa70*/  MUFU.EX2 R185, R185 ;  /* 0x000000b900b97308 */ /* 0x000fe20000000800 */
[C---:B------:R-:W-:Y:S02]  /*1aa80*/  FMUL.FTZ R43, R0.reuse, R151 ;  /* 0x00000097002b7220 */ /* 0x040fe40000410000 */
[C---:B------:R-:W-:Y:S02]  /*1aa90*/  FMUL.FTZ R46, R0.reuse, R158 ;  /* 0x0000009e002e7220 */ /* 0x040fe40000410000 */
[C---:B------:R-:W-:Y:S02]  /*1aaa0*/  FMUL.FTZ R47, R0.reuse, R159 ;  /* 0x0000009f002f7220 */ /* 0x040fe40000410000 */
[----:B--2---:R-:W-:Y:S02]  /*1aab0*/  FFMA.FTZ R103, R215, c[0x0][0x2d0], -R169 ;  /* 0x0000b400d7677a23 */ /* 0x004fe400000108a9 */
[C---:B------:R-:W-:Y:S02]  /*1aac0*/  FMUL.FTZ R58, R0.reuse, R58 ;  /* 0x0000003a003a7220 */ /* 0x040fe40000410000 */
[----:B------:R2:W-:Y:S01]  /*1aad0*/  MUFU.EX2 R215, R103 ;  /* 0x0000006700d77308 */ /* 0x0005e20000000800 */
[----:B------:R-:W-:Y:S02]  /*1aae0*/  FMUL.FTZ R59, R0, R59 ;  /* 0x0000003b003b7220 */ /* 0x000fe40000410000 */
[----:B-1----:R-:W-:Y:S01]  /*1aaf0*/  FMUL.FTZ R3, R2, c[0x0][0x2d0] ;  /* 0x0000b40002037a20 */ /* 0x002fe20000410000 */
[----:B----4-:R-:W-:Y:S01]  /*1ab00*/  F2FP.BF16.PACK_AB R118, R242, R236 ;  /* 0x000000ecf276723e */ /* 0x010fe200000010ff */
[C---:B------:R-:W-:Y:S02]  /*1ab10*/  FMUL.FTZ R62, R0.reuse, R62 ;  /* 0x0000003e003e7220 */ /* 0x040fe40000410000 */
[--C-:B------:R-:W-:Y:S02]  /*1ab20*/  FFMA.FTZ R6, R189, c[0x0][0x2d0], -R3.reuse ;  /* 0x0000b400bd067a23 */ /* 0x100fe40000010803 */
[--C-:B------:R-:W-:Y:S02]  /*1ab30*/  FFMA.FTZ R7, R207, c[0x0][0x2d0], -R3.reuse ;  /* 0x0000b400cf077a23 */ /* 0x100fe40000010803 */
[----:B------:R1:W4:Y:S01]  /*1ab40*/  MUFU.EX2 R188, R6 ;  /* 0x0000000600bc7308 */ /* 0x0003220000000800 */
[C---:B------:R-:W-:Y:S02]  /*1ab50*/  FMUL.FTZ R63, R0.reuse, R63 ;  /* 0x0000003f003f7220 */ /* 0x040fe40000410000 */
[C---:B------:R-:W-:Y:S02]  /*1ab60*/  FMUL.FTZ R74, R0.reuse, R74 ;  /* 0x0000004a004a7220 */ /* 0x040fe40000410000 */
[C---:B------:R-:W-:Y:S02]  /*1ab70*/  FMUL.FTZ R75, R0.reuse, R75 ;  /* 0x0000004b004b7220 */ /* 0x040fe40000410000 */
[C---:B------:R-:W-:Y:S02]  /*1ab80*/  FMUL.FTZ R78, R0.reuse, R78 ;  /* 0x0000004e004e7220 */ /* 0x040fe40000410000 */
[C---:B------:R-:W-:Y:S01]  /*1ab90*/  FMUL.FTZ R79, R0.reuse, R79 ;  /* 0x0000004f004f7220 */ /* 0x040fe20000410000 */
[----:B------:R5:W-:Y:S01]  /*1aba0*/  MUFU.EX2 R235, R7 ;  /* 0x0000000700eb7308 */ /* 0x000be20000000800 */
[----:B------:R-:W-:Y:S02]  /*1abb0*/  FMUL.FTZ R90, R0, R90 ;  /* 0x0000005a005a7220 */ /* 0x000fe40000410000 */
[----:B--2---:R-:W-:Y:S02]  /*1abc0*/  FFMA.FTZ R103, R214, c[0x0][0x2d0], -R3 ;  /* 0x0000b400d6677a23 */ /* 0x004fe40000010803 */
[C---:B------:R-:W-:Y:S02]  /*1abd0*/  FMUL.FTZ R91, R0.reuse, R91 ;  /* 0x0000005b005b7220 */ /* 0x040fe40000410000 */
[C---:B------:R-:W-:Y:S02]  /*1abe0*/  FMUL.FTZ R94, R0.reuse, R94 ;  /* 0x0000005e005e7220 */ /* 0x040fe40000410000 */
[----:B------:R-:W-:Y:S02]  /*1abf0*/  FMUL.FTZ R95, R0, R95 ;  /* 0x0000005f005f7220 */ /* 0x000fe40000410000 */
[----:B------:R-:W-:Y:S01]  /*1ac00*/  FFMA.FTZ R135, R100, R249, R190 ;  /* 0x000000f964877223 */ /* 0x000fe200000100be */
[----:B------:R-:W-:Y:S01]  /*1ac10*/  F2FP.BF16.PACK_AB R100, R229, R226 ;  /* 0x000000e2e564723e */ /* 0x000fe200000010ff */
[----:B------:R-:W-:Y:S02]  /*1ac20*/  FFMA.FTZ R133, R180, c[0x0][0x2d0], -R169 ;  /* 0x0000b400b4857a23 */ /* 0x000fe400000108a9 */
[--C-:B-1----:R-:W-:Y:S01]  /*1ac30*/  FFMA.FTZ R6, R209, c[0x0][0x2d0], -R3.reuse ;  /* 0x0000b400d1067a23 */ /* 0x102fe20000010803 */
[----:B------:R-:W-:Y:S01]  /*1ac40*/  MUFU.EX2 R180, R187 ;  /* 0x000000bb00b47308 */ /* 0x000fe20000000800 */
[----:B------:R-:W-:Y:S02]  /*1ac50*/  FFMA.FTZ R134, R105, c[0x0][0x2d0], -R3 ;  /* 0x0000b40069867a23 */ /* 0x000fe40000010803 */
[----:B------:R-:W-:Y:S02]  /*1ac60*/  FFMA.FTZ R105, R102, R243, R222 ;  /* 0x000000f366697223 */ /* 0x000fe400000100de */
[----:B----4-:R-:W-:Y:S02]  /*1ac70*/  FFMA.FTZ R0, R0, R250, R188 ;  /* 0x000000fa00007223 */ /* 0x010fe400000100bc */
[----:B------:R-:W-:Y:S02]  /*1ac80*/  FADD.FTZ R137, R224, R105 ;  /* 0x00000069e0897221 */ /* 0x000fe40000010000 */
[----:B-----5:R-:W-:Y:S01]  /*1ac90*/  FMUL.FTZ R7, R101, R115 ;  /* 0x0000007365077220 */ /* 0x020fe20000410000 */
[----:B------:R1:W2:Y:S01]  /*1aca0*/  MUFU.EX2 R233, R6 ;  /* 0x0000000600e97308 */ /* 0x0002a20000000800 */
[----:B------:R-:W-:Y:S01]  /*1acb0*/  F2FP.BF16.PACK_AB R115, R240, R237 ;  /* 0x000000edf073723e */ /* 0x000fe200000010ff */
[----:B------:R-:W-:Y:S04]  /*1acc0*/  FADD.FTZ R105, R234, R135 ;  /* 0x00000087ea697221 */ /* 0x000fe80000010000 */
[----:B------:R-:W-:Y:S04]  /*1acd0*/  FADD.FTZ R172, R236, R105 ;  /* 0x00000069ecac7221 */ /* 0x000fe80000010000 */
[----:B------:R4:W-:Y:S10]  /*1ace0*/  MUFU.EX2 R209, R103 ;  /* 0x0000006700d17308 */ /* 0x0009f40000000800 */
[----:B------:R-:W-:Y:S01]  /*1acf0*/  MUFU.EX2 R187, R176 ;  /* 0x000000b000bb7308 */ /* 0x000fe20000000800 */
[--C-:B-1----:R-:W-:Y:S01]  /*1ad00*/  FFMA.FTZ R6, R206, c[0x0][0x2d0], -R3.reuse ;  /* 0x0000b400ce067a23 */ /* 0x102fe20000010803 */
[C---:B--2---:R-:W-:Y:S01]  /*1ad10*/  F2FP.BF16.PACK_AB R117, R233.reuse, R188 ;  /* 0x000000bce975723e */ /* 0x044fe200000010ff */
[----:B------:R-:W-:Y:S07]  /*1ad20*/  FADD.FTZ R0, R233, R0 ;  /* 0x00000000e9007221 */ /* 0x000fee0000010000 */
[----:B------:R1:W2:Y:S01]  /*1ad30*/  MUFU.EX2 R239, R6 ;  /* 0x0000000600ef7308 */ /* 0x0002a20000000800 */
[----:B------:R-:W-:Y:S02]  /*1ad40*/  FADD.FTZ R0, R235, R0 ;  /* 0x00000000eb007221 */ /* 0x000fe40000010000 */
[----:B----4-:R-:W-:Y:S07]  /*1ad50*/  FFMA.FTZ R103, R213, c[0x0][0x2d0], -R3 ;  /* 0x0000b400d5677a23 */ /* 0x010fee0000010803 */
[----:B------:R4:W-:Y:S10]  /*1ad60*/  MUFU.EX2 R210, R103 ;  /* 0x0000006700d27308 */ /* 0x0009f40000000800 */
[----:B------:R-:W-:Y:S01]  /*1ad70*/  MUFU.EX2 R188, R184 ;  /* 0x000000b800bc7308 */ /* 0x000fe20000000800 */
[----:B-1----:R-:W-:Y:S01]  /*1ad80*/  FMUL.FTZ R6, R101, R114 ;  /* 0x0000007265067220 */ /* 0x002fe20000410000 */
[----:B------:R-:W-:Y:S01]  /*1ad90*/  F2FP.BF16.PACK_AB R114, R241, R238 ;  /* 0x000000eef172723e */ /* 0x000fe200000010ff */
[C---:B--2---:R-:W-:Y:S01]  /*1ada0*/  FADD.FTZ R0, R239.reuse, R0 ;  /* 0x00000000ef007221 */ /* 0x044fe20000010000 */
[----:B------:R-:W-:Y:S06]  /*1adb0*/  F2FP.BF16.PACK_AB R119, R239, R235 ;  /* 0x000000ebef77723e */ /* 0x000fec00000010ff */
[----:B------:R-:W-:Y:S01]  /*1adc0*/  MUFU.EX2 R184, R177 ;  /* 0x000000b100b87308 */ /* 0x000fe20000000800 */
[-C--:B------:R-:W-:Y:S05]  /*1add0*/  HMMA.16816.F32.BF16 R4, R112, R20.reuse, R4 ;  /* 0x000000147004723c */ /* 0x080fea0000041804 */
[----:B----4-:R-:W-:Y:S03]  /*1ade0*/  FFMA.FTZ R103, R216, c[0x0][0x2d0], -R169 ;  /* 0x0000b400d8677a23 */ /* 0x010fe600000108a9 */
[C---:B------:R-:W-:Y:S01]  /*1adf0*/  HMMA.16816.F32.BF16 R8, R116.reuse, R20, R8 ;  /* 0x000000147408723c */ /* 0x040fe20000041808 */
[----:B------:R1:W-:Y:S06]  /*1ae00*/  MUFU.EX2 R207, R103 ;  /* 0x0000006700cf7308 */ /* 0x0003ec0000000800 */
[----:B------:R-:W-:Y:S01]  /*1ae10*/  FMUL.FTZ R20, R102, R128 ;  /* 0x0000008066147220 */ /* 0x000fe20000410000 */
[-C--:B------:R-:W-:Y:S03]  /*1ae20*/  HMMA.16816.F32.BF16 R12, R116, R22.reuse, R12 ;  /* 0x00000016740c723c */ /* 0x080fe6000004180c */
[----:B------:R-:W-:Y:S01]  /*1ae30*/  MUFU.EX2 R176, R132 ;  /* 0x0000008400b07308 */ /* 0x000fe20000000800 */
[----:B------:R-:W-:Y:S02]  /*1ae40*/  FFMA.FTZ R128, R212, c[0x0][0x2d0], -R3 ;  /* 0x0000b400d4807a23 */ /* 0x000fe40000010803 */
[----:B------:R-:W-:Y:S02]  /*1ae50*/  FMUL.FTZ R21, R102, R129 ;  /* 0x0000008166157220 */ /* 0x000fe40000410000 */
[C---:B------:R-:W-:Y:S04]  /*1ae60*/  HMMA.16816.F32.BF16 R16, R112.reuse, R22, R16 ;  /* 0x000000167010723c */ /* 0x040fe80000041810 */
[----:B------:R-:W-:Y:S01]  /*1ae70*/  FFMA.FTZ R129, R182, c[0x0][0x2d0], -R169 ;  /* 0x0000b400b6817a23 */ /* 0x000fe200000108a9 */
[----:B------:R-:W2:Y:S02]  /*1ae80*/  MUFU.EX2 R175, R133 ;  /* 0x0000008500af7308 */ /* 0x000ea40000000800 */
[C---:B------:R-:W-:Y:S02]  /*1ae90*/  FMUL.FTZ R22, R101.reuse, R130 ;  /* 0x0000008265167220 */ /* 0x040fe40000410000 */
[----:B------:R-:W-:Y:S03]  /*1aea0*/  FMUL.FTZ R23, R101, R131 ;  /* 0x0000008365177220 */ /* 0x000fe60000410000 */
[----:B------:R-:W-:Y:S02]  /*1aeb0*/  FFMA.FTZ R131, R211, c[0x0][0x2d0], -R3 ;  /* 0x0000b400d3837a23 */ /* 0x000fe40000010803 */
[--C-:B------:R-:W-:Y:S01]  /*1aec0*/  FFMA.FTZ R130, R183, c[0x0][0x2d0], -R169.reuse ;  /* 0x0000b400b7827a23 */ /* 0x100fe200000108a9 */
[----:B------:R-:W-:Y:S01]  /*1aed0*/  MUFU.EX2 R181, R129 ;  /* 0x0000008100b57308 */ /* 0x000fe20000000800 */
[-C--:B------:R-:W-:Y:S03]  /*1aee0*/  HMMA.16816.F32.BF16 R20, R112, R36.reuse, R20 ;  /* 0x000000247014723c */ /* 0x080fe60000041814 */
[----:B-1----:R-:W-:Y:S05]  /*1aef0*/  FFMA.FTZ R103, R217, c[0x0][0x2d0], -R169 ;  /* 0x0000b400d9677a23 */ /* 0x002fea00000108a9 */
[C---:B------:R-:W-:Y:S01]  /*1af00*/  HMMA.16816.F32.BF16 R24, R116.reuse, R36, R24 ;  /* 0x000000247418723c */ /* 0x040fe20000041818 */
[----:B------:R-:W-:Y:S03]  /*1af10*/  MUFU.EX2 R177, R131 ;  /* 0x0000008300b17308 */ /* 0x000fe60000000800 */
[----:B--2---:R-:W-:Y:S03]  /*1af20*/  F2FP.BF16.PACK_AB R170, R175, R176 ;  /* 0x000000b0afaa723e */ /* 0x004fe600000010ff */
[C---:B------:R-:W-:Y:S01]  /*1af30*/  FMUL.FTZ R36, R102.reuse, R144 ;  /* 0x0000009066247220 */ /* 0x040fe20000410000 */
[-C--:B------:R-:W-:Y:S03]  /*1af40*/  HMMA.16816.F32.BF16 R28, R116, R38.reuse, R28 ;  /* 0x00000026741c723c */ /* 0x080fe6000004181c */
[----:B------:R-:W-:Y:S01]  /*1af50*/  MUFU.EX2 R182, R179 ;  /* 0x000000b300b67308 */ /* 0x000fe20000000800 */
[----:B------:R-:W-:Y:S01]  /*1af60*/  FMUL.FTZ R37, R102, R145 ;  /* 0x0000009166257220 */ /* 0x000fe20000410000 */
[----:B------:R-:W-:Y:S03]  /*1af70*/  F2FP.BF16.PACK_AB R102, R232, R230 ;  /* 0x000000e6e866723e */ /* 0x000fe600000010ff */
[C---:B------:R-:W-:Y:S05]  /*1af80*/  HMMA.16816.F32.BF16 R32, R112.reuse, R38, R32 ;  /* 0x000000267020723c */ /* 0x040fea0000041820 */
[----:B------:R-:W1:Y:S02]  /*1af90*/  MUFU.EX2 R179, R130 ;  /* 0x0000008200b37308 */ /* 0x000e640000000800 */
[C---:B------:R-:W-:Y:S02]  /*1afa0*/  FMUL.FTZ R38, R101.reuse, R146 ;  /* 0x0000009265267220 */ /* 0x040fe40000410000 */
[----:B------:R-:W-:Y:S06]  /*1afb0*/  FMUL.FTZ R39, R101, R147 ;  /* 0x0000009365277220 */ /* 0x000fec0000410000 */
[----:B------:R-:W-:Y:S01]  /*1afc0*/  MUFU.EX2 R183, R178 ;  /* 0x000000b200b77308 */ /* 0x000fe20000000800 */
[-C--:B---3--:R-:W-:Y:S08]  /*1afd0*/  HMMA.16816.F32.BF16 R36, R112, R120.reuse, R36 ;  /* 0x000000787024723c */ /* 0x088ff00000041824 */
[C---:B------:R-:W-:Y:S01]  /*1afe0*/  HMMA.16816.F32.BF16 R40, R116.reuse, R120, R40 ;  /* 0x000000787428723c */ /* 0x040fe20000041828 */
[----:B------:R2:W3:Y:S03]  /*1aff0*/  MUFU.EX2 R178, R128 ;  /* 0x0000008000b27308 */ /* 0x0004e60000000800 */
[----:B-1----:R-:W-:Y:S04]  /*1b000*/  F2FP.BF16.PACK_AB R168, R181, R179 ;  /* 0x000000b3b5a8723e */ /* 0x002fe800000010ff */
[-C--:B------:R-:W-:Y:S03]  /*1b010*/  HMMA.16816.F32.BF16 R44, R116, R122.reuse, R44 ;  /* 0x0000007a742c723c */ /* 0x080fe6000004182c */
[----:B------:R1:W-:Y:S05]  /*1b020*/  MUFU.EX2 R206, R103 ;  /* 0x0000006700ce7308 */ /* 0x0003ea0000000800 */
[C---:B------:R-:W-:Y:S01]  /*1b030*/  HMMA.16816.F32.BF16 R48, R112.reuse, R122, R48 ;  /* 0x0000007a7030723c */ /* 0x040fe20000041830 */
[----:B------:R-:W4:Y:S04]  /*1b040*/  LDSM.16.MT88.4 R120, [R167+0xc00] ;  /* 0x000c0000a778783b */ /* 0x000f280000004200 */
[----:B------:R-:W-:Y:S04]  /*1b050*/  MUFU.EX2 R174, R134 ;  /* 0x0000008600ae7308 */ /* 0x000fe80000000800 */
[----:B--2---:R-:W-:Y:S03]  /*1b060*/  LDSM.16.MT88.4 R128, [R166+0x800] ;  /* 0x00080000a680783b */ /* 0x004fe60000004200 */
[----:B---3--:R-:W-:Y:S01]  /*1b070*/  F2FP.BF16.PACK_AB R169, R177, R178 ;  /* 0x000000b2b1a9723e */ /* 0x008fe200000010ff */
[--C-:B-1----:R-:W-:Y:S04]  /*1b080*/  FFMA.FTZ R103, R220, c[0x0][0x2d0], -R3.reuse ;  /* 0x0000b400dc677a23 */ /* 0x102fe80000010803 */
[----:B------:R1:W-:Y:S01]  /*1b090*/  MUFU.EX2 R191, R103 ;  /* 0x0000006700bf7308 */ /* 0x0003e20000000800 */
[-C--:B----4-:R-:W-:Y:S03]  /*1b0a0*/  HMMA.16816.F32.BF16 R52, R112, R120.reuse, R52 ;  /* 0x000000787034723c */ /* 0x090fe60000041834 */
[--C-:B-1----:R-:W-:Y:S05]  /*1b0b0*/  FFMA.FTZ R103, R219, c[0x0][0x2d0], -R3.reuse ;  /* 0x0000b400db677a23 */ /* 0x102fea0000010803 */
[C---:B------:R-:W-:Y:S01]  /*1b0c0*/  HMMA.16816.F32.BF16 R56, R116.reuse, R120, R56 ;  /* 0x000000787438723c */ /* 0x040fe20000041838 */
[----:B------:R1:W-:Y:S03]  /*1b0d0*/  MUFU.EX2 R189, R103 ;  /* 0x0000006700bd7308 */ /* 0x0003e60000000800 */
[----:B------:R-:W-:Y:S02]  /*1b0e0*/  FFMA.FTZ R3, R104, c[0x0][0x2d0], -R3 ;  /* 0x0000b40068037a23 */ /* 0x000fe40000010803 */
[----:B------:R-:W-:Y:S01]  /*1b0f0*/  FFMA.FTZ R104, R101, R245, R221 ;  /* 0x000000f565687223 */ /* 0x000fe200000100dd */
[----:B------:R-:W-:Y:S01]  /*1b100*/  F2FP.BF16.PACK_AB R101, R227, R225 ;  /* 0x000000e1e365723e */ /* 0x000fe200000010ff */
[-C--:B------:R-:W-:Y:S03]  /*1b110*/  HMMA.16816.F32.BF16 R60, R116, R122.reuse, R60 ;  /* 0x0000007a743c723c */ /* 0x080fe6000004183c */
[----:B------:R-:W2:Y:S01]  /*1b120*/  MUFU.EX2 R173, R3 ;  /* 0x0000000300ad7308 */ /* 0x000ea20000000800 */
[----:B------:R-:W-:Y:S02]  /*1b130*/  FADD.FTZ R136, R223, R104 ;  /* 0x00000068df887221 */ /* 0x000fe40000010000 */
[----:B------:R-:W-:Y:S02]  /*1b140*/  FADD.FTZ R104, R238, R137 ;  /* 0x00000089ee687221 */ /* 0x000fe40000010000 */
[C---:B------:R-:W-:Y:S01]  /*1b150*/  HMMA.16816.F32.BF16 R64, R112.reuse, R122, R64 ;  /* 0x0000007a7040723c */ /* 0x040fe20000041840 */
[----:B------:R-:W3:Y:S03]  /*1b160*/  LDSM.16.MT88.4 R120, [R166+0x1800] ;  /* 0x00180000a678783b */ /* 0x000ee60000004200 */
[----:B------:R-:W-:Y:S01]  /*1b170*/  FADD.FTZ R105, R241, R104 ;  /* 0x00000068f1697221 */ /* 0x000fe20000010000 */
[----:B-1----:R-:W-:Y:S02]  /*1b180*/  F2FP.BF16.PACK_AB R103, R231, R228 ;  /* 0x000000e4e767723e */ /* 0x002fe400000010ff */
[----:B--2---:R-:W-:Y:S01]  /*1b190*/  F2FP.BF16.PACK_AB R171, R173, R174 ;  /* 0x000000aeadab723e */ /* 0x004fe200000010ff */
[----:B------:R-:W-:Y:S04]  /*1b1a0*/  FADD.FTZ R3, R237, R136 ;  /* 0x00000088ed037221 */ /* 0x000fe80000010000 */
[----:B------:R-:W-:Y:S02]  /*1b1b0*/  FADD.FTZ R104, R240, R3 ;  /* 0x00000003f0687221 */ /* 0x000fe40000010000 */
[----:B------:R-:W-:Y:S04]  /*1b1c0*/  FADD.FTZ R3, R226, R105 ;  /* 0x00000069e2037221 */ /* 0x000fe80000010000 */
[----:B------:R-:W-:Y:S01]  /*1b1d0*/  FADD.FTZ R3, R229, R3 ;  /* 0x00000003e5037221 */ /* 0x000fe20000010000 */
[-C--:B---3--:R-:W-:Y:S08]  /*1b1e0*/  HMMA.16816.F32.BF16 R68, R112, R120.reuse, R68 ;  /* 0x000000787044723c */ /* 0x088ff00000041844 */
[C---:B------:R-:W-:Y:S08]  /*1b1f0*/  HMMA.16816.F32.BF16 R72, R116.reuse, R120, R72 ;  /* 0x000000787448723c */ /* 0x040ff00000041848 */
[-C--:B------:R-:W-:Y:S08]  /*1b200*/  HMMA.16816.F32.BF16 R76, R116, R122.reuse, R76 ;  /* 0x0000007a744c723c */ /* 0x080ff0000004184c */
[C---:B------:R-:W-:Y:S01]  /*1b210*/  HMMA.16816.F32.BF16 R80, R112.reuse, R122, R80 ;  /* 0x0000007a7050723c */ /* 0x040fe20000041850 */
[----:B------:R-:W1:Y:S07]  /*1b220*/  LDSM.16.MT88.4 R120, [R167+0x1800] ;  /* 0x00180000a778783b */ /* 0x000e6e0000004200 */
[-C--:B-1----:R-:W-:Y:S08]  /*1b230*/  HMMA.16816.F32.BF16 R84, R112, R120.reuse, R84 ;  /* 0x000000787054723c */ /* 0x082ff00000041854 */
[C---:B------:R-:W-:Y:S08]  /*1b240*/  HMMA.16816.F32.BF16 R88, R116.reuse, R120, R88 ;  /* 0x000000787458723c */ /* 0x040ff00000041858 */
[-C--:B------:R-:W-:Y:S07]  /*1b250*/  HMMA.16816.F32.BF16 R92, R116, R122.reuse, R92 ;  /* 0x0000007a745c723c */ /* 0x080fee000004185c */
[----:B------:R-:W-:Y:S01]  /*1b260*/  F2FP.BF16.PACK_AB R116, R215, R208 ;  /* 0x000000d0d774723e */ /* 0x000fe200000010ff */
[----:B------:R-:W-:Y:S01]  /*1b270*/  HMMA.16816.F32.BF16 R96, R112, R122, R96 ;  /* 0x0000007a7060723c */ /* 0x000fe20000041860 */
[----:B------:R-:W1:Y:S03]  /*1b280*/  LDSM.16.MT88.4 R112, [R166+0x400] ;  /* 0x00040000a670783b */ /* 0x000e660000004200 */
[----:B------:R-:W-:Y:S02]  /*1b290*/  F2FP.BF16.PACK_AB R117, R210, R209 ;  /* 0x000000d1d275723e */ /* 0x000fe400000010ff */
[----:B------:R-:W-:Y:S02]  /*1b2a0*/  F2FP.BF16.PACK_AB R118, R206, R207 ;  /* 0x000000cfce76723e */ /* 0x000fe400000010ff */
[----:B------:R-:W-:Y:S01]  /*1b2b0*/  F2FP.BF16.PACK_AB R119, R189, R191 ;  /* 0x000000bfbd77723e */ /* 0x000fe200000010ff */
[----:B------:R-:W2:Y:S01]  /*1b2c0*/  LDSM.16.MT88.4 R120, [R167+0x400] ;  /* 0x00040000a778783b */ /* 0x000ea20000004200 */
        /* <DEDUP_REMOVED lines=26> */
[----:B------:R-:W-:Y:S07]  /*1b470*/  HMMA.16816.F32.BF16 R96, R100, R126, R96 ;  /* 0x0000007e6460723c */ /* 0x000fee0000041860 */
[----:B------:R-:W-:Y:S02]  /*1b480*/  F2FP.BF16.PACK_AB R100, R186, R180 ;  /* 0x000000b4ba64723e */ /* 0x000fe400000010ff */
[----:B------:R-:W-:Y:S03]  /*1b490*/  F2FP.BF16.PACK_AB R101, R183, R182 ;  /* 0x000000b6b765723e */ /* 0x000fe600000010ff */
[----:B------:R-:W-:Y:S02]  /*1b4a0*/  F2FP.BF16.PACK_AB R102, R188, R185 ;  /* 0x000000b9bc66723e */ /* 0x000fe400000010ff */
[----:B------:R-:W-:Y:S07]  /*1b4b0*/  F2FP.BF16.PACK_AB R103, R187, R184 ;  /* 0x000000b8bb67723e */ /* 0x000fee00000010ff */
        /* <DEDUP_REMOVED lines=59> */
[----:B------:R-:W-:-:S05]  /*1b870*/  @P0 BRA `(.L_x_860) ;  /* 0xffffcfb000000947 */ /* 0x000fca000383ffff */
.L_x_855:
[----:B------:R-:W2:Y:S02]  /*1b880*/  LDL R0, [R1+0x18] ;  /* 0x0000180001007983 */ /* 0x000ea40000100800 */
[----:B--2---:R-:W-:-:S13]  /*1b890*/  ISETP.GE.AND P0, PT, R205, R0, PT ;  /* 0x00000000cd00720c */ /* 0x004fda0003f06270 */
[----:B------:R-:W-:Y:S05]  /*1b8a0*/  @!P0 BRA `(.L_x_861) ;  /* 0x000042b000008947 */ /* 0x000fea0003800000 */
[----:B------:R-:W-:Y:S01]  /*1b8b0*/  IMAD.MOV.U32 R101, RZ, RZ, R107 ;  /* 0x000000ffff657224 */ /* 0x000fe200078e006b */
[----:B------:R-:W-:Y:S01]  /*1b8c0*/  MOV R104, R103 ;  /* 0x0000006700687202 */ /* 0x000fe20000000f00 */
[----:B------:R-:W-:Y:S01]  /*1b8d0*/  IMAD.MOV.U32 R100, RZ, RZ, R108 ;  /* 0x000000ffff647224 */ /* 0x000fe200078e006c */
[----:B------:R-:W-:Y:S02]  /*1b8e0*/  MOV R102, R106 ;  /* 0x0000006a00667202 */ /* 0x000fe40000000f00 */
.L_x_880:
[----:B------:R-:W-:Y:S04]  /*1b8f0*/  DEPBAR.LE SB0, 0x0 ;  /* 0x000080000000791a */ /* 0x000fe80000000000 */
[----:B------:R-:W-:Y:S01]  /*1b900*/  WARPSYNC 0xffffffff ;  /* 0xffffffff00007948 */ /* 0x000fe20003800000 */
[----:B------:R-:W-:Y:S01]  /*1b910*/  BAR.SYNC.DEFER_BLOCKING 0x0 ;  /* 0x0000000000007b1d */ /* 0x000fe20000010000 */
[----:B------:R-:W-:Y:S01]  /*1b920*/  SHF.R.S32.HI R0, RZ, 0x1f, R205 ;  /* 0x0000001fff007819 */ /* 0x000fe200000114cd */
[----:B------:R-:W-:Y:S01]  /*1b930*/  IMAD.WIDE.U32 R2, R205, c[0x0][0x208], RZ ;  /* 0x00008200cd027a25 */ /* 0x000fe200078e00ff */
[C---:B------:R-:W-:Y:S02]  /*1b940*/  LOP3.LUT P5, RZ, R203.reuse, 0x100, RZ, 0xc0, !PT ;  /* 0x00000100cbff7812 */ /* 0x040fe400078ac0ff */
[C---:B------:R-:W-:Y:S01]  /*1b950*/  LOP3.LUT P4, RZ, R203.reuse, 0x80, RZ, 0xc0, !PT ;  /* 0x00000080cbff7812 */ /* 0x040fe2000788c0ff */
[----:B------:R-:W-:Y:S01]  /*1b960*/  IMAD R0, R0, c[0x0][0x208], RZ ;  /* 0x0000820000007a24 */ /* 0x000fe200078e02ff */
[----:B------:R-:W-:Y:S03]  /*1b970*/  LOP3.LUT P3, RZ, R203, 0x40, RZ, 0xc0, !PT ;  /* 0x00000040cbff7812 */ /* 0x000fe6000786c0ff */
[----:B------:R-:W-:Y:S05]  /*1b980*/  IMAD R0, R205, c[0x0][0x20c], R0 ;  /* 0x00008300cd007a24 */ /* 0x000fea00078e0200 */
[----:B------:R-:W-:Y:S01]  /*1b990*/  IADD3 R12, R3, R0, RZ ;  /* 0x00000000030c7210 */ /* 0x000fe20007ffe0ff */
[----:B------:R-:W-:Y:S01]  /*1b9a0*/  IMAD.WIDE.U32 R2, R2, 0x30, RZ ;  /* 0x0000003002027825 */ /* 0x000fe200078e00ff */
[----:B------:R-:W-:Y:S01]  /*1b9b0*/  LDSM.16.M88.4 R48, [R192] ;  /* 0x00000000c030783b */ /* 0x000fe20000000200 */
[----:B------:R-:W-:Y:S07]  /*1b9c0*/  BSSY B0, `(.L_x_862) ;  /* 0x000010e000007945 */ /* 0x000fee0003800000 */
        /* <DEDUP_REMOVED lines=11> */
[----:B------:R-:W-:Y:S01]  /*1ba80*/  IMAD R16, R12, 0x30, RZ ;  /* 0x000000300c107824 */ /* 0x000fe200078e02ff */
[----:B------:R-:W-:Y:S01]  /*1ba90*/  @!P1 MOV R0, c[0x0][0x208] ;  /* 0x0000820000009a02 */ /* 0x000fe20000000f00 */
[-C--:B------:R-:W-:Y:S03]  /*1baa0*/  HMMA.16816.F32.BF16 R12, R44, R18.reuse, RZ ;  /* 0x000000122c0c723c */ /* 0x080fe600000418ff */
[C---:B------:R-:W-:Y:S02]  /*1bab0*/  @!P1 LEA R24, P0, R0.reuse, R2, 0x5 ;  /* 0x0000000200189211 */ /* 0x040fe400078028ff */
[----:B------:R-:W2:Y:S01]  /*1bac0*/  LDSM.16.M88.4 R180, [R193+0x1000] ;  /* 0x00100000c1b4783b */ /* 0x000ea20000000200 */
[----:B------:R-:W-:Y:S02]  /*1bad0*/  @!P1 MOV R17, c[0x0][0x20c] ;  /* 0x0000830000119a02 */ /* 0x000fe40000000f00 */
[----:B------:R-:W-:Y:S04]  /*1bae0*/  IADD3 R3, R3, R16, RZ ;  /* 0x0000001003037210 */ /* 0x000fe80007ffe0ff */
[----:B------:R-:W-:Y:S01]  /*1baf0*/  @!P1 LEA.HI.X R28, R0, R3, R17, 0x5, P0 ;  /* 0x00000003001c9211 */ /* 0x000fe200000f2c11 */
        /* <DEDUP_REMOVED lines=13> */
[----:B------:R4:W-:Y:S06]  /*1bbd0*/  LDGSTS.E.BYPASS.LTC128B.128 [R204+0x1880], [R2.64], !P5 ;  /* 0x0188000002cc7fae */ /* 0x0009ec000e901d46 */
[----:B------:R-:W-:Y:S02]  /*1bbe0*/  @!P1 IADD3.X R32, R28, R248, RZ, P0, !PT ;  /* 0x000000f81c209210 */ /* 0x000fe400007fe4ff */
[-C--:B------:R-:W-:Y:S01]  /*1bbf0*/  HMMA.16816.F32.BF16 R28, R44, R34.reuse, RZ ;  /* 0x000000222c1c723c */ /* 0x080fe200000418ff */
[----:B------:R4:W-:Y:S02]  /*1bc00*/  LDGSTS.E.BYPASS.LTC128B.128 [R204+0x2480], [R2.64+0x40], !P4 ;  /* 0x0248004002cc7fae */ /* 0x0009e4000e101d46 */
[C---:B------:R-:W-:Y:S04]  /*1bc10*/  @!P1 LEA R36, P0, R0.reuse, c[0x0][0x1f8], 0x1 ;  /* 0x00007e0000249a11 */ /* 0x040fe800078008ff */
[----:B------:R-:W-:Y:S02]  /*1bc20*/  @!P1 LEA.HI.X R37, R0, c[0x0][0x1fc], R32, 0x1, P0 ;  /* 0x00007f0000259a11 */ /* 0x000fe400000f0c20 */
[C---:B------:R-:W-:Y:S01]  /*1bc30*/  HMMA.16816.F32.BF16 R32, R48.reuse, R34, RZ ;  /* 0x000000223020723c */ /* 0x040fe200000418ff */
[----:B------:R4:W-:Y:S08]  /*1bc40*/  LDGSTS.E.BYPASS.LTC128B.128 [R204+0x3080], [R2.64+0x80], !P3 ;  /* 0x0308008002cc7fae */ /* 0x0009f0000d901d46 */
[----:B------:R1:W-:Y:S08]  /*1bc50*/  @!P1 LDGSTS.E.BYPASS.LTC128B.128 [R204+0x2080], [R36.64], !P5 ;  /* 0x0208000024cc9fae */ /* 0x0003f0000e901d46 */
[----:B------:R1:W-:Y:S08]  /*1bc60*/  @!P1 LDGSTS.E.BYPASS.LTC128B.128 [R204+0x2c80], [R36.64+0x40], !P4 ;  /* 0x02c8004024cc9fae */ /* 0x0003f0000e101d46 */
[----:B------:R1:W-:Y:S08]  /*1bc70*/  @!P1 LDGSTS.E.BYPASS.LTC128B.128 [R204+0x3880], [R36.64+0x80], !P3 ;  /* 0x0388008024cc9fae */ /* 0x0003f0000d901d46 */
[----:B------:R-:W0:Y:S01]  /*1bc80*/  LDGDEPBAR ;  /* 0x00000000000079af */ /* 0x000e220000000000 */
[-C--:B-1----:R-:W-:Y:S08]  /*1bc90*/  HMMA.16816.F32.BF16 R36, R48, R168.reuse, RZ ;  /* 0x000000a83024723c */ /* 0x082ff000000418ff */
[C---:B------:R-:W-:Y:S08]  /*1bca0*/  HMMA.16816.F32.BF16 R40, R44.reuse, R168, RZ ;  /* 0x000000a82c28723c */ /* 0x040ff000000418ff */
[-C--:B------:R-:W-:Y:S08]  /*1bcb0*/  HMMA.16816.F32.BF16 R44, R44, R170.reuse, RZ ;  /* 0x000000aa2c2c723c */ /* 0x080ff000000418ff */
[----:B------:R-:W-:Y:S01]  /*1bcc0*/  HMMA.16816.F32.BF16 R48, R48, R170, RZ ;  /* 0x000000aa3030723c */ /* 0x000fe200000418ff */
[----:B------:R-:W-:Y:S07]  /*1bcd0*/  LDSM.16.M88.4 R168, [R192+0x2000] ;  /* 0x00200000c0a8783b */ /* 0x000fee0000000200 */
[-C--:B------:R-:W-:Y:S08]  /*1bce0*/  HMMA.16816.F32.BF16 R4, R172, R176.reuse, R4 ;  /* 0x000000b0ac04723c */ /* 0x080ff00000041804 */
        /* <DEDUP_REMOVED lines=19> */
[----:B------:R-:W-:Y:S03]  /*1be20*/  LDSM.16.M88.4 R176, [R200] ;  /* 0x00000000c8b0783b */ /* 0x000fe60000000200 */
[----:B-----5:R-:W-:Y:S04]  /*1be30*/  ISETP.GT.AND P0, PT, R205, R216, PT ;  /* 0x000000d8cd00720c */ /* 0x020fe80003f04270 */
        /* <DEDUP_REMOVED lines=52> */
[----:B----4-:R-:W-:Y:S04]  /*1c180*/  FMUL.FTZ R3, R10, c[0x0][0x320] ;  /* 0x0000c8000a037a20 */ /* 0x010fe80000410000 */
        /* <DEDUP_REMOVED lines=129> */
[--C-:B---3--:R-:W-:Y:S01]  /*1c9a0*/  @P1 IMAD.X R0, R0, 0x1, R215.reuse, P2 ;  /* 0x0000000100001824 */ /* 0x108fe200010e06d7 */
        /* <DEDUP_REMOVED lines=15> */
.L_x_863:
[----:B--234-:R-:W-:Y:S05]  /*1caa0*/  BSYNC B0 ;  /* 0x0000000000007941 */ /* 0x01cfea0003800000 */
.L_x_862:
        /* <DEDUP_REMOVED lines=35> */
.L_x_866:
[----:B------:R-:W-:Y:S04]  /*1cce0*/  MOV R8, c[0x0][0x32c] ;  /* 0x0000cb0000087a02 */ /* 0x000fe80000000f00 */
[----:B------:R-:W-:Y:S11]  /*1ccf0*/  ISETP.NE.AND P0, PT, R8, 0x1, PT ;  /* 0x000000010800780c */ /* 0x000ff60003f05270 */
[----:B------:R-:W-:Y:S02]  /*1cd00*/  @!UPT UIADD3 URZ, URZ, URZ, URZ ;  /* 0x0000003f3f3ff290 */ /* 0x000fe4000fffe03f */
[----:B------:R-:W-:Y:S05]  /*1cd10*/  @P0 IMAD.HI.U32 R8, R4, c[0x0][0x330], RZ ;  /* 0x0000cc0004080a27 */ /* 0x000fea00078e00ff */
[----:B------:R-:W-:Y:S02]  /*1cd20*/  @P0 SHF.R.U32.HI R4, RZ, c[0x0][0x334], R8 ;  /* 0x0000cd00ff040a19 */ /* 0x000fe40000011608 */
.L_x_867:
[----:B------:R-:W-:Y:S05]  /*1cd30*/  BSYNC B0 ;  /* 0x0000000000007941 */ /* 0x000fea0003800000 */
.L_x_865:
[----:B------:R-:W-:Y:S04]  /*1cd40*/  IMAD.IADD R8, R0, 0x1, -R44 ;  /* 0x0000000100087824 */ /* 0x000fe800078e0a2c */
[----:B------:R-:W-:Y:S05]  /*1cd50*/  IMAD R4, R4, c[0x0][0x32c], R8 ;  /* 0x0000cb0004047a24 */ /* 0x000fea00078e0208 */
[----:B------:R-:W-:Y:S02]  /*1cd60*/  IADD3 R8, R4, c[0x0][0x32c], RZ ;  /* 0x0000cb0004087a10 */ /* 0x000fe40007ffe0ff */
[----:B------:R-:W-:Y:S02]  /*1cd70*/  IMNMX R2, R2, R4, !PT ;  /* 0x0000000402027217 */ /* 0x000fe40007800200 */
[----:B------:R-:W-:Y:S02]  /*1cd80*/  IMNMX R3, R3, R8, PT ;  /* 0x0000000803037217 */ /* 0x000fe40003800200 */
.L_x_864:
        /* <DEDUP_REMOVED lines=31> */
[C---:B------:R-:W-:Y:S02]  /*1cf80*/  ISETP.GT.AND P0, PT, R2.reuse, 0x10, !P1 ;  /* 0x000000100200780c */ /* 0x040fe40004f04270 */
        /* <DEDUP_REMOVED lines=8> */
[C---:B------:R-:W-:Y:S02]  /*1d010*/  ISETP.GT.AND P0, PT, R2.reuse, 0x18, !P5 ;  /* 0x000000180200780c */ /* 0x040fe40006f04270 */
[----:B------:R-:W-:Y:S02]  /*1d020*/  LOP3.LUT R203, R203, 0xffffffdf, RZ, 0xc0, !PT ;  /* 0xffffffdfcbcb7812 */ /* 0x000fe400078ec0ff */
        /* <DEDUP_REMOVED lines=38> */
.L_x_870:
[----:B------:R-:W-:Y:S04]  /*1d290*/  MOV R9, c[0x0][0x32c] ;  /* 0x0000cb0000097a02 */ /* 0x000fe80000000f00 */
[----:B------:R-:W-:Y:S11]  /*1d2a0*/  ISETP.NE.AND P0, PT, R9, 0x1, PT ;  /* 0x000000010900780c */ /* 0x000ff60003f05270 */
[----:B------:R-:W-:Y:S02]  /*1d2b0*/  @!UPT UIADD3 URZ, URZ, URZ, URZ ;  /* 0x0000003f3f3ff290 */ /* 0x000fe4000fffe03f */
[----:B------:R-:W-:Y:S05]  /*1d2c0*/  @P0 IMAD.HI.U32 R9, R4, c[0x0][0x330], RZ ;  /* 0x0000cc0004090a27 */ /* 0x000fea00078e00ff */
[----:B------:R-:W-:Y:S02]  /*1d2d0*/  @P0 SHF.R.U32.HI R4, RZ, c[0x0][0x334], R9 ;  /* 0x0000cd00ff040a19 */ /* 0x000fe40000011609 */
.L_x_871:
[----:B------:R-:W-:Y:S05]  /*1d2e0*/  BSYNC B0 ;  /* 0x0000000000007941 */ /* 0x000fea0003800000 */
.L_x_869:
[----:B------:R-:W-:Y:S04]  /*1d2f0*/  IMAD.IADD R9, R0, 0x1, -R44 ;  /* 0x0000000100097824 */ /* 0x000fe800078e0a2c */
[----:B------:R-:W-:Y:S05]  /*1d300*/  IMAD R4, R4, c[0x0][0x32c], R9 ;  /* 0x0000cb0004047a24 */ /* 0x000fea00078e0209 */
[----:B------:R-:W-:Y:S02]  /*1d310*/  IADD3 R9, R4, c[0x0][0x32c], RZ ;  /* 0x0000cb0004097a10 */ /* 0x000fe40007ffe0ff */
[----:B------:R-:W-:Y:S02]  /*1d320*/  IMNMX R2, R2, R4, !PT ;  /* 0x0000000402027217 */ /* 0x000fe40007800200 */
[----:B------:R-:W-:Y:S02]  /*1d330*/  IMNMX R3, R3, R9, PT ;  /* 0x0000000903037217 */ /* 0x000fe40003800200 */
.L_x_868:
[----:B------:R-:W-:Y:S01]  /*1d340*/  LOP3.LUT P0, RZ, R203, 0x8, RZ, 0xc0, !PT ;  /* 0x00000008cbff7812 */ /* 0x000fe2000780c0ff */
[----:B------:R-:W1:Y:S03]  /*1d350*/  SHFL.IDX PT, R4, R5, 0x2, 0x1c1f ;  /* 0x005c1f0005047f89 */ /* 0x000e6600000e0000 */
        /* <DEDUP_REMOVED lines=59> */
.L_x_874:
[----:B------:R-:W-:Y:S04]  /*1d710*/  MOV R9, c[0x0][0x32c] ;  /* 0x0000cb0000097a02 */ /* 0x000fe80000000f00 */
[----:B------:R-:W-:Y:S11]  /*1d720*/  ISETP.NE.AND P0, PT, R9, 0x1, PT ;  /* 0x000000010900780c */ /* 0x000ff60003f05270 */
[----:B------:R-:W-:Y:S02]  /*1d730*/  @!UPT UIADD3 URZ, URZ, URZ, URZ ;  /* 0x0000003f3f3ff290 */ /* 0x000fe4000fffe03f */
[----:B------:R-:W-:Y:S05]  /*1d740*/  @P0 IMAD.HI.U32 R9, R4, c[0x0][0x330], RZ ;  /* 0x0000cc0004090a27 */ /* 0x000fea00078e00ff */
[----:B------:R-:W-:Y:S02]  /*1d750*/  @P0 SHF.R.U32.HI R4, RZ, c[0x0][0x334], R9 ;  /* 0x0000cd00ff040a19 */ /* 0x000fe40000011609 */
.L_x_875:
[----:B------:R-:W-:Y:S05]  /*1d760*/  BSYNC B0 ;  /* 0x0000000000007941 */ /* 0x000fea0003800000 */
.L_x_873:
[----:B------:R-:W-:Y:S04]  /*1d770*/  IMAD.IADD R9, R0, 0x1, -R44 ;  /* 0x0000000100097824 */ /* 0x000fe800078e0a2c */
[----:B------:R-:W-:Y:S05]  /*1d780*/  IMAD R4, R4, c[0x0][0x32c], R9 ;  /* 0x0000cb0004047a24 */ /* 0x000fea00078e0209 */
[----:B------:R-:W-:Y:S02]  /*1d790*/  IADD3 R9, R4, c[0x0][0x32c], RZ ;  /* 0x0000cb0004097a10 */ /* 0x000fe40007ffe0ff */
[----:B------:R-:W-:Y:S02]  /*1d7a0*/  IMNMX R2, R2, R4, !PT ;  /* 0x0000000402027217 */ /* 0x000fe40007800200 */
[----:B------:R-:W-:Y:S02]  /*1d7b0*/  IMNMX R3, R3, R9, PT ;  /* 0x0000000903037217 */ /* 0x000fe40003800200 */
.L_x_872:
[----:B------:R-:W-:Y:S01]  /*1d7c0*/  LOP3.LUT P0, RZ, R203, 0x8, RZ, 0xc0, !PT ;  /* 0x00000008cbff7812 */ /* 0x000fe2000780c0ff */
[----:B------:R-:W1:Y:S03]  /*1d7d0*/  SHFL.IDX PT, R4, R5, 0x3, 0x1c1f ;  /* 0x007c1f0005047f89 */ /* 0x000e6600000e0000 */
[C---:B------:R-:W-:Y:S04]  /*1d7e0*/  ISETP.GT.AND P0, PT, R2.reuse, 0x1, !P0 ;  /* 0x000000010200780c */ /* 0x040fe80004704270 */
        /* <DEDUP_REMOVED lines=58> */
.L_x_878:
[----:B------:R-:W-:Y:S04]  /*1db90*/  MOV R5, c[0x0][0x32c] ;  /* 0x0000cb0000057a02 */ /* 0x000fe80000000f00 */
[----:B------:R-:W-:Y:S11]  /*1dba0*/  ISETP.NE.AND P0, PT, R5, 0x1, PT ;  /* 0x000000010500780c */ /* 0x000ff60003f05270 */
[----:B------:R-:W-:Y:S02]  /*1dbb0*/  @!UPT UIADD3 URZ, URZ, URZ, URZ ;  /* 0x0000003f3f3ff290 */ /* 0x000fe4000fffe03f */
[----:B------:R-:W-:Y:S05]  /*1dbc0*/  @P0 IMAD.HI.U32 R5, R4, c[0x0][0x330], RZ ;  /* 0x0000cc0004050a27 */ /* 0x000fea00078e00ff */
[----:B------:R-:W-:Y:S02]  /*1dbd0*/  @P0 SHF.R.U32.HI R4, RZ, c[0x0][0x334], R5 ;  /* 0x0000cd00ff040a19 */ /* 0x000fe40000011605 */
.L_x_879:
[----:B------:R-:W-:Y:S05]  /*1dbe0*/  BSYNC B0 ;  /* 0x0000000000007941 */ /* 0x000fea0003800000 */
.L_x_877:
[----:B------:R-:W-:Y:S04]  /*1dbf0*/  IMAD.IADD R0, R0, 0x1, -R44 ;  /* 0x0000000100007824 */ /* 0x000fe800078e0a2c */
[----:B------:R-:W-:Y:S05]  /*1dc00*/  IMAD R0, R4, c[0x0][0x32c], R0 ;  /* 0x0000cb0004007a24 */ /* 0x000fea00078e0200 */
[----:B------:R-:W-:Y:S02]  /*1dc10*/  IADD3 R4, R0, c[0x0][0x32c], RZ ;  /* 0x0000cb0000047a10 */ /* 0x000fe40007ffe0ff */
[----:B------:R-:W-:Y:S02]  /*1dc20*/  IMNMX R2, R2, R0, !PT ;  /* 0x0000000002027217 */ /* 0x000fe40007800200 */
[----:B------:R-:W-:Y:S02]  /*1dc30*/  IMNMX R3, R3, R4, PT ;  /* 0x0000000403037217 */ /* 0x000fe40003800200 */
.L_x_876:
        /* <DEDUP_REMOVED lines=34> */
[C---:B------:R-:W-:Y:S02]  /*1de60*/  ISETP.LT.OR P0, PT, R3.reuse, 0x11, P0 ;  /* 0x000000110300780c */ /* 0x040fe40000701670 */
        /* <DEDUP_REMOVED lines=24> */
[----:B------:R-:W-:Y:S01]  /*1dff0*/  ISETP.GT.AND P0, PT, R2, 0x21, !P2 ;  /* 0x000000210200780c */ /* 0x000fe20005704270 */
        /* <DEDUP_REMOVED lines=13> */
[C---:B------:R-:W-:Y:S01]  /*1e0d0*/  FMUL.FTZ R3, R108.reuse, c[0x0][0x2d0] ;  /* 0x0000b4006c037a20 */ /* 0x040fe20000410000 */
        /* <DEDUP_REMOVED lines=18> */
[--C-:B------:R-:W-:Y:S01]  /*1e200*/  FFMA.FTZ R215, R35, c[0x0][0x2d0], -R7.reuse ;  /* 0x0000b40023d77a23 */ /* 0x100fe20000010807 */
[----:B------:R-:W-:Y:S01]  /*1e210*/  LDSM.16.MT88.4 R36, [R167] ;  /* 0x00000000a724783b */ /* 0x000fe20000004200 */
[----:B------:R-:W-:Y:S01]  /*1e220*/  FMNMX.FTZ R2, R189, R5, !PT ;  /* 0x00000005bd027209 */ /* 0x000fe20007810000 */
[--C-:B------:R-:W-:Y:S02]  /*1e230*/  FFMA.FTZ R213, R34, c[0x0][0x2d0], -R7.reuse ;  /* 0x0000b40022d57a23 */ /* 0x100fe40000010807 */
[--C-:B------:R-:W-:Y:S01]  /*1e240*/  FFMA.FTZ R212, R33, c[0x0][0x2d0], -R7.reuse ;  /* 0x0000b40021d47a23 */ /* 0x100fe20000010807 */
[----:B------:R-:W-:Y:S01]  /*1e250*/  FMNMX.FTZ R2, R206, R2, !PT ;  /* 0x00000002ce027209 */ /* 0x000fe20007810000 */
[--C-:B------:R-:W-:Y:S02]  /*1e260*/  FFMA.FTZ R214, R40, c[0x0][0x2d0], -R7.reuse ;  /* 0x0000b40028d67a23 */ /* 0x100fe40000010807 */
[----:B------:R-:W4:Y:S01]  /*1e270*/  SHFL.BFLY PT, R5, R0, 0x1, 0x1f ;  /* 0x0c201f0000057f89 */ /* 0x000f2200000e0000 */
[----:B------:R-:W-:Y:S01]  /*1e280*/  FMNMX.FTZ R2, R191, R2, !PT ;  /* 0x00000002bf027209 */ /* 0x000fe20007810000 */
[----:B------:R-:W-:Y:S01]  /*1e290*/  MUFU.EX2 R221, R186 ;  /* 0x000000ba00dd7308 */ /* 0x000fe20000000800 */
[--C-:B-1----:R-:W-:Y:S05]  /*1e2a0*/  FFMA.FTZ R4, R12, c[0x0][0x2d0], -R7.reuse ;  /* 0x0000b4000c047a23 */ /* 0x102fea0000010807 */
[----:B------:R-:W1:Y:S04]  /*1e2b0*/  SHFL.BFLY PT, R6, R2, 0x2, 0x1f ;  /* 0x0c401f0002067f89 */ /* 0x000e6800000e0000 */
[----:B------:R5:W-:Y:S01]  /*1e2c0*/  MUFU.EX2 R242, R4 ;  /* 0x0000000400f27308 */ /* 0x000be20000000800 */
[----:B--2---:R-:W-:Y:S02]  /*1e2d0*/  FMNMX.FTZ R3, R14, R104, !PT ;  /* 0x000000680e037209 */ /* 0x004fe40007810000 */
[----:B---3--:R-:W-:Y:S02]  /*1e2e0*/  F2FP.BF16.PACK_AB R168, R241, R224 ;  /* 0x000000e0f1a8723e */ /* 0x008fe400000010ff */
[----:B------:R-:W-:Y:S04]  /*1e2f0*/  FMNMX.FTZ R3, R20, R3, !PT ;  /* 0x0000000314037209 */ /* 0x000fe80007810000 */
[----:B------:R-:W-:Y:S01]  /*1e300*/  FMNMX.FTZ R3, R21, R3, !PT ;  /* 0x0000000315037209 */ /* 0x000fe20007810000 */
[----:B------:R-:W-:Y:S01]  /*1e310*/  MUFU.EX2 R223, R185 ;  /* 0x000000b900df7308 */ /* 0x000fe20000000800 */
[----:B----4-:R-:W-:Y:S02]  /*1e320*/  FMNMX.FTZ R107, R0, R5, !PT ;  /* 0x00000005006b7209 */ /* 0x010fe40007810000 */
[----:B------:R-:W-:Y:S02]  /*1e330*/  FMNMX.FTZ R0, R24, R3, !PT ;  /* 0x0000000318007209 */ /* 0x000fe40007810000 */
[----:B------:R-:W-:Y:S02]  /*1e340*/  FSEL R3, R108, RZ, P0 ;  /* 0x000000ff6c037208 */ /* 0x000fe40000000000 */
[C---:B------:R-:W-:Y:S02]  /*1e350*/  FSETP.NEU.FTZ.AND P0, PT, R107.reuse, -INF , PT ;  /* 0xff8000006b00780b */ /* 0x040fe40003f1d000 */
[----:B-1----:R-:W-:Y:S01]  /*1e360*/  FMNMX.FTZ R2, R2, R6, !PT ;  /* 0x0000000602027209 */ /* 0x002fe20007810000 */
[----:B------:R-:W-:Y:S01]  /*1e370*/  MUFU.EX2 R226, R184 ;  /* 0x000000b800e27308 */ /* 0x000fe20000000800 */
[----:B------:R-:W-:Y:S01]  /*1e380*/  FMNMX.FTZ R6, R176, R0, !PT ;  /* 0x00000000b0067209 */ /* 0x000fe20007810000 */
[----:B------:R-:W-:Y:S02]  /*1e390*/  FMUL.FTZ R0, R107, c[0x0][0x2d0] ;  /* 0x0000b4006b007a20 */ /* 0x000fe40000410000 */
        /* <DEDUP_REMOVED lines=11> */
[--C-:B------:R-:W-:Y:S02]  /*1e450*/  FFMA.FTZ R208, R32, c[0x0][0x2d0], -R8.reuse ;  /* 0x0000b40020d07a23 */ /* 0x100fe40000010808 */
[--C-:B------:R-:W-:Y:S01]  /*1e460*/  FFMA.FTZ R211, R31, c[0x0][0x2d0], -R8.reuse ;  /* 0x0000b4001fd37a23 */ /* 0x100fe20000010808 */
[----:B-1----:R-:W-:Y:S04]  /*1e470*/  FMNMX.FTZ R106, R2, R5, !PT ;  /* 0x00000005026a7209 */ /* 0x002fe80007810000 */
[----:B------:R-:W-:Y:S01]  /*1e480*/  MUFU.EX2 R222, R178 ;  /* 0x000000b200de7308 */ /* 0x000fe20000000800 */
[----:B------:R-:W-:Y:S02]  /*1e490*/  FSEL R5, R107, RZ, P0 ;  /* 0x000000ff6b057208 */ /* 0x000fe40000000000 */
[----:B--2---:R-:W-:Y:S01]  /*1e4a0*/  FMNMX.FTZ R4, R180, R6, !PT ;  /* 0x00000006b4047209 */ /* 0x004fe20007810000 */
[--C-:B------:R-:W-:Y:S01]  /*1e4b0*/  FFMA.FTZ R6, R22, c[0x0][0x2d0], -R8.reuse ;  /* 0x0000b40016067a23 */ /* 0x100fe20000010808 */
[----:B------:R-:W-:Y:S02]  /*1e4c0*/  FSETP.NEU.FTZ.AND P0, PT, R106, -INF , PT ;  /* 0xff8000006a00780b */ /* 0x000fe40003f1d000 */
[----:B------:R-:W-:Y:S02]  /*1e4d0*/  FMNMX.FTZ R4, R181, R4, !PT ;  /* 0x00000004b5047209 */ /* 0x000fe40007810000 */
[----:B---3--:R-:W-:Y:S01]  /*1e4e0*/  F2FP.BF16.PACK_AB R170, R240, R242 ;  /* 0x000000f2f0aa723e */ /* 0x008fe200000010ff */
[----:B------:R-:W-:Y:S01]  /*1e4f0*/  MUFU.EX2 R239, R6 ;  /* 0x0000000600ef7308 */ /* 0x000fe20000000800 */
[----:B----4-:R-:W-:Y:S01]  /*1e500*/  FMNMX.FTZ R0, R207, R4, !PT ;  /* 0x00000004cf007209 */ /* 0x010fe20007810000 */
[--C-:B------:R-:W-:Y:S03]  /*1e510*/  FFMA.FTZ R4, R13, c[0x0][0x2d0], -R8.reuse ;  /* 0x0000b4000d047a23 */ /* 0x100fe60000010808 */
[----:B------:R-:W-:Y:S05]  /*1e520*/  FMNMX.FTZ R0, R188, R0, !PT ;  /* 0x00000000bc007209 */ /* 0x000fea0007810000 */
[----:B------:R1:W2:Y:S01]  /*1e530*/  MUFU.EX2 R233, R4 ;  /* 0x0000000400e97308 */ /* 0x0002a20000000800 */
[----:B------:R-:W-:Y:S04]  /*1e540*/  FMNMX.FTZ R0, R187, R0, !PT ;  /* 0x00000000bb007209 */ /* 0x000fe80007810000 */
[----:B------:R-:W-:Y:S05]  /*1e550*/  FMNMX.FTZ R0, R105, R0, !PT ;  /* 0x0000000069007209 */ /* 0x000fea0007810000 */
[----:B------:R-:W3:Y:S01]  /*1e560*/  SHFL.BFLY PT, R2, R0, 0x2, 0x1f ;  /* 0x0c401f0000027f89 */ /* 0x000ee200000e0000 */
        /* <DEDUP_REMOVED lines=42> */
[--C-:B------:R-:W-:Y:S01]  /*1e810*/  FFMA.FTZ R4, R24, c[0x0][0x2d0], -R101.reuse ;  /* 0x0000b40018047a23 */ /* 0x100fe20000010865 */
[----:B------:R1:W-:Y:S01]  /*1e820*/  MUFU.EX2 R227, R102 ;  /* 0x0000006600e37308 */ /* 0x0003e20000000800 */
[C---:B------:R-:W-:Y:S01]  /*1e830*/  FMUL.FTZ R16, R3.reuse, R124 ;  /* 0x0000007c03107220 */ /* 0x040fe20000410000 */
[----:B------:R-:W-:Y:S01]  /*1e840*/  MOV R124, R216 ;  /* 0x000000d8007c7202 */ /* 0x000fe20000000f00 */
[C---:B------:R-:W-:Y:S02]  /*1e850*/  FMUL.FTZ R32, R3.reuse, R140 ;  /* 0x0000008c03207220 */ /* 0x040fe40000410000 */
        /* <DEDUP_REMOVED lines=9> */
[----:B------:R-:W-:Y:S01]  /*1e8f0*/  FMUL.FTZ R53, R3, R53 ;  /* 0x0000003503357220 */ /* 0x000fe20000410000 */
[----:B------:R4:W-:Y:S01]  /*1e900*/  MUFU.EX2 R237, R4 ;  /* 0x0000000400ed7308 */ /* 0x0009e20000000800 */
[C---:B------:R-:W-:Y:S01]  /*1e910*/  FMUL.FTZ R54, R100.reuse, R54 ;  /* 0x0000003664367220 */ /* 0x040fe20000410000 */
[----:B------:R-:W-:Y:S01]  /*1e920*/  LDSM.16.MT88.4 R160, [R166+0x1400] ;  /* 0x00140000a6a0783b */ /* 0x000fe20000004200 */
[C---:B------:R-:W-:Y:S02]  /*1e930*/  FMUL.FTZ R55, R100.reuse, R55 ;  /* 0x0000003764377220 */ /* 0x040fe40000410000 */
[--C-:B-1----:R-:W-:Y:S02]  /*1e940*/  FFMA.FTZ R102, R173, c[0x0][0x2d0], -R172.reuse ;  /* 0x0000b400ad667a23 */ /* 0x102fe400000108ac */
[C---:B------:R-:W-:Y:S02]  /*1e950*/  FMUL.FTZ R64, R3.reuse, R64 ;  /* 0x0000004003407220 */ /* 0x040fe40000410000 */
[C---:B------:R-:W-:Y:S01]  /*1e960*/  FMUL.FTZ R65, R3.reuse, R65 ;  /* 0x0000004103417220 */ /* 0x040fe20000410000 */
        /* <DEDUP_REMOVED lines=8> */
[----:B------:R-:W-:Y:S02]  /*1e9f0*/  FMUL.FTZ R24, R2, R132 ;  /* 0x0000008402187220 */ /* 0x000fe40000410000 */
[C---:B----4-:R-:W-:Y:S01]  /*1ea00*/  FMUL.FTZ R4, R3.reuse, R112 ;  /* 0x0000007003047220 */ /* 0x050fe20000410000 */
[----:B------:R-:W-:Y:S01]  /*1ea10*/  F2FP.BF16.PACK_AB R112, R232, R230 ;  /* 0x000000e6e870723e */ /* 0x000fe200000010ff */
[C---:B------:R-:W-:Y:S02]  /*1ea20*/  FMUL.FTZ R25, R2.reuse, R133 ;  /* 0x0000008502197220 */ /* 0x040fe40000410000 */
[C---:B------:R-:W-:Y:S02]  /*1ea30*/  FMUL.FTZ R29, R2.reuse, R137 ;  /* 0x00000089021d7220 */ /* 0x040fe40000410000 */
[C---:B------:R-:W-:Y:S02]  /*1ea40*/  FMUL.FTZ R40, R2.reuse, R148 ;  /* 0x0000009402287220 */ /* 0x040fe40000410000 */
[C---:B------:R-:W-:Y:S02]  /*1ea50*/  FMUL.FTZ R41, R2.reuse, R149 ;  /* 0x0000009502297220 */ /* 0x040fe40000410000 */
[C---:B------:R-:W-:Y:S02]  /*1ea60*/  FMUL.FTZ R44, R2.reuse, R156 ;  /* 0x0000009c022c7220 */ /* 0x040fe40000410000 */
[----:B------:R-:W-:Y:S02]  /*1ea70*/  FMUL.FTZ R45, R2, R157 ;  /* 0x0000009d022d7220 */ /* 0x000fe40000410000 */
[--C-:B-1----:R-:W-:Y:S02]  /*1ea80*/  FFMA.FTZ R102, R174, c[0x0][0x2d0], -R172.reuse ;  /* 0x0000b400ae667a23 */ /* 0x102fe400000108ac */
[----:B------:R-:W-:Y:S02]  /*1ea90*/  FMUL.FTZ R56, R2, R56 ;  /* 0x0000003802387220 */ /* 0x000fe40000410000 */
[----:B------:R1:W-:Y:S01]  /*1eaa0*/  MUFU.EX2 R218, R102 ;  /* 0x0000006600da7308 */ /* 0x0003e20000000800 */
[--C-:B--2---:R-:W-:Y:S02]  /*1eab0*/  FFMA.FTZ R0, R20, c[0x0][0x2d0], -R101.reuse ;  /* 0x0000b40014007a23 */ /* 0x104fe40000010865 */
[C---:B------:R-:W-:Y:S02]  /*1eac0*/  FMUL.FTZ R57, R2.reuse, R57 ;  /* 0x0000003902397220 */ /* 0x040fe40000410000 */
[C---:B------:R-:W-:Y:S02]  /*1ead0*/  FMUL.FTZ R60, R2.reuse, R60 ;  /* 0x0000003c023c7220 */ /* 0x040fe40000410000 */
[----:B------:R-:W-:Y:S02]  /*1eae0*/  FMUL.FTZ R61, R2, R61 ;  /* 0x0000003d023d7220 */ /* 0x000fe40000410000 */
[C---:B------:R-:W-:Y:S01]  /*1eaf0*/  FMUL.FTZ R68, R3.reuse, R68 ;  /* 0x0000004403447220 */ /* 0x040fe20000410000 */
[----:B------:R2:W3:Y:S01]  /*1eb00*/  MUFU.EX2 R236, R0 ;  /* 0x0000000000ec7308 */ /* 0x0004e20000000800 */
[----:B------:R-:W-:Y:S02]  /*1eb10*/  FMUL.FTZ R69, R3, R69 ;  /* 0x0000004503457220 */ /* 0x000fe40000410000 */
[C---:B------:R-:W-:Y:S02]  /*1eb20*/  FMUL.FTZ R70, R100.reuse, R70 ;  /* 0x0000004664467220 */ /* 0x040fe40000410000 */
[----:B------:R-:W-:Y:S02]  /*1eb30*/  FMUL.FTZ R71, R100, R71 ;  /* 0x0000004764477220 */ /* 0x000fe40000410000 */
[C---:B------:R-:W-:Y:S02]  /*1eb40*/  FMUL.FTZ R72, R2.reuse, R72 ;  /* 0x0000004802487220 */ /* 0x040fe40000410000 */
[C---:B------:R-:W-:Y:S02]  /*1eb50*/  FMUL.FTZ R73, R2.reuse, R73 ;  /* 0x0000004902497220 */ /* 0x040fe40000410000 */
[C---:B------:R-:W-:Y:S02]  /*1eb60*/  FMUL.FTZ R76, R2.reuse, R76 ;  /* 0x0000004c024c7220 */ /* 0x040fe40000410000 */
[----:B------:R-:W-:Y:S02]  /*1eb70*/  FMUL.FTZ R77, R2, R77 ;  /* 0x0000004d024d7220 */ /* 0x000fe40000410000 */
[--C-:B-1----:R-:W-:Y:S02]  /*1eb80*/  FFMA.FTZ R102, R175, c[0x0][0x2d0], -R172.reuse ;  /* 0x0000b400af667a23 */ /* 0x102fe400000108ac */
[C---:B------:R-:W-:Y:S02]  /*1eb90*/  FMUL.FTZ R80, R3.reuse, R80 ;  /* 0x0000005003507220 */ /* 0x040fe40000410000 */
[----:B------:R1:W-:Y:S01]  /*1eba0*/  MUFU.EX2 R219, R102 ;  /* 0x0000006600db7308 */ /* 0x0003e20000000800 */
[----:B------:R-:W-:Y:S02]  /*1ebb0*/  FMUL.FTZ R81, R3, R81 ;  /* 0x0000005103517220 */ /* 0x000fe40000410000 */
[----:B------:R-:W-:Y:S02]  /*1ebc0*/  FMUL.FTZ R82, R100, R82 ;  /* 0x0000005264527220 */ /* 0x000fe40000410000 */
[--C-:B--2---:R-:W-:Y:S01]  /*1ebd0*/  FFMA.FTZ R0, R21, c[0x0][0x2d0], -R101.reuse ;  /* 0x0000b40015007a23 */ /* 0x104fe20000010865 */
[----:B---3--:R-:W-:Y:S01]  /*1ebe0*/  F2FP.BF16.PACK_AB R113, R236, R229 ;  /* 0x000000e5ec71723e */ /* 0x008fe200000010ff */
[----:B------:R-:W2:Y:S01]  /*1ebf0*/  LDSM.16.MT88.4 R20, [R166] ;  /* 0x00000000a614783b */ /* 0x000ea20000004200 */
[C---:B------:R-:W-:Y:S02]  /*1ec00*/  FMUL.FTZ R83, R100.reuse, R83 ;  /* 0x0000005364537220 */ /* 0x040fe40000410000 */
[----:B------:R3:W4:Y:S01]  /*1ec10*/  MUFU.EX2 R238, R0 ;  /* 0x0000000000ee7308 */ /* 0x0007220000000800 */
[C---:B------:R-:W-:Y:S02]  /*1ec20*/  FMUL.FTZ R96, R3.reuse, R96 ;  /* 0x0000006003607220 */ /* 0x040fe40000410000 */
[C---:B------:R-:W-:Y:S02]  /*1ec30*/  FMUL.FTZ R97, R3.reuse, R97 ;  /* 0x0000006103617220 */ /* 0x040fe40000410000 */
[C---:B------:R-:W-:Y:S02]  /*1ec40*/  FMUL.FTZ R98, R100.reuse, R98 ;  /* 0x0000006264627220 */ /* 0x040fe40000410000 */
[C---:B------:R-:W-:Y:S02]  /*1ec50*/  FMUL.FTZ R99, R100.reuse, R99 ;  /* 0x0000006364637220 */ /* 0x040fe40000410000 */
[C---:B------:R-:W-:Y:S02]  /*1ec60*/  FMUL.FTZ R84, R3.reuse, R84 ;  /* 0x0000005403547220 */ /* 0x040fe40000410000 */
[----:B------:R-:W-:Y:S02]  /*1ec70*/  FMUL.FTZ R85, R3, R85 ;  /* 0x0000005503557220 */ /* 0x000fe40000410000 */
[C---:B------:R-:W-:Y:S02]  /*1ec80*/  FMUL.FTZ R86, R100.reuse, R86 ;  /* 0x0000005664567220 */ /* 0x040fe40000410000 */
[----:B-1----:R-:W-:Y:S02]  /*1ec90*/  FFMA.FTZ R102, R177, c[0x0][0x2d0], -R172 ;  /* 0x0000b400b1667a23 */ /* 0x002fe400000108ac */
[----:B------:R-:W-:Y:S02]  /*1eca0*/  FMUL.FTZ R87, R100, R87 ;  /* 0x0000005764577220 */ /* 0x000fe40000410000 */
[----:B------:R1:W-:Y:S01]  /*1ecb0*/  MUFU.EX2 R216, R102 ;  /* 0x0000006600d87308 */ /* 0x0003e20000000800 */
[C---:B------:R-:W-:Y:S02]  /*1ecc0*/  FMUL.FTZ R88, R2.reuse, R88 ;  /* 0x0000005802587220 */ /* 0x040fe40000410000 */
[C---:B------:R-:W-:Y:S01]  /*1ecd0*/  FMUL.FTZ R89, R2.reuse, R89 ;  /* 0x0000005902597220 */ /* 0x040fe20000410000 */
[----:B---3--:R-:W-:Y:S01]  /*1ece0*/  FSEL R0, R103, RZ, P0 ;  /* 0x000000ff67007208 */ /* 0x008fe20000000000 */
[C---:B------:R-:W-:Y:S01]  /*1ecf0*/  FMUL.FTZ R92, R2.reuse, R92 ;  /* 0x0000005c025c7220 */ /* 0x040fe20000410000 */
[----:B----4-:R-:W-:Y:S01]  /*1ed00*/  F2FP.BF16.PACK_AB R115, R237, R238 ;  /* 0x000000eeed73723e */ /* 0x010fe200000010ff */
[----:B------:R-:W-:Y:S02]  /*1ed10*/  FMUL.FTZ R93, R2, R93 ;  /* 0x0000005d025d7220 */ /* 0x000fe40000410000 */
[----:B------:R-:W-:Y:S02]  /*1ed20*/  FADD.FTZ R0, -R0, R104 ;  /* 0x0000006800007221 */ /* 0x000fe40000010100 */
[----:B------:R-:W-:Y:S02]  /*1ed30*/  FFMA.FTZ R104, R28, c[0x0][0x2d0], -R8 ;  /* 0x0000b4001c687a23 */ /* 0x000fe40000010808 */
[----:B------:R-:W-:Y:S02]  /*1ed40*/  FMUL.FTZ R0, R0, c[0x0][0x2d0] ;  /* 0x0000b40000007a20 */ /* 0x000fe40000410000 */
[C---:B------:R-:W-:Y:S01]  /*1ed50*/  FMUL.FTZ R8, R2.reuse, R116 ;  /* 0x0000007402087220 */ /* 0x040fe20000410000 */
[----:B------:R3:W-:Y:S01]  /*1ed60*/  MUFU.EX2 R225, R104 ;  /* 0x0000006800e17308 */ /* 0x0007e20000000800 */
[-C--:B--2---:R-:W-:Y:S01]  /*1ed70*/  HMMA.16816.F32.BF16 R4, R168, R20.reuse, R4 ;  /* 0x00000014a804723c */ /* 0x084fe20000041804 */
[C---:B------:R-:W-:Y:S02]  /*1ed80*/  FMUL.FTZ R28, R2.reuse, R136 ;  /* 0x00000088021c7220 */ /* 0x040fe40000410000 */
[----:B------:R-:W-:Y:S02]  /*1ed90*/  FFMA.FTZ R2, R2, R249, R230 ;  /* 0x000000f902027223 */ /* 0x000fe400000100e6 */
[--C-:B-1----:R-:W-:Y:S04]  /*1eda0*/  FFMA.FTZ R102, R176, c[0x0][0x2d0], -R101.reuse ;  /* 0x0000b400b0667a23 */ /* 0x102fe80000010865 */
[----:B------:R-:W1:Y:S10]  /*1edb0*/  MUFU.EX2 R0, R0 ;  /* 0x0000000000007308 */ /* 0x000e740000000800 */
[----:B------:R2:W-:Y:S01]  /*1edc0*/  MUFU.EX2 R178, R102 ;  /* 0x0000006600b27308 */ /* 0x0005e20000000800 */
[--C-:B---3--:R-:W-:Y:S09]  /*1edd0*/  FFMA.FTZ R104, R207, c[0x0][0x2d0], -R101.reuse ;  /* 0x0000b400cf687a23 */ /* 0x108ff20000010865 */
[----:B------:R-:W-:Y:S01]  /*1ede0*/  MUFU.EX2 R104, R104 ;  /* 0x0000006800687308 */ /* 0x000fe20000000800 */
        /* <DEDUP_REMOVED lines=20> */
[C---:B------:R-:W-:Y:S02]  /*1ef30*/  FMUL.FTZ R62, R0.reuse, R62 ;  /* 0x0000003e003e7220 */ /* 0x040fe40000410000 */
[C---:B------:R-:W-:Y:S02]  /*1ef40*/  FMUL.FTZ R63, R0.reuse, R63 ;  /* 0x0000003f003f7220 */ /* 0x040fe40000410000 */
[C---:B------:R-:W-:Y:S01]  /*1ef50*/  FMUL.FTZ R74, R0.reuse, R74 ;  /* 0x0000004a004a7220 */ /* 0x040fe20000410000 */
        /* <DEDUP_REMOVED lines=8> */
[C---:B------:R-:W-:Y:S01]  /*1efe0*/  FFMA.FTZ R131, R3.reuse, R243, R224 ;  /* 0x000000f303837223 */ /* 0x040fe200000100e0 */
[----:B------:R-:W-:Y:S01]  /*1eff0*/  MOV R224, R124 ;  /* 0x0000007c00e07202 */ /* 0x000fe20000000f00 */
[C---:B------:R-:W-:Y:S01]  /*1f000*/  FMUL.FTZ R36, R3.reuse, R144 ;  /* 0x0000009003247220 */ /* 0x040fe20000410000 */
[----:B------:R-:W-:Y:S02]  /*1f010*/  LDSM.16.MT88.4 R124, [R166+0x800] ;  /* 0x00080000a67c783b */ /* 0x000fe40000004200 */
[-C--:B------:R-:W-:Y:S01]  /*1f020*/  HMMA.16816.F32.BF16 R28, R112, R38.reuse, R28 ;  /* 0x00000026701c723c */ /* 0x080fe2000004181c */
[----:B------:R-:W-:Y:S01]  /*1f030*/  FMUL.FTZ R37, R3, R145 ;  /* 0x0000009103257220 */ /* 0x000fe20000410000 */
[----:B------:R-:W-:Y:S01]  /*1f040*/  ISETP.GT.AND P0, PT, R205, R224, PT ;  /* 0x000000e0cd00720c */ /* 0x000fe20003f04270 */
[--C-:B--2---:R-:W-:Y:S02]  /*1f050*/  FFMA.FTZ R102, R179, c[0x0][0x2d0], -R101.reuse ;  /* 0x0000b400b3667a23 */ /* 0x104fe40000010865 */
[C---:B------:R-:W-:Y:S02]  /*1f060*/  FMUL.FTZ R90, R0.reuse, R90 ;  /* 0x0000005a005a7220 */ /* 0x040fe40000410000 */
[----:B------:R2:W-:Y:S01]  /*1f070*/  MUFU.EX2 R177, R102 ;  /* 0x0000006600b17308 */ /* 0x0005e20000000800 */
[C---:B------:R-:W-:Y:S01]  /*1f080*/  HMMA.16816.F32.BF16 R32, R168.reuse, R38, R32 ;  /* 0x00000026a820723c */ /* 0x040fe20000041820 */
[C---:B------:R-:W-:Y:S03]  /*1f090*/  FMUL.FTZ R91, R0.reuse, R91 ;  /* 0x0000005b005b7220 */ /* 0x040fe60000410000 */
[C---:B------:R-:W-:Y:S02]  /*1f0a0*/  FMUL.FTZ R94, R0.reuse, R94 ;  /* 0x0000005e005e7220 */ /* 0x040fe40000410000 */
[----:B------:R-:W-:Y:S02]  /*1f0b0*/  FMUL.FTZ R95, R0, R95 ;  /* 0x0000005f005f7220 */ /* 0x000fe40000410000 */
[C---:B------:R-:W-:Y:S04]  /*1f0c0*/  FMUL.FTZ R38, R100.reuse, R146 ;  /* 0x0000009264267220 */ /* 0x040fe80000410000 */
[----:B------:R-:W-:Y:S02]  /*1f0d0*/  FMUL.FTZ R39, R100, R147 ;  /* 0x0000009364277220 */ /* 0x000fe40000410000 */
[--C-:B------:R-:W-:Y:S02]  /*1f0e0*/  FFMA.FTZ R130, R190, c[0x0][0x2d0], -R172.reuse ;  /* 0x0000b400be827a23 */ /* 0x100fe400000108ac */
[----:B------:R-:W-:Y:S01]  /*1f0f0*/  MUFU.EX2 R190, R209 ;  /* 0x000000d100be7308 */ /* 0x000fe20000000800 */
[--C-:B------:R-:W-:Y:S02]  /*1f100*/  FFMA.FTZ R129, R189, c[0x0][0x2d0], -R172.reuse ;  /* 0x0000b400bd817a23 */ /* 0x100fe400000108ac */
[-C--:B-1----:R-:W-:Y:S01]  /*1f110*/  HMMA.16816.F32.BF16 R36, R168, R116.reuse, R36 ;  /* 0x00000074a824723c */ /* 0x082fe20000041824 */
[--C-:B------:R-:W-:Y:S02]  /*1f120*/  FFMA.FTZ R128, R206, c[0x0][0x2d0], -R172.reuse ;  /* 0x0000b400ce807a23 */ /* 0x100fe400000108ac */
[----:B------:R-:W-:Y:S02]  /*1f130*/  FFMA.FTZ R172, R191, c[0x0][0x2d0], -R172 ;  /* 0x0000b400bfac7a23 */ /* 0x000fe400000108ac */
[--C-:B--2---:R-:W-:Y:S02]  /*1f140*/  FFMA.FTZ R102, R180, c[0x0][0x2d0], -R101.reuse ;  /* 0x0000b400b4667a23 */ /* 0x104fe40000010865 */
[----:B------:R-:W-:Y:S01]  /*1f150*/  MUFU.EX2 R191, R214 ;  /* 0x000000d600bf7308 */ /* 0x000fe20000000800 */
[C---:B------:R-:W-:Y:S01]  /*1f160*/  HMMA.16816.F32.BF16 R40, R112.reuse, R116, R40 ;  /* 0x000000747028723c */ /* 0x040fe20000041828 */
[----:B------:R-:W-:Y:S03]  /*1f170*/  FFMA.FTZ R3, R187, c[0x0][0x2d0], -R101 ;  /* 0x0000b400bb037a23 */ /* 0x000fe60000010865 */
[----:B------:R-:W-:Y:S04]  /*1f180*/  FFMA.FTZ R0, R0, R250, R229 ;  /* 0x000000fa00007223 */ /* 0x000fe800000100e5 */
[-C--:B------:R-:W-:Y:S01]  /*1f190*/  HMMA.16816.F32.BF16 R44, R112, R118.reuse, R44 ;  /* 0x00000076702c723c */ /* 0x080fe2000004182c */
[----:B------:R1:W-:Y:S07]  /*1f1a0*/  MUFU.EX2 R179, R102 ;  /* 0x0000006600b37308 */ /* 0x0003ee0000000800 */
[C---:B------:R-:W-:Y:S01]  /*1f1b0*/  HMMA.16816.F32.BF16 R48, R168.reuse, R118, R48 ;  /* 0x00000076a830723c */ /* 0x040fe20000041830 */
[----:B------:R-:W2:Y:S02]  /*1f1c0*/  LDSM.16.MT88.4 R116, [R167+0xc00] ;  /* 0x000c0000a774783b */ /* 0x000ea40000004200 */
[----:B------:R-:W-:Y:S10]  /*1f1d0*/  MUFU.EX2 R189, R210 ;  /* 0x000000d200bd7308 */ /* 0x000ff40000000800 */
[----:B------:R-:W-:Y:S01]  /*1f1e0*/  MUFU.EX2 R209, R213 ;  /* 0x000000d500d17308 */ /* 0x000fe20000000800 */
[--C-:B-1----:R-:W-:Y:S09]  /*1f1f0*/  FFMA.FTZ R102, R181, c[0x0][0x2d0], -R101.reuse ;  /* 0x0000b400b5667a23 */ /* 0x102ff20000010865 */
[----:B------:R1:W-:Y:S10]  /*1f200*/  MUFU.EX2 R180, R102 ;  /* 0x0000006600b47308 */ /* 0x0003f40000000800 */
[----:B------:R-:W-:Y:S01]  /*1f210*/  MUFU.EX2 R210, R212 ;  /* 0x000000d400d27308 */ /* 0x000fe20000000800 */
[-C--:B--2---:R-:W-:Y:S09]  /*1f220*/  HMMA.16816.F32.BF16 R52, R168, R116.reuse, R52 ;  /* 0x00000074a834723c */ /* 0x084ff20000041834 */
[----:B------:R-:W-:Y:S03]  /*1f230*/  MUFU.EX2 R206, R208 ;  /* 0x000000d000ce7308 */ /* 0x000fe60000000800 */
[--C-:B-1----:R-:W-:Y:S01]  /*1f240*/  FFMA.FTZ R102, R188, c[0x0][0x2d0], -R101.reuse ;  /* 0x0000b400bc667a23 */ /* 0x102fe20000010865 */
[C---:B------:R-:W-:Y:S01]  /*1f250*/  HMMA.16816.F32.BF16 R56, R112.reuse, R116, R56 ;  /* 0x000000747038723c */ /* 0x040fe20000041838 */
[----:B------:R-:W-:Y:S05]  /*1f260*/  FFMA.FTZ R101, R105, c[0x0][0x2d0], -R101 ;  /* 0x0000b40069657a23 */ /* 0x000fea0000010865 */
[----:B------:R-:W-:Y:S02]  /*1f270*/  MUFU.EX2 R181, R130 ;  /* 0x0000008200b57308 */ /* 0x000fe40000000800 */
[-C--:B------:R-:W-:Y:S08]  /*1f280*/  HMMA.16816.F32.BF16 R60, R112, R118.reuse, R60 ;  /* 0x00000076703c723c */ /* 0x080ff0000004183c */
[----:B------:R-:W1:Y:S01]  /*1f290*/  MUFU.EX2 R182, R129 ;  /* 0x0000008100b67308 */ /* 0x000e620000000800 */
[C---:B------:R-:W-:Y:S01]  /*1f2a0*/  HMMA.16816.F32.BF16 R64, R168.reuse, R118, R64 ;  /* 0x00000076a840723c */ /* 0x040fe20000041840 */
[----:B------:R-:W2:Y:S08]  /*1f2b0*/  LDSM.16.MT88.4 R116, [R166+0x1800] ;  /* 0x00180000a674783b */ /* 0x000eb00000004200 */
[----:B------:R-:W-:Y:S10]  /*1f2c0*/  MUFU.EX2 R183, R128 ;  /* 0x0000008000b77308 */ /* 0x000ff40000000800 */
[----:B------:R1:W3:Y:S10]  /*1f2d0*/  MUFU.EX2 R184, R172 ;  /* 0x000000ac00b87308 */ /* 0x0002f40000000800 */
[----:B------:R-:W4:Y:S10]  /*1f2e0*/  MUFU.EX2 R102, R102 ;  /* 0x0000006600667308 */ /* 0x000f340000000800 */
[----:B------:R5:W-:Y:S01]  /*1f2f0*/  MUFU.EX2 R176, R3 ;  /* 0x0000000300b07308 */ /* 0x000be20000000800 */
[-C--:B--2---:R-:W-:Y:S01]  /*1f300*/  HMMA.16816.F32.BF16 R68, R168, R116.reuse, R68 ;  /* 0x00000074a844723c */ /* 0x084fe20000041844 */
[----:B-1----:R-:W-:Y:S02]  /*1f310*/  F2FP.BF16.PACK_AB R172, R182, R181 ;  /* 0x000000b5b6ac723e */ /* 0x002fe400000010ff */
[----:B---3--:R-:W-:Y:S06]  /*1f320*/  F2FP.BF16.PACK_AB R174, R184, R183 ;  /* 0x000000b7b8ae723e */ /* 0x008fec00000010ff */
[----:B------:R-:W1:Y:S01]  /*1f330*/  MUFU.EX2 R105, R101 ;  /* 0x0000006500697308 */ /* 0x000e620000000800 */
[C---:B------:R-:W-:Y:S02]  /*1f340*/  HMMA.16816.F32.BF16 R72, R112.reuse, R116, R72 ;  /* 0x000000747048723c */ /* 0x040fe40000041848 */
[----:B----4-:R-:W-:Y:S06]  /*1f350*/  F2FP.BF16.PACK_AB R173, R102, R104 ;  /* 0x0000006866ad723e */ /* 0x010fec00000010ff */
[-C--:B------:R-:W-:Y:S01]  /*1f360*/  HMMA.16816.F32.BF16 R76, R112, R118.reuse, R76 ;  /* 0x00000076704c723c */ /* 0x080fe2000004184c */
[----:B-----5:R-:W-:Y:S07]  /*1f370*/  FFMA.FTZ R3, R100, R245, R234 ;  /* 0x000000f564037223 */ /* 0x020fee00000100ea */
[C---:B------:R-:W-:Y:S01]  /*1f380*/  HMMA.16816.F32.BF16 R80, R168.reuse, R118, R80 ;  /* 0x00000076a850723c */ /* 0x040fe20000041850 */
[----:B------:R-:W2:Y:S03]  /*1f390*/  LDSM.16.MT88.4 R116, [R167+0x1800] ;  /* 0x00180000a774783b */ /* 0x000ea60000004200 */
[----:B------:R-:W-:Y:S02]  /*1f3a0*/  FADD.FTZ R100, R233, R3 ;  /* 0x00000003e9647221 */ /* 0x000fe40000010000 */
[----:B------:R-:W-:Y:S01]  /*1f3b0*/  FADD.FTZ R3, R232, R2 ;  /* 0x00000002e8037221 */ /* 0x000fe20000010000 */
[----:B-1----:R-:W-:Y:S01]  /*1f3c0*/  F2FP.BF16.PACK_AB R175, R105, R176 ;  /* 0x000000b069af723e */ /* 0x002fe200000010ff */
        /* <DEDUP_REMOVED lines=10> */
[-C--:B--2---:R-:W-:Y:S08]  /*1f470*/  HMMA.16816.F32.BF16 R84, R168, R116.reuse, R84 ;  /* 0x00000074a854723c */ /* 0x084ff00000041854 */
        /* <DEDUP_REMOVED lines=20> */
[-C--:B-1----:R-:W-:Y:S08]  /*1f5c0*/  HMMA.16816.F32.BF16 R20, R112, R120.reuse, R20 ;  /* 0x000000787014723c */ /* 0x082ff00000041814 */
        /* <DEDUP_REMOVED lines=49> */
[-C--:B--2---:R-:W-:Y:S01]  /*1f8e0*/  HMMA.16816.F32.BF16 R68, R168, R8.reuse, R68 ;  /* 0x00000008a844723c */ /* 0x084fe20000041844 */
[----:B------:R-:W-:Y:S03]  /*1f8f0*/  FADD.FTZ R6, R220, R100 ;  /* 0x00000064dc067221 */ /* 0x000fe60000010000 */
[----:B------:R-:W-:Y:S01]  /*1f900*/  MOV R100, R108 ;  /* 0x0000006c00647202 */ /* 0x000fe20000000f00 */
[----:B------:R-:W-:Y:S02]  /*1f910*/  FADD.FTZ R0, R222, R6 ;  /* 0x00000006de007221 */ /* 0x000fe40000010000 */
[----:B------:R-:W-:Y:S01]  /*1f920*/  FADD.FTZ R6, R226, R2 ;  /* 0x00000002e2067221 */ /* 0x000fe20000010000 */
        /* <DEDUP_REMOVED lines=14> */
[----:B------:R-:W-:Y:S02]  /*1fa10*/  FADD.FTZ R4, R191, R4 ;  /* 0x00000004bf047221 */ /* 0x000fe40000010000 */
[----:B------:R-:W-:Y:S02]  /*1fa20*/  FADD.FTZ R5, R190, R2 ;  /* 0x00000002be057221 */ /* 0x000fe40000010000 */
[C---:B------:R-:W-:Y:S01]  /*1fa30*/  HMMA.16816.F32.BF16 R88, R172.reuse, R12, R88 ;  /* 0x0000000cac58723c */ /* 0x040fe20000041858 */
[----:B------:R-:W-:Y:S03]  /*1fa40*/  FADD.FTZ R2, R104, R3 ;  /* 0x0000000368027221 */ /* 0x000fe60000010000 */
[----:B------:R-:W-:Y:S01]  /*1fa50*/  FADD.FTZ R3, R182, R0 ;  /* 0x00000000b6037221 */ /* 0x000fe20000010000 */
[----:B------:R-:W-:Y:S01]  /*1fa60*/  MOV R104, R103 ;  /* 0x0000006700687202 */ /* 0x000fe20000000f00 */
[----:B------:R-:W-:Y:S02]  /*1fa70*/  FADD.FTZ R0, R209, R4 ;  /* 0x00000004d1007221 */ /* 0x000fe40000010000 */
[-C--:B------:R-:W-:Y:S01]  /*1fa80*/  HMMA.16816.F32.BF16 R92, R172, R14.reuse, R92 ;  /* 0x0000000eac5c723c */ /* 0x080fe2000004185c */
[----:B------:R-:W-:Y:S03]  /*1fa90*/  FADD.FTZ R2, R102, R2 ;  /* 0x0000000266027221 */ /* 0x000fe60000010000 */
[----:B------:R-:W-:Y:S01]  /*1faa0*/  FADD.FTZ R4, R206, R5 ;  /* 0x00000005ce047221 */ /* 0x000fe20000010000 */
[----:B------:R-:W-:Y:S01]  /*1fab0*/  MOV R102, R106 ;  /* 0x0000006a00667202 */ /* 0x000fe20000000f00 */
[----:B------:R-:W-:Y:S02]  /*1fac0*/  FADD.FTZ R3, R183, R3 ;  /* 0x00000003b7037221 */ /* 0x000fe40000010000 */
[----:B------:R-:W-:Y:S01]  /*1fad0*/  FADD.FTZ R243, R210, R0 ;  /* 0x00000000d2f37221 */ /* 0x000fe20000010000 */
[----:B------:R-:W-:Y:S03]  /*1fae0*/  HMMA.16816.F32.BF16 R96, R168, R14, R96 ;  /* 0x0000000ea860723c */ /* 0x000fe60000041860 */
[----:B------:R-:W-:Y:S01]  /*1faf0*/  FADD.FTZ R2, R176, R2 ;  /* 0x00000002b0027221 */ /* 0x000fe20000010000 */
[----:B------:R-:W-:Y:S01]  /*1fb00*/  IADD3 R0, R205, -0x1, RZ ;  /* 0xffffffffcd007810 */ /* 0x000fe20007ffe0ff */
[----:B------:R-:W-:Y:S02]  /*1fb10*/  FADD.FTZ R245, R185, R4 ;  /* 0x00000004b9f57221 */ /* 0x000fe40000010000 */
[----:B------:R-:W-:Y:S01]  /*1fb20*/  FADD.FTZ R249, R184, R3 ;  /* 0x00000003b8f97221 */ /* 0x000fe20000010000 */
[----:B------:R-:W-:Y:S01]  /*1fb30*/  MOV R205, R0 ;  /* 0x0000000000cd7202 */ /* 0x000fe20000000f00 */
[----:B------:R-:W-:Y:S01]  /*1fb40*/  FADD.FTZ R250, R105, R2 ;  /* 0x0000000269fa7221 */ /* 0x000fe20000010000 */
[----:B------:R-:W-:-:S05]  /*1fb50*/  @P0 BRA `(.L_x_880) ;  /* 0xffffbd9000000947 */ /* 0x000fca000383ffff */
.L_x_861:
[----:B------:R-:W-:Y:S02]  /*1fb60*/  MOV R9, 0x1f ;  /* 0x0000001f00097802 */ /* 0x000fe40000000f00 */
[----:B------:R-:W-:Y:S01]  /*1fb70*/  MOV R8, 0xffffffff ;  /* 0xffffffff00087802 */ /* 0x000fe20000000f00 */
[----:B------:R-:W-:Y:S06]  /*1fb80*/  BRA.DIV ~URZ, `(.L_x_881) ;  /* 0x000059a27f007947 */ /* 0x000fec000b800000 */
[----:B------:R1:W2:Y:S02]  /*1fb90*/  SHFL.BFLY PT, R0, R243, 0x2, 0x1f ;  /* 0x0c401f00f3007f89 */ /* 0x0002a400000e0000 */
.L_x_961:
[----:B--2---:R-:W-:Y:S01]  /*1fba0*/  FADD.FTZ R5, R0, R243 ;  /* 0x000000f300057221 */ /* 0x004fe20000010000 */
[----:B------:R-:W-:Y:S05]  /*1fbb0*/  BRA.DIV ~URZ, `(.L_x_882) ;  /* 0x000059c27f007947 */ /* 0x000fea000b800000 */
[----:B------:R-:W2:Y:S04]  /*1fbc0*/  SHFL.BFLY PT, R2, R245, 0x2, 0x1f ;  /* 0x0c401f00f5027f89 */ /* 0x000ea800000e0000 */
[----:B------:R-:W3:Y:S04]  /*1fbd0*/  SHFL.BFLY PT, R0, R249, 0x2, 0x1f ;  /* 0x0c401f00f9007f89 */ /* 0x000ee800000e0000 */
[----:B------:R-:W4:Y:S04]  /*1fbe0*/  SHFL.BFLY PT, R6, R250, 0x2, 0x1f ;  /* 0x0c401f00fa067f89 */ /* 0x000f2800000e0000 */
[----:B------:R-:W5:Y:S01]  /*1fbf0*/  SHFL.BFLY PT, R3, R5, 0x1, 0x1f ;  /* 0x0c201f0005037f89 */ /* 0x000f6200000e0000 */
[----:B--2---:R-:W-:-:S02]  /*1fc00*/  FADD.FTZ R2, R2, R245 ;  /* 0x000000f502027221 */ /* 0x004fc40000010000 */
[----:B---3--:R-:W-:-:S03]  /*1fc10*/  FADD.FTZ R0, R0, R249 ;  /* 0x000000f900007221 */ /* 0x008fc60000010000 */
[----:B------:R-:W2:Y:S01]  /*1fc20*/  SHFL.BFLY PT, R4, R2, 0x1, 0x1f ;  /* 0x0c201f0002047f89 */ /* 0x000ea200000e0000 */
[----:B----4-:R-:W-:-:S03]  /*1fc30*/  FADD.FTZ R6, R6, R250 ;  /* 0x000000fa06067221 */ /* 0x010fc60000010000 */
[----:B------:R-:W3:Y:S01]  /*1fc40*/  SHFL.BFLY PT, R7, R0, 0x1, 0x1f ;  /* 0x0c201f0000077f89 */ /* 0x000ee200000e0000 */
[----:B-----5:R-:W-:-:S03]  /*1fc50*/  FADD.FTZ R5, R5, R3 ;  /* 0x0000000305057221 */ /* 0x020fc60000010000 */
[----:B------:R4:W1:Y:S01]  /*1fc60*/  SHFL.BFLY PT, R8, R6, 0x1, 0x1f ;  /* 0x0c201f0006087f89 */ /* 0x00086200000e0000 */
[----:B--2---:R-:W-:Y:S02]  /*1fc70*/  FADD.FTZ R4, R2, R4 ;  /* 0x0000000402047221 */ /* 0x004fe40000010000 */
[----:B---3--:R-:W-:Y:S02]  /*1fc80*/  FADD.FTZ R7, R0, R7 ;  /* 0x0000000700077221 */ /* 0x008fe40000010000 */
.L_x_962:
[----:B------:R-:W-:Y:S01]  /*1fc90*/  FSETP.NE.FTZ.AND P3, PT, R5, RZ, PT ;  /* 0x000000ff0500720b */ /* 0x000fe20003f75000 */
[----:B------:R-:W-:Y:S01]  /*1fca0*/  CS2R R2, SRZ ;  /* 0x0000000000027805 */ /* 0x000fe2000001ff00 */
[----:B------:R-:W-:Y:S01]  /*1fcb0*/  MOV R0, RZ ;  /* 0x000000ff00007202 */ /* 0x000fe20000000f00 */
[----:B-1--4-:R-:W-:Y:S01]  /*1fcc0*/  FADD.FTZ R6, R8, R6 ;  /* 0x0000000608067221 */ /* 0x012fe20000010000 */
[----:B------:R-:W-:Y:S02]  /*1fcd0*/  FSETP.NE.FTZ.AND P2, PT, R4, RZ, PT ;  /* 0x000000ff0400720b */ /* 0x000fe40003f55000 */
[----:B------:R-:W-:Y:S02]  /*1fce0*/  FSETP.NE.FTZ.AND P1, PT, R7, RZ, PT ;  /* 0x000000ff0700720b */ /* 0x000fe40003f35000 */
[----:B------:R-:W-:-:S02]  /*1fcf0*/  FSETP.NE.FTZ.AND P0, PT, R6, RZ, PT ;  /* 0x000000ff0600720b */ /* 0x000fc40003f15000 */
[----:B------:R-:W-:Y:S02]  /*1fd00*/  MOV R23, 0xff800000 ;  /* 0xff80000000177802 */ /* 0x000fe40000000f00 */
[----:B------:R-:W-:Y:S01]  /*1fd10*/  MOV R22, 0xff800000 ;  /* 0xff80000000167802 */ /* 0x000fe20000000f00 */
[----:B------:R-:W1:Y:S01]  /*1fd20*/  @P3 MUFU.RCP R0, R5 ;  /* 0x0000000500003308 */ /* 0x000e620000001000 */
[----:B------:R-:W-:Y:S02]  /*1fd30*/  MOV R21, 0xff800000 ;  /* 0xff80000000157802 */ /* 0x000fe40000000f00 */
[----:B------:R-:W-:-:S03]  /*1fd40*/  MOV R20, 0xff800000 ;  /* 0xff80000000147802 */ /* 0x000fc60000000f00 */
[----:B------:R-:W-:Y:S02]  /*1fd50*/  @P1 MOV R10, 0x3f317218 ;  /* 0x3f317218000a1802 */ /* 0x000fe40000000f00 */
[----:B------:R-:W-:Y:S08]  /*1fd60*/  @P2 MUFU.RCP R3, R4 ;  /* 0x0000000400032308 */ /* 0x000ff00000001000 */
[----:B------:R-:W2:Y:S01]  /*1fd70*/  @P2 MUFU.LG2 R4, R4 ;  /* 0x0000000400042308 */ /* 0x000ea20000000c00 */
[----:B-1----:R-:W-:-:S02]  /*1fd80*/  FMUL.FTZ R168, R0, R112 ;  /* 0x0000007000a87220 */ /* 0x002fc40000410000 */
[C---:B------:R-:W-:Y:S02]  /*1fd90*/  FMUL.FTZ R169, R0.reuse, R113 ;  /* 0x0000007100a97220 */ /* 0x040fe40000410000 */
[C---:B------:R-:W-:Y:S02]  /*1fda0*/  FMUL.FTZ R170, R0.reuse, R124 ;  /* 0x0000007c00aa7220 */ /* 0x040fe40000410000 */
[C---:B------:R-:W-:Y:S01]  /*1fdb0*/  FMUL.FTZ R171, R0.reuse, R125 ;  /* 0x0000007d00ab7220 */ /* 0x040fe20000410000 */
[----:B------:R-:W1:Y:S01]  /*1fdc0*/  @P1 MUFU.RCP R2, R7 ;  /* 0x0000000700021308 */ /* 0x000e620000001000 */
[C---:B------:R-:W-:Y:S02]  /*1fdd0*/  FMUL.FTZ R172, R0.reuse, R128 ;  /* 0x0000008000ac7220 */ /* 0x040fe40000410000 */
[C---:B------:R-:W-:Y:S02]  /*1fde0*/  FMUL.FTZ R173, R0.reuse, R129 ;  /* 0x0000008100ad7220 */ /* 0x040fe40000410000 */
[----:B------:R-:W-:-:S02]  /*1fdf0*/  FMUL.FTZ R174, R0, R140 ;  /* 0x0000008c00ae7220 */ /* 0x000fc40000410000 */
[C---:B------:R-:W-:Y:S01]  /*1fe00*/  FMUL.FTZ R175, R0.reuse, R141 ;  /* 0x0000008d00af7220 */ /* 0x040fe20000410000 */
[----:B------:R-:W-:Y:S01]  /*1fe10*/  @P3 MUFU.LG2 R5, R5 ;  /* 0x0000000500053308 */ /* 0x000fe20000000c00 */
        /* <DEDUP_REMOVED lines=17> */
[----:B--2---:R-:W-:-:S02]  /*1ff30*/  @P2 FMUL.FTZ R8, R4, 0.69314718246459960938 ;  /* 0x3f31721804082820 */ /* 0x004fc40000410000 */
[C---:B------:R-:W-:Y:S02]  /*1ff40*/  FMUL.FTZ R144, R3.reuse, R126 ;  /* 0x0000007e03907220 */ /* 0x040fe40000410000 */
[C---:B------:R-:W-:Y:S02]  /*1ff50*/  FMUL.FTZ R145, R3.reuse, R127 ;  /* 0x0000007f03917220 */ /* 0x040fe40000410000 */
[C---:B------:R-:W-:Y:S02]  /*1ff60*/  FMUL.FTZ R126, R3.reuse, R54 ;  /* 0x00000036037e7220 */ /* 0x040fe40000410000 */
[C---:B------:R-:W-:Y:S02]  /*1ff70*/  FMUL.FTZ R127, R3.reuse, R55 ;  /* 0x00000037037f7220 */ /* 0x040fe40000410000 */
[C---:B------:R-:W-:Y:S02]  /*1ff80*/  FMUL.FTZ R140, R3.reuse, R114 ;  /* 0x00000072038c7220 */ /* 0x040fe40000410000 */
[----:B------:R-:W-:-:S02]  /*1ff90*/  FMUL.FTZ R141, R3, R115 ;  /* 0x00000073038d7220 */ /* 0x000fc40000410000 */
[C---:B-1----:R-:W-:Y:S01]  /*1ffa0*/  FMUL.FTZ R54, R2.reuse, R56 ;  /* 0x0000003802367220 */ /* 0x042fe20000410000 */
[----:B---3--:R-:W-:Y:S01]  /*1ffb0*/  @P2 MOV R7, 0x3f317218 ;  /* 0x3f31721800072802 */ /* 0x008fe20000000f00 */
[----:B------:R-:W-:Y:S02]  /*1ffc0*/  FMUL.FTZ R55, R2, R57 ;  /* 0x0000003902377220 */ /* 0x000fe40000410000 */
[----:B------:R-:W-:Y:S02]  /*1ffd0*/  FMUL.FTZ R112, R3, R142 ;  /* 0x0000008e03707220 */ /* 0x000fe40000410000 */
        /* <DEDUP_REMOVED lines=8> */
[----:B------:R-:W-:Y:S02]  /*20060*/  FMUL.FTZ R129, R3, R67 ;  /* 0x0000004303817220 */ /* 0x000fe40000410000 */
        /* <DEDUP_REMOVED lines=72> */
.L_x_750:
        /* <DEDUP_REMOVED lines=19> */
.L_x_884:
[----:B--2---:R-:W-:Y:S05]  /*20620*/  BSYNC B0 ;  /* 0x0000000000007941 */ /* 0x004fea0003800000 */
.L_x_883:
        /* <DEDUP_REMOVED lines=115> */
[----:B------:R-:W-:Y:S02]  /*20d60*/  STS [R11+0x5000], R3 ;  /* 0x005000030b007388 */ /* 0x000fe40000000800 */
        /* <DEDUP_REMOVED lines=9> */
[----:B-----5:R1:W2:Y:S04]  /*20e00*/  LDG.E R10, [R4.64] ;  /* 0x00000006040a7981 */ /* 0x0202a8000c1e1900 */
[----:B-1----:R-:W2:Y:S02]  /*20e10*/  LDG.E R4, [R4.64+0x4] ;  /* 0x0000040604047981 */ /* 0x002ea4000c1e1900 */
[----:B--2---:R-:W-:Y:S02]  /*20e20*/  IADD3 R10, -R10, R4, RZ ;  /* 0x000000040a0a7210 */ /* 0x004fe40007ffe1ff */
.L_x_887:
[----:B--2---:R-:W2:Y:S04]  /*20e30*/  LDL R3, [R1+0x44] ;  /* 0x0000440001037983 */ /* 0x004ea80000100800 */
[----:B------:R-:W2:Y:S04]  /*20e40*/  LDL R78, [R1+0x20] ;  /* 0x00002000014e7983 */ /* 0x000ea80000100800 */
[----:B------:R-:W3:Y:S04]  /*20e50*/  LDL R24, [R1+0x48] ;  /* 0x0000480001187983 */ /* 0x000ee80000100800 */
[----:B------:R-:W4:Y:S04]  /*20e60*/  LDL R13, [R1+0x30] ;  /* 0x00003000010d7983 */ /* 0x000f280000100800 */
[----:B------:R-:W4:Y:S01]  /*20e70*/  LDL R25, [R1+0xa8] ;  /* 0x0000a80001197983 */ /* 0x000f220000100800 */
[----:B------:R-:W-:Y:S01]  /*20e80*/  IMAD.MOV.U32 R11, RZ, RZ, 0x368 ;  /* 0x00000368ff0b7424 */ /* 0x000fe200078e00ff */
[----:B------:R-:W-:-:S04]  /*20e90*/  ISETP.GT.AND P2, PT, R0, 0x1, PT ;  /* 0x000000010000780c */ /* 0x000fc80003f44270 */
[----:B------:R-:W-:-:S04]  /*20ea0*/  SEL R11, R11, 0x328, P2 ;  /* 0x000003280b0b7807 */ /* 0x000fc80001000000 */
[----:B------:R-:W1:Y:S08]  /*20eb0*/  LDC.64 R6, c[0x0][R11+0x170] ;  /* 0x00005c000b067b82 */ /* 0x000e700000000a00 */
[----:B------:R-:W3:Y:S08]  /*20ec0*/  LDC.64 R14, c[0x0][R11+0x168] ;  /* 0x00005a000b0e7b82 */ /* 0x000ef00000000a00 */
[----:B------:R1:W2:Y:S08]  /*20ed0*/  LDC.64 R18, c[0x0][R11+0x178] ;  /* 0x00005e000b127b82 */ /* 0x0002b00000000a00 */
[----:B------:R1:W2:Y:S01]  /*20ee0*/  LDC.64 R16, c[0x0][R11+0x160] ;  /* 0x000058000b107b82 */ /* 0x0002a20000000a00 */
[----:B------:R-:W-:Y:S01]  /*20ef0*/  ISETP.NE.U32.AND P0, PT, RZ, c[0x0][0x500], PT ;  /* 0x00014000ff007a0c */ /* 0x000fe20003f05070 */
[----:B------:R-:W-:-:S03]  /*20f00*/  IMAD.MOV.U32 R0, RZ, RZ, c[0x0][0x4e8] ;  /* 0x00013a00ff007624 */ /* 0x000fc600078e00ff */
[----:B------:R-:W-:Y:S02]  /*20f10*/  ISETP.NE.AND.EX P0, PT, RZ, c[0x0][0x504], PT, P0 ;  /* 0x00014100ff007a0c */ /* 0x000fe40003f05300 */
[----:B------:R-:W-:Y:S02]  /*20f20*/  ISETP.NE.AND P5, PT, R0, 0x1, PT ;  /* 0x000000010000780c */ /* 0x000fe40003fa5270 */
[----:B------:R-:W-:Y:S02]  /*20f30*/  SHF.R.S32.HI R4, RZ, 0x1f, R8 ;  /* 0x0000001fff047819 */ /* 0x000fe40000011408 */
[----:B------:R-:W-:Y:S02]  /*20f40*/  SEL R0, R8, RZ, !P0 ;  /* 0x000000ff08007207 */ /* 0x000fe40004000000 */
[----:B------:R-:W-:Y:S01]  /*20f50*/  SEL R5, R4, RZ, !P0 ;  /* 0x000000ff04057207 */ /* 0x000fe20004000000 */
[----:B------:R-:W2:Y:S02]  /*20f60*/  S2R R26, SR_TID.X ;  /* 0x00000000001a7919 */ /* 0x000ea40000002100 */
[----:B-1----:R-:W-:-:S04]  /*20f70*/  IMAD R4, R7, R0, RZ ;  /* 0x0000000007047224 */ /* 0x002fc800078e02ff */
[C---:B------:R-:W-:Y:S02]  /*20f80*/  IMAD R12, R6.reuse, R5, R4 ;  /* 0x00000005060c7224 */ /* 0x040fe400078e0204 */
[----:B------:R-:W-:-:S04]  /*20f90*/  IMAD.WIDE.U32 R6, R6, R0, RZ ;  /* 0x0000000006067225 */ /* 0x000fc800078e00ff */
[----:B------:R-:W-:Y:S01]  /*20fa0*/  IMAD.IADD R12, R7, 0x1, R12 ;  /* 0x00000001070c7824 */ /* 0x000fe200078e020c */
[----:B------:R-:W-:-:S04]  /*20fb0*/  LOP3.LUT R203, R203, 0xfffffffd, RZ, 0xc0, !PT ;  /* 0xfffffffdcbcb7812 */ /* 0x000fc800078ec0ff */
[----:B------:R-:W-:Y:S01]  /*20fc0*/  LOP3.LUT R203, R203, 0xfffffffe, RZ, 0xc0, !PT ;  /* 0xfffffffecbcb7812 */ /* 0x000fe200078ec0ff */
[----:B--2---:R-:W-:-:S04]  /*20fd0*/  IMAD.IADD R3, R3, 0x1, R78 ;  /* 0x0000000103037824 */ /* 0x004fc800078e024e */
[----:B------:R-:W-:-:S04]  /*20fe0*/  @P5 IMAD.HI.U32 R5, R3, c[0x0][0x4ec], RZ ;  /* 0x00013b0003055a27 */ /* 0x000fc800078e00ff */
[----:B---3--:R-:W-:-:S04]  /*20ff0*/  IMAD.WIDE.U32 R8, R14, R24, RZ ;  /* 0x000000180e087225 */ /* 0x008fc800078e00ff */
[----:B------:R-:W-:Y:S01]  /*21000*/  IMAD.MOV.U32 R4, RZ, RZ, R3 ;  /* 0x000000ffff047224 */ /* 0x000fe200078e0003 */
[----:B------:R-:W-:Y:S01]  /*21010*/  @P5 SHF.R.U32.HI R4, RZ, c[0x0][0x4f0], R5 ;  /* 0x00013c00ff045a19 */ /* 0x000fe20000011605 */
[----:B------:R-:W-:Y:S01]  /*21020*/  IMAD R11, R15, R24, RZ ;  /* 0x000000180f0b7224 */ /* 0x000fe200078e02ff */
[----:B----4-:R-:W-:Y:S02]  /*21030*/  SEL R5, R13, RZ, P2 ;  /* 0x000000ff0d057207 */ /* 0x010fe40001000000 */
        /* <DEDUP_REMOVED lines=35> */
[----:B------:R-:W4:Y:S04]  /*21270*/  SHFL.IDX PT, R8, R6, 0x2, 0x1c1f ;  /* 0x005c1f0006087f89 */ /* 0x000f2800000e0000 */
[----:B------:R-:W1:Y:S01]  /*21280*/  SHFL.IDX PT, R6, R6, 0x3, 0x1c1f ;  /* 0x007c1f0006067f89 */ /* 0x000e6200000e0000 */
[----:B---3--:R-:W-:-:S05]  /*21290*/  IMAD.IADD R5, R25, 0x1, R78 ;  /* 0x0000000119057824 */ /* 0x008fca00078e024e */
[C---:B------:R-:W-:Y:S02]  /*212a0*/  IADD3 R17, R5.reuse, 0x8, RZ ;  /* 0x0000000805117810 */ /* 0x040fe40007ffe0ff */
[CC--:B------:R-:W-:Y:S02]  /*212b0*/  ISETP.GE.OR P4, PT, R5.reuse, R4.reuse, P0 ;  /* 0x000000040500720c */ /* 0x0c0fe40000786670 */
[----:B------:R-:W-:Y:S02]  /*212c0*/  IADD3 R16, R5, 0x40, RZ ;  /* 0x0000004005107810 */ /* 0x000fe40007ffe0ff */
[-C--:B------:R-:W-:Y:S02]  /*212d0*/  ISETP.GE.OR P3, PT, R17, R4.reuse, P0 ;  /* 0x000000041100720c */ /* 0x080fe40000766670 */
[----:B------:R-:W-:Y:S02]  /*212e0*/  ISETP.GE.OR P1, PT, R16, R4, P0 ;  /* 0x000000041000720c */ /* 0x000fe40000726670 */
[----:B------:R-:W-:-:S05]  /*212f0*/  IADD3 R15, R5, 0x48, RZ ;  /* 0x00000048050f7810 */ /* 0x000fca0007ffe0ff */
[----:B-1----:R1:W-:Y:S04]  /*21300*/  @!P4 ST.E [R12.64], R21 ;  /* 0x000000150c00c985 */ /* 0x0023e8000c101906 */
        /* <DEDUP_REMOVED lines=67> */
.L_x_963:
[----:B------:R-:W-:Y:S05]  /*21740*/  BRA.DIV ~URZ, `(.L_x_890) ;  /* 0x000040e27f007947 */ /* 0x000fea000b800000 */
[----:B------:R3:W4:Y:S02]  /*21750*/  SHFL.IDX PT, R0, R13, RZ, 0x1c1f ;  /* 0x001c1fff0d007589 */ /* 0x00072400000e0000 */
.L_x_964:
        /* <DEDUP_REMOVED lines=20> */
.L_x_892:
[----:B------:R-:W-:Y:S05]  /*218a0*/  BSYNC B0 ;  /* 0x0000000000007941 */ /* 0x000fea0003800000 */
.L_x_891:
[----:B------:R-:W-:Y:S05]  /*218b0*/  BRA.DIV ~URZ, `(.L_x_893) ;  /* 0x00003fd27f007947 */ /* 0x000fea000b800000 */
[----:B--2---:R2:W1:Y:S04]  /*218c0*/  SHFL.IDX PT, R10, R12, 0x1, 0x1c1f ;  /* 0x003c1f000c0a7f89 */ /* 0x00446800000e0000 */
[----:B----4-:R2:W4:Y:S02]  /*218d0*/  SHFL.IDX PT, R0, R13, 0x1, 0x1c1f ;  /* 0x003c1f000d007f89 */ /* 0x01052400000e0000 */
.L_x_965:
        /* <DEDUP_REMOVED lines=21> */
.L_x_895:
[----:B------:R-:W-:Y:S05]  /*21a30*/  BSYNC B0 ;  /* 0x0000000000007941 */ /* 0x000fea0003800000 */
.L_x_894:
[----:B------:R-:W-:Y:S05]  /*21a40*/  BRA.DIV ~URZ, `(.L_x_896) ;  /* 0x00003f027f007947 */ /* 0x000fea000b800000 */
[----:B-1----:R1:W2:Y:S02]  /*21a50*/  SHFL.IDX PT, R10, R12, 0x2, 0x1c1f ;  /* 0x005c1f000c0a7f89 */ /* 0x0022a400000e0000 */
.L_x_966:
[----:B------:R-:W-:Y:S05]  /*21a60*/  BRA.DIV ~URZ, `(.L_x_897) ;  /* 0x00003f527f007947 */ /* 0x000fea000b800000 */
[----:B----4-:R4:W1:Y:S02]  /*21a70*/  SHFL.IDX PT, R0, R13, 0x2, 0x1c1f ;  /* 0x005c1f000d007f89 */ /* 0x01086400000e0000 */
.L_x_967:
        /* <DEDUP_REMOVED lines=21> */
.L_x_899:
[----:B------:R-:W-:Y:S05]  /*21bd0*/  BSYNC B0 ;  /* 0x0000000000007941 */ /* 0x000fea0003800000 */
.L_x_898:
[----:B------:R-:W-:Y:S05]  /*21be0*/  BRA.DIV ~URZ, `(.L_x_900) ;  /* 0x00003e327f007947 */ /* 0x000fea000b800000 */
[----:B-1----:R1:W3:Y:S04]  /*21bf0*/  SHFL.IDX PT, R6, R12, 0x3, 0x1c1f ;  /* 0x007c1f000c067f89 */ /* 0x0022e800000e0000 */
[----:B------:R1:W4:Y:S02]  /*21c00*/  SHFL.IDX PT, R0, R13, 0x3, 0x1c1f ;  /* 0x007c1f000d007f89 */ /* 0x00032400000e0000 */
.L_x_968:
        /* <DEDUP_REMOVED lines=22> */
.L_x_888:
[----:B-1----:R-:W2:Y:S04]  /*21d70*/  LDL.LU R6, [R1+0x48] ;  /* 0x0000480001067983 */ /* 0x002ea80000300800 */
        /* <DEDUP_REMOVED lines=33> */
.L_x_969:
[----:B------:R-:W-:Y:S05]  /*21f90*/  BRA.DIV ~URZ, `(.L_x_903) ;  /* 0x00003bb27f007947 */ /* 0x000fea000b800000 */
[----:B------:R3:W4:Y:S02]  /*21fa0*/  SHFL.IDX PT, R0, R24, RZ, 0x1c1f ;  /* 0x001c1fff18007589 */ /* 0x00072400000e0000 */
.L_x_970:
[----:B------:R-:W5:Y:S01]  /*21fb0*/  LDL R5, [R1] ;  /* 0x0000000001057983 */ /* 0x000f620000100800 */
        /* <DEDUP_REMOVED lines=10> */
[----:B------:R-:W-:Y:S02]  /*22060*/  IADD3 R6, R5, 0x50, RZ ;  /* 0x0000005005067810 */ /* 0x000fe40007ffe0ff */
[----:B------:R-:W-:-:S02]  /*22070*/  SHF.R.S32.HI R26, RZ, 0x1f, R5 ;  /* 0x0000001fff1a7819 */ /* 0x000fc40000011405 */
        /* <DEDUP_REMOVED lines=9> */
[----:B------:R-:W-:Y:S01]  /*22110*/  SHF.R.S32.HI R34, RZ, 0x1f, R6 ;  /* 0x0000001fff227819 */ /* 0x000fe20000011406 */
[----:B------:R-:W-:Y:S05]  /*22120*/  @P0 BRA `(.L_x_905) ;  /* 0x0000032000000947 */ /* 0x000fea0003800000 */
[----:B------:R-:W-:Y:S01]  /*22130*/  ISETP.GE.AND P1, PT, R5, c[0x0][0x3c8], PT ;  /* 0x0000f20005007a0c */ /* 0x000fe20003f26270 */
[----:B------:R-:W5:Y:S01]  /*22140*/  LDL R20, [R1+0x7c] ;  /* 0x00007c0001147983 */ /* 0x000f620000100800 */
[----:B------:R-:W-:Y:S02]  /*22150*/  ISETP.GE.AND P2, PT, R15, c[0x0][0x3c8], PT ;  /* 0x0000f2000f007a0c */ /* 0x000fe40003f46270 */
[----:B------:R-:W-:-:S09]  /*22160*/  ISETP.GE.AND P4, PT, R14, c[0x0][0x3c8], PT ;  /* 0x0000f2000e007a0c */ /* 0x000fd20003f86270 */
[----:B----4-:R-:W-:-:S04]  /*22170*/  @!P1 LEA R2, P0, R5, R0, 0x2 ;  /* 0x0000000005029211 */ /* 0x010fc800078010ff */
[----:B--2---:R-:W-:Y:S02]  /*22180*/  @!P1 LEA.HI.X R3, R5, R4, R26, 0x2, P0 ;  /* 0x0000000405039211 */ /* 0x004fe400000f141a */
[----:B------:R-:W2:Y:S01]  /*22190*/  LDL R5, [R1+0x54] ;  /* 0x0000540001057983 */ /* 0x000ea20000100800 */
[----:B------:R-:W-:Y:S02]  /*221a0*/  @!P2 LEA R16, P0, R15, R0, 0x2 ;  /* 0x000000000f10a211 */ /* 0x000fe400078010ff */
[----:B------:R-:W-:Y:S01]  /*221b0*/  ISETP.GE.AND P3, PT, R13, c[0x0][0x3c8], PT ;  /* 0x0000f2000d007a0c */ /* 0x000fe20003f66270 */
[----:B------:R4:W-:Y:S01]  /*221c0*/  @!P1 ST.E.64 [R2.64], R168 ;  /* 0x000000a802009985 */ /* 0x0009e2000c101b06 */
[----:B------:R-:W-:Y:S02]  /*221d0*/  @!P2 LEA.HI.X R17, R15, R4, R23, 0x2, P0 ;  /* 0x000000040f11a211 */ /* 0x000fe400000f1417 */
[----:B------:R-:W-:-:S03]  /*221e0*/  ISETP.GE.AND P1, PT, R12, c[0x0][0x3c8], PT ;  /* 0x0000f2000c007a0c */ /* 0x000fc60003f26270 */
[----:B------:R1:W-:Y:S01]  /*221f0*/  @!P2 ST.E.64 [R16.64], R170 ;  /* 0x000000aa1000a985 */ /* 0x0003e2000c101b06 */
[----:B------:R-:W-:Y:S02]  /*22200*/  ISETP.GE.AND P2, PT, R10, c[0x0][0x3c8], PT ;  /* 0x0000f2000a007a0c */ /* 0x000fe40003f46270 */
[----:B----4-:R-:W-:-:S04]  /*22210*/  @!P4 LEA R2, P0, R14, R0, 0x2 ;  /* 0x000000000e02c211 */ /* 0x010fc800078010ff */
[----:B------:R-:W-:Y:S02]  /*22220*/  @!P4 LEA.HI.X R3, R14, R4, R25, 0x2, P0 ;  /* 0x000000040e03c211 */ /* 0x000fe400000f1419 */
[----:B-1----:R-:W-:-:S03]  /*22230*/  @!P3 LEA R16, P0, R13, R0, 0x2 ;  /* 0x000000000d10b211 */ /* 0x002fc600078010ff */
[----:B------:R1:W-:Y:S01]  /*22240*/  @!P4 ST.E.64 [R2.64], R172 ;  /* 0x000000ac0200c985 */ /* 0x0003e2000c101b06 */
[----:B------:R-:W-:Y:S02]  /*22250*/  ISETP.GE.AND P4, PT, R11, c[0x0][0x3c8], PT ;  /* 0x0000f2000b007a0c */ /* 0x000fe40003f86270 */
[----:B------:R-:W-:-:S05]  /*22260*/  @!P3 LEA.HI.X R17, R13, R4, R28, 0x2, P0 ;  /* 0x000000040d11b211 */ /* 0x000fca00000f141c */
[----:B------:R4:W-:Y:S01]  /*22270*/  @!P3 ST.E.64 [R16.64], R174 ;  /* 0x000000ae1000b985 */ /* 0x0009e2000c101b06 */
[----:B-1----:R-:W-:-:S04]  /*22280*/  @!P1 LEA R2, P0, R12, R0, 0x2 ;  /* 0x000000000c029211 */ /* 0x002fc800078010ff */
[----:B------:R-:W-:Y:S02]  /*22290*/  @!P1 LEA.HI.X R3, R12, R4, R27, 0x2, P0 ;  /* 0x000000040c039211 */ /* 0x000fe400000f141b */
[----:B----4-:R-:W-:-:S03]  /*222a0*/  @!P4 LEA R16, P0, R11, R0, 0x2 ;  /* 0x000000000b10c211 */ /* 0x010fc600078010ff */
        /* <DEDUP_REMOVED lines=8> */
[----:B----4-:R-:W-:-:S03]  /*22330*/  @!P1 LEA R16, P0, R9, R0, 0x2 ;  /* 0x0000000009109211 */ /* 0x010fc600078010ff */
[----:B------:R1:W-:Y:S01]  /*22340*/  @!P2 ST.E.64 [R2.64], R178 ;  /* 0x000000b20200a985 */ /* 0x0003e2000c101b06 */
[----:B------:R-:W-:Y:S02]  /*22350*/  ISETP.GE.AND P2, PT, R6, c[0x0][0x3c8], PT ;  /* 0x0000f20006007a0c */ /* 0x000fe40003f46270 */
[----:B------:R-:W-:-:S05]  /*22360*/  @!P1 LEA.HI.X R17, R9, R4, R30, 0x2, P0 ;  /* 0x0000000409119211 */ /* 0x000fca00000f141e */
[----:B------:R4:W-:Y:S01]  /*22370*/  @!P1 ST.E.64 [R16.64], R180 ;  /* 0x000000b410009985 */ /* 0x0009e2000c101b06 */
[----:B-1----:R-:W-:-:S04]  /*22380*/  @!P4 LEA R2, P0, R8, R0, 0x2 ;  /* 0x000000000802c211 */ /* 0x002fc800078010ff */
[----:B------:R-:W-:Y:S02]  /*22390*/  @!P4 LEA.HI.X R3, R8, R4, R32, 0x2, P0 ;  /* 0x000000040803c211 */ /* 0x000fe400000f1420 */
[----:B------:R-:W-:-:S04]  /*223a0*/  @!P3 LEA R18, P0, R7, R0, 0x2 ;  /* 0x000000000712b211 */ /* 0x000fc800078010ff */
[----:B------:R-:W-:Y:S02]  /*223b0*/  @!P3 LEA.HI.X R19, R7, R4, R33, 0x2, P0 ;  /* 0x000000040713b211 */ /* 0x000fe400000f1421 */
[C---:B----4-:R-:W-:Y:S01]  /*223c0*/  @!P2 LEA R16, P0, R6.reuse, R0, 0x2 ;  /* 0x000000000610a211 */ /* 0x050fe200078010ff */
[----:B------:R1:W-:Y:S03]  /*223d0*/  @!P4 ST.E.64 [R2.64], R100 ;  /* 0x000000640200c985 */ /* 0x0003e6000c101b06 */
[----:B------:R-:W-:Y:S01]  /*223e0*/  @!P2 LEA.HI.X R17, R6, R4, R34, 0x2, P0 ;  /* 0x000000040611a211 */ /* 0x000fe200000f1422 */
[----:B------:R4:W-:Y:S04]  /*223f0*/  @!P3 ST.E.64 [R18.64], R184 ;  /* 0x000000b81200b985 */ /* 0x0009e8000c101b06 */
[----:B------:R4:W-:Y:S01]  /*22400*/  @!P2 ST.E.64 [R16.64], R182 ;  /* 0x000000b61000a985 */ /* 0x0009e2000c101b06 */
[----:B--2---:R-:W-:-:S13]  /*22410*/  ISETP.GE.AND P1, PT, R5, c[0x0][0x3c8], PT ;  /* 0x0000f20005007a0c */ /* 0x004fda0003f26270 */
[----:B-1----:R-:W-:-:S04]  /*22420*/  @!P1 LEA R2, P0, R5, R0, 0x2 ;  /* 0x0000000005029211 */ /* 0x002fc800078010ff */
[----:B-----5:R-:W-:-:S05]  /*22430*/  @!P1 LEA.HI.X R3, R5, R4, R20, 0x2, P0 ;  /* 0x0000000405039211 */ /* 0x020fca00000f1414 */
[----:B------:R4:W-:Y:S04]  /*22440*/  @!P1 ST.E.64 [R2.64], R96 ;  /* 0x0000006002009985 */ /* 0x0009e8000c101b06 */
.L_x_905:
[----:B------:R-:W-:Y:S05]  /*22450*/  BSYNC B0 ;  /* 0x0000000000007941 */ /* 0x000fea0003800000 */
.L_x_904:
[----:B------:R-:W-:Y:S05]  /*22460*/  BRA.DIV ~URZ, `(.L_x_906) ;  /* 0x000037427f007947 */ /* 0x000fea000b800000 */
[----:B--2---:R2:W1:Y:S04]  /*22470*/  SHFL.IDX PT, R4, R22, 0x1, 0x1c1f ;  /* 0x003c1f0016047f89 */ /* 0x00446800000e0000 */
[----:B----4-:R2:W4:Y:S02]  /*22480*/  SHFL.IDX PT, R0, R24, 0x1, 0x1c1f ;  /* 0x003c1f0018007f89 */ /* 0x01052400000e0000 */
.L_x_971:
[----:B------:R-:W-:Y:S01]  /*22490*/  BSSY B0, `(.L_x_907) ;  /* 0x0000035000007945 */ /* 0x000fe20003800000 */
[----:B------:R-:W-:Y:S05]  /*224a0*/  @P6 BRA `(.L_x_908) ;  /* 0x0000033000006947 */ /* 0x000fea0003800000 */
[----:B------:R-:W5:Y:S01]  /*224b0*/  LDL R5, [R1] ;  /* 0x0000000001057983 */ /* 0x000f620000100800 */
[----:B------:R-:W-:Y:S02]  /*224c0*/  ISETP.GE.AND P0, PT, R15, c[0x0][0x3c8], PT ;  /* 0x0000f2000f007a0c */ /* 0x000fe40003f06270 */
[----:B------:R-:W-:Y:S01]  /*224d0*/  ISETP.GE.AND P3, PT, R14, c[0x0][0x3c8], PT ;  /* 0x0000f2000e007a0c */ /* 0x000fe20003f66270 */
[----:B--2---:R-:W2:Y:S01]  /*224e0*/  LDL R35, [R1+0x7c] ;  /* 0x00007c0001237983 */ /* 0x004ea20000100800 */
[----:B------:R-:W-:-:S02]  /*224f0*/  ISETP.GE.AND P5, PT, R13, c[0x0][0x3c8], PT ;  /* 0x0000f2000d007a0c */ /* 0x000fc40003fa6270 */
[----:B-----5:R-:W-:-:S13]  /*22500*/  ISETP.GE.AND P1, PT, R5, c[0x0][0x3c8], PT ;  /* 0x0000f20005007a0c */ /* 0x020fda0003f26270 */
[----:B----4-:R-:W-:-:S04]  /*22510*/  @!P1 LEA R2, P2, R5, R0, 0x2 ;  /* 0x0000000005029211 */ /* 0x010fc800078410ff */
[----:B-1----:R-:W-:Y:S02]  /*22520*/  @!P1 LEA.HI.X R3, R5, R4, R26, 0x2, P2 ;  /* 0x0000000405039211 */ /* 0x002fe400010f141a */
[----:B------:R-:W4:Y:S01]  /*22530*/  LDL R5, [R1+0x54] ;  /* 0x0000540001057983 */ /* 0x000f220000100800 */
[----:B------:R-:W-:-:S04]  /*22540*/  @!P0 LEA R16, P2, R15, R0, 0x2 ;  /* 0x000000000f108211 */ /* 0x000fc800078410ff */
[----:B------:R-:W-:Y:S02]  /*22550*/  @!P0 LEA.HI.X R17, R15, R4, R23, 0x2, P2 ;  /* 0x000000040f118211 */ /* 0x000fe400010f1417 */
[----:B------:R-:W-:Y:S01]  /*22560*/  ISETP.GE.AND P2, PT, R12, c[0x0][0x3c8], PT ;  /* 0x0000f2000c007a0c */ /* 0x000fe20003f46270 */
[----:B------:R1:W-:Y:S01]  /*22570*/  @!P1 ST.E.64 [R2.64], R140 ;  /* 0x0000008c02009985 */ /* 0x0003e2000c101b06 */
[----:B------:R-:W-:-:S03]  /*22580*/  ISETP.GE.AND P1, PT, R11, c[0x0][0x3c8], PT ;  /* 0x0000f2000b007a0c */ /* 0x000fc60003f26270 */
[----:B------:R5:W-:Y:S01]  /*22590*/  @!P0 ST.E.64 [R16.64], R144 ;  /* 0x0000009010008985 */ /* 0x000be2000c101b06 */
[CC--:B-1----:R-:W-:Y:S02]  /*225a0*/  @!P3 LEA R2, P4, R14.reuse, R0.reuse, 0x2 ;  /* 0x000000000e02b211 */ /* 0x0c2fe400078810ff */
[C---:B-----5:R-:W-:Y:S02]  /*225b0*/  @!P5 LEA R16, P0, R13.reuse, R0, 0x2 ;  /* 0x000000000d10d211 */ /* 0x060fe400078010ff */
        /* <DEDUP_REMOVED lines=9> */
[----:B------:R-:W-:-:S03]  /*22650*/  @!P1 LEA R18, P3, R11, R0, 0x2 ;  /* 0x000000000b129211 */ /* 0x000fc600078610ff */
[----:B------:R1:W-:Y:S01]  /*22660*/  @!P2 ST.E.64 [R2.64], R114 ;  /* 0x000000720200a985 */ /* 0x0003e2000c101b06 */
[C---:B-----5:R-:W-:Y:S02]  /*22670*/  @!P0 LEA R16, P2, R10.reuse, R0, 0x2 ;  /* 0x000000000a108211 */ /* 0x060fe400078410ff */
[-C--:B------:R-:W-:Y:S02]  /*22680*/  @!P1 LEA.HI.X R19, R11, R4.reuse, R29, 0x2, P3 ;  /* 0x000000040b139211 */ /* 0x080fe400018f141d */
[----:B------:R-:W-:Y:S02]  /*22690*/  ISETP.GE.AND P3, PT, R7, c[0x0][0x3c8], PT ;  /* 0x0000f20007007a0c */ /* 0x000fe40003f66270 */
[----:B------:R-:W-:Y:S01]  /*226a0*/  @!P0 LEA.HI.X R17, R10, R4, R31, 0x2, P2 ;  /* 0x000000040a118211 */ /* 0x000fe200010f141f */
[----:B------:R5:W-:Y:S01]  /*226b0*/  @!P1 ST.E.64 [R18.64], R124 ;  /* 0x0000007c12009985 */ /* 0x000be2000c101b06 */
[----:B------:R-:W-:-:S03]  /*226c0*/  ISETP.GE.AND P2, PT, R6, c[0x0][0x3c8], PT ;  /* 0x0000f20006007a0c */ /* 0x000fc60003f46270 */
[----:B------:R3:W-:Y:S01]  /*226d0*/  @!P0 ST.E.64 [R16.64], R126 ;  /* 0x0000007e10008985 */ /* 0x0007e2000c101b06 */
[----:B------:R-:W-:-:S04]  /*226e0*/  @!P5 LEA R20, P0, R8, R0, 0x2 ;  /* 0x000000000814d211 */ /* 0x000fc800078010ff */
[----:B------:R-:W-:Y:S02]  /*226f0*/  @!P5 LEA.HI.X R21, R8, R4, R32, 0x2, P0 ;  /* 0x000000040815d211 */ /* 0x000fe400000f1420 */
[----:B-1----:R-:W-:-:S04]  /*22700*/  @!P4 LEA R2, P1, R9, R0, 0x2 ;  /* 0x000000000902c211 */ /* 0x002fc800078210ff */
[----:B------:R-:W-:Y:S02]  /*22710*/  @!P4 LEA.HI.X R3, R9, R4, R30, 0x2, P1 ;  /* 0x000000040903c211 */ /* 0x000fe400008f141e */
[----:B-----5:R-:W-:-:S04]  /*22720*/  @!P3 LEA R18, P0, R7, R0, 0x2 ;  /* 0x000000000712b211 */ /* 0x020fc800078010ff */
[----:B------:R-:W-:Y:S02]  /*22730*/  @!P3 LEA.HI.X R19, R7, R4, R33, 0x2, P0 ;  /* 0x000000040713b211 */ /* 0x000fe400000f1421 */
[C---:B---3--:R-:W-:Y:S01]  /*22740*/  @!P2 LEA R16, P0, R6.reuse, R0, 0x2 ;  /* 0x000000000610a211 */ /* 0x048fe200078010ff */
[----:B------:R1:W-:Y:S03]  /*22750*/  @!P4 ST.E.64 [R2.64], R128 ;  /* 0x000000800200c985 */ /* 0x0003e6000c101b06 */
[----:B------:R-:W-:Y:S01]  /*22760*/  @!P2 LEA.HI.X R17, R6, R4, R34, 0x2, P0 ;  /* 0x000000040611a211 */ /* 0x000fe200000f1422 */
[----:B------:R3:W-:Y:S04]  /*22770*/  @!P5 ST.E.64 [R20.64], R146 ;  /* 0x000000921400d985 */ /* 0x0007e8000c101b06 */
[----:B------:R3:W-:Y:S04]  /*22780*/  @!P3 ST.E.64 [R18.64], R142 ;  /* 0x0000008e1200b985 */ /* 0x0007e8000c101b06 */
[----:B------:R3:W-:Y:S01]  /*22790*/  @!P2 ST.E.64 [R16.64], R104 ;  /* 0x000000681000a985 */ /* 0x0007e2000c101b06 */
[----:B----4-:R-:W-:-:S13]  /*227a0*/  ISETP.GE.AND P1, PT, R5, c[0x0][0x3c8], PT ;  /* 0x0000f20005007a0c */ /* 0x010fda0003f26270 */
[----:B-1----:R-:W-:-:S04]  /*227b0*/  @!P1 LEA R2, P0, R5, R0, 0x2 ;  /* 0x0000000005029211 */ /* 0x002fc800078010ff */
[----:B--2---:R-:W-:-:S05]  /*227c0*/  @!P1 LEA.HI.X R3, R5, R4, R35, 0x2, P0 ;  /* 0x0000000405039211 */ /* 0x004fca00000f1423 */
[----:B------:R3:W-:Y:S04]  /*227d0*/  @!P1 ST.E.64 [R2.64], R98 ;  /* 0x0000006202009985 */ /* 0x0007e8000c101b06 */
.L_x_908:
[----:B------:R-:W-:Y:S05]  /*227e0*/  BSYNC B0 ;  /* 0x0000000000007941 */ /* 0x000fea0003800000 */
.L_x_907:
[----:B------:R-:W-:Y:S05]  /*227f0*/  BRA.DIV ~URZ, `(.L_x_909) ;  /* 0x000034727f007947 */ /* 0x000fea000b800000 */
[----:B-1----:R1:W2:Y:S02]  /*22800*/  SHFL.IDX PT, R4, R22, 0x2, 0x1c1f ;  /* 0x005c1f0016047f89 */ /* 0x0022a400000e0000 */
.L_x_972:
[----:B------:R-:W-:Y:S05]  /*22810*/  BRA.DIV ~URZ, `(.L_x_910) ;  /* 0x000034c27f007947 */ /* 0x000fea000b800000 */
[----:B----4-:R4:W1:Y:S02]  /*22820*/  SHFL.IDX PT, R0, R24, 0x2, 0x1c1f ;  /* 0x005c1f0018007f89 */ /* 0x01086400000e0000 */
.L_x_973:
[----:B------:R-:W-:Y:S01]  /*22830*/  LOP3.LUT P0, RZ, R203, 0x1, RZ, 0xc0, !PT ;  /* 0x00000001cbff7812 */ /* 0x000fe2000780c0ff */
[----:B------:R-:W-:-:S12]  /*22840*/  BSSY B0, `(.L_x_911) ;  /* 0x0000035000007945 */ /* 0x000fd80003800000 */
[----:B------:R-:W-:Y:S05]  /*22850*/  @P0 BRA `(.L_x_912) ;  /* 0x0000033000000947 */ /* 0x000fea0003800000 */
[----:B---3--:R-:W3:Y:S04]  /*22860*/  LDL R16, [R1] ;  /* 0x0000000001107983 */ /* 0x008ee80000100800 */
[----:B------:R-:W5:Y:S01]  /*22870*/  LDL R5, [R1+0x54] ;  /* 0x0000540001057983 */ /* 0x000f620000100800 */
[----:B------:R-:W-:Y:S02]  /*22880*/  ISETP.GE.AND P2, PT, R15, c[0x0][0x3c8], PT ;  /* 0x0000f2000f007a0c */ /* 0x000fe40003f46270 */
[----:B------:R-:W-:Y:S01]  /*22890*/  ISETP.GE.AND P4, PT, R14, c[0x0][0x3c8], PT ;  /* 0x0000f2000e007a0c */ /* 0x000fe20003f86270 */
[----:B----4-:R-:W4:Y:S01]  /*228a0*/  LDL R35, [R1+0x7c] ;  /* 0x00007c0001237983 */ /* 0x010f220000100800 */
[----:B------:R-:W-:-:S09]  /*228b0*/  ISETP.GE.AND P3, PT, R13, c[0x0][0x3c8], PT ;  /* 0x0000f2000d007a0c */ /* 0x000fd20003f66270 */
[----:B-1----:R-:W-:-:S04]  /*228c0*/  @!P2 LEA R18, P1, R15, R0, 0x2 ;  /* 0x000000000f12a211 */ /* 0x002fc800078210ff */
[----:B--2---:R-:W-:Y:S02]  /*228d0*/  @!P2 LEA.HI.X R19, R15, R4, R23, 0x2, P1 ;  /* 0x000000040f13a211 */ /* 0x004fe400008f1417 */
[----:B------:R-:W-:Y:S02]  /*228e0*/  ISETP.GE.AND P1, PT, R12, c[0x0][0x3c8], PT ;  /* 0x0000f2000c007a0c */ /* 0x000fe40003f26270 */
[----:B------:R-:W-:Y:S02]  /*228f0*/  ISETP.GE.AND P6, PT, R10, c[0x0][0x3c8], PT ;  /* 0x0000f2000a007a0c */ /* 0x000fe40003fc6270 */
[----:B---3--:R-:W-:-:S13]  /*22900*/  ISETP.GE.AND P0, PT, R16, c[0x0][0x3c8], PT ;  /* 0x0000f20010007a0c */ /* 0x008fda0003f06270 */
[----:B------:R-:W-:-:S04]  /*22910*/  @!P0 LEA R2, P5, R16, R0, 0x2 ;  /* 0x0000000010028211 */ /* 0x000fc800078a10ff */
[----:B------:R-:W-:Y:S02]  /*22920*/  @!P0 LEA.HI.X R3, R16, R4, R26, 0x2, P5 ;  /* 0x0000000410038211 */ /* 0x000fe400028f141a */
[----:B------:R-:W-:-:S03]  /*22930*/  @!P4 LEA R16, P5, R14, R0, 0x2 ;  /* 0x000000000e10c211 */ /* 0x000fc600078a10ff */
[----:B------:R1:W-:Y:S01]  /*22940*/  @!P0 ST.E.64 [R2.64], R44 ;  /* 0x0000002c02008985 */ /* 0x0003e2000c101b06 */
[----:B------:R-:W-:-:S03]  /*22950*/  ISETP.GE.AND P0, PT, R11, c[0x0][0x3c8], PT ;  /* 0x0000f2000b007a0c */ /* 0x000fc60003f06270 */
[----:B------:R2:W-:Y:S01]  /*22960*/  @!P2 ST.E.64 [R18.64], R46 ;  /* 0x0000002e1200a985 */ /* 0x0005e2000c101b06 */
[----:B------:R-:W-:-:S05]  /*22970*/  @!P4 LEA.HI.X R17, R14, R4, R25, 0x2, P5 ;  /* 0x000000040e11c211 */ /* 0x000fca00028f1419 */
[----:B------:R3:W-:Y:S01]  /*22980*/  @!P4 ST.E.64 [R16.64], R48 ;  /* 0x000000301000c985 */ /* 0x0007e2000c101b06 */
[----:B------:R-:W-:Y:S02]  /*22990*/  ISETP.GE.AND P4, PT, R9, c[0x0][0x3c8], PT ;  /* 0x0000f20009007a0c */ /* 0x000fe40003f86270 */
[----:B-1----:R-:W-:-:S04]  /*229a0*/  @!P3 LEA R2, P2, R13, R0, 0x2 ;  /* 0x000000000d02b211 */ /* 0x002fc800078410ff */
[----:B------:R-:W-:Y:S02]  /*229b0*/  @!P3 LEA.HI.X R3, R13, R4, R28, 0x2, P2 ;  /* 0x000000040d03b211 */ /* 0x000fe400010f141c */
[----:B--2---:R-:W-:-:S03]  /*229c0*/  @!P1 LEA R18, P5, R12, R0, 0x2 ;  /* 0x000000000c129211 */ /* 0x004fc600078a10ff */
[----:B------:R1:W-:Y:S01]  /*229d0*/  @!P3 ST.E.64 [R2.64], R50 ;  /* 0x000000320200b985 */ /* 0x0003e2000c101b06 */
[----:B------:R-:W-:Y:S02]  /*229e0*/  @!P1 LEA.HI.X R19, R12, R4, R27, 0x2, P5 ;  /* 0x000000040c139211 */ /* 0x000fe400028f141b */
[----:B---3--:R-:W-:Y:S02]  /*229f0*/  @!P6 LEA R16, P5, R10, R0, 0x2 ;  /* 0x000000000a10e211 */ /* 0x008fe400078a10ff */
[----:B------:R-:W-:Y:S01]  /*22a00*/  ISETP.GE.AND P3, PT, R8, c[0x0][0x3c8], PT ;  /* 0x0000f20008007a0c */ /* 0x000fe20003f66270 */
[----:B------:R-:W-:Y:S01]  /*22a10*/  @!P1 ST.E.64 [R18.64], R66 ;  /* 0x0000004212009985 */ /* 0x000fe2000c101b06 */
[----:B------:R-:W-:Y:S02]  /*22a20*/  @!P6 LEA.HI.X R17, R10, R4, R31, 0x2, P5 ;  /* 0x000000040a11e211 */ /* 0x000fe400028f141f */
[----:B------:R-:W-:Y:S02]  /*22a30*/  ISETP.GE.AND P1, PT, R6, c[0x0][0x3c8], PT ;  /* 0x0000f20006007a0c */ /* 0x000fe40003f26270 */
[----:B-1----:R-:W-:-:S04]  /*22a40*/  @!P0 LEA R2, P2, R11, R0, 0x2 ;  /* 0x000000000b028211 */ /* 0x002fc800078410ff */
[----:B------:R-:W-:Y:S02]  /*22a50*/  @!P0 LEA.HI.X R3, R11, R4, R29, 0x2, P2 ;  /* 0x000000040b038211 */ /* 0x000fe400010f141d */
[----:B------:R-:W-:-:S03]  /*22a60*/  ISETP.GE.AND P2, PT, R7, c[0x0][0x3c8], PT ;  /* 0x0000f20007007a0c */ /* 0x000fc60003f46270 */
[----:B------:R1:W-:Y:S01]  /*22a70*/  @!P0 ST.E.64 [R2.64], R52 ;  /* 0x0000003402008985 */ /* 0x0003e2000c101b06 */
[----:B-----5:R-:W-:-:S03]  /*22a80*/  ISETP.GE.AND P0, PT, R5, c[0x0][0x3c8], PT ;  /* 0x0000f20005007a0c */ /* 0x020fc60003f06270 */
        /* <DEDUP_REMOVED lines=8> */
[-C--:B------:R-:W-:Y:S02]  /*22b10*/  @!P2 LEA.HI.X R19, R7, R4.reuse, R33, 0x2, P4 ;  /* 0x000000040713a211 */ /* 0x080fe400020f1421 */
[----:B------:R-:W-:Y:S01]  /*22b20*/  @!P1 LEA.HI.X R17, R6, R4, R34, 0x2, P5 ;  /* 0x0000000406119211 */ /* 0x000fe200028f1422 */
[----:B------:R2:W-:Y:S04]  /*22b30*/  @!P3 ST.E.64 [R20.64], R80 ;  /* 0x000000501400b985 */ /* 0x0005e8000c101b06 */
[----:B------:R2:W-:Y:S04]  /*22b40*/  @!P2 ST.E.64 [R18.64], R68 ;  /* 0x000000441200a985 */ /* 0x0005e8000c101b06 */
[----:B------:R2:W-:Y:S01]  /*22b50*/  @!P1 ST.E.64 [R16.64], R60 ;  /* 0x0000003c10009985 */ /* 0x0005e2000c101b06 */
[----:B-1----:R-:W-:-:S04]  /*22b60*/  @!P0 LEA R2, P4, R5, R0, 0x2 ;  /* 0x0000000005028211 */ /* 0x002fc800078810ff */
[----:B----4-:R-:W-:-:S05]  /*22b70*/  @!P0 LEA.HI.X R3, R5, R4, R35, 0x2, P4 ;  /* 0x0000000405038211 */ /* 0x010fca00020f1423 */
[----:B------:R2:W-:Y:S04]  /*22b80*/  @!P0 ST.E.64 [R2.64], R38 ;  /* 0x0000002602008985 */ /* 0x0005e8000c101b06 */
.L_x_912:
[----:B------:R-:W-:Y:S05]  /*22b90*/  BSYNC B0 ;  /* 0x0000000000007941 */ /* 0x000fea0003800000 */
.L_x_911:
[----:B------:R-:W-:Y:S05]  /*22ba0*/  BRA.DIV ~URZ, `(.L_x_913) ;  /* 0x000031927f007947 */ /* 0x000fea000b800000 */
[----:B--2---:R2:W3:Y:S04]  /*22bb0*/  SHFL.IDX PT, R4, R22, 0x3, 0x1c1f ;  /* 0x007c1f0016047f89 */ /* 0x0044e800000e0000 */
[----:B-1----:R2:W1:Y:S02]  /*22bc0*/  SHFL.IDX PT, R0, R24, 0x3, 0x1c1f ;  /* 0x007c1f0018007f89 */ /* 0x00246400000e0000 */
.L_x_974:
[----:B------:R-:W-:-:S13]  /*22bd0*/  LOP3.LUT P0, RZ, R203, 0x2, RZ, 0xc0, !PT ;  /* 0x00000002cbff7812 */ /* 0x000fda000780c0ff */
[----:B------:R-:W-:Y:S05]  /*22be0*/  @P0 BRA `(.L_x_901) ;  /* 0x0000115000000947 */ /* 0x000fea0003800000 */
[----:B---3--:R-:W3:Y:S01]  /*22bf0*/  LDL R2, [R1] ;  /* 0x0000000001027983 */ /* 0x008ee20000100800 */
[----:B------:R-:W-:Y:S02]  /*22c00*/  ISETP.GE.AND P3, PT, R15, c[0x0][0x3c8], PT ;  /* 0x0000f2000f007a0c */ /* 0x000fe40003f66270 */
[----:B------:R-:W-:Y:S01]  /*22c10*/  ISETP.GE.AND P2, PT, R14, c[0x0][0x3c8], PT ;  /* 0x0000f2000e007a0c */ /* 0x000fe20003f46270 */
[----:B------:R-:W5:Y:S01]  /*22c20*/  LDL R5, [R1+0x54] ;  /* 0x0000540001057983 */ /* 0x000f620000100800 */
[----:B------:R-:W-:Y:S02]  /*22c30*/  ISETP.GE.AND P1, PT, R13, c[0x0][0x3c8], PT ;  /* 0x0000f2000d007a0c */ /* 0x000fe40003f26270 */
[----:B------:R-:W-:-:S07]  /*22c40*/  ISETP.GE.AND P0, PT, R12, c[0x0][0x3c8], PT ;  /* 0x0000f2000c007a0c */ /* 0x000fce0003f06270 */
[----:B-1----:R-:W-:-:S04]  /*22c50*/  @!P3 LEA R20, P5, R15, R0, 0x2 ;  /* 0x000000000f14b211 */ /* 0x002fc800078a10ff */
[----:B------:R-:W-:Y:S02]  /*22c60*/  @!P3 LEA.HI.X R21, R15, R4, R23, 0x2, P5 ;  /* 0x000000040f15b211 */ /* 0x000fe400028f1417 */
[----:B------:R-:W-:-:S04]  /*22c70*/  @!P2 LEA R16, P5, R14, R0, 0x2 ;  /* 0x000000000e10a211 */ /* 0x000fc800078a10ff */
[----:B------:R-:W-:Y:S02]  /*22c80*/  @!P2 LEA.HI.X R17, R14, R4, R25, 0x2, P5 ;  /* 0x000000040e11a211 */ /* 0x000fe400028f1419 */
[----:B---3--:R-:W-:-:S13]  /*22c90*/  ISETP.GE.AND P4, PT, R2, c[0x0][0x3c8], PT ;  /* 0x0000f20002007a0c */ /* 0x008fda0003f86270 */
[----:B------:R-:W-:-:S04]  /*22ca0*/  @!P4 LEA R18, P6, R2, R0, 0x2 ;  /* 0x000000000212c211 */ /* 0x000fc800078c10ff */
[----:B------:R-:W-:Y:S02]  /*22cb0*/  @!P4 LEA.HI.X R19, R2, R4, R26, 0x2, P6 ;  /* 0x000000040213c211 */ /* 0x000fe400030f141a */
[CC--:B------:R-:W-:Y:S02]  /*22cc0*/  @!P1 LEA R14, P6, R13.reuse, R0.reuse, 0x2 ;  /* 0x000000000d0e9211 */ /* 0x0c0fe400078c10ff */
[C---:B------:R-:W-:Y:S02]  /*22cd0*/  @!P0 LEA R2, P5, R12.reuse, R0, 0x2 ;  /* 0x000000000c028211 */ /* 0x040fe400078a10ff */
[-C--:B------:R-:W-:Y:S02]  /*22ce0*/  @!P1 LEA.HI.X R15, R13, R4.reuse, R28, 0x2, P6 ;  /* 0x000000040d0f9211 */ /* 0x080fe400030f141c */
[----:B------:R-:W-:Y:S02]  /*22cf0*/  ISETP.GE.AND P6, PT, R11, c[0x0][0x3c8], PT ;  /* 0x0000f2000b007a0c */ /* 0x000fe40003fc6270 */
[----:B------:R-:W-:-:S02]  /*22d00*/  @!P0 LEA.HI.X R3, R12, R4, R27, 0x2, P5 ;  /* 0x000000040c038211 */ /* 0x000fc400028f141b */
[----:B------:R-:W-:Y:S01]  /*22d10*/  ISETP.GE.AND P5, PT, R10, c[0x0][0x3c8], PT ;  /* 0x0000f2000a007a0c */ /* 0x000fe20003fa6270 */
[----:B------:R-:W-:Y:S01]  /*22d20*/  @!P4 ST.E.64 [R18.64], R84 ;  /* 0x000000541200c985 */ /* 0x000fe2000c101b06 */
[----:B------:R-:W-:-:S03]  /*22d30*/  ISETP.GE.AND P4, PT, R9, c[0x0][0x3c8], PT ;  /* 0x0000f20009007a0c */ /* 0x000fc60003f86270 */
[----:B------:R-:W-:Y:S01]  /*22d40*/  @!P3 ST.E.64 [R20.64], R76 ;  /* 0x0000004c1400b985 */ /* 0x000fe2000c101b06 */
[----:B------:R-:W-:-:S03]  /*22d50*/  ISETP.GE.AND P3, PT, R8, c[0x0][0x3c8], PT ;  /* 0x0000f20008007a0c */ /* 0x000fc60003f66270 */
[----:B------:R1:W-:Y:S04]  /*22d60*/  @!P2 ST.E.64 [R16.64], R70 ;  /* 0x000000461000a985 */ /* 0x0003e8000c101b06 */
[----:B------:R3:W-:Y:S01]  /*22d70*/  @!P1 ST.E.64 [R14.64], R64 ;  /* 0x000000400e009985 */ /* 0x0007e2000c101b06 */
[----:B------:R-:W-:-:S03]  /*22d80*/  ISETP.GE.AND P2, PT, R7, c[0x0][0x3c8], PT ;  /* 0x0000f20007007a0c */ /* 0x000fc60003f46270 */
[----:B------:R2:W-:Y:S01]  /*22d90*/  @!P0 ST.E.64 [R2.64], R40 ;  /* 0x0000002802008985 */ /* 0x0005e2000c101b06 */
[CC--:B-1----:R-:W-:Y:S02]  /*22da0*/  @!P6 LEA R16, P0, R11.reuse, R0.reuse, 0x2 ;  /* 0x000000000b10e211 */ /* 0x0c2fe400078010ff */
[C---:B---3--:R-:W-:Y:S02]  /*22db0*/  @!P5 LEA R14, P1, R10.reuse, R0, 0x2 ;  /* 0x000000000a0ed211 */ /* 0x048fe400078210ff */
[----:B------:R-:W-:Y:S02]  /*22dc0*/  @!P6 LEA.HI.X R17, R11, R4, R29, 0x2, P0 ;  /* 0x000000040b11e211 */ /* 0x000fe400000f141d */
[----:B------:R-:W-:Y:S02]  /*22dd0*/  @!P4 LEA R12, P0, R9, R0, 0x2 ;  /* 0x00000000090cc211 */ /* 0x000fe400078010ff */
[----:B------:R-:W-:Y:S02]  /*22de0*/  @!P5 LEA.HI.X R15, R10, R4, R31, 0x2, P1 ;  /* 0x000000040a0fd211 */ /* 0x000fe400008f141f */
[----:B------:R-:W-:-:S02]  /*22df0*/  ISETP.GE.AND P1, PT, R6, c[0x0][0x3c8], PT ;  /* 0x0000f20006007a0c */ /* 0x000fc40003f26270 */
[----:B------:R-:W-:Y:S02]  /*22e00*/  @!P4 LEA.HI.X R13, R9, R4, R30, 0x2, P0 ;  /* 0x00000004090dc211 */ /* 0x000fe400000f141e */
[----:B------:R-:W-:-:S04]  /*22e10*/  @!P3 LEA R10, P0, R8, R0, 0x2 ;  /* 0x00000000080ab211 */ /* 0x000fc800078010ff */
[----:B------:R-:W-:Y:S02]  /*22e20*/  @!P3 LEA.HI.X R11, R8, R4, R32, 0x2, P0 ;  /* 0x00000004080bb211 */ /* 0x000fe400000f1420 */
[----:B------:R-:W-:-:S04]  /*22e30*/  @!P2 LEA R8, P0, R7, R0, 0x2 ;  /* 0x000000000708a211 */ /* 0x000fc800078010ff */
[----:B------:R-:W-:Y:S02]  /*22e40*/  @!P2 LEA.HI.X R9, R7, R4, R33, 0x2, P0 ;  /* 0x000000040709a211 */ /* 0x000fe400000f1421 */
[C---:B--2---:R-:W-:Y:S01]  /*22e50*/  @!P1 LEA R2, P0, R6.reuse, R0, 0x2 ;  /* 0x0000000006029211 */ /* 0x044fe200078010ff */
[----:B------:R1:W-:Y:S03]  /*22e60*/  @!P6 ST.E.64 [R16.64], R86 ;  /* 0x000000561000e985 */ /* 0x0003e6000c101b06 */
[----:B------:R-:W-:Y:S01]  /*22e70*/  @!P1 LEA.HI.X R3, R6, R4, R34, 0x2, P0 ;  /* 0x0000000406039211 */ /* 0x000fe200000f1422 */
[----:B------:R1:W-:Y:S04]  /*22e80*/  @!P5 ST.E.64 [R14.64], R82 ;  /* 0x000000520e00d985 */ /* 0x0003e8000c101b06 */
[----:B------:R1:W-:Y:S04]  /*22e90*/  @!P4 ST.E.64 [R12.64], R72 ;  /* 0x000000480c00c985 */ /* 0x0003e8000c101b06 */
[----:B------:R1:W-:Y:S04]  /*22ea0*/  @!P3 ST.E.64 [R10.64], R62 ;  /* 0x0000003e0a00b985 */ /* 0x0003e8000c101b06 */
[----:B------:R1:W-:Y:S04]  /*22eb0*/  @!P2 ST.E.64 [R8.64], R58 ;  /* 0x0000003a0800a985 */ /* 0x0003e8000c101b06 */
[----:B------:R1:W-:Y:S01]  /*22ec0*/  @!P1 ST.E.64 [R2.64], R42 ;  /* 0x0000002a02009985 */ /* 0x0003e2000c101b06 */
[----:B-----5:R-:W-:-:S13]  /*22ed0*/  ISETP.GE.AND P0, PT, R5, c[0x0][0x3c8], PT ;  /* 0x0000f20005007a0c */ /* 0x020fda0003f06270 */
[----:B------:R-:W-:Y:S05]  /*22ee0*/  @P0 BRA `(.L_x_901) ;  /* 0x00000e5000000947 */ /* 0x000fea0003800000 */
[----:B------:R-:W2:Y:S01]  /*22ef0*/  LDL R22, [R1+0x7c] ;  /* 0x00007c0001167983 */ /* 0x000ea20000100800 */
[----:B-1----:R-:W-:-:S04]  /*22f00*/  LEA R2, P0, R5, R0, 0x2 ;  /* 0x0000000005027211 */ /* 0x002fc800078010ff */
[----:B--2---:R-:W-:-:S05]  /*22f10*/  LEA.HI.X R3, R5, R4, R22, 0x2, P0 ;  /* 0x0000000405037211 */ /* 0x004fca00000f1416 */
[----:B------:R1:W-:Y:S01]  /*22f20*/  ST.E.64 [R2.64], R36 ;  /* 0x0000002402007985 */ /* 0x0003e2000c101b06 */
[----:B------:R-:W-:Y:S05]  /*22f30*/  BRA `(.L_x_901) ;  /* 0x00000e0000007947 */ /* 0x000fea0003800000 */
.L_x_886:
[----:B------:R-:W2:Y:S04]  /*22f40*/  LDL.LU R7, [R1+0x2c] ;  /* 0x00002c0001077983 */ /* 0x000ea80000300800 */
[----:B-1----:R-:W3:Y:S01]  /*22f50*/  LDL R6, [R1+0x34] ;  /* 0x0000340001067983 */ /* 0x002ee20000100800 */
[----:B------:R-:W-:Y:S01]  /*22f60*/  ISETP.NE.U32.AND P0, PT, RZ, c[0x0][0x508], PT ;  /* 0x00014200ff007a0c */ /* 0x000fe20003f05070 */
[----:B------:R-:W-:Y:S01]  /*22f70*/  IMAD.MOV.U32 R4, RZ, RZ, 0x4 ;  /* 0x00000004ff047424 */ /* 0x000fe200078e00ff */
[----:B------:R-:W-:Y:S01]  /*22f80*/  ISETP.NE.U32.AND P2, PT, RZ, c[0x0][0x500], PT ;  /* 0x00014000ff007a0c */ /* 0x000fe20003f45070 */
[----:B------:R-:W-:Y:S01]  /*22f90*/  IMAD.MOV.U32 R19, RZ, RZ, c[0x0][0x388] ;  /* 0x0000e200ff137624 */ /* 0x000fe200078e00ff */
[----:B------:R-:W-:Y:S01]  /*22fa0*/  ISETP.NE.AND.EX P0, PT, RZ, c[0x0][0x50c], PT, P0 ;  /* 0x00014300ff007a0c */ /* 0x000fe20003f05300 */
[----:B------:R-:W-:Y:S01]  /*22fb0*/  IMAD.MOV.U32 R0, RZ, RZ, RZ ;  /* 0x000000ffff007224 */ /* 0x000fe200078e00ff */
[----:B------:R-:W-:Y:S01]  /*22fc0*/  ISETP.NE.AND.EX P2, PT, RZ, c[0x0][0x504], PT, P2 ;  /* 0x00014100ff007a0c */ /* 0x000fe20003f45320 */
[----:B---3--:R-:W-:-:S10]  /*22fd0*/  IMAD.WIDE R2, R6, R4, c[0x0][0x500] ;  /* 0x0001400006027625 */ /* 0x008fd400078e0204 */
[----:B------:R-:W-:Y:S02]  /*22fe0*/  @P0 IMAD.WIDE R4, R6, R4, c[0x0][0x508] ;  /* 0x0001420006040625 */ /* 0x000fe400078e0204 */
        /* <DEDUP_REMOVED lines=9> */
.L_x_914:
[----:B-1----:R-:W1:Y:S01]  /*23080*/  S2R R4, SR_TID.X ;  /* 0x0000000000047919 */ /* 0x002e620000002100 */
[----:B------:R-:W-:Y:S01]  /*23090*/  SHF.R.S32.HI R2, RZ, 0x1f, R6 ;  /* 0x0000001fff027819 */ /* 0x000fe20000011406 */
[----:B------:R-:W-:Y:S01]  /*230a0*/  BSSY B0, `(.L_x_915) ;  /* 0x0000038000007945 */ /* 0x000fe20003800000 */
[----:B-----5:R-:W-:-:S02]  /*230b0*/  SHF.R.S32.HI R17, RZ, 0x1f, R0 ;  /* 0x0000001fff117819 */ /* 0x020fc40000011400 */
[----:B------:R-:W-:Y:S02]  /*230c0*/  SEL R10, R6, RZ, !P2 ;  /* 0x000000ff060a7207 */ /* 0x000fe40005000000 */
[----:B------:R-:W-:Y:S02]  /*230d0*/  SEL R20, R2, RZ, !P2 ;  /* 0x000000ff02147207 */ /* 0x000fe40005000000 */
[----:B-1----:R-:W-:-:S13]  /*230e0*/  ISETP.GT.AND P0, PT, R4, 0x7f, PT ;  /* 0x0000007f0400780c */ /* 0x002fda0003f04270 */
        /* <DEDUP_REMOVED lines=51> */
.L_x_916:
[----:B------:R-:W-:Y:S05]  /*23420*/  BSYNC B0 ;  /* 0x0000000000007941 */ /* 0x000fea0003800000 */
.L_x_915:
        /* <DEDUP_REMOVED lines=47> */
.L_x_975:
[----:B------:R-:W-:Y:S05]  /*23720*/  BRA.DIV ~URZ, `(.L_x_918) ;  /* 0x000027427f007947 */ /* 0x000fea000b800000 */
[----:B------:R3:W4:Y:S02]  /*23730*/  SHFL.IDX PT, R0, R12, RZ, 0x1c1f ;  /* 0x001c1fff0c007589 */ /* 0x00072400000e0000 */
.L_x_976:
        /* <DEDUP_REMOVED lines=21> */
.L_x_920:
[----:B------:R-:W-:Y:S05]  /*23890*/  BSYNC B0 ;  /* 0x0000000000007941 */ /* 0x000fea0003800000 */
.L_x_919:
[----:B------:R-:W-:Y:S05]  /*238a0*/  BRA.DIV ~URZ, `(.L_x_921) ;  /* 0x000026227f007947 */ /* 0x000fea000b800000 */
[----:B--2---:R2:W1:Y:S04]  /*238b0*/  SHFL.IDX PT, R8, R9, 0x1, 0x1c1f ;  /* 0x003c1f0009087f89 */ /* 0x00446800000e0000 */
[----:B----4-:R2:W4:Y:S02]  /*238c0*/  SHFL.IDX PT, R0, R12, 0x1, 0x1c1f ;  /* 0x003c1f000c007f89 */ /* 0x01052400000e0000 */
.L_x_977:
        /* <DEDUP_REMOVED lines=21> */
.L_x_923:
[----:B------:R-:W-:Y:S05]  /*23a20*/  BSYNC B0 ;  /* 0x0000000000007941 */ /* 0x000fea0003800000 */
.L_x_922:
[----:B------:R-:W-:Y:S05]  /*23a30*/  BRA.DIV ~URZ, `(.L_x_924) ;  /* 0x000025527f007947 */ /* 0x000fea000b800000 */
[----:B-1----:R1:W2:Y:S02]  /*23a40*/  SHFL.IDX PT, R8, R9, 0x2, 0x1c1f ;  /* 0x005c1f0009087f89 */ /* 0x0022a400000e0000 */
.L_x_978:
[----:B------:R-:W-:Y:S05]  /*23a50*/  BRA.DIV ~URZ, `(.L_x_925) ;  /* 0x000025a27f007947 */ /* 0x000fea000b800000 */
[----:B----4-:R4:W1:Y:S02]  /*23a60*/  SHFL.IDX PT, R0, R12, 0x2, 0x1c1f ;  /* 0x005c1f000c007f89 */ /* 0x01086400000e0000 */
.L_x_979:
        /* <DEDUP_REMOVED lines=21> */
.L_x_927:
[----:B------:R-:W-:Y:S05]  /*23bc0*/  BSYNC B0 ;  /* 0x0000000000007941 */ /* 0x000fea0003800000 */
.L_x_926:
[----:B------:R-:W-:Y:S05]  /*23bd0*/  BRA.DIV ~URZ, `(.L_x_928) ;  /* 0x000024827f007947 */ /* 0x000fea000b800000 */
[----:B--2---:R2:W3:Y:S04]  /*23be0*/  SHFL.IDX PT, R8, R9, 0x3, 0x1c1f ;  /* 0x007c1f0009087f89 */ /* 0x0044e800000e0000 */
[----:B-1----:R2:W1:Y:S02]  /*23bf0*/  SHFL.IDX PT, R0, R12, 0x3, 0x1c1f ;  /* 0x007c1f000c007f89 */ /* 0x00246400000e0000 */
.L_x_980:
        /* <DEDUP_REMOVED lines=20> */
.L_x_901:
[----:B------:R-:W-:Y:S05]  /*23d40*/  BSYNC B1 ;  /* 0x0000000000017941 */ /* 0x000fea0003800000 */
.L_x_885:
        /* <DEDUP_REMOVED lines=15> */
.L_x_981:
[----:B------:R-:W-:Y:S05]  /*23e40*/  BRA.DIV ~URZ, `(.L_x_931) ;  /* 0x000023427f007947 */ /* 0x000fea000b800000 */
[----:B------:R3:W4:Y:S02]  /*23e50*/  SHFL.IDX PT, R8, R74, 0x1, 0x1f ;  /* 0x00201f004a087f89 */ /* 0x00072400000e0000 */
.L_x_982:
        /* <DEDUP_REMOVED lines=19> */
.L_x_983:
        /* <DEDUP_REMOVED lines=16> */
.L_x_984:
[----:B---3--:R-:W-:Y:S01]  /*24090*/  IMAD R0, R0, c[0x0][0x538], RZ ;  /* 0x00014e0000007a24 */ /* 0x008fe200078e02ff */
[----:B------:R-:W-:Y:S04]  /*240a0*/  BSSY B1, `(.L_x_934) ;  /* 0x00000ce000017945 */ /* 0x000fe80003800000 */
[----:B----4-:R-:W-:-:S04]  /*240b0*/  IADD3 R8, R0, R8, RZ ;  /* 0x0000000800087210 */ /* 0x010fc80007ffe0ff */
[----:B--2---:R-:W-:-:S13]  /*240c0*/  ISETP.GT.AND P0, PT, R8, R9, PT ;  /* 0x000000090800720c */ /* 0x004fda0003f04270 */
[----:B------:R-:W-:Y:S05]  /*240d0*/  @P0 BRA `(.L_x_935) ;  /* 0x0000025000000947 */ /* 0x000fea0003800000 */
.L_x_939:
        /* <DEDUP_REMOVED lines=17> */
.L_x_985:
        /* <DEDUP_REMOVED lines=16> */
.L_x_986:
[----:B--2---:R-:W-:-:S05]  /*242f0*/  IMAD R0, R0, c[0x0][0x538], RZ ;  /* 0x00014e0000007a24 */ /* 0x004fca00078e02ff */
[----:B------:R-:W-:-:S04]  /*24300*/  IADD3 R8, R0, R8, RZ ;  /* 0x0000000800087210 */ /* 0x000fc80007ffe0ff */
[----:B------:R-:W-:-:S13]  /*24310*/  ISETP.GT.AND P0, PT, R8, R9, PT ;  /* 0x000000090800720c */ /* 0x000fda0003f04270 */
[----:B-1----:R-:W-:Y:S05]  /*24320*/  @!P0 BRA `(.L_x_939) ;  /* 0xfffffdb000008947 */ /* 0x002fea000383ffff */
.L_x_935:
[----:B------:R-:W-:-:S05]  /*24330*/  IADD3 R11, -R0, R8, RZ ;  /* 0x00000008000b7210 */ /* 0x000fca0007ffe1ff */
[----:B------:R-:W-:-:S05]  /*24340*/  IMAD R0, R4, c[0x0][0x538], R11 ;  /* 0x00014e0004007a24 */ /* 0x000fca00078e020b */
[----:B------:R-:W-:Y:S01]  /*24350*/  ISETP.GT.AND P0, PT, R0, R9, PT ;  /* 0x000000090000720c */ /* 0x000fe20003f04270 */
[----:B------:R-:W-:-:S12]  /*24360*/  BRA.DIV ~URZ, `(.L_x_940) ;  /* 0x000022627f007947 */ /* 0x000fd8000b800000 */
[----:B------:R-:W-:-:S03]  /*24370*/  VOTE.ANY R12, PT, !P0 ;  /* 0x00000000000c7806 */ /* 0x000fc600040e0100 */
.L_x_987:
[----:B------:R-:W2:Y:S01]  /*24380*/  LDL.LU R0, [R1+0x34] ;  /* 0x0000340001007983 */ /* 0x000ea20000300800 */
[----:B------:R-:W2:Y:S02]  /*24390*/  POPC R8, R12 ;  /* 0x0000000c00087309 */ /* 0x000ea40000000000 */
[----:B--2---:R-:W-:-:S05]  /*243a0*/  IADD3 R0, R8, R0, RZ ;  /* 0x0000000008007210 */ /* 0x004fca0007ffe0ff */
[----:B------:R2:W-:Y:S01]  /*243b0*/  STL [R1+0x34], R0 ;  /* 0x0000340001007387 */ /* 0x0005e20000100800 */
[----:B------:R-:W-:Y:S05]  /*243c0*/  BRA.DIV ~URZ, `(.L_x_941) ;  /* 0x000022527f007947 */ /* 0x000fea000b800000 */
[----:B------:R3:W4:Y:S04]  /*243d0*/  SHFL.IDX PT, R10, R6, R8, 0x1f ;  /* 0x00001f08060a7589 */ /* 0x00072800000e0000 */
[----:B------:R3:W1:Y:S02]  /*243e0*/  SHFL.IDX PT, R7, R7, R8, 0x1f ;  /* 0x00001f0807077589 */ /* 0x00066400000e0000 */
.L_x_988:
[----:B------:R-:W-:Y:S01]  /*243f0*/  ISETP.NE.AND P0, PT, R12, RZ, PT ;  /* 0x000000ff0c00720c */ /* 0x000fe20003f05270 */
[----:B------:R-:W-:-:S12]  /*24400*/  BSSY B0, `(.L_x_942) ;  /* 0x0000005000007945 */ /* 0x000fd80003800000 */
[----:B------:R-:W-:Y:S05]  /*24410*/  @!P0 BRA `(.L_x_943) ;  /* 0x0000003000008947 */ /* 0x000fea0003800000 */
[----:B------:R-:W-:Y:S01]  /*24420*/  IADD3 R3, R8, -0x1, RZ ;  /* 0xffffffff08037810 */ /* 0x000fe20007ffe0ff */
[----:B------:R-:W-:Y:S05]  /*24430*/  BRA.DIV ~URZ, `(.L_x_944) ;  /* 0x000022b27f007947 */ /* 0x000fea000b800000 */
[----:B------:R2:W3:Y:S02]  /*24440*/  SHFL.IDX PT, R13, R4, R3, 0x1f ;  /* 0x00001f03040d7589 */ /* 0x0004e400000e0000 */
.L_x_943:
[----:B------:R-:W-:Y:S05]  /*24450*/  BSYNC B0 ;  /* 0x0000000000007941 */ /* 0x000fea0003800000 */
.L_x_942:
        /* <DEDUP_REMOVED lines=68> */
.L_x_946:
        /* <DEDUP_REMOVED lines=68> */
.L_x_947:
[----:B------:R-:W-:Y:S05]  /*24ce0*/  BSYNC B0 ;  /* 0x0000000000007941 */ /* 0x000fea0003800000 */
.L_x_945:
[----:B------:R-:W-:-:S04]  /*24cf0*/  LOP3.LUT R2, RZ, R2, RZ, 0x33, !PT ;  /* 0x00000002ff027212 */ /* 0x000fc800078e33ff */
[----:B-1----:R-:W-:-:S05]  /*24d00*/  IADD3 R0, R2, R10, RZ ;  /* 0x0000000a02007210 */ /* 0x002fca0007ffe0ff */
[----:B------:R1:W-:Y:S01]  /*24d10*/  STL [R1+0x2c], R0 ;  /* 0x00002c0001007387 */ /* 0x0003e20000100800 */
[----:B------:R-:W-:Y:S05]  /*24d20*/  BRA `(.L_x_948) ;  /* 0x0000005000007947 */ /* 0x000fea0003800000 */
.L_x_936:
[----:B------:R-:W-:Y:S01]  /*24d30*/  MOV R0, c[0x0][0x53c] ;  /* 0x00014f0000007a02 */ /* 0x000fe20000000f00 */
[----:B------:R2:W-:Y:S04]  /*24d40*/  STL [R1+0x28], R9 ;  /* 0x0000280901007387 */ /* 0x0005e80000100800 */
[----:B------:R2:W-:Y:S04]  /*24d50*/  STL [R1+0x2c], RZ ;  /* 0x00002cff01007387 */ /* 0x0005e80000100800 */
[----:B------:R2:W-:Y:S04]  /*24d60*/  STL [R1+0x30], RZ ;  /* 0x000030ff01007387 */ /* 0x0005e80000100800 */
[----:B------:R2:W-:Y:S02]  /*24d70*/  STL [R1+0x34], R0 ;  /* 0x0000340001007387 */ /* 0x0005e40000100800 */
.L_x_948:
[----:B------:R-:W-:Y:S05]  /*24d80*/  BSYNC B1 ;  /* 0x0000000000017941 */ /* 0x000fea0003800000 */
.L_x_934:
        /* <DEDUP_REMOVED lines=9> */
.L_x_929:
[----:B--2---:R-:W2:Y:S02]  /*24e20*/  LDL R0, [R1+0x34] ;  /* 0x0000340001007983 */ /* 0x004ea40000100800 */
[----:B--2---:R-:W-:-:S13]  /*24e30*/  ISETP.GE.AND P0, PT, R0, c[0x0][0x53c], PT ;  /* 0x00014f0000007a0c */ /* 0x004fda0003f06270 */
[----:B-1----:R-:W-:Y:S01]  /*24e40*/  @P0 CALL.REL.NOINC `(.L_x_949) ;  /* 0x0000001000000944 */ /* 0x002fe20003c00000 */
[----:B------:R-:W-:Y:S05]  /*24e50*/  BRA `(.L_x_950) ;  /* 0xfffdd1b000007947 */ /* 0x000fea000383ffff */
.L_x_949:
[----:B------:R-:W-:Y:S05]  /*24e60*/  EXIT ;  /* 0x000000000000794d */ /* 0x000fea0003800000 */
.L_x_687:
[----:B------:R-:W-:Y:S01]  /*24e70*/  IMAD.MOV.U32 R0, RZ, RZ, R5 ;  /* 0x000000ffff007224 */ /* 0x000fe200078e0005 */
[----:B------:R-:W-:Y:S02]  /*24e80*/  MOV R2, 0x1 ;  /* 0x0000000100027802 */ /* 0x000fe40000000f00 */
[----:B------:R-:W-:Y:S02]  /*24e90*/  MOV R3, 0x24eb0 ;  /* 0x00024eb000037802 */ /* 0x000fe40000000f00 */
[----:B------:R-:W-:Y:S05]  /*24ea0*/  CALL.REL.NOINC `($__internal_14_$__cuda_sm70_shflsync_up_p) ;  /* 0x0000193000007944 */ /* 0x000fea0003c00000 */
[----:B------:R-:W-:Y:S01]  /*24eb0*/  MOV R0, R4 ;  /* 0x0000000400007202 */ /* 0x000fe20000000f00 */
[----:B------:R-:W-:Y:S05]  /*24ec0*/  BRA `(.L_x_951) ;  /* 0xfffdb59000007947 */ /* 0x000fea000383ffff */
.L_x_688:
[----:B------:R-:W-:Y:S01]  /*24ed0*/  IMAD.MOV.U32 R0, RZ, RZ, R5 ;  /* 0x000000ffff007224 */ /* 0x000fe200078e0005 */
[----:B------:R-:W-:Y:S02]  /*24ee0*/  MOV R2, 0x2 ;  /* 0x0000000200027802 */ /* 0x000fe40000000f00 */
[----:B------:R-:W-:Y:S02]  /*24ef0*/  MOV R3, 0x24f10 ;  /* 0x00024f1000037802 */ /* 0x000fe40000000f00 */
[----:B------:R-:W-:Y:S05]  /*24f00*/  CALL.REL.NOINC `($__internal_14_$__cuda_sm70_shflsync_up_p) ;  /* 0x000018d000007944 */ /* 0x000fea0003c00000 */
[----:B------:R-:W-:Y:S01]  /*24f10*/  SEL R0, R4, RZ, P4 ;  /* 0x000000ff04007207 */ /* 0x000fe20002000000 */
[----:B------:R-:W-:Y:S01]  /*24f20*/  IMAD.MOV.U32 R2, RZ, RZ, 0x4 ;  /* 0x00000004ff027424 */ /* 0x000fe200078e00ff */
[----:B------:R-:W-:-:S03]  /*24f30*/  MOV R3, 0x24f60 ;  /* 0x00024f6000037802 */ /* 0x000fc60000000f00 */
[----:B------:R-:W-:Y:S02]  /*24f40*/  IMAD.IADD R0, R5, 0x1, R0 ;  /* 0x0000000105007824 */ /* 0x000fe400078e0200 */
        /* <DEDUP_REMOVED lines=14> */
[----:B------:R-:W-:Y:S01]  /*25030*/  IMAD.IADD R4, R0, 0x1, R4 ;  /* 0x0000000100047824 */ /* 0x000fe200078e0204 */
[----:B------:R-:W-:-:S03]  /*25040*/  MOV R0, 0x1f ;  /* 0x0000001f00007802 */ /* 0x000fc60000000f00 */
[----:B------:R-:W-:Y:S02]  /*25050*/  IMAD.MOV.U32 R5, RZ, RZ, R4 ;  /* 0x000000ffff057224 */ /* 0x000fe400078e0004 */
[----:B------:R-:W-:Y:S05]  /*25060*/  CALL.REL.NOINC `($__internal_13_$__cuda_sm70_shflsync_idx_p) ;  /* 0x0000172000007944 */ /* 0x000fea0003c00000 */
[----:B------:R-:W-:Y:S05]  /*25070*/  BRA `(.L_x_952) ;  /* 0xfffdb4e000007947 */ /* 0x000fea000383ffff */
.L_x_690:
[----:B------:R-:W-:Y:S02]  /*25080*/  SEL R0, RZ, 0x1, P0 ;  /* 0x00000001ff007807 */ /* 0x000fe40000000000 */
[----:B------:R-:W-:Y:S02]  /*25090*/  MOV R2, 0x250b0 ;  /* 0x000250b000027802 */ /* 0x000fe40000000f00 */
[----:B------:R-:W-:Y:S05]  /*250a0*/  CALL.REL.NOINC `($__internal_15_$__cuda_sm70_votesync_ballot) ;  /* 0x000017a000007944 */ /* 0x000fea0003c00000 */
[----:B------:R-:W-:Y:S01]  /*250b0*/  MOV R10, R0 ;  /* 0x00000000000a7202 */ /* 0x000fe20000000f00 */
[----:B------:R-:W-:Y:S05]  /*250c0*/  BRA `(.L_x_953) ;  /* 0xfffdb52000007947 */ /* 0x000fea000383ffff */
.L_x_691:
[----:B------:R-:W-:Y:S01]  /*250d0*/  IMAD.MOV.U32 R5, RZ, RZ, R9 ;  /* 0x000000ffff057224 */ /* 0x000fe200078e0009 */
[----:B------:R-:W-:Y:S01]  /*250e0*/  MOV R3, R7 ;  /* 0x0000000700037202 */ /* 0x000fe20000000f00 */
[----:B-1----:R-:W-:Y:S01]  /*250f0*/  IMAD.MOV.U32 R0, RZ, RZ, 0x1f ;  /* 0x0000001fff007424 */ /* 0x002fe200078e00ff */
[----:B------:R-:W-:Y:S02]  /*25100*/  MOV R2, 0x25120 ;  /* 0x0002512000027802 */ /* 0x000fe40000000f00 */
[----:B------:R-:W-:Y:S05]  /*25110*/  CALL.REL.NOINC `($__internal_13_$__cuda_sm70_shflsync_idx_p) ;  /* 0x0000167000007944 */ /* 0x000fea0003c00000 */
[----:B------:R-:W-:Y:S01]  /*25120*/  IMAD.MOV.U32 R12, RZ, RZ, R0 ;  /* 0x000000ffff0c7224 */ /* 0x000fe200078e0000 */
[----:B------:R-:W-:Y:S01]  /*25130*/  MOV R5, R8 ;  /* 0x0000000800057202 */ /* 0x000fe20000000f00 */
[----:B------:R-:W-:Y:S01]  /*25140*/  IMAD.MOV.U32 R6, RZ, RZ, RZ ;  /* 0x000000ffff067224 */ /* 0x000fe200078e00ff */
[----:B------:R-:W-:Y:S01]  /*25150*/  MOV R3, R7 ;  /* 0x0000000700037202 */ /* 0x000fe20000000f00 */
[----:B------:R-:W-:Y:S01]  /*25160*/  IMAD.MOV.U32 R0, RZ, RZ, 0x1f ;  /* 0x0000001fff007424 */ /* 0x000fe200078e00ff */
[----:B------:R-:W-:-:S02]  /*25170*/  MOV R2, 0x25190 ;  /* 0x0002519000027802 */ /* 0x000fc40000000f00 */
[----:B------:R-:W-:Y:S05]  /*25180*/  CALL.REL.NOINC `($__internal_13_$__cuda_sm70_shflsync_idx_p) ;  /* 0x0000160000007944 */ /* 0x000fea0003c00000 */
[----:B------:R-:W-:Y:S01]  /*25190*/  MOV R9, R0 ;  /* 0x0000000000097202 */ /* 0x000fe20000000f00 */
[----:B------:R-:W-:Y:S05]  /*251a0*/  BRA `(.L_x_954) ;  /* 0xfffdb4b000007947 */ /* 0x000fea000383ffff */
.L_x_694:
[----:B------:R-:W-:Y:S01]  /*251b0*/  IMAD.MOV.U32 R5, RZ, RZ, R4 ;  /* 0x000000ffff057224 */ /* 0x000fe200078e0004 */
[----:B-1----:R-:W-:-:S02]  /*251c0*/  MOV R0, 0x1f ;  /* 0x0000001f00007802 */ /* 0x002fc40000000f00 */
[----:B------:R-:W-:Y:S02]  /*251d0*/  MOV R2, 0x251f0 ;  /* 0x000251f000027802 */ /* 0x000fe40000000f00 */
[----:B--234-:R-:W-:Y:S05]  /*251e0*/  CALL.REL.NOINC `($__internal_13_$__cuda_sm70_shflsync_idx_p) ;  /* 0x000015a000007944 */ /* 0x01cfea0003c00000 */
[----:B------:R-:W-:Y:S01]  /*251f0*/  MOV R6, R0 ;  /* 0x0000000000067202 */ /* 0x000fe20000000f00 */
[----:B------:R-:W-:Y:S05]  /*25200*/  BRA `(.L_x_693) ;  /* 0xfffdb4b000007947 */ /* 0x000fea000383ffff */
.L_x_751:
[----:B------:R-:W-:Y:S01]  /*25210*/  IMAD.MOV.U32 R5, RZ, RZ, R10 ;  /* 0x000000ffff057224 */ /* 0x000fe200078e000a */
[----:B------:R-:W-:Y:S01]  /*25220*/  MOV R3, RZ ;  /* 0x000000ff00037202 */ /* 0x000fe20000000f00 */
[----:B------:R-:W-:Y:S01]  /*25230*/  IMAD.MOV.U32 R0, RZ, RZ, 0x1c1f ;  /* 0x00001c1fff007424 */ /* 0x000fe200078e00ff */
[----:B-1----:R-:W-:Y:S02]  /*25240*/  MOV R2, 0x25260 ;  /* 0x0002526000027802 */ /* 0x002fe40000000f00 */
[----:B-----5:R-:W-:Y:S05]  /*25250*/  CALL.REL.NOINC `($__internal_13_$__cuda_sm70_shflsync_idx_p) ;  /* 0x0000153000007944 */ /* 0x020fea0003c00000 */
[----:B------:R-:W-:Y:S01]  /*25260*/  MOV R8, R0 ;  /* 0x0000000000087202 */ /* 0x000fe20000000f00 */
[----:B------:R-:W-:Y:S05]  /*25270*/  BRA `(.L_x_955) ;  /* 0xfffe3c7000007947 */ /* 0x000fea000383ffff */
.L_x_752:
[----:B------:R-:W-:Y:S01]  /*25280*/  IMAD.MOV.U32 R5, RZ, RZ, R11 ;  /* 0x000000ffff057224 */ /* 0x000fe200078e000b */
[----:B------:R-:W-:Y:S01]  /*25290*/  MOV R3, RZ ;  /* 0x000000ff00037202 */ /* 0x000fe20000000f00 */
[----:B------:R-:W-:Y:S01]  /*252a0*/  IMAD.MOV.U32 R0, RZ, RZ, 0x1c1f ;  /* 0x00001c1fff007424 */ /* 0x000fe200078e00ff */
[----:B-1----:R-:W-:Y:S02]  /*252b0*/  MOV R2, 0x252d0 ;  /* 0x000252d000027802 */ /* 0x002fe40000000f00 */
[----:B--23-5:R-:W-:Y:S05]  /*252c0*/  CALL.REL.NOINC `($__internal_13_$__cuda_sm70_shflsync_idx_p) ;  /* 0x000014c000007944 */ /* 0x02cfea0003c00000 */
[----:B------:R-:W-:Y:S05]  /*252d0*/  BRA `(.L_x_956) ;  /* 0xfffe3c3000007947 */ /* 0x000fea000383ffff */
.L_x_755:
[----:B-1----:R-:W-:Y:S01]  /*252e0*/  IMAD.MOV.U32 R5, RZ, RZ, R10 ;  /* 0x000000ffff057224 */ /* 0x002fe200078e000a */
[----:B------:R-:W-:Y:S01]  /*252f0*/  MOV R3, 0x1 ;  /* 0x0000000100037802 */ /* 0x000fe20000000f00 */
[----:B------:R-:W-:Y:S01]  /*25300*/  IMAD.MOV.U32 R0, RZ, RZ, 0x1c1f ;  /* 0x00001c1fff007424 */ /* 0x000fe200078e00ff */
[----:B------:R-:W-:-:S02]  /*25310*/  MOV R2, 0x25330 ;  /* 0x0002533000027802 */ /* 0x000fc40000000f00 */
[----:B--2345:R-:W-:Y:S05]  /*25320*/  CALL.REL.NOINC `($__internal_13_$__cuda_sm70_shflsync_idx_p) ;  /* 0x0000146000007944 */ /* 0x03cfea0003c00000 */
[----:B------:R-:W-:Y:S01]  /*25330*/  IMAD.MOV.U32 R8, RZ, RZ, R0 ;  /* 0x000000ffff087224 */ /* 0x000fe200078e0000 */
[----:B------:R-:W-:Y:S01]  /*25340*/  MOV R3, 0x1 ;  /* 0x0000000100037802 */ /* 0x000fe20000000f00 */
[----:B------:R-:W-:Y:S01]  /*25350*/  IMAD.MOV.U32 R5, RZ, RZ, R11 ;  /* 0x000000ffff057224 */ /* 0x000fe200078e000b */
[----:B------:R-:W-:-:S02]  /*25360*/  MOV R0, 0x1c1f ;  /* 0x00001c1f00007802 */ /* 0x000fc40000000f00 */
[----:B------:R-:W-:Y:S02]  /*25370*/  MOV R2, 0x25390 ;  /* 0x0002539000027802 */ /* 0x000fe40000000f00 */
[----:B------:R-:W-:Y:S05]  /*25380*/  CALL.REL.NOINC `($__internal_13_$__cuda_sm70_shflsync_idx_p) ;  /* 0x0000140000007944 */ /* 0x000fea0003c00000 */
[----:B------:R-:W-:Y:S05]  /*25390*/  BRA `(.L_x_957) ;  /* 0xfffe3d2000007947 */ /* 0x000fea000383ffff */
.L_x_758:
[----:B-1----:R-:W-:Y:S01]  /*253a0*/  IMAD.MOV.U32 R5, RZ, RZ, R10 ;  /* 0x000000ffff057224 */ /* 0x002fe200078e000a */
[----:B------:R-:W-:Y:S01]  /*253b0*/  MOV R3, 0x2 ;  /* 0x0000000200037802 */ /* 0x000fe20000000f00 */
[----:B------:R-:W-:Y:S01]  /*253c0*/  IMAD.MOV.U32 R0, RZ, RZ, 0x1c1f ;  /* 0x00001c1fff007424 */ /* 0x000fe200078e00ff */
[----:B------:R-:W-:Y:S02]  /*253d0*/  MOV R2, 0x253f0 ;  /* 0x000253f000027802 */ /* 0x000fe40000000f00 */
[----:B--2345:R-:W-:Y:S05]  /*253e0*/  CALL.REL.NOINC `($__internal_13_$__cuda_sm70_shflsync_idx_p) ;  /* 0x000013a000007944 */ /* 0x03cfea0003c00000 */
[----:B------:R-:W-:Y:S01]  /*253f0*/  MOV R8, R0 ;  /* 0x0000000000087202 */ /* 0x000fe20000000f00 */
[----:B------:R-:W-:Y:S05]  /*25400*/  BRA `(.L_x_958) ;  /* 0xfffe3e5000007947 */ /* 0x000fea000383ffff */
.L_x_759:
[----:B-1----:R-:W-:Y:S01]  /*25410*/  IMAD.MOV.U32 R5, RZ, RZ, R11 ;  /* 0x000000ffff057224 */ /* 0x002fe200078e000b */
[----:B------:R-:W-:Y:S01]  /*25420*/  MOV R3, 0x2 ;  /* 0x0000000200037802 */ /* 0x000fe20000000f00 */
[----:B------:R-:W-:Y:S01]  /*25430*/  IMAD.MOV.U32 R0, RZ, RZ, 0x1c1f ;  /* 0x00001c1fff007424 */ /* 0x000fe200078e00ff */
[----:B------:R-:W-:Y:S02]  /*25440*/  MOV R2, 0x25460 ;  /* 0x0002546000027802 */ /* 0x000fe40000000f00 */
[----:B--2345:R-:W-:Y:S05]  /*25450*/  CALL.REL.NOINC `($__internal_13_$__cuda_sm70_shflsync_idx_p) ;  /* 0x0000133000007944 */ /* 0x03cfea0003c00000 */
[----:B------:R-:W-:Y:S05]  /*25460*/  BRA `(.L_x_959) ;  /* 0xfffe3e1000007947 */ /* 0x000fea000383ffff */
.L_x_762:
[----:B--2---:R-:W-:Y:S01]  /*25470*/  IMAD.MOV.U32 R5, RZ, RZ, R10 ;  /* 0x000000ffff057224 */ /* 0x004fe200078e000a */
[----:B------:R-:W-:Y:S01]  /*25480*/  MOV R3, 0x3 ;  /* 0x0000000300037802 */ /* 0x000fe20000000f00 */
[----:B------:R-:W-:Y:S01]  /*25490*/  IMAD.MOV.U32 R0, RZ, RZ, 0x1c1f ;  /* 0x00001c1fff007424 */ /* 0x000fe200078e00ff */
[----:B------:R-:W-:-:S02]  /*254a0*/  MOV R2, 0x254c0 ;  /* 0x000254c000027802 */ /* 0x000fc40000000f00 */
[----:B-1-345:R-:W-:Y:S05]  /*254b0*/  CALL.REL.NOINC `($__internal_13_$__cuda_sm70_shflsync_idx_p) ;  /* 0x000012d000007944 */ /* 0x03afea0003c00000 */
[----:B------:R-:W-:Y:S01]  /*254c0*/  IMAD.MOV.U32 R8, RZ, RZ, R0 ;  /* 0x000000ffff087224 */ /* 0x000fe200078e0000 */
[----:B------:R-:W-:Y:S01]  /*254d0*/  MOV R3, 0x3 ;  /* 0x0000000300037802 */ /* 0x000fe20000000f00 */
[----:B------:R-:W-:Y:S01]  /*254e0*/  IMAD.MOV.U32 R5, RZ, RZ, R11 ;  /* 0x000000ffff057224 */ /* 0x000fe200078e000b */
[----:B------:R-:W-:-:S02]  /*254f0*/  MOV R0, 0x1c1f ;  /* 0x00001c1f00007802 */ /* 0x000fc40000000f00 */
[----:B------:R-:W-:Y:S02]  /*25500*/  MOV R2, 0x25520 ;  /* 0x0002552000027802 */ /* 0x000fe40000000f00 */
[----:B------:R-:W-:Y:S05]  /*25510*/  CALL.REL.NOINC `($__internal_13_$__cuda_sm70_shflsync_idx_p) ;  /* 0x0000127000007944 */ /* 0x000fea0003c00000 */
[----:B------:R-:W-:Y:S05]  /*25520*/  BRA `(.L_x_960) ;  /* 0xfffe3f0000007947 */ /* 0x000fea000383ffff */
.L_x_881:
[----:B------:R-:W-:Y:S01]  /*25530*/  IMAD.MOV.U32 R0, RZ, RZ, R243 ;  /* 0x000000ffff007224 */ /* 0x000fe200078e00f3 */
[----:B------:R-:W-:Y:S02]  /*25540*/  MOV R3, 0x2 ;  /* 0x0000000200037802 */ /* 0x000fe40000000f00 */
[----:B------:R-:W-:Y:S02]  /*25550*/  MOV R2, 0x25570 ;  /* 0x0002557000027802 */ /* 0x000fe40000000f00 */
[----:B------:R-:W-:Y:S05]  /*25560*/  CALL.REL.NOINC `($__internal_12_$__cuda_sm70_shflsync_bfly_p) ;  /* 0x000011e000007944 */ /* 0x000fea0003c00000 */
[----:B------:R-:W-:Y:S05]  /*25570*/  BRA `(.L_x_961) ;  /* 0xffffa62000007947 */ /* 0x000fea000383ffff */
.L_x_882:
[----:B------:R-:W-:Y:S01]  /*25580*/  IMAD.MOV.U32 R0, RZ, RZ, R5 ;  /* 0x000000ffff007224 */ /* 0x000fe200078e0005 */
[----:B------:R-:W-:Y:S02]  /*25590*/  MOV R3, 0x1 ;  /* 0x0000000100037802 */ /* 0x000fe40000000f00 */
[----:B------:R-:W-:Y:S02]  /*255a0*/  MOV R2, 0x255c0 ;  /* 0x000255c000027802 */ /* 0x000fe40000000f00 */
[----:B-1----:R-:W-:Y:S05]  /*255b0*/  CALL.REL.NOINC `($__internal_12_$__cuda_sm70_shflsync_bfly_p) ;  /* 0x0000119000007944 */ /* 0x002fea0003c00000 */
[----:B------:R-:W-:Y:S01]  /*255c0*/  FADD.FTZ R5, R5, R0 ;  /* 0x0000000005057221 */ /* 0x000fe20000010000 */
[----:B------:R-:W-:Y:S02]  /*255d0*/  MOV R0, R245 ;  /* 0x000000f500007202 */ /* 0x000fe40000000f00 */
[----:B------:R-:W-:Y:S02]  /*255e0*/  MOV R3, 0x2 ;  /* 0x0000000200037802 */ /* 0x000fe40000000f00 */
[----:B------:R-:W-:-:S02]  /*255f0*/  MOV R2, 0x25610 ;  /* 0x0002561000027802 */ /* 0x000fc40000000f00 */
[----:B------:R-:W-:Y:S05]  /*25600*/  CALL.REL.NOINC `($__internal_12_$__cuda_sm70_shflsync_bfly_p) ;  /* 0x0000114000007944 */ /* 0x000fea0003c00000 */
[----:B------:R-:W-:Y:S01]  /*25610*/  FADD.FTZ R245, R245, R0 ;  /* 0x00000000f5f57221 */ /* 0x000fe20000010000 */
[----:B------:R-:W-:-:S02]  /*25620*/  MOV R3, 0x1 ;  /* 0x0000000100037802 */ /* 0x000fc40000000f00 */
[----:B------:R-:W-:Y:S02]  /*25630*/  MOV R2, 0x25660 ;  /* 0x0002566000027802 */ /* 0x000fe40000000f00 */
[----:B------:R-:W-:Y:S02]  /*25640*/  MOV R0, R245 ;  /* 0x000000f500007202 */ /* 0x000fe40000000f00 */
[----:B------:R-:W-:Y:S05]  /*25650*/  CALL.REL.NOINC `($__internal_12_$__cuda_sm70_shflsync_bfly_p) ;  /* 0x000010f000007944 */ /* 0x000fea0003c00000 */
[----:B------:R-:W-:Y:S01]  /*25660*/  FADD.FTZ R4, R245, R0 ;  /* 0x00000000f5047221 */ /* 0x000fe20000010000 */
[----:B------:R-:W-:Y:S02]  /*25670*/  MOV R0, R249 ;  /* 0x000000f900007202 */ /* 0x000fe40000000f00 */
[----:B------:R-:W-:Y:S02]  /*25680*/  MOV R3, 0x2 ;  /* 0x0000000200037802 */ /* 0x000fe40000000f00 */
[----:B------:R-:W-:Y:S02]  /*25690*/  MOV R2, 0x256b0 ;  /* 0x000256b000027802 */ /* 0x000fe40000000f00 */
[----:B------:R-:W-:Y:S05]  /*256a0*/  CALL.REL.NOINC `($__internal_12_$__cuda_sm70_shflsync_bfly_p) ;  /* 0x000010a000007944 */ /* 0x000fea0003c00000 */
[----:B------:R-:W-:Y:S01]  /*256b0*/  FADD.FTZ R7, R249, R0 ;  /* 0x00000000f9077221 */ /* 0x000fe20000010000 */
[----:B------:R-:W-:Y:S02]  /*256c0*/  MOV R3, 0x1 ;  /* 0x0000000100037802 */ /* 0x000fe40000000f00 */
[----:B------:R-:W-:-:S02]  /*256d0*/  MOV R2, 0x25700 ;  /* 0x0002570000027802 */ /* 0x000fc40000000f00 */
        /* <DEDUP_REMOVED lines=9> */
[----:B------:R-:W-:Y:S02]  /*25770*/  MOV R2, 0x257a0 ;  /* 0x000257a000027802 */ /* 0x000fe40000000f00 */
[----:B------:R-:W-:-:S02]  /*25780*/  MOV R0, R6 ;  /* 0x0000000600007202 */ /* 0x000fc40000000f00 */
[----:B------:R-:W-:Y:S05]  /*25790*/  CALL.REL.NOINC `($__internal_12_$__cuda_sm70_shflsync_bfly_p) ;  /* 0x00000fb000007944 */ /* 0x000fea0003c00000 */
[----:B------:R-:W-:Y:S01]  /*257a0*/  MOV R8, R0 ;  /* 0x0000000000087202 */ /* 0x000fe20000000f00 */
[----:B------:R-:W-:Y:S05]  /*257b0*/  BRA `(.L_x_962) ;  /* 0xffffa4d000007947 */ /* 0x000fea000383ffff */
.L_x_889:
[----:B-1234-:R-:W-:Y:S01]  /*257c0*/  IMAD.MOV.U32 R5, RZ, RZ, R12 ;  /* 0x000000ffff057224 */ /* 0x01efe200078e000c */
[----:B------:R-:W-:Y:S01]  /*257d0*/  MOV R3, RZ ;  /* 0x000000ff00037202 */ /* 0x000fe20000000f00 */
[----:B------:R-:W-:Y:S01]  /*257e0*/  IMAD.MOV.U32 R0, RZ, RZ, 0x1c1f ;  /* 0x00001c1fff007424 */ /* 0x000fe200078e00ff */
[----:B------:R-:W-:-:S02]  /*257f0*/  MOV R2, 0x25810 ;  /* 0x0002581000027802 */ /* 0x000fc40000000f00 */
[----:B------:R-:W-:Y:S05]  /*25800*/  CALL.REL.NOINC `($__internal_13_$__cuda_sm70_shflsync_idx_p) ;  /* 0x00000f8000007944 */ /* 0x000fea0003c00000 */
[----:B------:R-:W-:Y:S01]  /*25810*/  MOV R10, R0 ;  /* 0x00000000000a7202 */ /* 0x000fe20000000f00 */
[----:B------:R-:W-:Y:S05]  /*25820*/  BRA `(.L_x_963) ;  /* 0xffffbf1000007947 */ /* 0x000fea000383ffff */
.L_x_890:
[----:B------:R-:W-:Y:S01]  /*25830*/  IMAD.MOV.U32 R5, RZ, RZ, R13 ;  /* 0x000000ffff057224 */ /* 0x000fe200078e000d */
[----:B------:R-:W-:Y:S01]  /*25840*/  MOV R3, RZ ;  /* 0x000000ff00037202 */ /* 0x000fe20000000f00 */
[----:B------:R-:W-:Y:S01]  /*25850*/  IMAD.MOV.U32 R0, RZ, RZ, 0x1c1f ;  /* 0x00001c1fff007424 */ /* 0x000fe200078e00ff */
[----:B------:R-:W-:-:S02]  /*25860*/  MOV R2, 0x25880 ;  /* 0x0002588000027802 */ /* 0x000fc40000000f00 */
[----:B-12---:R-:W-:Y:S05]  /*25870*/  CALL.REL.NOINC `($__internal_13_$__cuda_sm70_shflsync_idx_p) ;  /* 0x00000f1000007944 */ /* 0x006fea0003c00000 */
[----:B------:R-:W-:Y:S05]  /*25880*/  BRA `(.L_x_964) ;  /* 0xffffbed000007947 */ /* 0x000fea000383ffff */
.L_x_893:
[----:B------:R-:W-:Y:S01]  /*25890*/  IMAD.MOV.U32 R5, RZ, RZ, R12 ;  /* 0x000000ffff057224 */ /* 0x000fe200078e000c */
[----:B--2---:R-:W-:Y:S01]  /*258a0*/  MOV R3, 0x1 ;  /* 0x0000000100037802 */ /* 0x004fe20000000f00 */
[----:B----4-:R-:W-:Y:S01]  /*258b0*/  IMAD.MOV.U32 R0, RZ, RZ, 0x1c1f ;  /* 0x00001c1fff007424 */ /* 0x010fe200078e00ff */
[----:B------:R-:W-:-:S02]  /*258c0*/  MOV R2, 0x258e0 ;  /* 0x000258e000027802 */ /* 0x000fc40000000f00 */
[----:B-1-3--:R-:W-:Y:S05]  /*258d0*/  CALL.REL.NOINC `($__internal_13_$__cuda_sm70_shflsync_idx_p) ;  /* 0x00000eb000007944 */ /* 0x00afea0003c00000 */
[----:B------:R-:W-:Y:S01]  /*258e0*/  IMAD.MOV.U32 R10, RZ, RZ, R0 ;  /* 0x000000ffff0a7224 */ /* 0x000fe200078e0000 */
[----:B------:R-:W-:Y:S01]  /*258f0*/  MOV R3, 0x1 ;  /* 0x0000000100037802 */ /* 0x000fe20000000f00 */
[----:B------:R-:W-:Y:S01]  /*25900*/  IMAD.MOV.U32 R5, RZ, RZ, R13 ;  /* 0x000000ffff057224 */ /* 0x000fe200078e000d */
[----:B------:R-:W-:-:S02]  /*25910*/  MOV R0, 0x1c1f ;  /* 0x00001c1f00007802 */ /* 0x000fc40000000f00 */
[----:B------:R-:W-:Y:S02]  /*25920*/  MOV R2, 0x25940 ;  /* 0x0002594000027802 */ /* 0x000fe40000000f00 */
[----:B------:R-:W-:Y:S05]  /*25930*/  CALL.REL.NOINC `($__internal_13_$__cuda_sm70_shflsync_idx_p) ;  /* 0x00000e5000007944 */ /* 0x000fea0003c00000 */
[----:B------:R-:W-:Y:S05]  /*25940*/  BRA `(.L_x_965) ;  /* 0xffffbf9000007947 */ /* 0x000fea000383ffff */
.L_x_896:
[----:B------:R-:W-:Y:S01]  /*25950*/  IMAD.MOV.U32 R5, RZ, RZ, R12 ;  /* 0x000000ffff057224 */ /* 0x000fe200078e000c */
[----:B-1----:R-:W-:Y:S01]  /*25960*/  MOV R3, 0x2 ;  /* 0x0000000200037802 */ /* 0x002fe20000000f00 */
[----:B----4-:R-:W-:Y:S01]  /*25970*/  IMAD.MOV.U32 R0, RZ, RZ, 0x1c1f ;  /* 0x00001c1fff007424 */ /* 0x010fe200078e00ff */
[----:B------:R-:W-:Y:S02]  /*25980*/  MOV R2, 0x259a0 ;  /* 0x000259a000027802 */ /* 0x000fe40000000f00 */
[----:B--23--:R-:W-:Y:S05]  /*25990*/  CALL.REL.NOINC `($__internal_13_$__cuda_sm70_shflsync_idx_p) ;  /* 0x00000df000007944 */ /* 0x00cfea0003c00000 */
[----:B------:R-:W-:Y:S01]  /*259a0*/  MOV R10, R0 ;  /* 0x00000000000a7202 */ /* 0x000fe20000000f00 */
[----:B------:R-:W-:Y:S05]  /*259b0*/  BRA `(.L_x_966) ;  /* 0xffffc0a000007947 */ /* 0x000fea000383ffff */
.L_x_897:
[----:B------:R-:W-:Y:S01]  /*259c0*/  IMAD.MOV.U32 R5, RZ, RZ, R13 ;  /* 0x000000ffff057224 */ /* 0x000fe200078e000d */
[----:B------:R-:W-:Y:S01]  /*259d0*/  MOV R3, 0x2 ;  /* 0x0000000200037802 */ /* 0x000fe20000000f00 */
[----:B----4-:R-:W-:Y:S01]  /*259e0*/  IMAD.MOV.U32 R0, RZ, RZ, 0x1c1f ;  /* 0x00001c1fff007424 */ /* 0x010fe200078e00ff */
[----:B------:R-:W-:Y:S02]  /*259f0*/  MOV R2, 0x25a10 ;  /* 0x00025a1000027802 */ /* 0x000fe40000000f00 */
[----:B-123--:R-:W-:Y:S05]  /*25a00*/  CALL.REL.NOINC `($__internal_13_$__cuda_sm70_shflsync_idx_p) ;  /* 0x00000d8000007944 */ /* 0x00efea0003c00000 */
[----:B------:R-:W-:Y:S05]  /*25a10*/  BRA `(.L_x_967) ;  /* 0xffffc06000007947 */ /* 0x000fea000383ffff */
.L_x_900:
[----:B------:R-:W-:Y:S01]  /*25a20*/  IMAD.MOV.U32 R5, RZ, RZ, R12 ;  /* 0x000000ffff057224 */ /* 0x000fe200078e000c */
[----:B-1----:R-:W-:Y:S01]  /*25a30*/  MOV R3, 0x3 ;  /* 0x0000000300037802 */ /* 0x002fe20000000f00 */
[----:B------:R-:W-:Y:S01]  /*25a40*/  IMAD.MOV.U32 R0, RZ, RZ, 0x1c1f ;  /* 0x00001c1fff007424 */ /* 0x000fe200078e00ff */
[----:B------:R-:W-:-:S02]  /*25a50*/  MOV R2, 0x25a70 ;  /* 0x00025a7000027802 */ /* 0x000fc40000000f00 */
[----:B--234-:R-:W-:Y:S05]  /*25a60*/  CALL.REL.NOINC `($__internal_13_$__cuda_sm70_shflsync_idx_p) ;  /* 0x00000d2000007944 */ /* 0x01cfea0003c00000 */
[----:B------:R-:W-:Y:S01]  /*25a70*/  IMAD.MOV.U32 R6, RZ, RZ, R0 ;  /* 0x000000ffff067224 */ /* 0x000fe200078e0000 */
[----:B------:R-:W-:Y:S01]  /*25a80*/  MOV R3, 0x3 ;  /* 0x0000000300037802 */ /* 0x000fe20000000f00 */
[----:B------:R-:W-:Y:S01]  /*25a90*/  IMAD.MOV.U32 R5, RZ, RZ, R13 ;  /* 0x000000ffff057224 */ /* 0x000fe200078e000d */
[----:B------:R-:W-:-:S02]  /*25aa0*/  MOV R0, 0x1c1f ;  /* 0x00001c1f00007802 */ /* 0x000fc40000000f00 */
[----:B------:R-:W-:Y:S02]  /*25ab0*/  MOV R2, 0x25ad0 ;  /* 0x00025ad000027802 */ /* 0x000fe40000000f00 */
[----:B------:R-:W-:Y:S05]  /*25ac0*/  CALL.REL.NOINC `($__internal_13_$__cuda_sm70_shflsync_idx_p) ;  /* 0x00000cc000007944 */ /* 0x000fea0003c00000 */
[----:B------:R-:W-:Y:S05]  /*25ad0*/  BRA `(.L_x_968) ;  /* 0xffffc13000007947 */ /* 0x000fea000383ffff */
.L_x_902:
[----:B------:R-:W-:Y:S01]  /*25ae0*/  IMAD.MOV.U32 R5, RZ, RZ, R22 ;  /* 0x000000ffff057224 */ /* 0x000fe200078e0016 */
[----:B------:R-:W-:Y:S01]  /*25af0*/  MOV R3, RZ ;  /* 0x000000ff00037202 */ /* 0x000fe20000000f00 */
[----:B------:R-:W-:Y:S01]  /*25b00*/  IMAD.MOV.U32 R0, RZ, RZ, 0x1c1f ;  /* 0x00001c1fff007424 */ /* 0x000fe200078e00ff */
[----:B------:R-:W-:Y:S02]  /*25b10*/  MOV R2, 0x25b30 ;  /* 0x00025b3000027802 */ /* 0x000fe40000000f00 */
[----:B------:R-:W-:Y:S05]  /*25b20*/  CALL.REL.NOINC `($__internal_13_$__cuda_sm70_shflsync_idx_p) ;  /* 0x00000c6000007944 */ /* 0x000fea0003c00000 */
[----:B------:R-:W-:Y:S01]  /*25b30*/  MOV R4, R0 ;  /* 0x0000000000047202 */ /* 0x000fe20000000f00 */
[----:B------:R-:W-:Y:S05]  /*25b40*/  BRA `(.L_x_969) ;  /* 0xffffc44000007947 */ /* 0x000fea000383ffff */
.L_x_903:
[----:B------:R-:W-:Y:S01]  /*25b50*/  IMAD.MOV.U32 R5, RZ, RZ, R24 ;  /* 0x000000ffff057224 */ /* 0x000fe200078e0018 */
[----:B------:R-:W-:Y:S01]  /*25b60*/  MOV R3, RZ ;  /* 0x000000ff00037202 */ /* 0x000fe20000000f00 */
[----:B------:R-:W-:Y:S01]  /*25b70*/  IMAD.MOV.U32 R0, RZ, RZ, 0x1c1f ;  /* 0x00001c1fff007424 */ /* 0x000fe200078e00ff */
[----:B------:R-:W-:Y:S02]  /*25b80*/  MOV R2, 0x25ba0 ;  /* 0x00025ba000027802 */ /* 0x000fe40000000f00 */
[----:B-12---:R-:W-:Y:S05]  /*25b90*/  CALL.REL.NOINC `($__internal_13_$__cuda_sm70_shflsync_idx_p) ;  /* 0x00000bf000007944 */ /* 0x006fea0003c00000 */
[----:B------:R-:W-:Y:S05]  /*25ba0*/  BRA `(.L_x_970) ;  /* 0xffffc40000007947 */ /* 0x000fea000383ffff */
.L_x_906:
[----:B------:R-:W-:Y:S01]  /*25bb0*/  IMAD.MOV.U32 R5, RZ, RZ, R22 ;  /* 0x000000ffff057224 */ /* 0x000fe200078e0016 */
[----:B----4-:R-:W-:Y:S01]  /*25bc0*/  MOV R3, 0x1 ;  /* 0x0000000100037802 */ /* 0x010fe20000000f00 */
[----:B------:R-:W-:Y:S01]  /*25bd0*/  IMAD.MOV.U32 R0, RZ, RZ, 0x1c1f ;  /* 0x00001c1fff007424 */ /* 0x000fe200078e00ff */
[----:B------:R-:W-:-:S02]  /*25be0*/  MOV R2, 0x25c00 ;  /* 0x00025c0000027802 */ /* 0x000fc40000000f00 */
[----:B-123--:R-:W-:Y:S05]  /*25bf0*/  CALL.REL.NOINC `($__internal_13_$__cuda_sm70_shflsync_idx_p) ;  /* 0x00000b9000007944 */ /* 0x00efea0003c00000 */
[----:B------:R-:W-:Y:S01]  /*25c00*/  IMAD.MOV.U32 R4, RZ, RZ, R0 ;  /* 0x000000ffff047224 */ /* 0x000fe200078e0000 */
[----:B------:R-:W-:Y:S01]  /*25c10*/  MOV R3, 0x1 ;  /* 0x0000000100037802 */ /* 0x000fe20000000f00 */
[----:B------:R-:W-:Y:S01]  /*25c20*/  IMAD.MOV.U32 R5, RZ, RZ, R24 ;  /* 0x000000ffff057224 */ /* 0x000fe200078e0018 */
[----:B------:R-:W-:-:S02]  /*25c30*/  MOV R0, 0x1c1f ;  /* 0x00001c1f00007802 */ /* 0x000fc40000000f00 */
[----:B------:R-:W-:Y:S02]  /*25c40*/  MOV R2, 0x25c60 ;  /* 0x00025c6000027802 */ /* 0x000fe40000000f00 */
[----:B------:R-:W-:Y:S05]  /*25c50*/  CALL.REL.NOINC `($__internal_13_$__cuda_sm70_shflsync_idx_p) ;  /* 0x00000b3000007944 */ /* 0x000fea0003c00000 */
[----:B------:R-:W-:Y:S05]  /*25c60*/  BRA `(.L_x_971) ;  /* 0xffffc82000007947 */ /* 0x000fea000383ffff */
.L_x_909:
[----:B------:R-:W-:Y:S01]  /*25c70*/  IMAD.MOV.U32 R5, RZ, RZ, R22 ;  /* 0x000000ffff057224 */ /* 0x000fe200078e0016 */
[----:B---3--:R-:W-:Y:S01]  /*25c80*/  MOV R3, 0x2 ;  /* 0x0000000200037802 */ /* 0x008fe20000000f00 */
[----:B----4-:R-:W-:Y:S01]  /*25c90*/  IMAD.MOV.U32 R0, RZ, RZ, 0x1c1f ;  /* 0x00001c1fff007424 */ /* 0x010fe200078e00ff */
[----:B------:R-:W-:Y:S02]  /*25ca0*/  MOV R2, 0x25cc0 ;  /* 0x00025cc000027802 */ /* 0x000fe40000000f00 */
[----:B-12---:R-:W-:Y:S05]  /*25cb0*/  CALL.REL.NOINC `($__internal_13_$__cuda_sm70_shflsync_idx_p) ;  /* 0x00000ad000007944 */ /* 0x006fea0003c00000 */
[----:B------:R-:W-:Y:S01]  /*25cc0*/  MOV R4, R0 ;  /* 0x0000000000047202 */ /* 0x000fe20000000f00 */
[----:B------:R-:W-:Y:S05]  /*25cd0*/  BRA `(.L_x_972) ;  /* 0xffffcb3000007947 */ /* 0x000fea000383ffff */
.L_x_910:
[----:B------:R-:W-:Y:S01]  /*25ce0*/  IMAD.MOV.U32 R5, RZ, RZ, R24 ;  /* 0x000000ffff057224 */ /* 0x000fe200078e0018 */
[----:B---3--:R-:W-:Y:S01]  /*25cf0*/  MOV R3, 0x2 ;  /* 0x0000000200037802 */ /* 0x008fe20000000f00 */
[----:B----4-:R-:W-:Y:S01]  /*25d00*/  IMAD.MOV.U32 R0, RZ, RZ, 0x1c1f ;  /* 0x00001c1fff007424 */ /* 0x010fe200078e00ff */
[----:B------:R-:W-:Y:S02]  /*25d10*/  MOV R2, 0x25d30 ;  /* 0x00025d3000027802 */ /* 0x000fe40000000f00 */
[----:B-12---:R-:W-:Y:S05]  /*25d20*/  CALL.REL.NOINC `($__internal_13_$__cuda_sm70_shflsync_idx_p) ;  /* 0x00000a6000007944 */ /* 0x006fea0003c00000 */
[----:B------:R-:W-:Y:S05]  /*25d30*/  BRA `(.L_x_973) ;  /* 0xffffcaf000007947 */ /* 0x000fea000383ffff */
.L_x_913:
[----:B------:R-:W-:Y:S01]  /*25d40*/  IMAD.MOV.U32 R5, RZ, RZ, R22 ;  /* 0x000000ffff057224 */ /* 0x000fe200078e0016 */
[----:B--23--:R-:W-:Y:S01]  /*25d50*/  MOV R3, 0x3 ;  /* 0x0000000300037802 */ /* 0x00cfe20000000f00 */
[----:B-1----:R-:W-:Y:S01]  /*25d60*/  IMAD.MOV.U32 R0, RZ, RZ, 0x1c1f ;  /* 0x00001c1fff007424 */ /* 0x002fe200078e00ff */
[----:B------:R-:W-:-:S02]  /*25d70*/  MOV R2, 0x25d90 ;  /* 0x00025d9000027802 */ /* 0x000fc40000000f00 */
[----:B----4-:R-:W-:Y:S05]  /*25d80*/  CALL.REL.NOINC `($__internal_13_$__cuda_sm70_shflsync_idx_p) ;  /* 0x00000a0000007944 */ /* 0x010fea0003c00000 */
[----:B------:R-:W-:Y:S01]  /*25d90*/  IMAD.MOV.U32 R4, RZ, RZ, R0 ;  /* 0x000000ffff047224 */ /* 0x000fe200078e0000 */
[----:B------:R-:W-:Y:S01]  /*25da0*/  MOV R3, 0x3 ;  /* 0x0000000300037802 */ /* 0x000fe20000000f00 */
[----:B------:R-:W-:Y:S01]  /*25db0*/  IMAD.MOV.U32 R5, RZ, RZ, R24 ;  /* 0x000000ffff057224 */ /* 0x000fe200078e0018 */
[----:B------:R-:W-:-:S02]  /*25dc0*/  MOV R0, 0x1c1f ;  /* 0x00001c1f00007802 */ /* 0x000fc40000000f00 */
[----:B------:R-:W-:Y:S02]  /*25dd0*/  MOV R2, 0x25df0 ;  /* 0x00025df000027802 */ /* 0x000fe40000000f00 */
[----:B------:R-:W-:Y:S05]  /*25de0*/  CALL.REL.NOINC `($__internal_13_$__cuda_sm70_shflsync_idx_p) ;  /* 0x000009a000007944 */ /* 0x000fea0003c00000 */
[----:B------:R-:W-:Y:S05]  /*25df0*/  BRA `(.L_x_974) ;  /* 0xffffcdd000007947 */ /* 0x000fea000383ffff */
.L_x_917:
[----:B------:R-:W-:Y:S01]  /*25e00*/  IMAD.MOV.U32 R5, RZ, RZ, R9 ;  /* 0x000000ffff057224 */ /* 0x000fe200078e0009 */
[----:B------:R-:W-:Y:S01]  /*25e10*/  MOV R3, RZ ;  /* 0x000000ff00037202 */ /* 0x000fe20000000f00 */
[----:B------:R-:W-:Y:S01]  /*25e20*/  IMAD.MOV.U32 R0, RZ, RZ, 0x1c1f ;  /* 0x00001c1fff007424 */ /* 0x000fe200078e00ff */
[----:B------:R-:W-:Y:S02]  /*25e30*/  MOV R2, 0x25e50 ;  /* 0x00025e5000027802 */ /* 0x000fe40000000f00 */
[----:B------:R-:W-:Y:S05]  /*25e40*/  CALL.REL.NOINC `($__internal_13_$__cuda_sm70_shflsync_idx_p) ;  /* 0x0000094000007944 */ /* 0x000fea0003c00000 */
[----:B------:R-:W-:Y:S01]  /*25e50*/  MOV R8, R0 ;  /* 0x0000000000087202 */ /* 0x000fe20000000f00 */
[----:B------:R-:W-:Y:S05]  /*25e60*/  BRA `(.L_x_975) ;  /* 0xffffd8b000007947 */ /* 0x000fea000383ffff */
.L_x_918:
[----:B------:R-:W-:Y:S01]  /*25e70*/  IMAD.MOV.U32 R5, RZ, RZ, R12 ;  /* 0x000000ffff057224 */ /* 0x000fe200078e000c */
[----:B------:R-:W-:Y:S01]  /*25e80*/  MOV R3, RZ ;  /* 0x000000ff00037202 */ /* 0x000fe20000000f00 */
[----:B------:R-:W-:Y:S01]  /*25e90*/  IMAD.MOV.U32 R0, RZ, RZ, 0x1c1f ;  /* 0x00001c1fff007424 */ /* 0x000fe200078e00ff */
[----:B------:R-:W-:Y:S02]  /*25ea0*/  MOV R2, 0x25ec0 ;  /* 0x00025ec000027802 */ /* 0x000fe40000000f00 */
[----:B-12---:R-:W-:Y:S05]  /*25eb0*/  CALL.REL.NOINC `($__internal_13_$__cuda_sm70_shflsync_idx_p) ;  /* 0x000008d000007944 */ /* 0x006fea0003c00000 */
[----:B------:R-:W-:Y:S05]  /*25ec0*/  BRA `(.L_x_976) ;  /* 0xffffd87000007947 */ /* 0x000fea000383ffff */
.L_x_921:
[----:B--2---:R-:W-:Y:S01]  /*25ed0*/  IMAD.MOV.U32 R5, RZ, RZ, R9 ;  /* 0x000000ffff057224 */ /* 0x004fe200078e0009 */
[----:B------:R-:W-:Y:S01]  /*25ee0*/  MOV R3, 0x1 ;  /* 0x0000000100037802 */ /* 0x000fe20000000f00 */
        /* <DEDUP_REMOVED lines=10> */
.L_x_924:
[----:B-1----:R-:W-:Y:S01]  /*25f90*/  IMAD.MOV.U32 R5, RZ, RZ, R9 ;  /* 0x000000ffff057224 */ /* 0x002fe200078e0009 */
[----:B------:R-:W-:Y:S01]  /*25fa0*/  MOV R3, 0x2 ;  /* 0x0000000200037802 */ /* 0x000fe20000000f00 */
[----:B----4-:R-:W-:Y:S01]  /*25fb0*/  IMAD.MOV.U32 R0, RZ, RZ, 0x1c1f ;  /* 0x00001c1fff007424 */ /* 0x010fe200078e00ff */
[----:B------:R-:W-:Y:S02]  /*25fc0*/  MOV R2, 0x25fe0 ;  /* 0x00025fe000027802 */ /* 0x000fe40000000f00 */
[----:B--23--:R-:W-:Y:S05]  /*25fd0*/  CALL.REL.NOINC `($__internal_13_$__cuda_sm70_shflsync_idx_p) ;  /* 0x000007b000007944 */ /* 0x00cfea0003c00000 */
[----:B------:R-:W-:Y:S01]  /*25fe0*/  MOV R8, R0 ;  /* 0x0000000000087202 */ /* 0x000fe20000000f00 */
[----:B------:R-:W-:Y:S05]  /*25ff0*/  BRA `(.L_x_978) ;  /* 0xffffda5000007947 */ /* 0x000fea000383ffff */
.L_x_925:
[----:B------:R-:W-:Y:S01]  /*26000*/  IMAD.MOV.U32 R5, RZ, RZ, R12 ;  /* 0x000000ffff057224 */ /* 0x000fe200078e000c */
[----:B------:R-:W-:Y:S01]  /*26010*/  MOV R3, 0x2 ;  /* 0x0000000200037802 */ /* 0x000fe20000000f00 */
[----:B----4-:R-:W-:Y:S01]  /*26020*/  IMAD.MOV.U32 R0, RZ, RZ, 0x1c1f ;  /* 0x00001c1fff007424 */ /* 0x010fe200078e00ff */
[----:B------:R-:W-:Y:S02]  /*26030*/  MOV R2, 0x26050 ;  /* 0x0002605000027802 */ /* 0x000fe40000000f00 */
[----:B-123--:R-:W-:Y:S05]  /*26040*/  CALL.REL.NOINC `($__internal_13_$__cuda_sm70_shflsync_idx_p) ;  /* 0x0000074000007944 */ /* 0x00efea0003c00000 */
[----:B------:R-:W-:Y:S05]  /*26050*/  BRA `(.L_x_979) ;  /* 0xffffda1000007947 */ /* 0x000fea000383ffff */
.L_x_928:
[----:B-1----:R-:W-:Y:S01]  /*26060*/  IMAD.MOV.U32 R5, RZ, RZ, R9 ;  /* 0x000000ffff057224 */ /* 0x002fe200078e0009 */
[----:B------:R-:W-:Y:S01]  /*26070*/  MOV R3, 0x3 ;  /* 0x0000000300037802 */ /* 0x000fe20000000f00 */
        /* <DEDUP_REMOVED lines=10> */
.L_x_930:
[----:B------:R-:W-:Y:S01]  /*26120*/  IMAD.MOV.U32 R5, RZ, RZ, R74 ;  /* 0x000000ffff057224 */ /* 0x000fe200078e004a */
[----:B------:R-:W-:Y:S01]  /*26130*/  MOV R3, RZ ;  /* 0x000000ff00037202 */ /* 0x000fe20000000f00 */
[----:B------:R-:W-:Y:S01]  /*26140*/  IMAD.MOV.U32 R0, RZ, RZ, 0x1f ;  /* 0x0000001fff007424 */ /* 0x000fe200078e00ff */
[----:B------:R-:W-:Y:S02]  /*26150*/  MOV R2, 0x26170 ;  /* 0x0002617000027802 */ /* 0x000fe40000000f00 */
[----:B--2---:R-:W-:Y:S05]  /*26160*/  CALL.REL.NOINC `($__internal_13_$__cuda_sm70_shflsync_idx_p) ;  /* 0x0000062000007944 */ /* 0x004fea0003c00000 */
[----:B------:R-:W-:Y:S01]  /*26170*/  MOV R9, R0 ;  /* 0x0000000000097202 */ /* 0x000fe20000000f00 */
[----:B------:R-:W-:Y:S05]  /*26180*/  BRA `(.L_x_981) ;  /* 0xffffdcb000007947 */ /* 0x000fea000383ffff */
.L_x_931:
[----:B------:R-:W-:Y:S01]  /*26190*/  IMAD.MOV.U32 R5, RZ, RZ, R74 ;  /* 0x000000ffff057224 */ /* 0x000fe200078e004a */
[----:B------:R-:W-:Y:S01]  /*261a0*/  MOV R3, 0x1 ;  /* 0x0000000100037802 */ /* 0x000fe20000000f00 */
[----:B------:R-:W-:Y:S01]  /*261b0*/  IMAD.MOV.U32 R0, RZ, RZ, 0x1f ;  /* 0x0000001fff007424 */ /* 0x000fe200078e00ff */
[----:B------:R-:W-:Y:S02]  /*261c0*/  MOV R2, 0x261e0 ;  /* 0x000261e000027802 */ /* 0x000fe40000000f00 */
[----:B-12---:R-:W-:Y:S05]  /*261d0*/  CALL.REL.NOINC `($__internal_13_$__cuda_sm70_shflsync_idx_p) ;  /* 0x000005b000007944 */ /* 0x006fea0003c00000 */
[----:B------:R-:W-:Y:S01]  /*261e0*/  MOV R8, R0 ;  /* 0x0000000000087202 */ /* 0x000fe20000000f00 */
[----:B------:R-:W-:Y:S05]  /*261f0*/  BRA `(.L_x_982) ;  /* 0xffffdc6000007947 */ /* 0x000fea000383ffff */
.L_x_932:
[----:B------:R-:W-:Y:S02]  /*26200*/  MOV R2, 0x1 ;  /* 0x0000000100027802 */ /* 0x000fe40000000f00 */
[----:B------:R-:W-:-:S02]  /*26210*/  MOV R3, 0x26230 ;  /* 0x0002623000037802 */ /* 0x000fc40000000f00 */
[----:B-1234-:R-:W-:Y:S05]  /*26220*/  CALL.REL.NOINC `($__internal_14_$__cuda_sm70_shflsync_up_p) ;  /* 0x000005b000007944 */ /* 0x01efea0003c00000 */
[----:B------:R-:W-:Y:S05]  /*26230*/  BRA `(.L_x_983) ;  /* 0xffffdd5000007947 */ /* 0x000fea000383ffff */
.L_x_933:
[----:B------:R-:W-:Y:S02]  /*26240*/  MOV R2, 0x2 ;  /* 0x0000000200027802 */ /* 0x000fe40000000f00 */
[----:B------:R-:W-:-:S02]  /*26250*/  MOV R3, 0x26270 ;  /* 0x0002627000037802 */ /* 0x000fc40000000f00 */
[----:B--2-4-:R-:W-:Y:S05]  /*26260*/  CALL.REL.NOINC `($__internal_14_$__cuda_sm70_shflsync_up_p) ;  /* 0x0000057000007944 */ /* 0x014fea0003c00000 */
        /* <DEDUP_REMOVED lines=23> */
.L_x_937:
[----:B------:R-:W-:Y:S02]  /*263e0*/  MOV R2, 0x1 ;  /* 0x0000000100027802 */ /* 0x000fe40000000f00 */
[----:B------:R-:W-:Y:S02]  /*263f0*/  MOV R3, 0x26410 ;  /* 0x0002641000037802 */ /* 0x000fe40000000f00 */
[----:B------:R-:W-:Y:S05]  /*26400*/  CALL.REL.NOINC `($__internal_14_$__cuda_sm70_shflsync_up_p) ;  /* 0x000003d000007944 */ /* 0x000fea0003c00000 */
[----:B------:R-:W-:Y:S01]  /*26410*/  MOV R2, R4 ;  /* 0x0000000400027202 */ /* 0x000fe20000000f00 */
[----:B------:R-:W-:Y:S05]  /*26420*/  BRA `(.L_x_985) ;  /* 0xffffddc000007947 */ /* 0x000fea000383ffff */
.L_x_938:
        /* <DEDUP_REMOVED lines=26> */
.L_x_940:
[----:B------:R-:W-:Y:S02]  /*265d0*/  SEL R0, RZ, 0x1, P0 ;  /* 0x00000001ff007807 */ /* 0x000fe40000000000 */
[----:B------:R-:W-:Y:S02]  /*265e0*/  MOV R2, 0x26600 ;  /* 0x0002660000027802 */ /* 0x000fe40000000f00 */
[----:B-1----:R-:W-:Y:S05]  /*265f0*/  CALL.REL.NOINC `($__internal_15_$__cuda_sm70_votesync_ballot) ;  /* 0x0000025000007944 */ /* 0x002fea0003c00000 */
[----:B------:R-:W-:Y:S01]  /*26600*/  MOV R12, R0 ;  /* 0x00000000000c7202 */ /* 0x000fe20000000f00 */
[----:B------:R-:W-:Y:S05]  /*26610*/  BRA `(.L_x_987) ;  /* 0xffffdd6000007947 */ /* 0x000fea000383ffff */
.L_x_941:
[----:B------:R-:W-:Y:S01]  /*26620*/  IMAD.MOV.U32 R5, RZ, RZ, R6 ;  /* 0x000000ffff057224 */ /* 0x000fe200078e0006 */
[----:B------:R-:W-:Y:S01]  /*26630*/  MOV R3, R8 ;  /* 0x0000000800037202 */ /* 0x000fe20000000f00 */
[----:B--2---:R-:W-:Y:S01]  /*26640*/  IMAD.MOV.U32 R0, RZ, RZ, 0x1f ;  /* 0x0000001fff007424 */ /* 0x004fe200078e00ff */
[----:B------:R-:W-:Y:S02]  /*26650*/  MOV R2, 0x26670 ;  /* 0x0002667000027802 */ /* 0x000fe40000000f00 */
[----:B-1----:R-:W-:Y:S05]  /*26660*/  CALL.REL.NOINC `($__internal_13_$__cuda_sm70_shflsync_idx_p) ;  /* 0x0000012000007944 */ /* 0x002fea0003c00000 */
[----:B------:R-:W-:Y:S01]  /*26670*/  IMAD.MOV.U32 R10, RZ, RZ, R0 ;  /* 0x000000ffff0a7224 */ /* 0x000fe200078e0000 */
[----:B------:R-:W-:Y:S01]  /*26680*/  MOV R3, R8 ;  /* 0x0000000800037202 */ /* 0x000fe20000000f00 */
[----:B------:R-:W-:Y:S01]  /*26690*/  IMAD.MOV.U32 R5, RZ, RZ, R7 ;  /* 0x000000ffff057224 */ /* 0x000fe200078e0007 */
[----:B------:R-:W-:Y:S02]  /*266a0*/  MOV R0, 0x1f ;  /* 0x0000001f00007802 */ /* 0x000fe40000000f00 */
[----:B------:R-:W-:-:S02]  /*266b0*/  MOV R2, 0x266d0 ;  /* 0x000266d000027802 */ /* 0x000fc40000000f00 */
[----:B------:R-:W-:Y:S05]  /*266c0*/  CALL.REL.NOINC `($__internal_13_$__cuda_sm70_shflsync_idx_p) ;  /* 0x000000c000007944 */ /* 0x000fea0003c00000 */
[----:B------:R-:W-:Y:S01]  /*266d0*/  MOV R7, R0 ;  /* 0x0000000000077202 */ /* 0x000fe20000000f00 */
[----:B------:R-:W-:Y:S05]  /*266e0*/  BRA `(.L_x_988) ;  /* 0xffffdd0000007947 */ /* 0x000fea000383ffff */
.L_x_944:
[----:B------:R-:W-:Y:S01]  /*266f0*/  IMAD.MOV.U32 R5, RZ, RZ, R4 ;  /* 0x000000ffff057224 */ /* 0x000fe200078e0004 */
[----:B--2---:R-:W-:-:S02]  /*26700*/  MOV R0, 0x1f ;  /* 0x0000001f00007802 */ /* 0x004fc40000000f00 */
[----:B------:R-:W-:Y:S02]  /*26710*/  MOV R2, 0x26730 ;  /* 0x0002673000027802 */ /* 0x000fe40000000f00 */
[----:B-1-34-:R-:W-:Y:S05]  /*26720*/  CALL.REL.NOINC `($__internal_13_$__cuda_sm70_shflsync_idx_p) ;  /* 0x0000006000007944 */ /* 0x01afea0003c00000 */
[----:B------:R-:W-:Y:S01]  /*26730*/  MOV R13, R0 ;  /* 0x00000000000d7202 */ /* 0x000fe20000000f00 */
[----:B------:R-:W-:Y:S05]  /*26740*/  BRA `(.L_x_943) ;  /* 0xffffdd0000007947 */ /* 0x000fea000383ffff */
        .weak           $__internal_12_$__cuda_sm70_shflsync_bfly_p
        .type           $__internal_12_$__cuda_sm70_shflsync_bfly_p,@function
        .size           $__internal_12_$__cuda_sm70_shflsync_bfly_p,($__internal_13_$__cuda_sm70_shflsync_idx_p - $__internal_12_$__cuda_sm70_shflsync_bfly_p)
$__internal_12_$__cuda_sm70_shflsync_bfly_p:
[----:B------:R-:W-:Y:S04]  /*26750*/  WARPSYNC R8 ;  /* 0x0000000800007348 */ /* 0x000fe80003800000 */
[----:B------:R1:W2:Y:S02]  /*26760*/  SHFL.BFLY PT, R0, R0, R3, R9 ;  /* 0x0c00000300007389 */ /* 0x0002a400000e0009 */
[----:B-1----:R-:W-:-:S04]  /*26770*/  MOV R3, 0x0 ;  /* 0x0000000000037802 */ /* 0x002fc80000000f00 */
[----:B--2---:R-:W-:Y:S05]  /*26780*/  RET.REL.NODEC R2 `(_ZN7cutlass13device_kernelIN5flash19enable_sm80_to_sm89INS1_16FlashAttnFwdSm80INS1_25CollectiveMainloopFwdSm80ILi4ELi1ELb0EN4cute5tupleIJNS5_1CILi128EEENS7_ILi48EEENS7_ILi96EEEEEELi96ENS_10bfloat16_tEfNS_4arch4Sm80ELb0ELb1ELb1ELb1ELb0ELb1ELb1ELb1EEENS1_21CollectiveEpilogueFwdINS6_IJS8_SA_S9_EEENS6_IJNS7_ILi1EEESI_SI_EEESC_SE_Li128ELb1ELb1ELb1ELb0EEENS1_36VarlenDynamicPersistentTileSchedulerILi128ELi48ELi128ELi128ELb1ELb1ELb0ELb1ELb0ELb1EEEEEEEEEvNT_6ParamsE) ;  /* 0xfffd987002007950 */ /* 0x004fea0003c3ffff */
        .weak           $__internal_13_$__cuda_sm70_shflsync_idx_p
        .type           $__internal_13_$__cuda_sm70_shflsync_idx_p,@function
        .size           $__internal_13_$__cuda_sm70_shflsync_idx_p,($__internal_14_$__cuda_sm70_shflsync_up_p - $__internal_13_$__cuda_sm70_shflsync_idx_p)
$__internal_13_$__cuda_sm70_shflsync_idx_p:
[----:B------:R-:W-:-:S04]  /*26790*/  MOV R75, 0xffffffff ;  /* 0xffffffff004b7802 */ /* 0x000fc80000000f00 */
[----:B------:R-:W-:Y:S04]  /*267a0*/  WARPSYNC R75 ;  /* 0x0000004b00007348 */ /* 0x000fe80003800000 */
[----:B------:R1:W2:Y:S02]  /*267b0*/  SHFL.IDX PT, R0, R5, R3, R0 ;  /* 0x0000000305007389 */ /* 0x0002a400000e0000 */
[----:B-1----:R-:W-:-:S04]  /*267c0*/  MOV R3, 0x0 ;  /* 0x0000000000037802 */ /* 0x002fc80000000f00 */
[----:B--2---:R-:W-:Y:S05]  /*267d0*/  RET.REL.NODEC R2 `(_ZN7cutlass13device_kernelIN5flash19enable_sm80_to_sm89INS1_16FlashAttnFwdSm80INS1_25CollectiveMainloopFwdSm80ILi4ELi1ELb0EN4cute5tupleIJNS5_1CILi128EEENS7_ILi48EEENS7_ILi96EEEEEELi96ENS_10bfloat16_tEfNS_4arch4Sm80ELb0ELb1ELb1ELb1ELb0ELb1ELb1ELb1EEENS1_21CollectiveEpilogueFwdINS6_IJS8_SA_S9_EEENS6_IJNS7_ILi1EEESI_SI_EEESC_SE_Li128ELb1ELb1ELb1ELb0EEENS1_36VarlenDynamicPersistentTileSchedulerILi128ELi48ELi128ELi128ELb1ELb1ELb0ELb1ELb0ELb1EEEEEEEEEvNT_6ParamsE) ;  /* 0xfffd982002007950 */ /* 0x004fea0003c3ffff */
        .weak           $__internal_14_$__cuda_sm70_shflsync_up_p
        .type           $__internal_14_$__cuda_sm70_shflsync_up_p,@function
        .size           $__internal_14_$__cuda_sm70_shflsync_up_p,($__internal_15_$__cuda_sm70_votesync_ballot - $__internal_14_$__cuda_sm70_shflsync_up_p)
$__internal_14_$__cuda_sm70_shflsync_up_p:
[----:B------:R-:W-:Y:S02]  /*267e0*/  IMAD.MOV.U32 R4, RZ, RZ, RZ ;  /* 0x000000ffff047224 */ /* 0x000fe400078e00ff */
[----:B------:R-:W-:-:S04]  /*267f0*/  IMAD.MOV.U32 R10, RZ, RZ, -0x1 ;  /* 0xffffffffff0a7424 */ /* 0x000fc800078e00ff */
[----:B------:R-:W-:Y:S04]  /*26800*/  WARPSYNC R10 ;  /* 0x0000000a00007348 */ /* 0x000fe80003800000 */
[----:B------:R1:W2:Y:S02]  /*26810*/  SHFL.UP PT, R4, R0, R2, R4 ;  /* 0x0400000200047389 */ /* 0x0002a400000e0004 */
[----:B-1----:R-:W-:Y:S02]  /*26820*/  MOV R2, R3 ;  /* 0x0000000300027202 */ /* 0x002fe40000000f00 */
[----:B------:R-:W-:-:S04]  /*26830*/  MOV R3, 0x0 ;  /* 0x0000000000037802 */ /* 0x000fc80000000f00 */
[----:B--2---:R-:W-:Y:S05]  /*26840*/  RET.REL.NODEC R2 `(_ZN7cutlass13device_kernelIN5flash19enable_sm80_to_sm89INS1_16FlashAttnFwdSm80INS1_25CollectiveMainloopFwdSm80ILi4ELi1ELb0EN4cute5tupleIJNS5_1CILi128EEENS7_ILi48EEENS7_ILi96EEEEEELi96ENS_10bfloat16_tEfNS_4arch4Sm80ELb0ELb1ELb1ELb1ELb0ELb1ELb1ELb1EEENS1_21CollectiveEpilogueFwdINS6_IJS8_SA_S9_EEENS6_IJNS7_ILi1EEESI_SI_EEESC_SE_Li128ELb1ELb1ELb1ELb0EEENS1_36VarlenDynamicPersistentTileSchedulerILi128ELi48ELi128ELi128ELb1ELb1ELb0ELb1ELb0ELb1EEEEEEEEEvNT_6ParamsE) ;  /* 0xfffd97b002007950 */ /* 0x004fea0003c3ffff */
        .weak           $__internal_15_$__cuda_sm70_votesync_ballot
        .type           $__internal_15_$__cuda_sm70_votesync_ballot,@function
        .size           $__internal_15_$__cuda_sm70_votesync_ballot,(.L_x_1441 - $__internal_15_$__cuda_sm70_votesync_ballot)
$__internal_15_$__cuda_sm70_votesync_ballot:
[----:B------:R-:W-:Y:S01]  /*26850*/  ISETP.NE.U32.AND P0, PT, R0, 0x1, PT ;  /* 0x000000010000780c */ /* 0x000fe20003f05070 */
[----:B------:R-:W-:-:S04]  /*26860*/  IMAD.MOV.U32 R3, RZ, RZ, -0x1 ;  /* 0xffffffffff037424 */ /* 0x000fc800078e00ff */
[----:B------:R-:W-:Y:S08]  /*26870*/  WARPSYNC R3 ;  /* 0x0000000300007348 */ /* 0x000ff00003800000 */
[----:B------:R-:W-:-:S04]  /*26880*/  VOTE.ANY R0, PT, !P0 ;  /* 0x0000000000007806 */ /* 0x000fc800040e0100 */
[----:B------:R-:W-:Y:S01]  /*26890*/  LOP3.LUT R0, R0, R3, RZ, 0xc0, !PT ;  /* 0x0000000300007212 */ /* 0x000fe200078ec0ff */
[----:B------:R-:W-:-:S04]  /*268a0*/  IMAD.MOV.U32 R3, RZ, RZ, 0x0 ;  /* 0x00000000ff037424 */ /* 0x000fc800078e00ff */
[----:B------:R-:W-:Y:S05]  /*268b0*/  RET.REL.NODEC R2 `(_ZN7cutlass13device_kernelIN5flash19enable_sm80_to_sm89INS1_16FlashAttnFwdSm80INS1_25CollectiveMainloopFwdSm80ILi4ELi1ELb0EN4cute5tupleIJNS5_1CILi128EEENS7_ILi48EEENS7_ILi96EEEEEELi96ENS_10bfloat16_tEfNS_4arch4Sm80ELb0ELb1ELb1ELb1ELb0ELb1ELb1ELb1EEENS1_21CollectiveEpilogueFwdINS6_IJS8_SA_S9_EEENS6_IJNS7_ILi1EEESI_SI_EEESC_SE_Li128ELb1ELb1ELb1ELb0EEENS1_36VarlenDynamicPersistentTileSchedulerILi128ELi48ELi128ELi128ELb1ELb1ELb0ELb1ELb0ELb1EEEEEEEEEvNT_6ParamsE) ;  /* 0xfffd974002007950 */ /* 0x000fea0003c3ffff */
.L_x_989:
        /* <DEDUP_REMOVED lines=12> */
.L_x_1441:


//--------------------- .text._ZN7cutlass13device_kernelIN5flash19enable_sm80_to_sm89INS1_16FlashAttnFwdSm80INS1_25CollectiveMainloopFwdSm80ILi4ELi1ELb0EN4cute5tupleIJNS5_1CILi128EEENS7_ILi64EEENS7_ILi96EEEEEELi96ENS_10bfloat16_tEfNS_4arch4Sm80ELb1ELb0ELb1ELb0ELb0ELb0ELb1ELb1EEENS1_21CollectiveEpilogueFwdINS6_IJS8_SA_S9_EEENS6_IJNS7_ILi1EEESI_SI_EEESC_SE_Li128ELb0ELb1ELb1ELb0EEENS1_30DynamicPersistentTileSchedulerILi128ELi128ELb1ELb1ELb0EEEEEEEEEvNT_6ParamsE --------------------------
	.section	.text._ZN7cutlass13device_kernelIN5flash19enable_sm80_to_sm89INS1_16FlashAttnFwdSm80INS1_25CollectiveMainloopFwdSm80ILi4ELi1ELb0EN4cute5tupleIJNS5_1CILi128EEENS7_ILi64EEENS7_ILi96EEEEEELi96ENS_10bfloat16_tEfNS_4arch4Sm80ELb1ELb0ELb1ELb0ELb0ELb0ELb1ELb1EEENS1_21CollectiveEpilogueFwdINS6_IJS8_SA_S9_EEENS6_IJNS7_ILi1EEESI_SI_EEESC_SE_Li128ELb0ELb1ELb1ELb0EEENS1_30DynamicPersistentTileSchedulerILi128ELi128ELb1ELb1ELb0EEEEEEEEEvNT_6ParamsE,"ax",@progbits
	.sectioninfo	@"SHI_REGISTERS=255"
	.align	128
.text._ZN7cutlass13device_kernelIN5flash19enable_sm80_to_sm89INS1_16FlashAttnFwdSm80INS1_25CollectiveMainloopFwdSm80ILi4ELi1ELb0EN4cute5tupleIJNS5_1CILi128EEENS7_ILi64EEENS7_ILi96EEEEEELi96ENS_10bfloat16_tEfNS_4arch4Sm80ELb1ELb0ELb1ELb0ELb0ELb0ELb1ELb1EEENS1_21CollectiveEpilogueFwdINS6_IJS8_SA_S9_EEENS6_IJNS7_ILi1EEESI_SI_EEESC_SE_Li128ELb0ELb1ELb1ELb0EEENS1_30DynamicPersistentTileSchedulerILi128ELi128ELb1ELb1ELb0EEEEEEEEEvNT_6ParamsE:
        .type           _ZN7cutlass13device_kernelIN5flash19enable_sm80_to_sm89INS1_16FlashAttnFwdSm80INS1_25CollectiveMainloopFwdSm80ILi4ELi1ELb0EN4cute5tupleIJNS5_1CILi128EEENS7_ILi64EEENS7_ILi96EEEEEELi96ENS_10bfloat16_tEfNS_4arch4Sm80ELb1ELb0ELb1ELb0ELb0ELb0ELb1ELb1EEENS1_21CollectiveEpilogueFwdINS6_IJS8_SA_S9_EEENS6_IJNS7_ILi1EEESI_SI_EEESC_SE_Li128ELb0ELb1ELb1ELb0EEENS1_30DynamicPersistentTileSchedulerILi128ELi128ELb1ELb1ELb0EEEEEEEEEvNT_6ParamsE,@function
        .size           _ZN7cutlass13device_kernelIN5flash19enable_sm80_to_sm89INS1_16FlashAttnFwdSm80INS1_25CollectiveMainloopFwdSm80ILi4ELi1ELb0EN4cute5tupleIJNS5_1CILi128EEENS7_ILi64EEENS7_ILi96EEEEEELi96ENS_10bfloat16_tEfNS_4arch4Sm80ELb1ELb0ELb1ELb0ELb0ELb0ELb1ELb1EEENS1_21CollectiveEpilogueFwdINS6_IJS8_SA_S9_EEENS6_IJNS7_ILi1EEESI_SI_EEESC_SE_Li128ELb0ELb1ELb1ELb0EEENS1_30DynamicPersistentTileSchedulerILi128ELi128ELb1ELb1ELb0EEEEEEEEEvNT_6ParamsE,(.L_x_1446 - _ZN7cutlass13device_kernelIN5flash19enable_sm80_to_sm89INS1_16FlashAttnFwdSm80INS1_25CollectiveMainloopFwdSm80ILi4ELi1ELb0EN4cute5tupleIJNS5_1CILi128EEENS7_ILi64EEENS7_ILi96EEEEEELi96ENS_10bfloat16_tEfNS_4arch4Sm80ELb1ELb0ELb1ELb0ELb0ELb0ELb1ELb1EEENS1_21CollectiveEpilogueFwdINS6_IJS8_SA_S9_EEENS6_IJNS7_ILi1EEESI_SI_EEESC_SE_Li128ELb0ELb1ELb1ELb0EEENS1_30DynamicPersistentTileSchedulerILi128ELi128ELb1ELb1ELb0EEEEEEEEEvNT_6ParamsE)
        .other          _ZN7cutlass13device_kernelIN5flash19enable_sm80_to_sm89INS1_16FlashAttnFwdSm80INS1_25CollectiveMainloopFwdSm80ILi4ELi1ELb0EN4cute5tupleIJNS5_1CILi128EEENS7_ILi64EEENS7_ILi96EEEEEELi96ENS_10bfloat16_tEfNS_4arch4Sm80ELb1ELb0ELb1ELb0ELb0ELb0ELb1ELb1EEENS1_21CollectiveEpilogueFwdINS6_IJS8_SA_S9_EEENS6_IJNS7_ILi1EEESI_SI_EEESC_SE_Li128ELb0ELb1ELb1ELb0EEENS1_30DynamicPersistentTileSchedulerILi128ELi128ELb1ELb1ELb0EEEEEEEEEvNT_6ParamsE,@"STO_CUDA_ENTRY STV_DEFAULT"
_ZN7cutlass13device_kernelIN5flash19enable_sm80_to_sm89INS1_16FlashAttnFwdSm80INS1_25CollectiveMainloopFwdSm80ILi4ELi1ELb0EN4cute5tupleIJNS5_1CILi128EEENS7_ILi64EEENS7_ILi96EEEEEELi96ENS_10bfloat16_tEfNS_4arch4Sm80ELb1ELb0ELb1ELb0ELb0ELb0ELb1ELb1EEENS1_21CollectiveEpilogueFwdINS6_IJS8_SA_S9_EEENS6_IJNS7_ILi1EEESI_SI_EEESC_SE_Li128ELb0ELb1ELb1ELb0EEENS1_30DynamicPersistentTileSchedulerILi128ELi128ELb1ELb1ELb0EEEEEEEEEvNT_6ParamsE:
[----:B------:R-:W-:-:S03]  /*0000*/  MOV R1, c[0x0][0x28] ;  /* 0x00000a0000017a02 */ /* 0x000fc60000000f00 */
[----:B------:R-:W1:Y:S01]  /*0010*/  S2R R13, SR_TID.X ;  /* 0x00000000000d7919 */ /* 0x000e620000002100 */
[----:B------:R-:W-:-:S03]  /*0020*/  IADD3 R1, R1, -0x78, RZ ;  /* 0xffffff8801017810 */ /* 0x000fc60007ffe0ff */
[----:B------:R-:W2:Y:S01]  /*0030*/  S2R R17, SR_CTAID.X ;  /* 0x0000000000117919 */ /* 0x000ea20000002500 */
[----:B-1----:R-:W-:-:S05]  /*0040*/  SHF.R.U32.HI R2, RZ, 0x5, R13 ;  /* 0x00000005ff027819 */ /* 0x002fca000001160d */
[----:B------:R-:W1:Y:S02]  /*0050*/  SHFL.IDX PT, R0, R2, RZ, 0x1f ;  /* 0x00001fff02007589 */ /* 0x000e6400000e0000 */
[----:B-1----:R-:W-:Y:S02]  /*0060*/  ISETP.GE.AND P0, PT, R0, 0x1, PT ;  /* 0x000000010000780c */ /* 0x002fe40003f06270 */
[----:B------:R1:W-:Y:S11]  /*0070*/  STL [R1+0x68], R0 ;  /* 0x0000680001007387 */ /* 0x0003f60000100800 */
[----:B------:R-:W-:Y:S06]  /*0080*/  @P0 BAR.ARV 0x4, 0x80 ;  /* 0x0102000000000b1d */ /* 0x000fec0000002000 */
[----:B--2---:R-:W-:-:S13]  /*0090*/  ISETP.GE.AND P0, PT, R17, c[0x0][0x538], PT ;  /* 0x00014e0011007a0c */ /* 0x004fda0003f06270 */
[----:B------:R-:W-:Y:S05]  /*00a0*/  @P0 EXIT ;  /* 0x000000000000094d */ /* 0x000fea0003800000 */
[----:B-1----:R-:W-:Y:S01]  /*00b0*/  SHF.R.S32.HI R8, RZ, 0x1f, R13 ;  /* 0x0000001fff087819 */ /* 0x002fe2000001140d */
[----:B------:R-:W-:Y:S01]  /*00c0*/  IMAD.MOV.U32 R214, RZ, RZ, 0x20 ;  /* 0x00000020ffd67424 */ /* 0x000fe200078e00ff */
[----:B------:R-:W-:Y:S02]  /*00d0*/  ULDC.64 UR6, c[0x0][0x118] ;  /* 0x0000460000067ab9 */ /* 0x000fe40000000a00 */
[CC--:B------:R-:W-:Y:S02]  /*00e0*/  LEA.HI R16, R8.reuse, R13.reuse, RZ, 0x3 ;  /* 0x0000000d08107211 */ /* 0x0c0fe400078f18ff */
[----:B------:R-:W-:Y:S02]  /*00f0*/  LEA.HI R4, R8, R13, RZ, 0x4 ;  /* 0x0000000d08047211 */ /* 0x000fe400078f20ff */
[----:B------:R-:W-:Y:S02]  /*0100*/  LOP3.LUT R2, R16, 0xfffffff8, RZ, 0xc0, !PT ;  /* 0xfffffff810027812 */ /* 0x000fe400078ec0ff */
[----:B------:R-:W-:-:S02]  /*0110*/  SHF.R.S32.HI R5, RZ, 0x4, R4 ;  /* 0x00000004ff057819 */ /* 0x000fc40000011404 */
        /* <DEDUP_REMOVED lines=12> */
[----:B------:R-:W-:Y:S01]  /*01e0*/  SHF.R.S32.HI R3, RZ, 0x1f, R0 ;  /* 0x0000001fff037819 */ /* 0x000fe20000011400 */
[----:B------:R-:W-:Y:S01]  /*01f0*/  IMAD R11, R12, 0x8, R11 ;  /* 0x000000080c0b7824 */ /* 0x000fe200078e020b */
        /* <DEDUP_REMOVED lines=13> */
[----:B------:R-:W-:Y:S01]  /*02d0*/  SHF.R.U32.HI R5, RZ, 0x3, R0 ;  /* 0x00000003ff057819 */ /* 0x000fe20000011600 */
[----:B------:R-:W-:Y:S01]  /*02e0*/  STL [R1+0x48], R20 ;  /* 0x0000481401007387 */ /* 0x000fe20000100800 */
[----:B------:R-:W-:Y:S02]  /*02f0*/  LOP3.LUT R4, R0, 0x18, R20, 0xf8, !PT ;  /* 0x0000001800047812 */ /* 0x000fe400078ef814 */
[----:B------:R-:W-:-:S02]  /*0300*/  SHF.R.S32.HI R215, RZ, 0x5, R8 ;  /* 0x00000005ffd77819 */ /* 0x000fc40000011408 */
[----:B------:R-:W-:Y:S02]  /*0310*/  SHF.R.S32.HI R0, RZ, 0x1f, R8 ;  /* 0x0000001fff007819 */ /* 0x000fe40000011408 */
[----:B------:R-:W-:Y:S02]  /*0320*/  LOP3.LUT R2, R3, 0x7fffffe, RZ, 0xc0, !PT ;  /* 0x07fffffe03027812 */ /* 0x000fe400078ec0ff */
[----:B------:R-:W-:Y:S02]  /*0330*/  LEA.HI R0, R0, R215, RZ, 0x2 ;  /* 0x000000d700007211 */ /* 0x000fe400078f10ff */
[----:B------:R-:W-:Y:S01]  /*0340*/  LOP3.LUT R8, R4, R5, RZ, 0x3c, !PT ;  /* 0x0000000504087212 */ /* 0x000fe200078e3cff */
[----:B------:R-:W-:Y:S01]  /*0350*/  IMAD.IADD R2, R22, 0x1, -R2 ;  /* 0x0000000116027824 */ /* 0x000fe200078e0a02 */
[--C-:B------:R-:W-:Y:S02]  /*0360*/  SHF.R.S32.HI R6, RZ, 0x1, R7.reuse ;  /* 0x00000001ff067819 */ /* 0x100fe40000011407 */
[----:B------:R-:W-:-:S02]  /*0370*/  SHF.R.S32.HI R4, RZ, 0x1f, R7 ;  /* 0x0000001fff047819 */ /* 0x000fc40000011407 */
[----:B------:R-:W-:Y:S02]  /*0380*/  SHF.R.S32.HI R5, RZ, 0x1f, R19 ;  /* 0x0000001fff057819 */ /* 0x000fe40000011413 */
[----:B------:R-:W-:Y:S01]  /*0390*/  LOP3.LUT R3, R0, 0xffffffc, RZ, 0xc0, !PT ;  /* 0x0ffffffc00037812 */ /* 0x000fe200078ec0ff */
[----:B------:R-:W-:Y:S01]  /*03a0*/  IMAD R0, R215, 0x8, R2 ;  /* 0x00000008d7007824 */ /* 0x000fe200078e0202 */
[----:B------:R-:W-:Y:S02]  /*03b0*/  LEA.HI R2, R4, R6, RZ, 0x2 ;  /* 0x0000000604027211 */ /* 0x000fe400078f10ff */
[----:B------:R-:W-:Y:S01]  /*03c0*/  LEA.HI R13, R5, R19, RZ, 0x2 ;  /* 0x00000013050d7211 */ /* 0x000fe200078f10ff */
[----:B------:R-:W-:Y:S01]  /*03d0*/  IMAD.IADD R5, R215, 0x1, -R3 ;  /* 0x00000001d7057824 */ /* 0x000fe200078e0a03 */
[----:B------:R-:W-:Y:S01]  /*03e0*/  LOP3.LUT R3, R2, 0xfffffffc, RZ, 0xc0, !PT ;  /* 0xfffffffc02037812 */ /* 0x000fe200078ec0ff */
[----:B------:R-:W-:Y:S01]  /*03f0*/  IMAD.U32 R7, R0, 0x20, R8 ;  /* 0x0000002000077824 */ /* 0x000fe200078e0008 */
[----:B------:R-:W-:-:S02]  /*0400*/  SHF.R.S32.HI R4, RZ, 0x2, R13 ;  /* 0x00000002ff047819 */ /* 0x000fc4000001140d */
[----:B------:R-:W-:Y:S01]  /*0410*/  LEA.HI R0, R10, R10, RZ, 0x1 ;  /* 0x0000000a0a007211 */ /* 0x000fe200078f08ff */
[----:B------:R-:W-:Y:S01]  /*0420*/  IMAD.IADD R8, R6, 0x1, -R3 ;  /* 0x0000000106087824 */ /* 0x000fe200078e0a03 */
[----:B------:R-:W-:Y:S01]  /*0430*/  SHF.R.S32.HI R2, RZ, 0x1, R9 ;  /* 0x00000001ff027819 */ /* 0x000fe20000011409 */
[----:B------:R-:W-:Y:S01]  /*0440*/  IMAD R18, R5, 0x10, R4 ;  /* 0x0000001005127824 */ /* 0x000fe200078e0204 */
[C---:B------:R-:W-:Y:S01]  /*0450*/  LOP3.LUT R4, R0.reuse, 0x1ffffffe, RZ, 0xc0, !PT ;  /* 0x1ffffffe00047812 */ /* 0x040fe200078ec0ff */
[----:B------:R-:W-:Y:S01]  /*0460*/  IMAD.SHL.U32 R3, R0, 0x20, RZ ;  /* 0x0000002000037824 */ /* 0x000fe200078e00ff */
[C---:B------:R-:W-:Y:S01]  /*0470*/  LOP3.LUT P0, RZ, R2.reuse, 0x2, RZ, 0xc0, !PT ;  /* 0x0000000202ff7812 */ /* 0x040fe2000780c0ff */
[----:B------:R-:W-:Y:S01]  /*0480*/  IMAD.SHL.U32 R0, R2, 0x40, RZ ;  /* 0x0000004002007824 */ /* 0x000fe200078e00ff */
[----:B------:R1:W-:Y:S01]  /*0490*/  STL [R1+0x34], R7 ;  /* 0x0000340701007387 */ /* 0x0003e20000100800 */
[----:B------:R-:W-:Y:S01]  /*04a0*/  IMAD.SHL.U32 R5, R15, 0x20, RZ ;  /* 0x000000200f057824 */ /* 0x000fe200078e00ff */
[----:B------:R-:W-:Y:S01]  /*04b0*/  LOP3.LUT R6, R3, 0xffffffc0, RZ, 0xc0, !PT ;  /* 0xffffffc003067812 */ /* 0x000fe200078ec0ff */
[----:B------:R-:W-:Y:S01]  /*04c0*/  IMAD.SHL.U32 R2, R8, 0x40, RZ ;  /* 0x0000004008027824 */ /* 0x000fe200078e00ff */
[----:B------:R-:W-:Y:S01]  /*04d0*/  LOP3.LUT R0, R0, 0xc0, RZ, 0xc0, !PT ;  /* 0x000000c000007812 */ /* 0x000fe200078ec0ff */
[----:B------:R-:W-:Y:S01]  /*04e0*/  IMAD.IADD R9, R10, 0x1, -R4 ;  /* 0x000000010a097824 */ /* 0x000fe200078e0a04 */
[----:B------:R-:W-:Y:S01]  /*04f0*/  LOP3.LUT R4, R5, 0xffffff00, RZ, 0xc0, !PT ;  /* 0xffffff0005047812 */ /* 0x000fe200078ec0ff */
[----:B------:R-:W-:Y:S01]  /*0500*/  STL [R1+0x6c], R18 ;  /* 0x00006c1201007387 */ /* 0x000fe20000100800 */
[----:B------:R-:W-:Y:S01]  /*0510*/  LOP3.LUT R2, R2, 0xc0, RZ, 0xc0, !PT ;  /* 0x000000c002027812 */ /* 0x000fe200078ec0ff */
[----:B------:R-:W-:Y:S01]  /*0520*/  IMAD R6, R9, 0x8, R6 ;  /* 0x0000000809067824 */ /* 0x000fe200078e0206 */
[----:B------:R-:W-:Y:S01]  /*0530*/  LOP3.LUT R3, R0, 0x8, R16, 0xf8, !PT ;  /* 0x0000000800037812 */ /* 0x000fe200078ef810 */
[----:B------:R-:W-:Y:S01]  /*0540*/  IMAD R215, R215, 0x200, R4 ;  /* 0x00000200d7d77824 */ /* 0x000fe200078e0204 */
[----:B------:R-:W-:Y:S01]  /*0550*/  SHF.R.U32.HI R212, RZ, 0x3, R0 ;  /* 0x00000003ffd47819 */ /* 0x000fe20000011600 */
[----:B------:R-:W-:Y:S01]  /*0560*/  STL [R1+0x58], R17 ;  /* 0x0000581101007387 */ /* 0x000fe20000100800 */
[----:B------:R-:W-:Y:S01]  /*0570*/  SHF.R.U32.HI R213, RZ, 0x3, R2 ;  /* 0x00000003ffd57819 */ /* 0x000fe20000011602 */
[----:B------:R-:W-:Y:S01]  /*0580*/  IMAD R215, R14, 0x20, R215 ;  /* 0x000000200ed77824 */ /* 0x000fe200078e02d7 */
[----:B------:R-:W-:-:S02]  /*0590*/  LOP3.LUT R212, R3, R212, RZ, 0x3c, !PT ;  /* 0x000000d403d47212 */ /* 0x000fc400078e3cff */
[----:B------:R-:W-:Y:S02]  /*05a0*/  IADD3 R3, R20, 0x20, RZ ;  /* 0x0000002014037810 */ /* 0x000fe40007ffe0ff */
[----:B------:R-:W-:Y:S01]  /*05b0*/  LOP3.LUT P1, RZ, R8, 0x2, RZ, 0xc0, !PT ;  /* 0x0000000208ff7812 */ /* 0x000fe2000782c0ff */
[----:B------:R-:W-:-:S03]  /*05c0*/  IMAD.U32 R212, R11, 0x20, R212 ;  /* 0x000000200bd47824 */ /* 0x000fc600078e00d4 */
[----:B------:R-:W-:Y:S01]  /*05d0*/  SEL R214, R214, 0xffffffe0, !P1 ;  /* 0xffffffe0d6d67807 */ /* 0x000fe20004800000 */
[----:B-1----:R-:W-:Y:S01]  /*05e0*/  IMAD.SHL.U32 R7, R12, 0x8, RZ ;  /* 0x000000080c077824 */ /* 0x002fe200078e00ff */
[----:B------:R-:W-:-:S04]  /*05f0*/  LEA R212, R212, 0x3100, 0x1 ;  /* 0x00003100d4d47811 */ /* 0x000fc800078e08ff */
[----:B------:R-:W-:Y:S01]  /*0600*/  LOP3.LUT R0, R2, 0x8, R7, 0xf8, !PT ;  /* 0x0000000802007812 */ /* 0x000fe200078ef807 */
[----:B------:R-:W-:Y:S01]  /*0610*/  IMAD R2, R10, 0x20, R22 ;  /* 0x000000200a027824 */ /* 0x000fe200078e0216 */
[----:B------:R-:W-:Y:S02]  /*0620*/  IADD3 R217, R212, 0x20, RZ ;  /* 0x00000020d4d97810 */ /* 0x000fe40007ffe0ff */
[----:B------:R-:W-:Y:S01]  /*0630*/  LOP3.LUT R213, R0, R213, RZ, 0x3c, !PT ;  /* 0x000000d500d57212 */ /* 0x000fe200078e3cff */
[----:B------:R-:W-:Y:S01]  /*0640*/  IMAD R0, R14, 0x20, R4 ;  /* 0x000000200e007824 */ /* 0x000fe200078e0204 */
[----:B------:R1:W-:Y:S01]  /*0650*/  STL [R1+0x70], R2 ;  /* 0x0000700201007387 */ /* 0x0003e20000100800 */
[----:B------:R-:W-:Y:S02]  /*0660*/  SHF.R.S32.HI R4, RZ, 0x1f, R3 ;  /* 0x0000001fff047819 */ /* 0x000fe40000011403 */
[C---:B------:R-:W-:Y:S01]  /*0670*/  IMAD.IADD R215, R213.reuse, 0x1, R215 ;  /* 0x00000001d5d77824 */ /* 0x040fe200078e02d7 */
[----:B------:R-:W-:Y:S01]  /*0680*/  @P0 IADD3 R217, R212, -0x20, RZ ;  /* 0xffffffe0d4d90810 */ /* 0x000fe20007ffe0ff */
[----:B------:R-:W-:Y:S01]  /*0690*/  IMAD.IADD R213, R213, 0x1, R0 ;  /* 0x00000001d5d57824 */ /* 0x000fe200078e0200 */
[----:B------:R-:W-:Y:S01]  /*06a0*/  LOP3.LUT R0, R13, 0x7ffffffc, RZ, 0xc0, !PT ;  /* 0x7ffffffc0d007812 */ /* 0x000fe200078ec0ff */
[----:B------:R2:W-:Y:S01]  /*06b0*/  STL [R1+0x60], R4 ;  /* 0x0000600401007387 */ /* 0x0005e20000100800 */
[----:B------:R-:W-:-:S02]  /*06c0*/  LEA R215, R215, 0x6100, 0x1 ;  /* 0x00006100d7d77811 */ /* 0x000fc400078e08ff */
[----:B------:R-:W-:Y:S01]  /*06d0*/  LEA R213, R213, 0x100, 0x1 ;  /* 0x00000100d5d57811 */ /* 0x000fe200078e08ff */
[----:B------:R-:W-:Y:S01]  /*06e0*/  IMAD.IADD R0, R19, 0x1, -R0 ;  /* 0x0000000113007824 */ /* 0x000fe200078e0a00 */
[----:B------:R-:W-:Y:S01]  /*06f0*/  IADD3 R228, R217, 0x400, RZ ;  /* 0x00000400d9e47810 */ /* 0x000fe20007ffe0ff */
[----:B------:R-:W-:Y:S01]  /*0700*/  IMAD.IADD R216, R215, 0x1, R214 ;  /* 0x00000001d7d87824 */ /* 0x000fe200078e02d6 */
[C---:B------:R-:W-:Y:S01]  /*0710*/  IADD3 R227, R217.reuse, 0x800, RZ ;  /* 0x00000800d9e37810 */ /* 0x040fe20007ffe0ff */
[----:B------:R-:W-:Y:S01]  /*0720*/  IMAD.IADD R214, R214, 0x1, R213 ;  /* 0x00000001d6d67824 */ /* 0x000fe200078e02d5 */
[C---:B------:R-:W-:Y:S02]  /*0730*/  IADD3 R226, R217.reuse, 0xc00, RZ ;  /* 0x00000c00d9e27810 */ /* 0x040fe40007ffe0ff */
[C---:B------:R-:W-:Y:S02]  /*0740*/  IADD3 R225, R217.reuse, 0x1000, RZ ;  /* 0x00001000d9e17810 */ /* 0x040fe40007ffe0ff */
[----:B------:R-:W-:-:S02]  /*0750*/  IADD3 R224, R217, 0x1400, RZ ;  /* 0x00001400d9e07810 */ /* 0x000fc40007ffe0ff */
[C---:B------:R-:W-:Y:S02]  /*0760*/  IADD3 R223, R217.reuse, 0x1800, RZ ;  /* 0x00001800d9df7810 */ /* 0x040fe40007ffe0ff */
[C---:B------:R-:W-:Y:S02]  /*0770*/  IADD3 R222, R217.reuse, 0x1c00, RZ ;  /* 0x00001c00d9de7810 */ /* 0x040fe40007ffe0ff */
[----:B-1----:R-:W-:Y:S02]  /*0780*/  IADD3 R2, R20, 0x40, RZ ;  /* 0x0000004014027810 */ /* 0x002fe40007ffe0ff */
[C---:B------:R-:W-:Y:S02]  /*0790*/  IADD3 R221, R217.reuse, 0x2000, RZ ;  /* 0x00002000d9dd7810 */ /* 0x040fe40007ffe0ff */
[----:B------:R-:W-:Y:S01]  /*07a0*/  SHF.R.S32.HI R3, RZ, 0x1f, R2 ;  /* 0x0000001fff037819 */ /* 0x000fe20000011402 */
[----:B------:R-:W-:Y:S01]  /*07b0*/  IMAD.SHL.U32 R2, R0, 0x2, RZ ;  /* 0x0000000200027824 */ /* 0x000fe200078e00ff */
[C---:B------:R-:W-:Y:S01]  /*07c0*/  IADD3 R220, R217.reuse, 0x2400, RZ ;  /* 0x00002400d9dc7810 */ /* 0x040fe20007ffe0ff */
[----:B------:R-:W-:Y:S01]  /*07d0*/  IMAD.IADD R0, R18, 0x1, R6 ;  /* 0x0000000112007824 */ /* 0x000fe200078e0206 */
[C---:B------:R-:W-:Y:S01]  /*07e0*/  IADD3 R219, R217.reuse, 0x2800, RZ ;  /* 0x00002800d9db7810 */ /* 0x040fe20007ffe0ff */
[----:B------:R2:W-:Y:S01]  /*07f0*/  STL [R1+0x5c], R3 ;  /* 0x00005c0301007387 */ /* 0x0005e20000100800 */
[----:B------:R-:W-:-:S03]  /*0800*/  IADD3 R218, R217, 0x2c00, RZ ;  /* 0x00002c00d9da7810 */ /* 0x000fc60007ffe0ff */
[----:B------:R2:W-:Y:S04]  /*0810*/  STL [R1+0x3c], R2 ;  /* 0x00003c0201007387 */ /* 0x0005e80000100800 */
[----:B------:R2:W-:Y:S02]  /*0820*/  STL [R1+0x64], R0 ;  /* 0x0000640001007387 */ /* 0x0005e40000100800 */
.L_x_1031:
[----:B--2---:R-:W2:Y:S01]  /*0830*/  LDL R4, [R1+0x58] ;  /* 0x0000580001047983 */ /* 0x004ea20000100800 */
[----:B------:R-:W-:Y:S01]  /*0840*/  IMAD.MOV.U32 R0, RZ, RZ, c[0x0][0x560] ;  /* 0x00015800ff007624 */ /* 0x000fe200078e00ff */
[----:B------:R-:W-:Y:S01]  /*0850*/  YIELD ;  /* 0x0000000000007946 */ /* 0x000fe20003800000 */
[----:B------:R-:W-:Y:S03]  /*0860*/  BSSY B0, `(.L_x_990) ;  /* 0x0000016000007945 */ /* 0x000fe60003800000 */
[----:B------:R-:W-:-:S13]  /*0870*/  ISETP.NE.AND P0, PT, R0, 0x1, PT ;  /* 0x000000010000780c */ /* 0x000fda0003f05270 */
[----:B--2---:R-:W-:Y:S01]  /*0880*/  @P0 IMAD.HI.U32 R0, R4, c[0x0][0x564], RZ ;  /* 0x0001590004000a27 */ /* 0x004fe200078e00ff */
[----:B------:R-:W-:-:S04]  /*0890*/  MOV R3, R4 ;  /* 0x0000000400037202 */ /* 0x000fc80000000f00 */
[----:B------:R-:W-:-:S04]  /*08a0*/  @P0 SHF.R.U32.HI R3, RZ, c[0x0][0x568], R0 ;  /* 0x00015a00ff030a19 */ /* 0x000fc80000011600 */
[----:B------:R-:W-:Y:S01]  /*08b0*/  ISETP.GE.AND P0, PT, R3, c[0x0][0x578], PT ;  /* 0x00015e0003007a0c */ /* 0x000fe20003f06270 */
[----:B------:R-:W-:-:S04]  /*08c0*/  IMAD.MOV R2, RZ, RZ, -R3 ;  /* 0x000000ffff027224 */ /* 0x000fc800078e0a03 */
[----:B------:R-:W-:-:S08]  /*08d0*/  IMAD R2, R2, c[0x0][0x560], R4 ;  /* 0x0001580002027a24 */ /* 0x000fd000078e0204 */
[----:B------:R-:W-:Y:S05]  /*08e0*/  @!P0 BRA `(.L_x_991) ;  /* 0x0000007000008947 */ /* 0x000fea0003800000 */
[----:B------:R-:W-:-:S04]  /*08f0*/  MOV R0, c[0x0][0x56c] ;  /* 0x00015b0000007a02 */ /* 0x000fc80000000f00 */
[----:B------:R-:W-:Y:S02]  /*0900*/  ISETP.NE.AND P0, PT, R0, 0x1, PT ;  /* 0x000000010000780c */ /* 0x000fe40003f05270 */
[----:B------:R-:W-:-:S11]  /*0910*/  MOV R0, R2 ;  /* 0x0000000200007202 */ /* 0x000fd60000000f00 */
[----:B------:R-:W-:-:S05]  /*0920*/  @P0 IMAD.HI.U32 R4, R2, c[0x0][0x570], RZ ;  /* 0x00015c0002040a27 */ /* 0x000fca00078e00ff */
[----:B------:R-:W-:-:S05]  /*0930*/  @P0 SHF.R.U32.HI R0, RZ, c[0x0][0x574], R4 ;  /* 0x00015d00ff000a19 */ /* 0x000fca0000011604 */
[----:B------:R-:W-:Y:S01]  /*0940*/  IMAD R4, R0, c[0x0][0x56c], RZ ;  /* 0x00015b0000047a24 */ /* 0x000fe200078e02ff */
[----:B------:R-:W-:Y:S05]  /*0950*/  BRA `(.L_x_992) ;  /* 0x0000006000007947 */ /* 0x000fea0003800000 */
.L_x_991:
[----:B------:R-:W-:-:S04]  /*0960*/  MOV R0, c[0x0][0x554] ;  /* 0x0001550000007a02 */ /* 0x000fc80000000f00 */
[----:B------:R-:W-:Y:S02]  /*0970*/  ISETP.NE.AND P0, PT, R0, 0x1, PT ;  /* 0x000000010000780c */ /* 0x000fe40003f05270 */
[----:B------:R-:W-:-:S11]  /*0980*/  MOV R0, R2 ;  /* 0x0000000200007202 */ /* 0x000fd60000000f00 */
[----:B------:R-:W-:-:S05]  /*0990*/  @P0 IMAD.HI.U32 R4, R2, c[0x0][0x558], RZ ;  /* 0x0001560002040a27 */ /* 0x000fca00078e00ff */
[----:B------:R-:W-:-:S05]  /*09a0*/  @P0 SHF.R.U32.HI R0, RZ, c[0x0][0x55c], R4 ;  /* 0x00015700ff000a19 */ /* 0x000fca0000011604 */
[----:B------:R-:W-:Y:S02]  /*09b0*/  IMAD R4, R0, c[0x0][0x554], RZ ;  /* 0x0001550000047a24 */ /* 0x000fe400078e02ff */
.L_x_992:
[----:B------:R-:W-:Y:S05]  /*09c0*/  BSYNC B0 ;  /* 0x0000000000007941 */ /* 0x000fea0003800000 */
.L_x_990:
[----:B------:R-:W-:Y:S01]  /*09d0*/  IMAD.MOV.U32 R5, RZ, RZ, c[0x0][0x53c] ;  /* 0x00014f00ff057624 */ /* 0x000fe200078e00ff */
[----:B------:R-:W-:Y:S01]  /*09e0*/  ULDC UR5, c[0x0][0x1d0] ;  /* 0x0000740000057ab9 */ /* 0x000fe20000000800 */
[----:B------:R-:W-:Y:S01]  /*09f0*/  IMAD.MOV.U32 R11, RZ, RZ, R0 ;  /* 0x000000ffff0b7224 */ /* 0x000fe200078e0000 */
[----:B------:R-:W-:Y:S01]  /*0a00*/  UIADD3 UR5, UR5, 0x3f, URZ ;  /* 0x0000003f05057890 */ /* 0x000fe2000fffe03f */
[----:B------:R-:W-:Y:S01]  /*0a10*/  IMAD.MOV.U32 R7, RZ, RZ, c[0x0][0x548] ;  /* 0x00015200ff077624 */ /* 0x000fe200078e00ff */
[----:B------:R-:W-:Y:S01]  /*0a20*/  ISETP.NE.AND P0, PT, R5, 0x1, PT ;  /* 0x000000010500780c */ /* 0x000fe20003f05270 */
[----:B------:R-:W-:Y:S01]  /*0a30*/  IMAD.IADD R4, R2, 0x1, -R4 ;  /* 0x0000000102047824 */ /* 0x000fe200078e0a04 */
[----:B------:R-:W-:Y:S01]  /*0a40*/  LOP3.LUT R5, RZ, R0, RZ, 0x33, !PT ;  /* 0x00000000ff057212 */ /* 0x000fe200078e33ff */
[----:B------:R-:W-:Y:S01]  /*0a50*/  USHF.R.S32.HI UR4, URZ, 0x1f, UR5 ;  /* 0x0000001f3f047899 */ /* 0x000fe20008011405 */
[----:B------:R-:W-:Y:S01]  /*0a60*/  BSSY B0, `(.L_x_993) ;  /* 0x0000041000007945 */ /* 0x000fe20003800000 */
[----:B------:R-:W-:-:S02]  /*0a70*/  IMAD R3, R3, c[0x0][0x554], R4 ;  /* 0x0001550003037a24 */ /* 0x000fc400078e0204 */
[----:B------:R-:W-:Y:S01]  /*0a80*/  ULEA.HI UR4, UR4, UR5, URZ, 0x6 ;  /* 0x0000000504047291 */ /* 0x000fe2000f8f303f */
[----:B------:R-:W-:Y:S02]  /*0a90*/  IMAD.MOV.U32 R2, RZ, RZ, RZ ;  /* 0x000000ffff027224 */ /* 0x000fe400078e00ff */
[----:B------:R-:W-:Y:S01]  /*0aa0*/  IMAD.MOV.U32 R25, RZ, RZ, R3 ;  /* 0x000000ffff197224 */ /* 0x000fe200078e0003 */
[----:B------:R-:W-:Y:S02]  /*0ab0*/  USHF.R.S32.HI UR4, URZ, 0x6, UR4 ;  /* 0x000000063f047899 */ /* 0x000fe40008011404 */
[----:B------:R-:W-:Y:S01]  /*0ac0*/  @P0 IMAD.HI.U32 R6, R0, c[0x0][0x540], RZ ;  /* 0x0001500000060a27 */ /* 0x000fe200078e00ff */
[----:B------:R-:W-:-:S03]  /*0ad0*/  IADD3 R0, R5, c[0x0][0x53c], RZ ;  /* 0x00014f0005007a10 */ /* 0x000fc60007ffe0ff */
[----:B------:R-:W-:Y:S01]  /*0ae0*/  IMAD.MOV.U32 R5, RZ, RZ, c[0x0][0x2c4] ;  /* 0x0000b100ff057624 */ /* 0x000fe200078e00ff */
[----:B------:R-:W-:Y:S01]  /*0af0*/  @P0 SHF.R.U32.HI R11, RZ, c[0x0][0x544], R6 ;  /* 0x00015100ff0b0a19 */ /* 0x000fe20000011606 */
[----:B------:R-:W-:Y:S01]  /*0b00*/  IMAD.MOV.U32 R6, RZ, RZ, 0x40 ;  /* 0x00000040ff067424 */ /* 0x000fe200078e00ff */
[----:B------:R-:W-:Y:S02]  /*0b10*/  ISETP.NE.AND P0, PT, R7, 0x1, PT ;  /* 0x000000010700780c */ /* 0x000fe40003f05270 */
[----:B------:R-:W-:Y:S01]  /*0b20*/  ISETP.NE.AND P2, PT, R5, 0x1, PT ;  /* 0x000000010500780c */ /* 0x000fe20003f45270 */
[----:B------:R-:W-:Y:S01]  /*0b30*/  IMAD R0, R11, c[0x0][0x53c], R0 ;  /* 0x00014f000b007a24 */ /* 0x000fe200078e0200 */
[----:B------:R1:W-:Y:S03]  /*0b40*/  STL [R1+0x50], R11 ;  /* 0x0000500b01007387 */ /* 0x0003e60000100800 */
[----:B------:R-:W-:-:S05]  /*0b50*/  IMAD.SHL.U32 R23, R0, 0x80, RZ ;  /* 0x0000008000177824 */ /* 0x000fca00078e00ff */
[----:B------:R-:W-:Y:S01]  /*0b60*/  IADD3 R0, R23, 0x7f, RZ ;  /* 0x0000007f17007810 */ /* 0x000fe20007ffe0ff */
[----:B------:R1:W-:Y:S04]  /*0b70*/  STL [R1+0x54], R23 ;  /* 0x0000541701007387 */ /* 0x0003e80000100800 */
[----:B------:R-:W-:-:S05]  /*0b80*/  @P2 IMAD.HI.U32 R5, R0, c[0x0][0x2c8], RZ ;  /* 0x0000b20000052a27 */ /* 0x000fca00078e00ff */
[----:B------:R-:W-:Y:S02]  /*0b90*/  @P2 SHF.R.U32.HI R0, RZ, c[0x0][0x2cc], R5 ;  /* 0x0000b300ff002a19 */ /* 0x000fe40000011605 */
[----:B------:R-:W-:-:S04]  /*0ba0*/  IADD3 R5, R6, -c[0x0][0x168], RZ ;  /* 0x80005a0006057a10 */ /* 0x000fc80007ffe0ff */
[----:B------:R-:W-:-:S04]  /*0bb0*/  IADD3 R0, R0, c[0x0][0x1d0], R5 ;  /* 0x0000740000007a10 */ /* 0x000fc80007ffe005 */
[----:B------:R-:W-:-:S04]  /*0bc0*/  SHF.R.S32.HI R6, RZ, 0x1f, R0 ;  /* 0x0000001fff067819 */ /* 0x000fc80000011400 */
[----:B------:R-:W-:Y:S01]  /*0bd0*/  LEA.HI R6, R6, R0, RZ, 0x6 ;  /* 0x0000000006067211 */ /* 0x000fe200078f30ff */
[----:B------:R-:W-:-:S03]  /*0be0*/  @P0 IMAD.HI.U32 R0, R3, c[0x0][0x54c], RZ ;  /* 0x0001530003000a27 */ /* 0x000fc600078e00ff */
[----:B------:R-:W-:Y:S02]  /*0bf0*/  SHF.R.S32.HI R6, RZ, 0x6, R6 ;  /* 0x00000006ff067819 */ /* 0x000fe40000011406 */
[----:B------:R-:W-:Y:S02]  /*0c00*/  @P0 SHF.R.U32.HI R25, RZ, c[0x0][0x550], R0 ;  /* 0x00015400ff190a19 */ /* 0x000fe40000011600 */
[----:B------:R-:W-:-:S03]  /*0c10*/  IMNMX R6, R6, UR4, PT ;  /* 0x0000000406067c17 */ /* 0x000fc6000b800200 */
[----:B------:R-:W-:Y:S01]  /*0c20*/  IMAD.MOV R0, RZ, RZ, -R25 ;  /* 0x000000ffff007224 */ /* 0x000fe200078e0a19 */
[----:B------:R1:W-:Y:S01]  /*0c30*/  STL [R1+0x44], R25 ;  /* 0x0000441901007387 */ /* 0x0003e20000100800 */
[----:B------:R-:W-:Y:S02]  /*0c40*/  ISETP.GE.AND P0, PT, R6, 0x1, PT ;  /* 0x000000010600780c */ /* 0x000fe40003f06270 */
[----:B------:R-:W-:-:S05]  /*0c50*/  IMAD R14, R0, c[0x0][0x548], R3 ;  /* 0x00015200000e7a24 */ /* 0x000fca00078e0203 */
[----:B------:R1:W-:Y:S06]  /*0c60*/  STL [R1+0x40], R14 ;  /* 0x0000400e01007387 */ /* 0x0003ec0000100800 */
[----:B------:R-:W-:Y:S05]  /*0c70*/  @!P0 BRA `(.L_x_994) ;  /* 0x000001f000008947 */ /* 0x000fea0003800000 */
[----:B------:R-:W-:-:S04]  /*0c80*/  SHF.R.U32.HI R0, RZ, 0x10, R11 ;  /* 0x00000010ff007819 */ /* 0x000fc8000001160b */
[----:B------:R-:W-:-:S04]  /*0c90*/  ISETP.NE.AND P0, PT, R0, RZ, PT ;  /* 0x000000ff0000720c */ /* 0x000fc80003f05270 */
[----:B------:R-:W-:-:S04]  /*0ca0*/  SEL R0, R0, c[0x0][0x338], P0 ;  /* 0x0000ce0000007a07 */ /* 0x000fc80000000000 */
[-C--:B------:R-:W-:Y:S02]  /*0cb0*/  IABS R3, R0.reuse ;  /* 0x0000000000037213 */ /* 0x080fe40000000000 */
[----:B------:R-:W-:Y:S02]  /*0cc0*/  IADD3 R7, R0, -0x1, R6 ;  /* 0xffffffff00077810 */ /* 0x000fe40007ffe006 */
[----:B------:R-:W2:Y:S02]  /*0cd0*/  I2F.RP R4, R3 ;  /* 0x0000000300047306 */ /* 0x000ea40000209400 */
[----:B------:R-:W-:Y:S02]  /*0ce0*/  IABS R10, R7 ;  /* 0x00000007000a7213 */ /* 0x000fe40000000000 */
[----:B------:R-:W-:-:S04]  /*0cf0*/  LOP3.LUT R7, R7, R0, RZ, 0x3c, !PT ;  /* 0x0000000007077212 */ /* 0x000fc800078e3cff */
[----:B------:R-:W-:Y:S01]  /*0d00*/  ISETP.GE.AND P0, PT, R7, RZ, PT ;  /* 0x000000ff0700720c */ /* 0x000fe20003f06270 */
[----:B--2---:R-:W2:Y:S02]  /*0d10*/  MUFU.RCP R4, R4 ;  /* 0x0000000400047308 */ /* 0x004ea40000001000 */
[----:B--2---:R-:W-:-:S06]  /*0d20*/  IADD3 R4, R4, 0xffffffe, RZ ;  /* 0x0ffffffe04047810 */ /* 0x004fcc0007ffe0ff */
[----:B------:R-:W2:Y:S02]  /*0d30*/  F2I.FTZ.U32.TRUNC.NTZ R5, R4 ;  /* 0x0000000400057305 */ /* 0x000ea4000021f000 */
[----:B--2---:R-:W-:Y:S02]  /*0d40*/  IMAD.MOV R2, RZ, RZ, -R5 ;  /* 0x000000ffff027224 */ /* 0x004fe400078e0a05 */
        /* <DEDUP_REMOVED lines=14> */
[----:B------:R-:W-:-:S13]  /*0e30*/  ISETP.GE.U32.AND P3, PT, R4, R3, PT ;  /* 0x000000030400720c */ /* 0x000fda0003f66070 */
[----:B------:R-:W-:-:S05]  /*0e40*/  @P3 IADD3 R2, R2, 0x1, RZ ;  /* 0x0000000102023810 */ /* 0x000fca0007ffe0ff */
[----:B------:R-:W-:Y:S01]  /*0e50*/  @!P0 IMAD.MOV R2, RZ, RZ, -R2 ;  /* 0x000000ffff028224 */ /* 0x000fe200078e0a02 */
[----:B------:R-:W-:Y:S02]  /*0e60*/  @!P1 LOP3.LUT R2, RZ, R0, RZ, 0x33, !PT ;  /* 0x00000000ff029212 */ /* 0x000fe400078e33ff */
.L_x_994:
[----:B------:R-:W-:Y:S05]  /*0e70*/  BSYNC B0 ;  /* 0x0000000000007941 */ /* 0x000fea0003800000 */
.L_x_993:
[----:B------:R-:W-:Y:S01]  /*0e80*/  LOP3.LUT R0, R11, 0xffff, RZ, 0xc0, !PT ;  /* 0x0000ffff0b007812 */ /* 0x000fe200078ec0ff */
[----:B------:R-:W-:Y:S01]  /*0e90*/  CS2R R18, SRZ ;  /* 0x0000000000127805 */ /* 0x000fe2000001ff00 */
[----:B------:R-:W-:Y:S01]  /*0ea0*/  CS2R R20, SRZ ;  /* 0x0000000000147805 */ /* 0x000fe2000001ff00 */
[----:B------:R-:W-:Y:S01]  /*0eb0*/  CS2R R94, SRZ ;  /* 0x00000000005e7805 */ /* 0x000fe2000001ff00 */
[----:B------:R-:W-:Y:S01]  /*0ec0*/  CS2R R92, SRZ ;  /* 0x00000000005c7805 */ /* 0x000fe2000001ff00 */
        /* <DEDUP_REMOVED lines=14> */
[----:B------:R2:W-:Y:S01]  /*0fb0*/  STL [R1], R24 ;  /* 0x0000001801007387 */ /* 0x0005e20000100800 */
        /* <DEDUP_REMOVED lines=39> */
[----:B--2---:R-:W2:Y:S01]  /*1230*/  LDL R5, [R1+0x70] ;  /* 0x0000700001057983 */ /* 0x004ea20000100800 */
[----:B------:R-:W-:-:S03]  /*1240*/  ISETP.NE.U32.AND P1, PT, RZ, c[0x0][0x340], PT ;  /* 0x0000d000ff007a0c */ /* 0x000fc60003f25070 */
[----:B-1----:R-:W3:Y:S01]  /*1250*/  LDL.64 R10, [R1+0x48] ;  /* 0x00004800010a7983 */ /* 0x002ee20000100a00 */
[----:B------:R-:W-:-:S03]  /*1260*/  ISETP.NE.AND.EX P1, PT, RZ, c[0x0][0x344], PT, P1 ;  /* 0x0000d100ff007a0c */ /* 0x000fc60003f25310 */
[----:B------:R1:W3:Y:S10]  /*1270*/  LDL.64 R26, [R1+0x48] ;  /* 0x00004800011a7983 */ /* 0x0002f40000100a00 */
[----:B------:R-:W-:-:S05]  /*1280*/  @P1 MOV R2, 0x4 ;  /* 0x0000000400021802 */ /* 0x000fca0000000f00 */
[----:B------:R-:W-:-:S05]  /*1290*/  @P1 IMAD.WIDE R2, R25, R2, c[0x0][0x340] ;  /* 0x0000d00019021625 */ /* 0x000fca00078e0202 */
[----:B------:R4:W5:Y:S01]  /*12a0*/  @P1 LDG.E R18, [R2.64] ;  /* 0x0000000602121981 */ /* 0x000962000c1e1900 */
[----:B------:R-:W-:Y:S02]  /*12b0*/  SHF.R.S32.HI R13, RZ, 0x1f, R14 ;  /* 0x0000001fff0d7819 */ /* 0x000fe4000001140e */
[----:B------:R-:W-:Y:S02]  /*12c0*/  SHF.R.S32.HI R17, RZ, 0x1f, R25 ;  /* 0x0000001fff117819 */ /* 0x000fe40000011419 */
[----:B------:R-:W-:Y:S01]  /*12d0*/  IADD3 R64, R24, -0x1, RZ ;  /* 0xffffffff18407810 */ /* 0x000fe20007ffe0ff */
[----:B------:R-:W-:-:S04]  /*12e0*/  IMAD R4, R13, c[0x0][0x1b8], RZ ;  /* 0x00006e000d047a24 */ /* 0x000fc800078e02ff */
[C---:B------:R-:W-:Y:S02]  /*12f0*/  IMAD R4, R14.reuse, c[0x0][0x1bc], R4 ;  /* 0x00006f000e047a24 */ /* 0x040fe400078e0204 */
[----:B----4-:R-:W-:-:S04]  /*1300*/  IMAD.WIDE.U32 R2, R14, c[0x0][0x1b8], RZ ;  /* 0x00006e000e027a25 */ /* 0x010fc800078e00ff */
[----:B------:R-:W-:Y:S02]  /*1310*/  IMAD.IADD R3, R3, 0x1, R4 ;  /* 0x0000000103037824 */ /* 0x000fe400078e0204 */
[----:B------:R-:W-:Y:S02]  /*1320*/  IMAD R4, R17, c[0x0][0x1c0], RZ ;  /* 0x0000700011047a24 */ /* 0x000fe400078e02ff */
[----:B------:R-:W-:-:S04]  /*1330*/  IMAD.WIDE.U32 R2, R25, c[0x0][0x1c0], R2 ;  /* 0x0000700019027a25 */ /* 0x000fc800078e0002 */
[----:B------:R-:W-:-:S04]  /*1340*/  IMAD R4, R25, c[0x0][0x1c4], R4 ;  /* 0x0000710019047a24 */ /* 0x000fc800078e0204 */
[----:B------:R-:W-:Y:S02]  /*1350*/  IMAD.IADD R3, R3, 0x1, R4 ;  /* 0x0000000103037824 */ /* 0x000fe400078e0204 */
[----:B--2---:R-:W-:Y:S02]  /*1360*/  IMAD.IADD R8, R5, 0x1, R23 ;  /* 0x0000000105087824 */ /* 0x004fe400078e0217 */
[----:B------:R-:W2:Y:S03]  /*1370*/  S2R R5, SR_TID.X ;  /* 0x0000000000057919 */ /* 0x000ea60000002100 */
[----:B------:R-:W-:Y:S02]  /*1380*/  MOV R0, R8 ;  /* 0x0000000800007202 */ /* 0x000fe40000000f00 */
[----:B---3--:R-:W-:-:S04]  /*1390*/  MOV R26, R10 ;  /* 0x0000000a001a7202 */ /* 0x008fc80000000f00 */
[----:B------:R-:W-:Y:S02]  /*13a0*/  SHF.R.S32.HI R27, RZ, 0x1f, R26 ;  /* 0x0000001fff1b7819 */ /* 0x000fe4000001141a */
[----:B------:R-:W-:-:S03]  /*13b0*/  ISETP.GE.AND P5, PT, R26, c[0x0][0x1d4], PT ;  /* 0x000075001a007a0c */ /* 0x000fc60003fa6270 */
[----:B------:R1:W-:Y:S01]  /*13c0*/  STL [R1+0x4c], R27 ;  /* 0x00004c1b01007387 */ /* 0x0003e20000100800 */
[----:B------:R-:W-:Y:S02]  /*13d0*/  SEL R16, RZ, 0x1, P5 ;  /* 0x00000001ff107807 */ /* 0x000fe40002800000 */
[----:B--2---:R-:W-:-:S04]  /*13e0*/  SHF.R.S32.HI R22, RZ, 0x1f, R5 ;  /* 0x0000001fff167819 */ /* 0x004fc80000011405 */
[----:B------:R-:W-:Y:S01]  /*13f0*/  LEA.HI R22, R22, R5, RZ, 0x2 ;  /* 0x0000000516167211 */ /* 0x000fe200078f10ff */
[----:B------:R-:W-:-:S03]  /*1400*/  @P2 IMAD.HI.U32 R5, R8, c[0x0][0x2c8], RZ ;  /* 0x0000b20008052a27 */ /* 0x000fc600078e00ff */
[----:B------:R-:W-:Y:S02]  /*1410*/  SHF.R.S32.HI R22, RZ, 0x2, R22 ;  /* 0x00000002ff167819 */ /* 0x000fe40000011416 */
[----:B------:R-:W-:Y:S02]  /*1420*/  @P2 SHF.R.U32.HI R0, RZ, c[0x0][0x2cc], R5 ;  /* 0x0000b300ff002a19 */ /* 0x000fe40000011605 */
[----:B------:R-:W-:-:S03]  /*1430*/  SHF.R.S32.HI R6, RZ, 0x1f, R22 ;  /* 0x0000001fff067819 */ /* 0x000fc60000011416 */
[----:B------:R-:W-:-:S04]  /*1440*/  IMAD.WIDE.U32 R2, R0, c[0x0][0x1b0], R2 ;  /* 0x00006c0000027a25 */ /* 0x000fc800078e0002 */
[C---:B------:R-:W-:Y:S02]  /*1450*/  IMAD R7, R6.reuse, c[0x0][0x1e0], RZ ;  /* 0x0000780006077a24 */ /* 0x040fe400078e02ff */
[----:B------:R-:W-:Y:S01]  /*1460*/  IMAD R5, R6, c[0x0][0x208], RZ ;  /* 0x0000820006057a24 */ /* 0x000fe200078e02ff */
[----:B------:R-:W-:Y:S01]  /*1470*/  SHF.R.S32.HI R6, RZ, 0x1f, R0 ;  /* 0x0000001fff067819 */ /* 0x000fe20000011400 */
[C---:B------:R-:W-:Y:S02]  /*1480*/  IMAD R12, R22.reuse, c[0x0][0x1e4], R7 ;  /* 0x00007900160c7a24 */ /* 0x040fe400078e0207 */
[----:B------:R-:W-:Y:S02]  /*1490*/  IMAD R11, R22, c[0x0][0x20c], R5 ;  /* 0x00008300160b7a24 */ /* 0x000fe400078e0205 */
[----:B------:R-:W-:Y:S02]  /*14a0*/  IMAD R9, R6, c[0x0][0x1b0], RZ ;  /* 0x00006c0006097a24 */ /* 0x000fe400078e02ff */
[----:B------:R-:W-:-:S04]  /*14b0*/  IMAD.WIDE.U32 R6, R22, c[0x0][0x1e0], R26 ;  /* 0x0000780016067a25 */ /* 0x000fc800078e001a */
[C---:B------:R-:W-:Y:S01]  /*14c0*/  IMAD R10, R0.reuse, c[0x0][0x1b4], R9 ;  /* 0x00006d00000a7a24 */ /* 0x040fe200078e0209 */
[----:B------:R-:W-:Y:S01]  /*14d0*/  IADD3 R9, -R0, RZ, RZ ;  /* 0x000000ff00097210 */ /* 0x000fe20007ffe1ff */
[----:B------:R-:W-:Y:S01]  /*14e0*/  IMAD.WIDE.U32 R4, R22, c[0x0][0x208], R26 ;  /* 0x0000820016047a25 */ /* 0x000fe200078e001a */
[----:B------:R-:W-:Y:S02]  /*14f0*/  IADD3 R0, R26, 0x20, RZ ;  /* 0x000000201a007810 */ /* 0x000fe40007ffe0ff */
[----:B------:R-:W-:Y:S01]  /*1500*/  IADD3 R7, R7, R12, RZ ;  /* 0x0000000c07077210 */ /* 0x000fe20007ffe0ff */
[----:B------:R-:W-:Y:S01]  /*1510*/  IMAD R8, R9, c[0x0][0x2c4], R8 ;  /* 0x0000b10009087a24 */ /* 0x000fe200078e0208 */
[----:B------:R-:W-:Y:S01]  /*1520*/  ISETP.GE.AND P4, PT, R0, c[0x0][0x1d4], PT ;  /* 0x0000750000007a0c */ /* 0x000fe20003f86270 */
[----:B------:R-:W-:Y:S02]  /*1530*/  IMAD.IADD R5, R5, 0x1, R11 ;  /* 0x0000000105057824 */ /* 0x000fe400078e020b */
[----:B------:R-:W-:Y:S01]  /*1540*/  IMAD.IADD R3, R3, 0x1, R10 ;  /* 0x0000000103037824 */ /* 0x000fe200078e020a */
[----:B------:R-:W-:Y:S01]  /*1550*/  SHF.R.S32.HI R9, RZ, 0x1f, R8 ;  /* 0x0000001fff097819 */ /* 0x000fe20000011408 */
[C---:B------:R-:W-:Y:S01]  /*1560*/  IMAD R12, R13.reuse, c[0x0][0x1e8], RZ ;  /* 0x00007a000d0c7a24 */ /* 0x040fe200078e02ff */
[----:B------:R-:W-:Y:S01]  /*1570*/  SEL R10, RZ, 0xffffffff, P4 ;  /* 0xffffffffff0a7807 */ /* 0x000fe20002000000 */
[----:B------:R-:W-:-:S02]  /*1580*/  IMAD R11, R13, c[0x0][0x210], RZ ;  /* 0x000084000d0b7a24 */ /* 0x000fc400078e02ff */
[----:B------:R-:W-:Y:S02]  /*1590*/  IMAD R9, R9, c[0x0][0x1a8], RZ ;  /* 0x00006a0009097a24 */ /* 0x000fe400078e02ff */
[----:B------:R-:W-:Y:S01]  /*15a0*/  IMAD R13, R14, c[0x0][0x1ec], R12 ;  /* 0x00007b000e0d7a24 */ /* 0x000fe200078e020c */
[----:B------:R-:W-:Y:S01]  /*15b0*/  SHF.L.U32 R12, R10, 0x1, RZ ;  /* 0x000000010a0c7819 */ /* 0x000fe200000006ff */
[C---:B------:R-:W-:Y:S02]  /*15c0*/  IMAD R15, R14.reuse, c[0x0][0x214], R11 ;  /* 0x000085000e0f7a24 */ /* 0x040fe400078e020b */
[----:B------:R-:W-:Y:S01]  /*15d0*/  IMAD.WIDE.U32 R10, R14, c[0x0][0x1e8], R6 ;  /* 0x00007a000e0a7a25 */ /* 0x000fe200078e0006 */
[----:B------:R-:W-:-:S03]  /*15e0*/  LOP3.LUT R12, R12, 0x2, R16, 0xe2, !PT ;  /* 0x000000020c0c7812 */ /* 0x000fc600078ee210 */
[----:B------:R-:W-:-:S04]  /*15f0*/  IMAD.WIDE.U32 R4, R14, c[0x0][0x210], R4 ;  /* 0x000084000e047a25 */ /* 0x000fc800078e0004 */
[C---:B------:R-:W-:Y:S01]  /*1600*/  IMAD R14, R8.reuse, c[0x0][0x1ac], R9 ;  /* 0x00006b00080e7a24 */ /* 0x040fe200078e0209 */
[----:B------:R-:W-:Y:S01]  /*1610*/  IADD3 R9, R5, R15, RZ ;  /* 0x0000000f05097210 */ /* 0x000fe20007ffe0ff */
[----:B------:R-:W-:Y:S01]  /*1620*/  IMAD.WIDE.U32 R6, R8, c[0x0][0x1a8], R2 ;  /* 0x00006a0008067a25 */ /* 0x000fe200078e0002 */
[----:B-----5:R-:W-:Y:S02]  /*1630*/  @P1 SHF.R.S32.HI R3, RZ, 0x1f, R18 ;  /* 0x0000001fff031819 */ /* 0x020fe40000011412 */
[----:B------:R-:W-:Y:S01]  /*1640*/  @!P1 MOV R3, R17 ;  /* 0x0000001100039202 */ /* 0x000fe20000000f00 */
[----:B------:R-:W-:Y:S01]  /*1650*/  IMAD.IADD R14, R7, 0x1, R14 ;  /* 0x00000001070e7824 */ /* 0x000fe200078e020e */
[C---:B------:R-:W-:Y:S01]  /*1660*/  LEA R16, P0, R6.reuse, c[0x0][0x160], 0x1 ;  /* 0x0000580006107a11 */ /* 0x040fe200078008ff */
[----:B------:R-:W-:Y:S01]  /*1670*/  @P1 IMAD.MOV.U32 R2, RZ, RZ, R18 ;  /* 0x000000ffff021224 */ /* 0x000fe200078e0012 */
[----:B------:R-:W-:Y:S01]  /*1680*/  MOV R8, R4 ;  /* 0x0000000400087202 */ /* 0x000fe20000000f00 */
[----:B------:R-:W-:Y:S01]  /*1690*/  IMAD.IADD R11, R11, 0x1, R13 ;  /* 0x000000010b0b7824 */ /* 0x000fe200078e020d */
[----:B------:R-:W-:Y:S01]  /*16a0*/  @!P1 MOV R2, R25 ;  /* 0x0000001900029202 */ /* 0x000fe20000000f00 */
[C---:B------:R-:W-:Y:S01]  /*16b0*/  IMAD R5, R3.reuse, c[0x0][0x1f0], RZ ;  /* 0x00007c0003057a24 */ /* 0x040fe200078e02ff */
[----:B------:R-:W-:Y:S01]  /*16c0*/  LEA.HI.X R14, R6, c[0x0][0x164], R14, 0x1, P0 ;  /* 0x00005900060e7a11 */ /* 0x000fe200000f0c0e */
[----:B------:R-:W-:Y:S01]  /*16d0*/  IMAD R6, R3, c[0x0][0x218], RZ ;  /* 0x0000860003067a24 */ /* 0x000fe200078e02ff */
[----:B------:R-:W-:Y:S01]  /*16e0*/  IADD3 R4, R26, 0x40, RZ ;  /* 0x000000401a047810 */ /* 0x000fe20007ffe0ff */
[----:B------:R-:W-:Y:S01]  /*16f0*/  IMAD.WIDE.U32 R20, R2, c[0x0][0x1f0], R10 ;  /* 0x00007c0002147a25 */ /* 0x000fe200078e000a */
[----:B------:R-:W-:-:S02]  /*1700*/  ISETP.GE.AND P1, PT, R26, c[0x0][0x198], PT ;  /* 0x000066001a007a0c */ /* 0x000fc40003f26270 */
[----:B------:R-:W-:Y:S01]  /*1710*/  ISETP.GE.AND P3, PT, R4, c[0x0][0x1d4], PT ;  /* 0x0000750004007a0c */ /* 0x000fe20003f66270 */
[----:B------:R-:W-:Y:S01]  /*1720*/  IMAD.WIDE.U32 R8, R2, c[0x0][0x218], R8 ;  /* 0x0000860002087a25 */ /* 0x000fe200078e0008 */
[----:B------:R1:W-:Y:S01]  /*1730*/  STL.64 [R1+0x8], R20 ;  /* 0x0000081401007387 */ /* 0x0003e20000100a00 */
[----:B------:R-:W-:Y:S02]  /*1740*/  ISETP.GE.AND P0, PT, R0, c[0x0][0x198], PT ;  /* 0x0000660000007a0c */ /* 0x000fe40003f06270 */
[C---:B------:R-:W-:Y:S01]  /*1750*/  IMAD R3, R2.reuse, c[0x0][0x1f4], R5 ;  /* 0x00007d0002037a24 */ /* 0x040fe200078e0205 */
[----:B------:R1:W-:Y:S01]  /*1760*/  STL.64 [R1+0x10], R8 ;  /* 0x0000100801007387 */ /* 0x0003e20000100a00 */
[----:B------:R-:W-:Y:S01]  /*1770*/  IMAD R2, R2, c[0x0][0x21c], R6 ;  /* 0x0000870002027a24 */ /* 0x000fe200078e0206 */
[----:B------:R-:W-:Y:S01]  /*1780*/  SEL R7, RZ, 0x4, P3 ;  /* 0x00000004ff077807 */ /* 0x000fe20001800000 */
[----:B------:R-:W-:Y:S01]  /*1790*/  IMAD.IADD R10, R22, 0x1, R23 ;  /* 0x00000001160a7824 */ /* 0x000fe200078e0217 */
[----:B------:R-:W-:-:S02]  /*17a0*/  IADD3 R3, R21, R3, RZ ;  /* 0x0000000315037210 */ /* 0x000fc40007ffe0ff */
[----:B------:R-:W-:Y:S02]  /*17b0*/  IADD3 R2, R9, R2, RZ ;  /* 0x0000000209027210 */ /* 0x000fe40007ffe0ff */
[----:B------:R-:W-:Y:S02]  /*17c0*/  ISETP.GE.AND P6, PT, R4, c[0x0][0x198], PT ;  /* 0x0000660004007a0c */ /* 0x000fe40003fc6270 */
[----:B------:R-:W-:Y:S01]  /*17d0*/  P2R R15, PR, RZ, 0x2 ;  /* 0x00000002ff0f7803 */ /* 0x000fe20000000000 */
[----:B------:R1:W-:Y:S01]  /*17e0*/  STL [R1+0x18], R2 ;  /* 0x0000180201007387 */ /* 0x0003e20000100800 */
[----:B------:R-:W-:Y:S02]  /*17f0*/  P2R R17, PR, RZ, 0x1 ;  /* 0x00000001ff117803 */ /* 0x000fe40000000000 */
[----:B------:R-:W-:Y:S01]  /*1800*/  LOP3.LUT R18, R12, R7, RZ, 0xfc, !PT ;  /* 0x000000070c127212 */ /* 0x000fe200078efcff */
[----:B------:R1:W-:Y:S01]  /*1810*/  STL [R1+0x4], R3 ;  /* 0x0000040301007387 */ /* 0x0003e20000100800 */
[----:B------:R-:W-:Y:S05]  /*1820*/  BRA.DIV ~URZ, `(.L_x_996) ;  /* 0x0000eed27f007947 */ /* 0x000fea000b800000 */
[----:B------:R2:W3:Y:S02]  /*1830*/  SHFL.IDX PT, R5, R14, RZ, 0x1c1f ;  /* 0x001c1fff0e057589 */ /* 0x0004e400000e0000 */
.L_x_1032:
[----:B------:R-:W-:Y:S05]  /*1840*/  BRA.DIV ~URZ, `(.L_x_997) ;  /* 0x0000ef227f007947 */ /* 0x000fea000b800000 */
[----:B-1----:R1:W4:Y:S02]  /*1850*/  SHFL.IDX PT, R2, R16, RZ, 0x1c1f ;  /* 0x001c1fff10027589 */ /* 0x00232400000e0000 */
.L_x_1033:
[----:B------:R-:W-:Y:S01]  /*1860*/  MOV R19, c[0x0][0x2c4] ;  /* 0x0000b10000137a02 */ /* 0x000fe20000000f00 */
[----:B------:R-:W-:Y:S04]  /*1870*/  BSSY B0, `(.L_x_998) ;  /* 0x0000018000007945 */ /* 0x000fe80003800000 */
[----:B------:R-:W-:-:S05]  /*1880*/  IMAD R19, R19, c[0x0][0x168], RZ ;  /* 0x00005a0013137a24 */ /* 0x000fca00078e02ff */
[----:B------:R-:W-:-:S13]  /*1890*/  ISETP.GE.AND P0, PT, R10, R19, PT ;  /* 0x000000130a00720c */ /* 0x000fda0003f06270 */
[----:B------:R-:W-:Y:S05]  /*18a0*/  @P0 BRA `(.L_x_999) ;  /* 0x0000014000000947 */ /* 0x000fea0003800000 */
[----:B------:R-:W5:Y:S04]  /*18b0*/  LDL R6, [R1+0x60] ;  /* 0x0000600001067983 */ /* 0x000f680000100800 */
[----:B--2---:R-:W2:Y:S04]  /*18c0*/  LDL R11, [R1+0x5c] ;  /* 0x00005c00010b7983 */ /* 0x004ea80000100800 */
[----:B----4-:R-:W4:Y:S04]  /*18d0*/  LDL R3, [R1+0x34] ;  /* 0x0000340001037983 */ /* 0x010f280000100800 */
[----:B---3--:R-:W3:Y:S01]  /*18e0*/  LDL.64 R20, [R1+0x48] ;  /* 0x0000480001147983 */ /* 0x008ee20000100a00 */
[C---:B------:R-:W-:Y:S01]  /*18f0*/  LEA R8, P0, R0.reuse, R2, 0x1 ;  /* 0x0000000200087211 */ /* 0x040fe200078008ff */
[----:B------:R-:W-:Y:S01]  /*1900*/  IMAD.MOV.U32 R12, RZ, RZ, R2 ;  /* 0x000000ffff0c7224 */ /* 0x000fe200078e0002 */
[----:B------:R-:W-:Y:S01]  /*1910*/  ISETP.NE.AND P1, PT, R17, RZ, PT ;  /* 0x000000ff1100720c */ /* 0x000fe20003f25270 */
[----:B------:R-:W-:Y:S01]  /*1920*/  IMAD.MOV.U32 R13, RZ, RZ, R5 ;  /* 0x000000ffff0d7224 */ /* 0x000fe200078e0005 */
[----:B-----5:R-:W-:-:S02]  /*1930*/  LEA.HI.X R9, R0, R5, R6, 0x1, P0 ;  /* 0x0000000500097211 */ /* 0x020fc400000f0c06 */
[----:B------:R-:W-:-:S04]  /*1940*/  LEA R6, P0, R4, R2, 0x1 ;  /* 0x0000000204067211 */ /* 0x000fc800078008ff */
[----:B--2---:R-:W-:Y:S02]  /*1950*/  LEA.HI.X R7, R4, R5, R11, 0x1, P0 ;  /* 0x0000000504077211 */ /* 0x004fe400000f0c0b */
[----:B------:R-:W-:Y:S01]  /*1960*/  ISETP.NE.AND P0, PT, R15, RZ, PT ;  /* 0x000000ff0f00720c */ /* 0x000fe20003f05270 */
[----:B----4-:R-:W-:Y:S02]  /*1970*/  IMAD.SHL.U32 R2, R3, 0x2, RZ ;  /* 0x0000000203027824 */ /* 0x010fe400078e00ff */
[----:B---3--:R-:W-:-:S10]  /*1980*/  IMAD.WIDE R12, R20, 0x2, R12 ;  /* 0x00000002140c7825 */ /* 0x008fd400078e020c */
[----:B------:R-:W-:Y:S01]  /*1990*/  @!PT LDS RZ, [RZ] ;  /* 0x00000000fffff984 */ /* 0x000fe20000000800 */
[----:B------:R-:W-:Y:S01]  /*19a0*/  @!PT LDS RZ, [RZ] ;  /* 0x00000000fffff984 */ /* 0x000fe20000000800 */
[----:B------:R-:W-:Y:S01]  /*19b0*/  @!PT LDS RZ, [RZ] ;  /* 0x00000000fffff984 */ /* 0x000fe20000000800 */
[----:B------:R2:W-:Y:S04]  /*19c0*/  LDGSTS.E.BYPASS.LTC128B.128 [R2+0x6100], [R12.64], !P0 ;  /* 0x061000000c027fae */ /* 0x0005e8000c101d46 */
[----:B------:R2:W-:Y:S04]  /*19d0*/  LDGSTS.E.BYPASS.LTC128B.128 [R2+0x8100], [R8.64], !P1 ;  /* 0x0810000008027fae */ /* 0x0005e8000c901d46 */
[----:B------:R2:W-:Y:S02]  /*19e0*/  LDGSTS.E.BYPASS.LTC128B.128 [R2+0xa100], [R6.64], !P6 ;  /* 0x0a10000006027fae */ /* 0x0005e4000f101d46 */
.L_x_999:
[----:B------:R-:W-:Y:S05]  /*19f0*/  BSYNC B0 ;  /* 0x0000000000007941 */ /* 0x000fea0003800000 */
.L_x_998:
[----:B------:R-:W-:Y:S05]  /*1a00*/  BRA.DIV ~URZ, `(.L_x_1000) ;  /* 0x0000edd27f007947 */ /* 0x000fea000b800000 */
[----:B---3--:R3:W1:Y:S04]  /*1a10*/  SHFL.IDX PT, R5, R14, 0x1, 0x1c1f ;  /* 0x003c1f000e057f89 */ /* 0x00866800000e0000 */
[----:B--2-4-:R3:W2:Y:S02]  /*1a20*/  SHFL.IDX PT, R2, R16, 0x1, 0x1c1f ;  /* 0x003c1f0010027f89 */ /* 0x0146a400000e0000 */
.L_x_1034:
[----:B------:R-:W-:Y:S01]  /*1a30*/  IADD3 R3, R10, 0x20, RZ ;  /* 0x000000200a037810 */ /* 0x000fe20007ffe0ff */
[----:B------:R-:W-:Y:S03]  /*1a40*/  BSSY B0, `(.L_x_1001) ;  /* 0x0000017000007945 */ /* 0x000fe60003800000 */
[----:B------:R-:W-:-:S13]  /*1a50*/  ISETP.GE.AND P0, PT, R3, R19, PT ;  /* 0x000000130300720c */ /* 0x000fda0003f06270 */
[----:B------:R-:W-:Y:S05]  /*1a60*/  @P0 BRA `(.L_x_1002) ;  /* 0x0000014000000947 */ /* 0x000fea0003800000 */
[----:B------:R-:W4:Y:S04]  /*1a70*/  LDL R6, [R1+0x60] ;  /* 0x0000600001067983 */ /* 0x000f280000100800 */
[----:B------:R-:W5:Y:S04]  /*1a80*/  LDL R12, [R1+0x5c] ;  /* 0x00005c00010c7983 */ /* 0x000f680000100800 */
[----:B---3--:R-:W3:Y:S04]  /*1a90*/  LDL R11, [R1+0x34] ;  /* 0x00003400010b7983 */ /* 0x008ee80000100800 */
[----:B--2---:R-:W2:Y:S01]  /*1aa0*/  LDL.64 R20, [R1+0x48] ;  /* 0x0000480001147983 */ /* 0x004ea20000100a00 */
[----:B------:R-:W-:Y:S01]  /*1ab0*/  LEA R8, P0, R0, R2, 0x1 ;  /* 0x0000000200087211 */ /* 0x000fe200078008ff */
[----:B-1----:R-:W-:Y:S01]  /*1ac0*/  IMAD.MOV.U32 R13, RZ, RZ, R5 ;  /* 0x000000ffff0d7224 */ /* 0x002fe200078e0005 */
[----:B------:R-:W-:-:S02]  /*1ad0*/  ISETP.NE.AND P1, PT, R17, RZ, PT ;  /* 0x000000ff1100720c */ /* 0x000fc40003f25270 */
[----:B----4-:R-:W-:Y:S02]  /*1ae0*/  LEA.HI.X R9, R0, R5, R6, 0x1, P0 ;  /* 0x0000000500097211 */ /* 0x010fe400000f0c06 */
[----:B------:R-:W-:-:S04]  /*1af0*/  LEA R6, P0, R4, R2, 0x1 ;  /* 0x0000000204067211 */ /* 0x000fc800078008ff */
[----:B-----5:R-:W-:Y:S01]  /*1b00*/  LEA.HI.X R7, R4, R5, R12, 0x1, P0 ;  /* 0x0000000504077211 */ /* 0x020fe200000f0c0c */
[----:B------:R-:W-:Y:S01]  /*1b10*/  IMAD.MOV.U32 R12, RZ, RZ, R2 ;  /* 0x000000ffff0c7224 */ /* 0x000fe200078e0002 */
[----:B------:R-:W-:Y:S01]  /*1b20*/  ISETP.NE.AND P0, PT, R15, RZ, PT ;  /* 0x000000ff0f00720c */ /* 0x000fe20003f05270 */
[----:B---3--:R-:W-:Y:S02]  /*1b30*/  IMAD.SHL.U32 R2, R11, 0x2, RZ ;  /* 0x000000020b027824 */ /* 0x008fe400078e00ff */
[----:B--2---:R-:W-:-:S10]  /*1b40*/  IMAD.WIDE R12, R20, 0x2, R12 ;  /* 0x00000002140c7825 */ /* 0x004fd400078e020c */
[----:B------:R-:W-:Y:S01]  /*1b50*/  @!PT LDS RZ, [RZ] ;  /* 0x00000000fffff984 */ /* 0x000fe20000000800 */
[----:B------:R-:W-:Y:S01]  /*1b60*/  @!PT LDS RZ, [RZ] ;  /* 0x00000000fffff984 */ /* 0x000fe20000000800 */
[----:B------:R-:W-:Y:S01]  /*1b70*/  @!PT LDS RZ, [RZ] ;  /* 0x00000000fffff984 */ /* 0x000fe20000000800 */
[----:B------:R1:W-:Y:S04]  /*1b80*/  LDGSTS.E.BYPASS.LTC128B.128 [R2+0x6900], [R12.64], !P0 ;  /* 0x069000000c027fae */ /* 0x0003e8000c101d46 */
[----:B------:R1:W-:Y:S04]  /*1b90*/  LDGSTS.E.BYPASS.LTC128B.128 [R2+0x8900], [R8.64], !P1 ;  /* 0x0890000008027fae */ /* 0x0003e8000c901d46 */
[----:B------:R1:W-:Y:S02]  /*1ba0*/  LDGSTS.E.BYPASS.LTC128B.128 [R2+0xa900], [R6.64], !P6 ;  /* 0x0a90000006027fae */ /* 0x0003e4000f101d46 */
.L_x_1002:
[----:B------:R-:W-:Y:S05]  /*1bb0*/  BSYNC B0 ;  /* 0x0000000000007941 */ /* 0x000fea0003800000 */
.L_x_1001:
[----:B------:R-:W-:Y:S05]  /*1bc0*/  BRA.DIV ~URZ, `(.L_x_1003) ;  /* 0x0000ece27f007947 */ /* 0x000fea000b800000 */
[----:B-1----:R1:W4:Y:S02]  /*1bd0*/  SHFL.IDX PT, R5, R14, 0x2, 0x1c1f ;  /* 0x005c1f000e057f89 */ /* 0x00232400000e0000 */
.L_x_1035:
[----:B------:R-:W-:Y:S05]  /*1be0*/  BRA.DIV ~URZ, `(.L_x_1004) ;  /* 0x0000ed327f007947 */ /* 0x000fea000b800000 */
[----:B--2---:R2:W1:Y:S02]  /*1bf0*/  SHFL.IDX PT, R2, R16, 0x2, 0x1c1f ;  /* 0x005c1f0010027f89 */ /* 0x00446400000e0000 */
.L_x_1036:
[----:B------:R-:W-:Y:S01]  /*1c00*/  IADD3 R3, R10, 0x40, RZ ;  /* 0x000000400a037810 */ /* 0x000fe20007ffe0ff */
[----:B------:R-:W-:Y:S03]  /*1c10*/  BSSY B0, `(.L_x_1005) ;  /* 0x0000017000007945 */ /* 0x000fe60003800000 */
[----:B------:R-:W-:-:S13]  /*1c20*/  ISETP.GE.AND P0, PT, R3, R19, PT ;  /* 0x000000130300720c */ /* 0x000fda0003f06270 */
[----:B------:R-:W-:Y:S05]  /*1c30*/  @P0 BRA `(.L_x_1006) ;  /* 0x0000014000000947 */ /* 0x000fea0003800000 */
[----:B------:R-:W5:Y:S04]  /*1c40*/  LDL R6, [R1+0x60] ;  /* 0x0000600001067983 */ /* 0x000f680000100800 */
[----:B--2---:R-:W2:Y:S04]  /*1c50*/  LDL R12, [R1+0x5c] ;  /* 0x00005c00010c7983 */ /* 0x004ea80000100800 */
[----:B---3--:R-:W3:Y:S04]  /*1c60*/  LDL R11, [R1+0x34] ;  /* 0x00003400010b7983 */ /* 0x008ee80000100800 */
[----:B----4-:R-:W4:Y:S01]  /*1c70*/  LDL.64 R20, [R1+0x48] ;  /* 0x0000480001147983 */ /* 0x010f220000100a00 */
[----:B-1----:R-:W-:Y:S01]  /*1c80*/  LEA R8, P0, R0, R2, 0x1 ;  /* 0x0000000200087211 */ /* 0x002fe200078008ff */
[----:B------:R-:W-:Y:S01]  /*1c90*/  IMAD.MOV.U32 R13, RZ, RZ, R5 ;  /* 0x000000ffff0d7224 */ /* 0x000fe200078e0005 */
[----:B------:R-:W-:-:S02]  /*1ca0*/  ISETP.NE.AND P1, PT, R17, RZ, PT ;  /* 0x000000ff1100720c */ /* 0x000fc40003f25270 */
[----:B-----5:R-:W-:Y:S02]  /*1cb0*/  LEA.HI.X R9, R0, R5, R6, 0x1, P0 ;  /* 0x0000000500097211 */ /* 0x020fe400000f0c06 */
[----:B------:R-:W-:-:S04]  /*1cc0*/  LEA R6, P0, R4, R2, 0x1 ;  /* 0x0000000204067211 */ /* 0x000fc800078008ff */
[----:B--2---:R-:W-:Y:S01]  /*1cd0*/  LEA.HI.X R7, R4, R5, R12, 0x1, P0 ;  /* 0x0000000504077211 */ /* 0x004fe200000f0c0c */
[----:B------:R-:W-:Y:S01]  /*1ce0*/  IMAD.MOV.U32 R12, RZ, RZ, R2 ;  /* 0x000000ffff0c7224 */ /* 0x000fe200078e0002 */
[----:B------:R-:W-:Y:S01]  /*1cf0*/  ISETP.NE.AND P0, PT, R15, RZ, PT ;  /* 0x000000ff0f00720c */ /* 0x000fe20003f05270 */
[----:B---3--:R-:W-:Y:S02]  /*1d00*/  IMAD.SHL.U32 R2, R11, 0x2, RZ ;  /* 0x000000020b027824 */ /* 0x008fe400078e00ff */
[----:B----4-:R-:W-:-:S10]  /*1d10*/  IMAD.WIDE R12, R20, 0x2, R12 ;  /* 0x00000002140c7825 */ /* 0x010fd400078e020c */
[----:B------:R-:W-:Y:S01]  /*1d20*/  @!PT LDS RZ, [RZ] ;  /* 0x00000000fffff984 */ /* 0x000fe20000000800 */
[----:B------:R-:W-:Y:S01]  /*1d30*/  @!PT LDS RZ, [RZ] ;  /* 0x00000000fffff984 */ /* 0x000fe20000000800 */
[----:B------:R-:W-:Y:S01]  /*1d40*/  @!PT LDS RZ, [RZ] ;  /* 0x00000000fffff984 */ /* 0x000fe20000000800 */
[----:B------:R1:W-:Y:S04]  /*1d50*/  LDGSTS.E.BYPASS.LTC128B.128 [R2+0x7100], [R12.64], !P0 ;  /* 0x071000000c027fae */ /* 0x0003e8000c101d46 */
[----:B------:R1:W-:Y:S04]  /*1d60*/  LDGSTS.E.BYPASS.LTC128B.128 [R2+0x9100], [R8.64], !P1 ;  /* 0x0910000008027fae */ /* 0x0003e8000c901d46 */
[----:B------:R1:W-:Y:S02]  /*1d70*/  LDGSTS.E.BYPASS.LTC128B.128 [R2+0xb100], [R6.64], !P6 ;  /* 0x0b10000006027fae */ /* 0x0003e4000f101d46 */
.L_x_1006:
[----:B------:R-:W-:Y:S05]  /*1d80*/  BSYNC B0 ;  /* 0x0000000000007941 */ /* 0x000fea0003800000 */
.L_x_1005:
[----:B------:R-:W-:Y:S05]  /*1d90*/  BRA.DIV ~URZ, `(.L_x_1007) ;  /* 0x0000ebf27f007947 */ /* 0x000fea000b800000 */
[----:B----4-:R4:W2:Y:S04]  /*1da0*/  SHFL.IDX PT, R5, R14, 0x3, 0x1c1f ;  /* 0x007c1f000e057f89 */ /* 0x0108a800000e0000 */
[----:B-1----:R4:W1:Y:S02]  /*1db0*/  SHFL.IDX PT, R2, R16, 0x3, 0x1c1f ;  /* 0x007c1f0010027f89 */ /* 0x00286400000e0000 */
.L_x_1037:
[----:B------:R-:W5:Y:S04]  /*1dc0*/  LDL R6, [R1+0x60] ;  /* 0x0000600001067983 */ /* 0x000f680000100800 */
[----:B---3--:R-:W3:Y:S04]  /*1dd0*/  LDL R3, [R1+0x5c] ;  /* 0x00005c0001037983 */ /* 0x008ee80000100800 */
[----:B----4-:R-:W4:Y:S04]  /*1de0*/  LDL R13, [R1+0x34] ;  /* 0x00003400010d7983 */ /* 0x010f280000100800 */
[----:B--2---:R-:W2:Y:S01]  /*1df0*/  LDL.64 R160, [R1+0x48] ;  /* 0x0000480001a07983 */ /* 0x004ea20000100a00 */
[----:B------:R-:W-:-:S02]  /*1e00*/  IADD3 R10, R10, 0x60, RZ ;  /* 0x000000600a0a7810 */ /* 0x000fc40007ffe0ff */
[----:B------:R-:W-:Y:S02]  /*1e10*/  P2R R11, PR, RZ, 0x4 ;  /* 0x00000004ff0b7803 */ /* 0x000fe40000000000 */
[----:B------:R-:W-:Y:S02]  /*1e20*/  ISETP.GE.AND P1, PT, R10, R19, PT ;  /* 0x000000130a00720c */ /* 0x000fe40003f26270 */
[----:B------:R-:W-:-:S11]  /*1e30*/  ISETP.NE.AND P2, PT, R15, RZ, PT ;  /* 0x000000ff0f00720c */ /* 0x000fd60003f45270 */
[----:B-1----:R-:W-:-:S04]  /*1e40*/  @!P1 LEA R8, P0, R0, R2, 0x1 ;  /* 0x0000000200089211 */ /* 0x002fc800078008ff */
[----:B-----5:R-:W-:Y:S02]  /*1e50*/  @!P1 LEA.HI.X R9, R0, R5, R6, 0x1, P0 ;  /* 0x0000000500099211 */ /* 0x020fe400000f0c06 */
[----:B------:R-:W-:-:S04]  /*1e60*/  @!P1 LEA R6, P0, R4, R2, 0x1 ;  /* 0x0000000204069211 */ /* 0x000fc800078008ff */
[----:B---3--:R-:W-:Y:S01]  /*1e70*/  @!P1 LEA.HI.X R7, R4, R5, R3, 0x1, P0 ;  /* 0x0000000504079211 */ /* 0x008fe200000f0c03 */
[----:B------:R-:W-:Y:S01]  /*1e80*/  @!P1 IMAD.MOV.U32 R3, RZ, RZ, R5 ;  /* 0x000000ffff039224 */ /* 0x000fe200078e0005 */
[----:B------:R-:W-:Y:S01]  /*1e90*/  ISETP.NE.AND P0, PT, R17, RZ, PT ;  /* 0x000000ff1100720c */ /* 0x000fe20003f05270 */
[----:B----4-:R-:W-:Y:S02]  /*1ea0*/  IMAD.SHL.U32 R145, R13, 0x2, RZ ;  /* 0x000000020d917824 */ /* 0x010fe400078e00ff */
[----:B--2---:R-:W-:-:S05]  /*1eb0*/  @!P1 IMAD.WIDE R2, R160, 0x2, R2 ;  /* 0x00000002a0029825 */ /* 0x004fca00078e0202 */
[----:B------:R-:W-:Y:S01]  /*1ec0*/  @!PT LDS RZ, [RZ] ;  /* 0x00000000fffff984 */ /* 0x000fe20000000800 */
[----:B------:R-:W-:Y:S01]  /*1ed0*/  @!PT LDS RZ, [RZ] ;  /* 0x00000000fffff984 */ /* 0x000fe20000000800 */
[----:B------:R-:W-:Y:S01]  /*1ee0*/  @!PT LDS RZ, [RZ] ;  /* 0x00000000fffff984 */ /* 0x000fe20000000800 */
[----:B------:R1:W-:Y:S01]  /*1ef0*/  @!P1 LDGSTS.E.BYPASS.LTC128B.128 [R145+0x7900], [R2.64], !P2 ;  /* 0x0790000002919fae */ /* 0x0003e2000d101d46 */
[----:B------:R-:W-:-:S04]  /*1f00*/  ISETP.NE.AND P2, PT, R11, RZ, PT ;  /* 0x000000ff0b00720c */ /* 0x000fc80003f45270 */
[----:B------:R1:W-:Y:S04]  /*1f10*/  @!P1 LDGSTS.E.BYPASS.LTC128B.128 [R145+0x9900], [R8.64], !P0 ;  /* 0x0990000008919fae */ /* 0x0003e8000c101d46 */
[----:B------:R1:W-:Y:S04]  /*1f20*/  @!P1 LDGSTS.E.BYPASS.LTC128B.128 [R145+0xb900], [R6.64], !P6 ;  /* 0x0b90000006919fae */ /* 0x0003e8000f101d46 */
[----:B------:R-:W0:Y:S01]  /*1f30*/  LDGDEPBAR ;  /* 0x00000000000079af */ /* 0x000e220000000000 */
[----:B------:R-:W-:Y:S02]  /*1f40*/  WARPSYNC 0xffffffff ;  /* 0xffffffff00007948 */ /* 0x000fe40003800000 */
[----:B------:R-:W2:Y:S04]  /*1f50*/  LDL.64 R162, [R1+0x8] ;  /* 0x0000080001a27983 */ /* 0x000ea80000100a00 */
[----:B------:R-:W3:Y:S04]  /*1f60*/  LDL R147, [R1+0x4] ;  /* 0x0000040001937983 */ /* 0x000ee80000100800 */
[----:B------:R-:W4:Y:S04]  /*1f70*/  S2R R14, SR_TID.X ;  /* 0x00000000000e7919 */ /* 0x000f280000002100 */
[----:B------:R-:W3:Y:S01]  /*1f80*/  LDL R10, [R1+0x18] ;  /* 0x00001800010a7983 */ /* 0x000ee20000100800 */
[----:B-1----:R-:W-:Y:S01]  /*1f90*/  SHF.R.S32.HI R7, RZ, 0x1f, R64 ;  /* 0x0000001fff077819 */ /* 0x002fe20000011440 */
[----:B------:R-:W-:Y:S01]  /*1fa0*/  IMAD.WIDE.U32 R2, R64, c[0x0][0x1e0], RZ ;  /* 0x0000780040027a25 */ /* 0x000fe200078e00ff */
[----:B------:R-:W-:Y:S01]  /*1fb0*/  MOV R146, 0xffffffc0 ;  /* 0xffffffc000927802 */ /* 0x000fe20000000f00 */
[----:B------:R-:W3:Y:S01]  /*1fc0*/  LDL R177, [R1+0x1c] ;  /* 0x00001c0001b17983 */ /* 0x000ee20000100800 */
[----:B------:R-:W-:-:S03]  /*1fd0*/  P2R R19, PR, RZ, 0x4 ;  /* 0x00000004ff137803 */ /* 0x000fc60000000000 */
[----:B------:R1:W5:Y:S01]  /*1fe0*/  LDL R176, [R1] ;  /* 0x0000000001b07983 */ /* 0x0003620000100800 */
[----:B----4-:R-:W-:-:S04]  /*1ff0*/  SHF.R.S32.HI R12, RZ, 0x1f, R14 ;  /* 0x0000001fff0c7819 */ /* 0x010fc8000001140e */
[----:B------:R-:W-:Y:S02]  /*2000*/  LEA.HI R12, R12, R14, RZ, 0x2 ;  /* 0x0000000e0c0c7211 */ /* 0x000fe400078f10ff */
[----:B------:R-:W4:Y:S02]  /*2010*/  LDL.64 R14, [R1+0x10] ;  /* 0x00001000010e7983 */ /* 0x000f240000100a00 */
[----:B------:R-:W-:-:S04]  /*2020*/  SHF.R.S32.HI R12, RZ, 0x2, R12 ;  /* 0x00000002ff0c7819 */ /* 0x000fc8000001140c */
[----:B------:R-:W-:-:S05]  /*2030*/  IADD3 R0, -R12, c[0x0][0x1d0], RZ ;  /* 0x000074000c007a10 */ /* 0x000fca0007ffe1ff */
[----:B------:R-:W-:Y:S02]  /*2040*/  IMAD R0, R64, -0x40, R0 ;  /* 0xffffffc040007824 */ /* 0x000fe400078e0200 */
[----:B------:R-:W-:Y:S01]  /*2050*/  IMAD R4, R7, c[0x0][0x1e0], RZ ;  /* 0x0000780007047a24 */ /* 0x000fe200078e02ff */
[----:B------:R-:W-:Y:S02]  /*2060*/  BAR.SYNC.DEFER_BLOCKING 0x0 ;  /* 0x0000000000007b1d */ /* 0x000fe40000010000 */
[----:B------:R-:W-:Y:S01]  /*2070*/  ISETP.GE.AND P6, PT, R0, 0x1, PT ;  /* 0x000000010000780c */ /* 0x000fe20003fc6270 */
[----:B------:R-:W-:Y:S01]  /*2080*/  IMAD R4, R64, c[0x0][0x1e4], R4 ;  /* 0x0000790040047a24 */ /* 0x000fe200078e0204 */
[----:B------:R-:W-:-:S04]  /*2090*/  ISETP.GE.AND P1, PT, R0, 0x21, PT ;  /* 0x000000210000780c */ /* 0x000fc80003f26270 */
[----:B------:R-:W-:Y:S02]  /*20a0*/  IADD3 R4, R3, R4, RZ ;  /* 0x0000000403047210 */ /* 0x000fe40007ffe0ff */
[----:B------:R-:W-:-:S05]  /*20b0*/  MOV R3, 0x20 ;  /* 0x0000002000037802 */ /* 0x000fca0000000f00 */
[----:B------:R-:W-:Y:S01]  /*20c0*/  @P6 ISETP.GE.AND P5, PT, R160, c[0x0][0x1d4], PT ;  /* 0x00007500a0006a0c */ /* 0x000fe20003fa6270 */
[----:B------:R-:W-:Y:S01]  /*20d0*/  IMAD.WIDE.U32 R8, R3, c[0x0][0x1e0], RZ ;  /* 0x0000780003087a25 */ /* 0x000fe200078e00ff */
[----:B------:R-:W-:-:S03]  /*20e0*/  @P6 SHF.L.U32 R6, R13, 0x1, RZ ;  /* 0x000000010d066819 */ /* 0x000fc600000006ff */
[----:B------:R-:W-:Y:S02]  /*20f0*/  IMAD R3, R3, c[0x0][0x1e4], RZ ;  /* 0x0000790003037a24 */ /* 0x000fe400078e02ff */
[----:B------:R-:W-:Y:S02]  /*2100*/  IMAD R7, R7, c[0x0][0x208], RZ ;  /* 0x0000820007077a24 */ /* 0x000fe400078e02ff */
[----:B------:R-:W-:Y:S01]  /*2110*/  IMAD R144, R64, R146, c[0x0][0x1d0] ;  /* 0x0000740040907624 */ /* 0x000fe200078e0292 */
[----:B--2---:R-:W-:-:S04]  /*2120*/  LEA R0, P0, R2, R162, 0x6 ;  /* 0x000000a202007211 */ /* 0x004fc800078030ff */
[----:B---3--:R-:W-:Y:S02]  /*2130*/  LEA.HI.X R2, R2, R147, R4, 0x6, P0 ;  /* 0x0000009302027211 */ /* 0x008fe400000f3404 */
[----:B------:R-:W-:-:S04]  /*2140*/  @P6 LEA R4, P0, R0, c[0x0][0x1c8], 0x1 ;  /* 0x0000720000046a11 */ /* 0x000fc800078008ff */
[C---:B------:R-:W-:Y:S02]  /*2150*/  @P6 LEA.HI.X R5, R0.reuse, c[0x0][0x1cc], R2, 0x1, P0 ;  /* 0x0000730000056a11 */ /* 0x040fe400000f0c02 */
[----:B------:R-:W-:-:S03]  /*2160*/  @P1 IADD3 R0, P0, R0, R8, RZ ;  /* 0x0000000800001210 */ /* 0x000fc60007f1e0ff */
[----:B------:R-:W-:Y:S01]  /*2170*/  @!PT LDS RZ, [RZ] ;  /* 0x00000000fffff984 */ /* 0x000fe20000000800 */
[----:B------:R-:W-:Y:S01]  /*2180*/  @!PT LDS RZ, [RZ] ;  /* 0x00000000fffff984 */ /* 0x000fe20000000800 */
[----:B------:R-:W-:Y:S01]  /*2190*/  @!PT LDS RZ, [RZ] ;  /* 0x00000000fffff984 */ /* 0x000fe20000000800 */
[----:B------:R2:W-:Y:S01]  /*21a0*/  @P6 LDGSTS.E.BYPASS.LTC128B.128 [R6+0x3100], [R4.64], !P5 ;  /* 0x0310000004066fae */ /* 0x0005e2000e901d46 */
[----:B------:R-:W-:Y:S02]  /*21b0*/  @P1 ISETP.GE.AND P5, PT, R160, c[0x0][0x1d4], PT ;  /* 0x00007500a0001a0c */ /* 0x000fe40003fa6270 */
[----:B------:R-:W-:Y:S01]  /*21c0*/  @P1 IADD3.X R3, R2, R9, R3, P0, !PT ;  /* 0x0000000902031210 */ /* 0x000fe200007fe403 */
[----:B------:R2:W-:Y:S01]  /*21d0*/  @P6 LDGSTS.E.BYPASS.LTC128B.128 [R6+0x4100], [R4.64+0x40], !P4 ;  /* 0x0410004004066fae */ /* 0x0005e2000e101d46 */
[----:B------:R-:W-:-:S03]  /*21e0*/  @P1 LEA R2, P0, R0, c[0x0][0x1c8], 0x1 ;  /* 0x0000720000021a11 */ /* 0x000fc600078008ff */
[----:B------:R2:W-:Y:S01]  /*21f0*/  @P6 LDGSTS.E.BYPASS.LTC128B.128 [R6+0x5100], [R4.64+0x80], !P3 ;  /* 0x0510008004066fae */ /* 0x0005e2000d901d46 */
[----:B------:R-:W-:Y:S02]  /*2200*/  @P1 LEA.HI.X R3, R0, c[0x0][0x1cc], R3, 0x1, P0 ;  /* 0x0000730000031a11 */ /* 0x000fe400000f0c03 */
[----:B------:R-:W-:-:S05]  /*2210*/  @P1 SHF.L.U32 R0, R13, 0x1, RZ ;  /* 0x000000010d001819 */ /* 0x000fca00000006ff */
[----:B------:R4:W-:Y:S04]  /*2220*/  @P1 LDGSTS.E.BYPASS.LTC128B.128 [R0+0x3900], [R2.64], !P5 ;  /* 0x0390000002001fae */ /* 0x0009e8000e901d46 */
[----:B------:R4:W-:Y:S04]  /*2230*/  @P1 LDGSTS.E.BYPASS.LTC128B.128 [R0+0x4900], [R2.64+0x40], !P4 ;  /* 0x0490004002001fae */ /* 0x0009e8000e101d46 */
[----:B------:R4:W-:Y:S04]  /*2240*/  @P1 LDGSTS.E.BYPASS.LTC128B.128 [R0+0x5900], [R2.64+0x80], !P3 ;  /* 0x0590008002001fae */ /* 0x0009e8000d901d46 */
[----:B------:R-:W0:Y:S01]  /*2250*/  LDGDEPBAR ;  /* 0x00000000000079af */ /* 0x000e220000000000 */
[----:B--2---:R-:W-:-:S04]  /*2260*/  IMAD.WIDE.U32 R4, R64, c[0x0][0x208], RZ ;  /* 0x0000820040047a25 */ /* 0x004fc800078e00ff */
[----:B------:R-:W-:Y:S01]  /*2270*/  IMAD R6, R64, c[0x0][0x20c], R7 ;  /* 0x0000830040067a24 */ /* 0x000fe200078e0207 */
[----:B------:R-:W-:-:S04]  /*2280*/  DEPBAR.LE SB0, 0x1 ;  /* 0x000080400000791a */ /* 0x000fc80000000000 */
[----:B------:R-:W-:-:S04]  /*2290*/  DEPBAR.LE SB0, 0x0 ;  /* 0x000080000000791a */ /* 0x000fc80000000000 */
[----:B------:R-:W-:Y:S01]  /*22a0*/  BAR.SYNC.DEFER_BLOCKING 0x0 ;  /* 0x0000000000007b1d */ /* 0x000fe20000010000 */
[----:B----4-:R-:W-:Y:S02]  /*22b0*/  LEA R0, P0, R4, R14, 0x6 ;  /* 0x0000000e04007211 */ /* 0x010fe400078030ff */
[----:B------:R-:W-:-:S04]  /*22c0*/  IADD3 R6, R5, R6, RZ ;  /* 0x0000000605067210 */ /* 0x000fc80007ffe0ff */
[----:B------:R-:W-:Y:S02]  /*22d0*/  LEA.HI.X R4, R4, R10, R6, 0x6, P0 ;  /* 0x0000000a04047211 */ /* 0x000fe400000f3406 */
[----:B------:R-:W-:Y:S02]  /*22e0*/  LEA R2, P0, R0, c[0x0][0x1f8], 0x1 ;  /* 0x00007e0000027a11 */ /* 0x000fe400078008ff */
[----:B------:R-:W-:Y:S02]  /*22f0*/  MOV R6, c[0x0][0x208] ;  /* 0x0000820000067a02 */ /* 0x000fe40000000f00 */
[----:B------:R-:W-:Y:S02]  /*2300*/  LOP3.LUT R5, R18, 0x1, RZ, 0xc0, !PT ;  /* 0x0000000112057812 */ /* 0x000fe400078ec0ff */
[----:B------:R-:W-:Y:S02]  /*2310*/  LEA.HI.X R3, R0, c[0x0][0x1fc], R4, 0x1, P0 ;  /* 0x00007f0000037a11 */ /* 0x000fe400000f0c04 */
[----:B------:R-:W-:-:S02]  /*2320*/  MOV R4, c[0x0][0x20c] ;  /* 0x0000830000047a02 */ /* 0x000fc40000000f00 */
[----:B------:R-:W-:Y:S02]  /*2330*/  LEA R16, P0, R6, R2, 0x6 ;  /* 0x0000000206107211 */ /* 0x000fe400078030ff */
[----:B------:R-:W-:Y:S02]  /*2340*/  ISETP.NE.U32.AND P6, PT, R5, 0x1, PT ;  /* 0x000000010500780c */ /* 0x000fe40003fc5070 */
[----:B------:R-:W-:Y:S01]  /*2350*/  IADD3 R0, -R12, R144, RZ ;  /* 0x000000900c007210 */ /* 0x000fe20007ffe1ff */
[----:B------:R-:W-:Y:S01]  /*2360*/  LDSM.16.M88.4 R20, [R212] ;  /* 0x00000000d414783b */ /* 0x000fe20000000200 */
[----:B------:R-:W-:Y:S02]  /*2370*/  LEA.HI.X R17, R6, R3, R4, 0x6, P0 ;  /* 0x0000000306117211 */ /* 0x000fe400000f3404 */
[----:B------:R-:W-:Y:S01]  /*2380*/  ISETP.LT.OR P0, PT, R0, 0x1, P6 ;  /* 0x000000010000780c */ /* 0x000fe20003701670 */
[----:B------:R-:W2:Y:S01]  /*2390*/  LDSM.16.M88.4 R12, [R215] ;  /* 0x00000000d70c783b */ /* 0x000ea20000000200 */
[----:B------:R-:W-:-:S03]  /*23a0*/  LOP3.LUT P1, RZ, R18, 0x2, RZ, 0xc0, !PT ;  /* 0x0000000212ff7812 */ /* 0x000fc6000782c0ff */
[----:B------:R-:W3:Y:S04]  /*23b0*/  LDSM.16.M88.4 R8, [R215+0x1000] ;  /* 0x00100000d708783b */ /* 0x000ee80000000200 */
[----:B------:R-:W4:Y:S04]  /*23c0*/  LDSM.16.M88.4 R40, [R212+0x400] ;  /* 0x00040000d428783b */ /* 0x000f280000000200 */
[----:B------:R-:W1:Y:S04]  /*23d0*/  LDSM.16.M88.4 R28, [R212+0x800] ;  /* 0x00080000d41c783b */ /* 0x000e680000000200 */
[----:B------:R-:W1:Y:S04]  /*23e0*/  LDSM.16.M88.4 R24, [R212+0xc00] ;  /* 0x000c0000d418783b */ /* 0x000e680000000200 */
[----:B------:R-:W-:Y:S04]  /*23f0*/  LDSM.16.M88.4 R36, [R216] ;  /* 0x00000000d824783b */ /* 0x000fe80000000200 */
[----:B------:R-:W-:Y:S04]  /*2400*/  LDSM.16.M88.4 R4, [R216+0x1000] ;  /* 0x00100000d804783b */ /* 0x000fe80000000200 */
[----:B------:R-:W1:Y:S04]  /*2410*/  LDSM.16.M88.4 R44, [R217] ;  /* 0x00000000d92c783b */ /* 0x000e680000000200 */
[----:B------:R-:W-:Y:S04]  /*2420*/  LDSM.16.M88.4 R68, [R228] ;  /* 0x00000000e444783b */ /* 0x000fe80000000200 */
[----:B------:R-:W-:Y:S04]  /*2430*/  LDSM.16.M88.4 R88, [R227] ;  /* 0x00000000e358783b */ /* 0x000fe80000000200 */
[----:B------:R-:W-:Y:S04]  /*2440*/  LDSM.16.M88.4 R104, [R226] ;  /* 0x00000000e268783b */ /* 0x000fe80000000200 */
[----:B------:R-:W-:Y:S01]  /*2450*/  @!PT LDS RZ, [RZ] ;  /* 0x00000000fffff984 */ /* 0x000fe20000000800 */
[----:B------:R-:W-:Y:S01]  /*2460*/  @!PT LDS RZ, [RZ] ;  /* 0x00000000fffff984 */ /* 0x000fe20000000800 */
[----:B------:R-:W-:Y:S01]  /*2470*/  @!PT LDS RZ, [RZ] ;  /* 0x00000000fffff984 */ /* 0x000fe20000000800 */
[----:B------:R1:W-:Y:S01]  /*2480*/  LDGSTS.E.BYPASS.LTC128B.128 [R145+0x100], [R2.64], !P0 ;  /* 0x0010000002917fae */ /* 0x0003e2000c101d46 */
[----:B------:R-:W-:-:S02]  /*2490*/  ISETP.LT.OR P0, PT, R0, 0x1, !P1 ;  /* 0x000000010000780c */ /* 0x000fc40004f01670 */
[C---:B------:R-:W-:Y:S02]  /*24a0*/  ISETP.LT.OR P6, PT, R0.reuse, 0x21, P6 ;  /* 0x000000210000780c */ /* 0x040fe400037c1670 */
[----:B------:R-:W-:-:S09]  /*24b0*/  ISETP.LT.OR P1, PT, R0, 0x21, !P1 ;  /* 0x000000210000780c */ /* 0x000fd20004f21670 */
[----:B------:R1:W-:Y:S01]  /*24c0*/  LDGSTS.E.BYPASS.LTC128B.128 [R145+0x1100], [R2.64+0x40], !P0 ;  /* 0x0110004002917fae */ /* 0x0003e2000c101d46 */
[----:B------:R-:W-:-:S04]  /*24d0*/  LOP3.LUT P0, RZ, R18, 0x4, RZ, 0xc0, !PT ;  /* 0x0000000412ff7812 */ /* 0x000fc8000780c0ff */
[C---:B------:R-:W-:Y:S02]  /*24e0*/  ISETP.LT.OR P2, PT, R0.reuse, 0x1, !P0 ;  /* 0x000000010000780c */ /* 0x040fe40004741670 */
[----:B------:R-:W-:Y:S01]  /*24f0*/  ISETP.LT.OR P0, PT, R0, 0x21, !P0 ;  /* 0x000000210000780c */ /* 0x000fe20004701670 */
[-C--:B--2---:R-:W-:Y:S10]  /*2500*/  HMMA.16816.F32.BF16 R48, R12, R20.reuse, RZ ;  /* 0x000000140c30723c */ /* 0x084ff400000418ff */
[----:B------:R2:W-:Y:S04]  /*2510*/  LDGSTS.E.BYPASS.LTC128B.128 [R145+0x2100], [R2.64+0x80], !P2 ;  /* 0x0210008002917fae */ /* 0x0005e8000d101d46 */
[----:B------:R1:W-:Y:S04]  /*2520*/  LDGSTS.E.BYPASS.LTC128B.128 [R145+0x900], [R16.64], !P6 ;  /* 0x0090000010917fae */ /* 0x0003e8000f101d46 */
[----:B------:R1:W-:Y:S04]  /*2530*/  LDGSTS.E.BYPASS.LTC128B.128 [R145+0x1900], [R16.64+0x40], !P1 ;  /* 0x0190004010917fae */ /* 0x0003e8000c901d46 */
[----:B------:R2:W-:Y:S04]  /*2540*/  LDGSTS.E.BYPASS.LTC128B.128 [R145+0x2900], [R16.64+0x80], !P0 ;  /* 0x0290008010917fae */ /* 0x0005e8000c101d46 */
[----:B------:R-:W-:Y:S04]  /*2550*/  LDSM.16.M88.4 R52, [R212+0x1000] ;  /* 0x00100000d434783b */ /* 0x000fe80000000200 */
[----:B------:R-:W2:Y:S01]  /*2560*/  LDSM.16.M88.4 R32, [R215+0x2000] ;  /* 0x00200000d720783b */ /* 0x000ea20000000200 */
[----:B---3--:R-:W-:Y:S01]  /*2570*/  HMMA.16816.F32.BF16 R56, R8, R20, RZ ;  /* 0x000000140838723c */ /* 0x008fe200000418ff */
[----:B------:R-:W-:-:S02]  /*2580*/  ISETP.NE.AND P2, PT, R19, RZ, PT ;  /* 0x000000ff1300720c */ /* 0x000fc40003f45270 */
[----:B------:R-:W0:Y:S05]  /*2590*/  LDGDEPBAR ;  /* 0x00000000000079af */ /* 0x000e2a0000000000 */
[C---:B----4-:R-:W-:Y:S08]  /*25a0*/  HMMA.16816.F32.BF16 R100, R8.reuse, R40, RZ ;  /* 0x000000280864723c */ /* 0x050ff000000418ff */
[C---:B-1----:R-:W-:Y:S08]  /*25b0*/  HMMA.16816.F32.BF16 R96, R8.reuse, R28, RZ ;  /* 0x0000001c0860723c */ /* 0x042ff000000418ff */
[C---:B------:R-:W-:Y:S08]  /*25c0*/  HMMA.16816.F32.BF16 R76, R8.reuse, R24, RZ ;  /* 0x00000018084c723c */ /* 0x040ff000000418ff */
[C---:B------:R-:W-:Y:S08]  /*25d0*/  HMMA.16816.F32.BF16 R92, R8.reuse, R22, RZ ;  /* 0x00000016085c723c */ /* 0x040ff000000418ff */
[C---:B------:R-:W-:Y:S08]  /*25e0*/  HMMA.16816.F32.BF16 R80, R8.reuse, R42, RZ ;  /* 0x0000002a0850723c */ /* 0x040ff000000418ff */
[C---:B------:R-:W-:Y:S08]  /*25f0*/  HMMA.16816.F32.BF16 R72, R8.reuse, R30, RZ ;  /* 0x0000001e0848723c */ /* 0x040ff000000418ff */
[----:B------:R-:W-:Y:S08]  /*2600*/  HMMA.16816.F32.BF16 R60, R8, R26, RZ ;  /* 0x0000001a083c723c */ /* 0x000ff000000418ff */
[----:B------:R-:W-:Y:S01]  /*2610*/  HMMA.16816.F32.BF16 R8, R36, R44, R48 ;  /* 0x0000002c2408723c */ /* 0x000fe20000041830 */
[----:B------:R-:W-:Y:S07]  /*2620*/  LDSM.16.M88.4 R48, [R221] ;  /* 0x00000000dd30783b */ /* 0x000fee0000000200 */
[C---:B------:R-:W-:Y:S08]  /*2630*/  HMMA.16816.F32.BF16 R108, R12.reuse, R28, RZ ;  /* 0x0000001c0c6c723c */ /* 0x040ff000000418ff */
[C---:B------:R-:W-:Y:S01]  /*2640*/  HMMA.16816.F32.BF16 R128, R12.reuse, R30, RZ ;  /* 0x0000001e0c80723c */ /* 0x040fe200000418ff */
[----:B------:R-:W1:Y:S07]  /*2650*/  LDSM.16.M88.4 R28, [R215+0x3000] ;  /* 0x00300000d71c783b */ /* 0x000e6e0000000200 */
[C---:B------:R-:W-:Y:S01]  /*2660*/  HMMA.16816.F32.BF16 R84, R12.reuse, R22, RZ ;  /* 0x000000160c54723c */ /* 0x040fe200000418ff */
[----:B------:R-:W-:Y:S07]  /*2670*/  LDSM.16.M88.4 R20, [R216+0x3000] ;  /* 0x00300000d814783b */ /* 0x000fee0000000200 */
[C---:B--2---:R-:W-:Y:S08]  /*2680*/  HMMA.16816.F32.BF16 R16, R12.reuse, R40, RZ ;  /* 0x000000280c10723c */ /* 0x044ff000000418ff */
[C---:B------:R-:W-:Y:S01]  /*2690*/  HMMA.16816.F32.BF16 R116, R12.reuse, R42, RZ ;  /* 0x0000002a0c74723c */ /* 0x040fe200000418ff */
[----:B------:R-:W-:Y:S07]  /*26a0*/  LDSM.16.M88.4 R40, [R225] ;  /* 0x00000000e128783b */ /* 0x000fee0000000200 */
[C---:B------:R-:W-:Y:S08]  /*26b0*/  HMMA.16816.F32.BF16 R112, R12.reuse, R24, RZ ;  /* 0x000000180c70723c */ /* 0x040ff000000418ff */
[----:B------:R-:W-:Y:S01]  /*26c0*/  HMMA.16816.F32.BF16 R120, R12, R26, RZ ;  /* 0x0000001a0c78723c */ /* 0x000fe200000418ff */
[----:B------:R-:W2:Y:S07]  /*26d0*/  LDSM.16.M88.4 R24, [R216+0x2000] ;  /* 0x00200000d818783b */ /* 0x000eae0000000200 */
[----:B------:R-:W-:Y:S08]  /*26e0*/  HMMA.16816.F32.BF16 R12, R4, R44, R56 ;  /* 0x0000002c040c723c */ /* 0x000ff00000041838 */
[----:B------:R-:W-:Y:S08]  /*26f0*/  HMMA.16816.F32.BF16 R8, R32, R52, R8 ;  /* 0x000000342008723c */ /* 0x000ff00000041808 */
[C---:B------:R-:W-:Y:S08]  /*2700*/  HMMA.16816.F32.BF16 R136, R4.reuse, R88, R96 ;  /* 0x000000580488723c */ /* 0x040ff00000041860 */
[C---:B------:R-:W-:Y:S08]  /*2710*/  HMMA.16816.F32.BF16 R148, R4.reuse, R104, R76 ;  /* 0x000000680494723c */ /* 0x040ff0000004184c */
[----:B------:R-:W-:Y:S08]  /*2720*/  HMMA.16816.F32.BF16 R92, R4, R46, R92 ;  /* 0x0000002e045c723c */ /* 0x000ff0000004185c */
[C---:B------:R-:W-:Y:S01]  /*2730*/  HMMA.16816.F32.BF16 R96, R36.reuse, R68, R16 ;  /* 0x000000442460723c */ /* 0x040fe20000041810 */
[----:B------:R-:W-:Y:S07]  /*2740*/  LDSM.16.M88.4 R16, [R215+0x4000] ;  /* 0x00400000d710783b */ /* 0x000fee0000000200 */
[----:B------:R-:W-:Y:S01]  /*2750*/  HMMA.16816.F32.BF16 R76, R36, R46, R84 ;  /* 0x0000002e244c723c */ /* 0x000fe20000041854 */
[----:B------:R-:W3:Y:S07]  /*2760*/  LDSM.16.M88.4 R44, [R212+0x2000] ;  /* 0x00200000d42c783b */ /* 0x000eee0000000200 */
[C---:B------:R-:W-:Y:S08]  /*2770*/  HMMA.16816.F32.BF16 R124, R4.reuse, R68, R100 ;  /* 0x00000044047c723c */ /* 0x040ff00000041864 */
[C---:B------:R-:W-:Y:S08]  /*2780*/  HMMA.16816.F32.BF16 R132, R4.reuse, R70, R80 ;  /* 0x000000460484723c */ /* 0x040ff00000041850 */
[C---:B------:R-:W-:Y:S08]  /*2790*/  HMMA.16816.F32.BF16 R140, R4.reuse, R90, R72 ;  /* 0x0000005a048c723c */ /* 0x040ff00000041848 */
[----:B------:R-:W-:Y:S08]  /*27a0*/  HMMA.16816.F32.BF16 R152, R4, R106, R60 ;  /* 0x0000006a0498723c */ /* 0x000ff0000004183c */
[----:B-1----:R-:W-:Y:S01]  /*27b0*/  HMMA.16816.F32.BF16 R4, R28, R52, R12 ;  /* 0x000000341c04723c */ /* 0x002fe2000004180c */
[----:B------:R-:W1:Y:S07]  /*27c0*/  LDSM.16.M88.4 R12, [R215+0x5000] ;  /* 0x00500000d70c783b */ /* 0x000e6e0000000200 */
[----:B--2---:R-:W-:Y:S01]  /*27d0*/  HMMA.16816.F32.BF16 R56, R24, R40, R8 ;  /* 0x000000281838723c */ /* 0x004fe20000041808 */
[----:B------:R-:W2:Y:S07]  /*27e0*/  LDSM.16.M88.4 R8, [R216+0x4000] ;  /* 0x00400000d808783b */ /* 0x000eae0000000200 */
[----:B------:R-:W-:Y:S08]  /*27f0*/  HMMA.16816.F32.BF16 R76, R32, R54, R76 ;  /* 0x00000036204c723c */ /* 0x000ff0000004184c */
[----:B------:R-:W-:Y:S01]  /*2800*/  HMMA.16816.F32.BF16 R60, R20, R40, R4 ;  /* 0x00000028143c723c */ /* 0x000fe20000041804 */
[----:B------:R-:W-:Y:S07]  /*2810*/  LDSM.16.M88.4 R4, [R216+0x5000] ;  /* 0x00500000d804783b */ /* 0x000fee0000000200 */
[----:B------:R-:W-:Y:S08]  /*2820*/  HMMA.16816.F32.BF16 R80, R28, R54, R92 ;  /* 0x000000361c50723c */ /* 0x000ff0000004185c */
[----:B---3--:R-:W-:Y:S01]  /*2830*/  HMMA.16816.F32.BF16 R72, R16, R44, R56 ;  /* 0x0000002c1048723c */ /* 0x008fe20000041838 */
[----:B------:R-:W3:Y:S07]  /*2840*/  LDSM.16.M88.4 R56, [R212+0x1400] ;  /* 0x00140000d438783b */ /* 0x000eee0000000200 */
[----:B------:R-:W-:Y:S08]  /*2850*/  HMMA.16816.F32.BF16 R100, R36, R70, R116 ;  /* 0x000000462464723c */ /* 0x000ff00000041874 */
[----:B-1----:R-:W-:Y:S01]  /*2860*/  HMMA.16816.F32.BF16 R52, R12, R44, R60 ;  /* 0x0000002c0c34723c */ /* 0x002fe2000004183c */
[----:B------:R-:W1:Y:S07]  /*2870*/  LDSM.16.M88.4 R60, [R224] ;  /* 0x00000000e03c783b */ /* 0x000e6e0000000200 */
[-C--:B------:R-:W-:Y:S08]  /*2880*/  HMMA.16816.F32.BF16 R68, R24, R42.reuse, R76 ;  /* 0x0000002a1844723c */ /* 0x080ff0000004184c */
[----:B------:R-:W-:Y:S01]  /*2890*/  HMMA.16816.F32.BF16 R76, R20, R42, R80 ;  /* 0x0000002a144c723c */ /* 0x000fe20000041850 */
[----:B------:R-:W4:Y:S07]  /*28a0*/  LDSM.16.M88.4 R40, [R212+0x2400] ;  /* 0x00240000d428783b */ /* 0x000f2e0000000200 */
[----:B--2---:R-:W-:Y:S08]  /*28b0*/  HMMA.16816.F32.BF16 R84, R8, R48, R72 ;  /* 0x000000300854723c */ /* 0x004ff00000041848 */
[----:B---3--:R-:W-:Y:S08]  /*28c0*/  HMMA.16816.F32.BF16 R72, R32, R56, R96 ;  /* 0x000000382048723c */ /* 0x008ff00000041860 */
[C---:B------:R-:W-:Y:S08]  /*28d0*/  HMMA.16816.F32.BF16 R108, R36.reuse, R88, R108 ;  /* 0x00000058246c723c */ /* 0x040ff0000004186c */
[----:B------:R-:W-:Y:S08]  /*28e0*/  HMMA.16816.F32.BF16 R128, R36, R90, R128 ;  /* 0x0000005a2480723c */ /* 0x000ff00000041880 */
[----:B------:R-:W-:Y:S08]  /*28f0*/  HMMA.16816.F32.BF16 R88, R4, R48, R52 ;  /* 0x000000300458723c */ /* 0x000ff00000041834 */
[-C--:B------:R-:W-:Y:S08]  /*2900*/  HMMA.16816.F32.BF16 R52, R16, R46.reuse, R68 ;  /* 0x0000002e1034723c */ /* 0x080ff00000041844 */
[----:B------:R-:W-:Y:S08]  /*2910*/  HMMA.16816.F32.BF16 R68, R12, R46, R76 ;  /* 0x0000002e0c44723c */ /* 0x000ff0000004184c */
[C---:B------:R-:W-:Y:S08]  /*2920*/  HMMA.16816.F32.BF16 R112, R36.reuse, R104, R112 ;  /* 0x000000682470723c */ /* 0x040ff00000041870 */
[----:B------:R-:W-:Y:S08]  /*2930*/  HMMA.16816.F32.BF16 R120, R36, R106, R120 ;  /* 0x0000006a2478723c */ /* 0x000ff00000041878 */
[----:B------:R-:W-:Y:S01]  /*2940*/  HMMA.16816.F32.BF16 R36, R28, R56, R124 ;  /* 0x000000381c24723c */ /* 0x000fe2000004187c */
[----:B------:R-:W-:-:S04]  /*2950*/  FMUL.FTZ R0, R84, c[0x0][0x320] ;  /* 0x0000c80054007a20 */ /* 0x000fc80000410000 */
[----:B------:R2:W3:Y:S03]  /*2960*/  MUFU.TANH R156, R0 ;  /* 0x00000000009c7308 */ /* 0x0004e60000002400 */
[----:B-1----:R-:W-:Y:S01]  /*2970*/  HMMA.16816.F32.BF16 R72, R24, R60, R72 ;  /* 0x0000003c1848723c */ /* 0x002fe20000041848 */
[----:B--2---:R-:W-:-:S04]  /*2980*/  FMUL.FTZ R0, R85, c[0x0][0x320] ;  /* 0x0000c80055007a20 */ /* 0x004fc80000410000 */
[----:B------:R1:W2:Y:S03]  /*2990*/  MUFU.TANH R126, R0 ;  /* 0x00000000007e7308 */ /* 0x0002a60000002400 */
[----:B------:R-:W-:Y:S08]  /*29a0*/  HMMA.16816.F32.BF16 R92, R4, R50, R68 ;  /* 0x00000032045c723c */ /* 0x000ff00000041844 */
[----:B------:R-:W-:Y:S01]  /*29b0*/  HMMA.16816.F32.BF16 R68, R32, R58, R100 ;  /* 0x0000003a2044723c */ /* 0x000fe20000041864 */
[----:B-1----:R-:W-:-:S07]  /*29c0*/  FMUL.FTZ R0, R86, c[0x0][0x320] ;  /* 0x0000c80056007a20 */ /* 0x002fce0000410000 */
[----:B------:R-:W-:Y:S01]  /*29d0*/  HMMA.16816.F32.BF16 R44, R20, R60, R36 ;  /* 0x0000003c142c723c */ /* 0x000fe20000041824 */
[----:B------:R-:W1:Y:S01]  /*29e0*/  LDSM.16.M88.4 R36, [R220] ;  /* 0x00000000dc24783b */ /* 0x000e620000000200 */
[----:B------:R2:W1:Y:S06]  /*29f0*/  MUFU.TANH R158, R0 ;  /* 0x00000000009e7308 */ /* 0x00046c0000002400 */
[----:B------:R-:W-:Y:S01]  /*2a00*/  HMMA.16816.F32.BF16 R80, R8, R50, R52 ;  /* 0x000000320850723c */ /* 0x000fe20000041834 */
[----:B------:R-:W1:Y:S01]  /*2a10*/  LDSM.16.M88.4 R52, [R212+0x1800] ;  /* 0x00180000d434783b */ /* 0x000e620000000200 */
[----:B--2---:R-:W-:-:S06]  /*2a20*/  FMUL.FTZ R0, R87, c[0x0][0x320] ;  /* 0x0000c80057007a20 */ /* 0x004fcc0000410000 */
[----:B------:R-:W-:Y:S01]  /*2a30*/  HMMA.16816.F32.BF16 R76, R28, R58, R132 ;  /* 0x0000003a1c4c723c */ /* 0x000fe20000041884 */
[----:B------:R2:W1:Y:S02]  /*2a40*/  MUFU.TANH R157, R0 ;  /* 0x00000000009d7308 */ /* 0x0004640000002400 */
[----:B--2---:R-:W-:-:S06]  /*2a50*/  FMUL.FTZ R0, R88, c[0x0][0x320] ;  /* 0x0000c80058007a20 */ /* 0x004fcc0000410000 */
[----:B------:R2:W1:Y:S01]  /*2a60*/  MUFU.TANH R119, R0 ;  /* 0x0000000000777308 */ /* 0x0004620000002400 */
[----:B----4-:R-:W-:Y:S01]  /*2a70*/  HMMA.16816.F32.BF16 R72, R16, R40, R72 ;  /* 0x000000281048723c */ /* 0x010fe20000041848 */
[----:B--2---:R-:W-:-:S06]  /*2a80*/  FMUL.FTZ R0, R89, c[0x0][0x320] ;  /* 0x0000c80059007a20 */ /* 0x004fcc0000410000 */
[----:B------:R2:W4:Y:S01]  /*2a90*/  MUFU.TANH R116, R0 ;  /* 0x0000000000747308 */ /* 0x0005220000002400 */
[----:B------:R-:W-:Y:S01]  /*2aa0*/  HMMA.16816.F32.BF16 R56, R24, R62, R68 ;  /* 0x0000003e1838723c */ /* 0x000fe20000041844 */
[----:B--2---:R-:W-:-:S06]  /*2ab0*/  FMUL.FTZ R0, R90, c[0x0][0x320] ;  /* 0x0000c8005a007a20 */ /* 0x004fcc0000410000 */
[----:B------:R2:W1:Y:S01]  /*2ac0*/  MUFU.TANH R118, R0 ;  /* 0x0000000000767308 */ /* 0x0004620000002400 */
[----:B------:R-:W-:Y:S01]  /*2ad0*/  HMMA.16816.F32.BF16 R48, R12, R40, R44 ;  /* 0x000000280c30723c */ /* 0x000fe2000004182c */
[----:B------:R-:W1:Y:S01]  /*2ae0*/  LDSM.16.M88.4 R44, [R223] ;  /* 0x00000000df2c783b */ /* 0x000e620000000200 */
[----:B--2---:R-:W-:-:S05]  /*2af0*/  FMUL.FTZ R0, R91, c[0x0][0x320] ;  /* 0x0000c8005b007a20 */ /* 0x004fca0000410000 */
[----:B------:R2:W1:Y:S01]  /*2b00*/  MUFU.TANH R117, R0 ;  /* 0x0000000000757308 */ /* 0x0004620000002400 */
[----:B------:R-:W-:Y:S01]  /*2b10*/  HMMA.16816.F32.BF16 R68, R20, R62, R76 ;  /* 0x0000003e1444723c */ /* 0x000fe2000004184c */
[----:B--2---:R-:W-:-:S06]  /*2b20*/  FMUL.FTZ R0, R80, c[0x0][0x320] ;  /* 0x0000c80050007a20 */ /* 0x004fcc0000410000 */
[----:B------:R2:W1:Y:S02]  /*2b30*/  MUFU.TANH R125, R0 ;  /* 0x00000000007d7308 */ /* 0x0004640000002400 */
[----:B--2---:R-:W-:-:S06]  /*2b40*/  FMUL.FTZ R0, R81, c[0x0][0x320] ;  /* 0x0000c80051007a20 */ /* 0x004fcc0000410000 */
[----:B------:R2:W1:Y:S01]  /*2b50*/  MUFU.TANH R124, R0 ;  /* 0x00000000007c7308 */ /* 0x0004620000002400 */
[----:B------:R-:W-:Y:S01]  /*2b60*/  HMMA.16816.F32.BF16 R60, R16, R42, R56 ;  /* 0x0000002a103c723c */ /* 0x000fe20000041838 */
[----:B------:R-:W3:Y:S01]  /*2b70*/  LDSM.16.M88.4 R56, [R212+0x2800] ;  /* 0x00280000d438783b */ /* 0x000ee20000000200 */
[----:B--2---:R-:W-:-:S05]  /*2b80*/  FMUL.FTZ R0, R82, c[0x0][0x320] ;  /* 0x0000c80052007a20 */ /* 0x004fca0000410000 */
[----:B------:R2:W2:Y:S01]  /*2b90*/  MUFU.TANH R133, R0 ;  /* 0x0000000000857308 */ /* 0x0004a20000002400 */
[----:B-1----:R-:W-:Y:S01]  /*2ba0*/  HMMA.16816.F32.BF16 R84, R4, R36, R48 ;  /* 0x000000240454723c */ /* 0x002fe20000041830 */
[----:B--2---:R-:W-:-:S07]  /*2bb0*/  FMUL.FTZ R0, R83, c[0x0][0x320] ;  /* 0x0000c80053007a20 */ /* 0x004fce0000410000 */
[----:B------:R-:W-:Y:S01]  /*2bc0*/  HMMA.16816.F32.BF16 R80, R8, R36, R72 ;  /* 0x000000240850723c */ /* 0x000fe20000041848 */
[----:B------:R1:W2:Y:S07]  /*2bd0*/  MUFU.TANH R132, R0 ;  /* 0x0000000000847308 */ /* 0x0002ae0000002400 */
[----:B------:R-:W-:Y:S01]  /*2be0*/  HMMA.16816.F32.BF16 R72, R32, R52, R108 ;  /* 0x000000342048723c */ /* 0x000fe2000004186c */
[----:B-1----:R-:W-:-:S04]  /*2bf0*/  FMUL.FTZ R0, R92, c[0x0][0x320] ;  /* 0x0000c8005c007a20 */ /* 0x002fc80000410000 */
[----:B------:R1:W1:Y:S03]  /*2c00*/  MUFU.TANH R104, R0 ;  /* 0x0000000000687308 */ /* 0x0002660000002400 */
[----:B------:R-:W-:Y:S08]  /*2c10*/  HMMA.16816.F32.BF16 R48, R28, R52, R136 ;  /* 0x000000341c30723c */ /* 0x000ff00000041888 */
[----:B------:R-:W-:Y:S01]  /*2c20*/  HMMA.16816.F32.BF16 R68, R12, R42, R68 ;  /* 0x0000002a0c44723c */ /* 0x000fe20000041844 */
[----:B-1----:R-:W-:-:S04]  /*2c30*/  FMUL.FTZ R0, R93, c[0x0][0x320] ;  /* 0x0000c8005d007a20 */ /* 0x002fc80000410000 */
[----:B------:R1:W1:Y:S03]  /*2c40*/  MUFU.TANH R100, R0 ;  /* 0x0000000000647308 */ /* 0x0002660000002400 */
        /* <DEDUP_REMOVED lines=14> */
[----:B------:R-:W2:Y:S01]  /*2d30*/  LDSM.16.M88.4 R36, [R212+0x1c00] ;  /* 0x001c0000d424783b */ /* 0x000ea20000000200 */
[----:B-1----:R-:W-:-:S04]  /*2d40*/  FMUL.FTZ R0, R82, c[0x0][0x320] ;  /* 0x0000c80052007a20 */ /* 0x002fc80000410000 */
[----:B------:R1:W1:Y:S02]  /*2d50*/  MUFU.TANH R111, R0 ;  /* 0x00000000006f7308 */ /* 0x0002640000002400 */
[----:B---3--:R-:W-:Y:S01]  /*2d60*/  HMMA.16816.F32.BF16 R68, R16, R56, R72 ;  /* 0x000000381044723c */ /* 0x008fe20000041848 */
[----:B-1----:R-:W-:-:S05]  /*2d70*/  FMUL.FTZ R0, R83, c[0x0][0x320] ;  /* 0x0000c80053007a20 */ /* 0x002fca0000410000 */
[----:B------:R1:W3:Y:S02]  /*2d80*/  MUFU.TANH R110, R0 ;  /* 0x00000000006e7308 */ /* 0x0002e40000002400 */
[----:B------:R-:W-:Y:S01]  /*2d90*/  HMMA.16816.F32.BF16 R72, R28, R54, R140 ;  /* 0x000000361c48723c */ /* 0x000fe2000004188c */
[----:B------:R-:W2:Y:S01]  /*2da0*/  LDSM.16.M88.4 R52, [R222] ;  /* 0x00000000de34783b */ /* 0x000ea20000000200 */
        /* <DEDUP_REMOVED lines=16> */
[----:B------:R-:W-:Y:S08]  /*2eb0*/  HMMA.16816.F32.BF16 R68, R32, R36, R112 ;  /* 0x000000242044723c */ /* 0x000ff00000041870 */
[----:B------:R-:W-:Y:S01]  /*2ec0*/  HMMA.16816.F32.BF16 R44, R16, R58, R60 ;  /* 0x0000003a102c723c */ /* 0x000fe2000004183c */
[----:B-1----:R-:W-:-:S07]  /*2ed0*/  FMUL.FTZ R0, R78, c[0x0][0x320] ;  /* 0x0000c8004e007a20 */ /* 0x002fce0000410000 */
[----:B------:R-:W-:Y:S01]  /*2ee0*/  HMMA.16816.F32.BF16 R60, R32, R38, R120 ;  /* 0x00000026203c723c */ /* 0x000fe20000041878 */
[----:B------:R-:W-:Y:S01]  /*2ef0*/  LDSM.16.M88.4 R32, [R218] ;  /* 0x00000000da20783b */ /* 0x000fe20000000200 */
[----:B------:R1:W1:Y:S06]  /*2f00*/  MUFU.TANH R105, R0 ;  /* 0x0000000000697308 */ /* 0x00026c0000002400 */
[----:B------:R-:W-:Y:S01]  /*2f10*/  HMMA.16816.F32.BF16 R84, R4, R48, R40 ;  /* 0x000000300454723c */ /* 0x000fe20000041828 */
[----:B------:R-:W2:Y:S01]  /*2f20*/  LDSM.16.M88.4 R40, [R212+0x2c00] ;  /* 0x002c0000d428783b */ /* 0x000ea20000000200 */
[----:B------:R-:W-:Y:S01]  /*2f30*/  ISETP.GT.AND P0, PT, R64, R177, PT ;  /* 0x000000b14000720c */ /* 0x000fe20003f04270 */
[----:B------:R-:W-:-:S04]  /*2f40*/  DEPBAR.LE SB0, 0x0 ;  /* 0x000080000000791a */ /* 0x000fc80000000000 */
[----:B-1----:R-:W-:Y:S02]  /*2f50*/  FMUL.FTZ R0, R79, c[0x0][0x320] ;  /* 0x0000c8004f007a20 */ /* 0x002fe40000410000 */
[C---:B------:R-:W-:Y:S08]  /*2f60*/  HMMA.16816.F32.BF16 R76, R28.reuse, R36, R148 ;  /* 0x000000241c4c723c */ /* 0x040ff00000041894 */
[----:B------:R-:W-:Y:S01]  /*2f70*/  HMMA.16816.F32.BF16 R28, R28, R38, R152 ;  /* 0x000000261c1c723c */ /* 0x000fe20000041898 */
[----:B------:R1:W1:Y:S02]  /*2f80*/  MUFU.TANH R106, R0 ;  /* 0x00000000006a7308 */ /* 0x0002640000002400 */
[----:B-1----:R-:W-:-:S06]  /*2f90*/  FMUL.FTZ R0, R88, c[0x0][0x320] ;  /* 0x0000c80058007a20 */ /* 0x002fcc0000410000 */
[----:B------:R1:W1:Y:S01]  /*2fa0*/  MUFU.TANH R67, R0 ;  /* 0x0000000000437308 */ /* 0x0002620000002400 */
[----:B------:R-:W-:Y:S08]  /*2fb0*/  HMMA.16816.F32.BF16 R72, R12, R58, R72 ;  /* 0x0000003a0c48723c */ /* 0x000ff00000041848 */
[----:B------:R-:W-:Y:S01]  /*2fc0*/  HMMA.16816.F32.BF16 R56, R24, R52, R68 ;  /* 0x000000341838723c */ /* 0x000fe20000041844 */
[----:B-1----:R-:W-:-:S04]  /*2fd0*/  FMUL.FTZ R0, R89, c[0x0][0x320] ;  /* 0x0000c80059007a20 */ /* 0x002fc80000410000 */
[----:B------:R1:W1:Y:S03]  /*2fe0*/  MUFU.TANH R66, R0 ;  /* 0x0000000000427308 */ /* 0x0002660000002400 */
[----:B------:R-:W-:Y:S08]  /*2ff0*/  HMMA.16816.F32.BF16 R68, R20, R52, R76 ;  /* 0x000000341444723c */ /* 0x000ff0000004184c */
[----:B------:R-:W-:Y:S01]  /*3000*/  HMMA.16816.F32.BF16 R24, R24, R54, R60 ;  /* 0x000000361818723c */ /* 0x000fe2000004183c */
[----:B-1----:R-:W-:-:S07]  /*3010*/  FMUL.FTZ R0, R90, c[0x0][0x320] ;  /* 0x0000c8005a007a20 */ /* 0x002fce0000410000 */
[----:B------:R-:W-:Y:S01]  /*3020*/  HMMA.16816.F32.BF16 R52, R20, R54, R28 ;  /* 0x000000361434723c */ /* 0x000fe2000004181c */
[----:B------:R1:W1:Y:S02]  /*3030*/  MUFU.TANH R88, R0 ;  /* 0x0000000000587308 */ /* 0x0002640000002400 */
[----:B-1----:R-:W-:-:S06]  /*3040*/  FMUL.FTZ R0, R91, c[0x0][0x320] ;  /* 0x0000c8005b007a20 */ /* 0x002fcc0000410000 */
        /* <DEDUP_REMOVED lines=8> */
[----:B------:R1:W1:Y:S02]  /*30d0*/  MUFU.TANH R97, R0 ;  /* 0x0000000000617308 */ /* 0x0002640000002400 */
[----:B-1----:R-:W-:Y:S02]  /*30e0*/  FMUL.FTZ R0, R83, c[0x0][0x320] ;  /* 0x0000c80053007a20 */ /* 0x002fe40000410000 */
[----:B------:R-:W-:Y:S08]  /*30f0*/  HMMA.16816.F32.BF16 R80, R8, R50, R44 ;  /* 0x000000320850723c */ /* 0x000ff0000004182c */
[C---:B------:R-:W-:Y:S08]  /*3100*/  HMMA.16816.F32.BF16 R44, R16.reuse, R40, R56 ;  /* 0x00000028102c723c */ /* 0x040ff00000041838 */
[----:B------:R-:W-:Y:S01]  /*3110*/  HMMA.16816.F32.BF16 R16, R16, R42, R24 ;  /* 0x0000002a1010723c */ /* 0x000fe20000041818 */
[----:B------:R1:W1:Y:S07]  /*3120*/  MUFU.TANH R98, R0 ;  /* 0x0000000000627308 */ /* 0x00026e0000002400 */
[----:B------:R-:W-:Y:S08]  /*3130*/  HMMA.16816.F32.BF16 R72, R4, R50, R72 ;  /* 0x000000320448723c */ /* 0x000ff00000041848 */
[----:B------:R-:W-:Y:S01]  /*3140*/  HMMA.16816.F32.BF16 R44, R8, R32, R44 ;  /* 0x00000020082c723c */ /* 0x000fe2000004182c */
[----:B-1----:R-:W-:-:S07]  /*3150*/  FMUL.FTZ R0, R84, c[0x0][0x320] ;  /* 0x0000c80054007a20 */ /* 0x002fce0000410000 */
[----:B------:R-:W-:Y:S08]  /*3160*/  HMMA.16816.F32.BF16 R20, R4, R32, R36 ;  /* 0x000000200414723c */ /* 0x000ff00000041824 */
[-C--:B------:R-:W-:Y:S08]  /*3170*/  HMMA.16816.F32.BF16 R8, R8, R34.reuse, R16 ;  /* 0x000000220808723c */ /* 0x080ff00000041810 */
[----:B------:R-:W-:Y:S01]  /*3180*/  HMMA.16816.F32.BF16 R4, R4, R34, R12 ;  /* 0x000000220404723c */ /* 0x000fe2000004180c */
[----:B------:R1:W1:Y:S01]  /*3190*/  MUFU.TANH R49, R0 ;  /* 0x0000000000317308 */ /* 0x0002620000002400 */
[----:B------:R-:W-:-:S02]  /*31a0*/  FMUL.FTZ R81, R81, c[0x0][0x320] ;  /* 0x0000c80051517a20 */ /* 0x000fc40000410000 */
[----:B------:R-:W-:Y:S02]  /*31b0*/  FMUL.FTZ R72, R72, c[0x0][0x320] ;  /* 0x0000c80048487a20 */ /* 0x000fe40000410000 */
[----:B-1----:R-:W-:-:S04]  /*31c0*/  FMUL.FTZ R0, R85, c[0x0][0x320] ;  /* 0x0000c80055007a20 */ /* 0x002fc80000410000 */
[----:B------:R1:W1:Y:S01]  /*31d0*/  MUFU.TANH R48, R0 ;  /* 0x0000000000307308 */ /* 0x0002620000002400 */
[----:B------:R-:W-:Y:S02]  /*31e0*/  FMUL.FTZ R73, R73, c[0x0][0x320] ;  /* 0x0000c80049497a20 */ /* 0x000fe40000410000 */
[----:B------:R-:W-:Y:S02]  /*31f0*/  FMUL.FTZ R74, R74, c[0x0][0x320] ;  /* 0x0000c8004a4a7a20 */ /* 0x000fe40000410000 */
[----:B------:R-:W-:Y:S02]  /*3200*/  FMUL.FTZ R75, R75, c[0x0][0x320] ;  /* 0x0000c8004b4b7a20 */ /* 0x000fe40000410000 */
[----:B------:R-:W-:Y:S02]  /*3210*/  FMUL.FTZ R20, R20, c[0x0][0x320] ;  /* 0x0000c80014147a20 */ /* 0x000fe40000410000 */
[----:B-1----:R-:W-:-:S04]  /*3220*/  FMUL.FTZ R0, R86, c[0x0][0x320] ;  /* 0x0000c80056007a20 */ /* 0x002fc80000410000 */
[----:B------:R1:W1:Y:S01]  /*3230*/  MUFU.TANH R65, R0 ;  /* 0x0000000000417308 */ /* 0x0002620000002400 */
[----:B------:R-:W-:Y:S02]  /*3240*/  FMUL.FTZ R21, R21, c[0x0][0x320] ;  /* 0x0000c80015157a20 */ /* 0x000fe40000410000 */
[----:B------:R-:W-:Y:S02]  /*3250*/  FMUL.FTZ R23, R23, c[0x0][0x320] ;  /* 0x0000c80017177a20 */ /* 0x000fe40000410000 */
[----:B------:R-:W-:Y:S02]  /*3260*/  FMUL.FTZ R8, R8, c[0x0][0x320] ;  /* 0x0000c80008087a20 */ /* 0x000fe40000410000 */
[----:B------:R-:W-:Y:S02]  /*3270*/  FMUL.FTZ R7, R7, c[0x0][0x320] ;  /* 0x0000c80007077a20 */ /* 0x000fe40000410000 */
[----:B------:R-:W-:Y:S02]  /*3280*/  FMUL.FTZ R82, R82, c[0x0][0x320] ;  /* 0x0000c80052527a20 */ /* 0x000fe40000410000 */
[----:B------:R-:W-:-:S02]  /*3290*/  FMUL.FTZ R83, R83, c[0x0][0x320] ;  /* 0x0000c80053537a20 */ /* 0x000fc40000410000 */
[----:B-1----:R-:W-:Y:S02]  /*32a0*/  FMUL.FTZ R0, R87, c[0x0][0x320] ;  /* 0x0000c80057007a20 */ /* 0x002fe40000410000 */
[----:B------:R-:W-:Y:S02]  /*32b0*/  FMUL.FTZ R44, R44, c[0x0][0x320] ;  /* 0x0000c8002c2c7a20 */ /* 0x000fe40000410000 */
[----:B------:R1:W1:Y:S01]  /*32c0*/  MUFU.TANH R50, R0 ;  /* 0x0000000000327308 */ /* 0x0002620000002400 */
[----:B------:R-:W-:Y:S02]  /*32d0*/  FMUL.FTZ R45, R45, c[0x0][0x320] ;  /* 0x0000c8002d2d7a20 */ /* 0x000fe40000410000 */
[----:B------:R-:W-:Y:S02]  /*32e0*/  FMUL.FTZ R46, R46, c[0x0][0x320] ;  /* 0x0000c8002e2e7a20 */ /* 0x000fe40000410000 */
[----:B------:R-:W-:Y:S02]  /*32f0*/  FMUL.FTZ R47, R47, c[0x0][0x320] ;  /* 0x0000c8002f2f7a20 */ /* 0x000fe40000410000 */
[----:B------:R-:W-:-:S02]  /*3300*/  FMUL.FTZ R22, R22, c[0x0][0x320] ;  /* 0x0000c80016167a20 */ /* 0x000fc40000410000 */
[----:B------:R-:W-:Y:S02]  /*3310*/  FMUL.FTZ R9, R9, c[0x0][0x320] ;  /* 0x0000c80009097a20 */ /* 0x000fe40000410000 */
[----:B------:R-:W-:Y:S02]  /*3320*/  FMUL.FTZ R10, R10, c[0x0][0x320] ;  /* 0x0000c8000a0a7a20 */ /* 0x000fe40000410000 */
[----:B------:R-:W-:Y:S02]  /*3330*/  FMUL.FTZ R11, R11, c[0x0][0x320] ;  /* 0x0000c8000b0b7a20 */ /* 0x000fe40000410000 */
[----:B------:R-:W-:Y:S02]  /*3340*/  FMUL.FTZ R4, R4, c[0x0][0x320] ;  /* 0x0000c80004047a20 */ /* 0x000fe40000410000 */
[----:B-1----:R-:W-:Y:S02]  /*3350*/  FMUL.FTZ R0, R80, c[0x0][0x320] ;  /* 0x0000c80050007a20 */ /* 0x002fe40000410000 */
[----:B------:R-:W-:-:S02]  /*3360*/  FMUL.FTZ R5, R5, c[0x0][0x320] ;  /* 0x0000c80005057a20 */ /* 0x000fc40000410000 */
[----:B------:R-:W-:Y:S01]  /*3370*/  FMUL.FTZ R6, R6, c[0x0][0x320] ;  /* 0x0000c80006067a20 */ /* 0x000fe20000410000 */
[----:B------:R1:W1:Y:S08]  /*3380*/  MUFU.TANH R27, R23 ;  /* 0x00000017001b7308 */ /* 0x0002700000002400 */
[----:B------:R1:W1:Y:S08]  /*3390*/  MUFU.TANH R30, R8 ;  /* 0x00000008001e7308 */ /* 0x0002700000002400 */
[----:B------:R1:W1:Y:S08]  /*33a0*/  MUFU.TANH R51, R0 ;  /* 0x0000000000337308 */ /* 0x0002700000002400 */
[----:B------:R-:W1:Y:S08]  /*33b0*/  MUFU.TANH R81, R81 ;  /* 0x0000005100517308 */ /* 0x000e700000002400 */
[----:B------:R1:W1:Y:S08]  /*33c0*/  MUFU.TANH R107, R82 ;  /* 0x00000052006b7308 */ /* 0x0002700000002400 */
[----:B------:R1:W1:Y:S08]  /*33d0*/  MUFU.TANH R101, R83 ;  /* 0x0000005300657308 */ /* 0x0002700000002400 */
[----:B------:R-:W1:Y:S08]  /*33e0*/  MUFU.TANH R72, R72 ;  /* 0x0000004800487308 */ /* 0x000e700000002400 */
[----:B------:R-:W1:Y:S08]  /*33f0*/  MUFU.TANH R73, R73 ;  /* 0x0000004900497308 */ /* 0x000e700000002400 */
[----:B------:R-:W1:Y:S08]  /*3400*/  MUFU.TANH R74, R74 ;  /* 0x0000004a004a7308 */ /* 0x000e700000002400 */
[----:B------:R-:W1:Y:S08]  /*3410*/  MUFU.TANH R75, R75 ;  /* 0x0000004b004b7308 */ /* 0x000e700000002400 */
[----:B------:R1:W1:Y:S08]  /*3420*/  MUFU.TANH R31, R44 ;  /* 0x0000002c001f7308 */ /* 0x0002700000002400 */
[----:B------:R1:W1:Y:S08]  /*3430*/  MUFU.TANH R32, R45 ;  /* 0x0000002d00207308 */ /* 0x0002700000002400 */
[----:B------:R1:W1:Y:S08]  /*3440*/  MUFU.TANH R39, R46 ;  /* 0x0000002e00277308 */ /* 0x0002700000002400 */
[----:B------:R1:W1:Y:S08]  /*3450*/  MUFU.TANH R38, R47 ;  /* 0x0000002f00267308 */ /* 0x0002700000002400 */
[----:B------:R-:W1:Y:S08]  /*3460*/  MUFU.TANH R20, R20 ;  /* 0x0000001400147308 */ /* 0x000e700000002400 */
[----:B------:R-:W1:Y:S08]  /*3470*/  MUFU.TANH R21, R21 ;  /* 0x0000001500157308 */ /* 0x000e700000002400 */
[----:B------:R1:W1:Y:S08]  /*3480*/  MUFU.TANH R28, R22 ;  /* 0x00000016001c7308 */ /* 0x0002700000002400 */
[----:B------:R1:W1:Y:S08]  /*3490*/  MUFU.TANH R29, R9 ;  /* 0x00000009001d7308 */ /* 0x0002700000002400 */
[----:B------:R1:W1:Y:S08]  /*34a0*/  MUFU.TANH R37, R10 ;  /* 0x0000000a00257308 */ /* 0x0002700000002400 */
[----:B------:R1:W1:Y:S08]  /*34b0*/  MUFU.TANH R36, R11 ;  /* 0x0000000b00247308 */ /* 0x0002700000002400 */
[----:B------:R1:W1:Y:S08]  /*34c0*/  MUFU.TANH R12, R4 ;  /* 0x00000004000c7308 */ /* 0x0002700000002400 */
[----:B------:R1:W1:Y:S08]  /*34d0*/  MUFU.TANH R8, R5 ;  /* 0x0000000500087308 */ /* 0x0002700000002400 */
[----:B------:R1:W1:Y:S08]  /*34e0*/  MUFU.TANH R23, R6 ;  /* 0x0000000600177308 */ /* 0x0002700000002400 */
[----:B------:R-:W1:Y:S01]  /*34f0*/  MUFU.TANH R7, R7 ;  /* 0x0000000700077308 */ /* 0x000e620000002400 */
[----:B------:R-:W-:Y:S01]  /*3500*/  BSSY B0, `(.L_x_1008) ;  /* 0x000001b000007945 */ /* 0x000fe20003800000 */
[----:B------:R-:W-:Y:S06]  /*3510*/  BAR.SYNC.DEFER_BLOCKING 0x0 ;  /* 0x0000000000007b1d */ /* 0x000fec0000010000 */
[----:B------:R-:W-:Y:S05]  /*3520*/  @!P0 BRA `(.L_x_1009) ;  /* 0x0000018000008947 */ /* 0x000fea0003800000 */
[----:B-12345:R-:W-:Y:S02]  /*3530*/  IADD3 R0, R176, -0x2, RZ ;  /* 0xfffffffeb0007810 */ /* 0x03efe40007ffe0ff */
[----:B------:R-:W-:-:S02]  /*3540*/  ISETP.GE.AND P5, PT, R160, c[0x0][0x1d4], PT ;  /* 0x00007500a0007a0c */ /* 0x000fc40003fa6270 */
[----:B------:R-:W-:Y:S01]  /*3550*/  SHF.R.S32.HI R2, RZ, 0x1f, R0 ;  /* 0x0000001fff027819 */ /* 0x000fe20000011400 */
[----:B------:R-:W-:-:S04]  /*3560*/  IMAD.WIDE.U32 R4, R0, c[0x0][0x1e0], RZ ;  /* 0x0000780000047a25 */ /* 0x000fc800078e00ff */
[----:B------:R-:W-:-:S04]  /*3570*/  IMAD R2, R2, c[0x0][0x1e0], RZ ;  /* 0x0000780002027a24 */ /* 0x000fc800078e02ff */
[----:B------:R-:W-:Y:S01]  /*3580*/  IMAD R2, R0, c[0x0][0x1e4], R2 ;  /* 0x0000790000027a24 */ /* 0x000fe200078e0202 */
[----:B------:R-:W-:-:S03]  /*3590*/  LEA R0, P1, R4, R162, 0x6 ;  /* 0x000000a204007211 */ /* 0x000fc600078230ff */
[----:B------:R-:W-:Y:S01]  /*35a0*/  IMAD.IADD R3, R5, 0x1, R2 ;  /* 0x0000000105037824 */ /* 0x000fe200078e0202 */
[----:B------:R-:W-:Y:S01]  /*35b0*/  LEA R2, P0, R0, c[0x0][0x1c8], 0x1 ;  /* 0x0000720000027a11 */ /* 0x000fe200078008ff */
[----:B------:R-:W-:-:S03]  /*35c0*/  IMAD.MOV.U32 R5, RZ, RZ, c[0x0][0x1e0] ;  /* 0x00007800ff057624 */ /* 0x000fc600078e00ff */
[----:B------:R-:W-:-:S04]  /*35d0*/  LEA.HI.X R4, R4, R147, R3, 0x6, P1 ;  /* 0x0000009304047211 */ /* 0x000fc800008f3403 */
[----:B------:R-:W-:Y:S01]  /*35e0*/  LEA.HI.X R3, R0, c[0x0][0x1cc], R4, 0x1, P0 ;  /* 0x0000730000037a11 */ /* 0x000fe200000f0c04 */
[----:B------:R-:W-:Y:S01]  /*35f0*/  IMAD.MOV.U32 R0, RZ, RZ, c[0x0][0x1e4] ;  /* 0x00007900ff007624 */ /* 0x000fe200078e00ff */
[----:B------:R-:W-:-:S03]  /*3600*/  LEA R4, P0, R5, R2, 0x6 ;  /* 0x0000000205047211 */ /* 0x000fc600078030ff */
[----:B------:R-:W-:Y:S01]  /*3610*/  @!PT LDS RZ, [RZ] ;  /* 0x00000000fffff984 */ /* 0x000fe20000000800 */
[----:B------:R-:W-:Y:S01]  /*3620*/  @!PT LDS RZ, [RZ] ;  /* 0x00000000fffff984 */ /* 0x000fe20000000800 */
[----:B------:R-:W-:Y:S01]  /*3630*/  @!PT LDS RZ, [RZ] ;  /* 0x00000000fffff984 */ /* 0x000fe20000000800 */
[----:B------:R1:W-:Y:S01]  /*3640*/  LDGSTS.E.BYPASS.LTC128B.128 [R145+0x3100], [R2.64], !P5 ;  /* 0x0310000002917fae */ /* 0x0003e2000e901d46 */
[----:B------:R-:W-:-:S03]  /*3650*/  LEA.HI.X R5, R5, R3, R0, 0x6, P0 ;  /* 0x0000000305057211 */ /* 0x000fc600000f3400 */
[----:B------:R1:W-:Y:S04]  /*3660*/  LDGSTS.E.BYPASS.LTC128B.128 [R145+0x4100], [R2.64+0x40], !P4 ;  /* 0x0410004002917fae */ /* 0x0003e8000e101d46 */
[----:B------:R1:W-:Y:S04]  /*3670*/  LDGSTS.E.BYPASS.LTC128B.128 [R145+0x5100], [R2.64+0x80], !P3 ;  /* 0x0510008002917fae */ /* 0x0003e8000d901d46 */
[----:B------:R1:W-:Y:S04]  /*3680*/  LDGSTS.E.BYPASS.LTC128B.128 [R145+0x3900], [R4.64], !P5 ;  /* 0x0390000004917fae */ /* 0x0003e8000e901d46 */
[----:B------:R1:W-:Y:S04]  /*3690*/  LDGSTS.E.BYPASS.LTC128B.128 [R145+0x4900], [R4.64+0x40], !P4 ;  /* 0x0490004004917fae */ /* 0x0003e8000e101d46 */
[----:B------:R1:W-:Y:S02]  /*36a0*/  LDGSTS.E.BYPASS.LTC128B.128 [R145+0x5900], [R4.64+0x80], !P3 ;  /* 0x0590008004917fae */ /* 0x0003e4000d901d46 */
.L_x_1009:
[----:B--234-:R-:W-:Y:S05]  /*36b0*/  BSYNC B0 ;  /* 0x0000000000007941 */ /* 0x01cfea0003800000 */
.L_x_1008:
[----:B-1----:R-:W2:Y:S04]  /*36c0*/  LDL R0, [R1+0x64] ;  /* 0x0000640001007983 */ /* 0x002ea80000100800 */
[----:B------:R-:W2:Y:S04]  /*36d0*/  LDL R152, [R1+0x54] ;  /* 0x0000540001987983 */ /* 0x000ea80000100800 */
[----:B------:R-:W3:Y:S04]  /*36e0*/  LDL R6, [R1+0x3c] ;  /* 0x00003c0001067983 */ /* 0x000ee80000100800 */
[----:B------:R-:W-:Y:S04]  /*36f0*/  LDSM.16.MT88.4 R52, [R213] ;  /* 0x00000000d534783b */ /* 0x000fe80000004200 */
[----:B------:R-:W-:Y:S04]  /*3700*/  LDSM.16.MT88.4 R112, [R214+0x1000] ;  /* 0x00100000d670783b */ /* 0x000fe80000004200 */
[----:B------:R-:W-:Y:S04]  /*3710*/  LDSM.16.MT88.4 R56, [R214+0x400] ;  /* 0x00040000d638783b */ /* 0x000fe80000004200 */
[----:B------:R-:W-:Y:S04]  /*3720*/  LDSM.16.MT88.4 R60, [R213+0x1400] ;  /* 0x00140000d53c783b */ /* 0x000fe80000004200 */
[----:B------:R-:W-:Y:S04]  /*3730*/  LDSM.16.MT88.4 R68, [R214+0x1400] ;  /* 0x00140000d644783b */ /* 0x000fe80000004200 */
[----:B------:R-:W-:Y:S04]  /*3740*/  LDSM.16.MT88.4 R76, [R213+0x2400] ;  /* 0x00240000d54c783b */ /* 0x000fe80000004200 */
[----:B------:R-:W0:Y:S01]  /*3750*/  LDGDEPBAR ;  /* 0x00000000000079af */ /* 0x000e220000000000 */
[----:B--2---:R-:W-:-:S04]  /*3760*/  IMAD.IADD R2, R0, 0x1, R152 ;  /* 0x0000000100027824 */ /* 0x004fc800078e0298 */
[----:B------:R-:W-:-:S04]  /*3770*/  @P2 IMAD.HI.U32 R0, R2, c[0x0][0x2c8], RZ ;  /* 0x0000b20002002a27 */ /* 0x000fc800078e00ff */
[----:B------:R-:W-:Y:S01]  /*3780*/  IMAD.MOV.U32 R3, RZ, RZ, R2 ;  /* 0x000000ffff037224 */ /* 0x000fe200078e0002 */
[----:B------:R-:W-:Y:S01]  /*3790*/  @P2 SHF.R.U32.HI R3, RZ, c[0x0][0x2cc], R0 ;  /* 0x0000b300ff032a19 */ /* 0x000fe20000011600 */
[----:B------:R-:W-:Y:S04]  /*37a0*/  STL [R1+0x30], R2 ;  /* 0x0000300201007387 */ /* 0x000fe80000100800 */
[----:B------:R-:W1:Y:S01]  /*37b0*/  SHFL.IDX PT, R2, R3, 0x2, 0x1c1f ;  /* 0x005c1f0003027f89 */ /* 0x000e6200000e0000 */
[----:B------:R-:W-:-:S05]  /*37c0*/  IMAD R0, R64, R146, 0x1 ;  /* 0x0000000140007424 */ /* 0x000fca00078e0292 */
[----:B---3--:R-:W-:-:S04]  /*37d0*/  IADD3 R0, -R6, c[0x0][0x1d0], R0 ;  /* 0x0000740006007a10 */ /* 0x008fc80007ffe100 */
[----:B------:R-:W-:Y:S01]  /*37e0*/  IADD3 R5, R0, -c[0x0][0x168], RZ ;  /* 0x80005a0000057a10 */ /* 0x000fe20007ffe0ff */
[----:B------:R-:W-:-:S04]  /*37f0*/  IMAD.IADD R6, R144, 0x1, -R6 ;  /* 0x0000000190067824 */ /* 0x000fc800078e0a06 */
[----:B-1----:R-:W-:-:S05]  /*3800*/  IMAD.IADD R2, R5, 0x1, R2 ;  /* 0x0000000105027824 */ /* 0x002fca00078e0202 */
[----:B------:R-:W-:-:S04]  /*3810*/  IMNMX R2, R6, R2, PT ;  /* 0x0000000206027217 */ /* 0x000fc80003800200 */
[C---:B------:R-:W-:Y:S01]  /*3820*/  ISETP.GT.AND P0, PT, R2.reuse, RZ, PT ;  /* 0x000000ff0200720c */ /* 0x040fe20003f04270 */
[----:B------:R-:W1:Y:S01]  /*3830*/  SHFL.IDX PT, R4, R3, 0x3, 0x1c1f ;  /* 0x007c1f0003047f89 */ /* 0x000e6200000e0000 */
[C---:B------:R-:W-:Y:S02]  /*3840*/  ISETP.GT.AND P6, PT, R2.reuse, 0x1, PT ;  /* 0x000000010200780c */ /* 0x040fe40003fc4270 */
[----:B------:R-:W-:Y:S02]  /*3850*/  FSEL R9, R119, -INF , P0 ;  /* 0xff80000077097808 */ /* 0x000fe40000000000 */
[C---:B------:R-:W-:Y:S02]  /*3860*/  ISETP.GT.AND P1, PT, R2.reuse, 0x8, PT ;  /* 0x000000080200780c */ /* 0x040fe40003f24270 */
[----:B------:R-:W-:Y:S02]  /*3870*/  ISETP.GT.AND P0, PT, R2, 0x9, PT ;  /* 0x000000090200780c */ /* 0x000fe40003f04270 */
[----:B------:R-:W-:-:S02]  /*3880*/  FSEL R10, R116, -INF , P6 ;  /* 0xff800000740a7808 */ /* 0x000fc40003000000 */
[----:B------:R-:W-:Y:S02]  /*3890*/  FSEL R11, R104, -INF , P1 ;  /* 0xff800000680b7808 */ /* 0x000fe40000800000 */
[----:B------:R-:W-:Y:S02]  /*38a0*/  FSEL R13, R100, -INF , P0 ;  /* 0xff800000640d7808 */ /* 0x000fe40000000000 */
[C---:B------:R-:W-:Y:S02]  /*38b0*/  ISETP.GT.AND P6, PT, R2.reuse, 0x10, PT ;  /* 0x000000100200780c */ /* 0x040fe40003fc4270 */
        /* <DEDUP_REMOVED lines=20> */
[----:B------:R-:W-:Y:S01]  /*3a00*/  FMNMX.FTZ R2, R9, R10, !PT ;  /* 0x0000000a09027209 */ /* 0x000fe20007810000 */
[----:B-1----:R-:W-:-:S03]  /*3a10*/  IMAD.IADD R0, R5, 0x1, R4 ;  /* 0x0000000105007824 */ /* 0x002fc600078e0204 */
[----:B------:R-:W-:Y:S02]  /*3a20*/  FMNMX.FTZ R2, R11, R2, !PT ;  /* 0x000000020b027209 */ /* 0x000fe40007810000 */
[----:B------:R-:W-:Y:S02]  /*3a30*/  IMNMX R0, R6, R0, PT ;  /* 0x0000000006007217 */ /* 0x000fe40003800200 */
[----:B------:R-:W-:Y:S02]  /*3a40*/  FMNMX.FTZ R2, R13, R2, !PT ;  /* 0x000000020d027209 */ /* 0x000fe40007810000 */
[----:B------:R-:W-:Y:S02]  /*3a50*/  FSEL R233, R21, -INF , P6 ;  /* 0xff80000015e97808 */ /* 0x000fe40003000000 */
[----:B------:R-:W-:Y:S02]  /*3a60*/  FSEL R234, R12, -INF , P1 ;  /* 0xff8000000cea7808 */ /* 0x000fe40000800000 */
[----:B------:R-:W-:-:S02]  /*3a70*/  ISETP.GT.AND P6, PT, R0, RZ, PT ;  /* 0x000000ff0000720c */ /* 0x000fc40003fc4270 */
[----:B------:R-:W-:Y:S02]  /*3a80*/  ISETP.GT.AND P1, PT, R0, 0x1, PT ;  /* 0x000000010000780c */ /* 0x000fe40003f24270 */
[----:B------:R-:W-:Y:S02]  /*3a90*/  FMNMX.FTZ R2, R18, R2, !PT ;  /* 0x0000000212027209 */ /* 0x000fe40007810000 */
[----:B------:R-:W-:Y:S02]  /*3aa0*/  FSEL R238, R8, -INF , P0 ;  /* 0xff80000008ee7808 */ /* 0x000fe40000000000 */
[----:B------:R-:W-:Y:S02]  /*3ab0*/  ISETP.GT.AND P0, PT, R0, 0x8, PT ;  /* 0x000000080000780c */ /* 0x000fe40003f04270 */
[----:B------:R-:W-:Y:S02]  /*3ac0*/  FSEL R14, R118, -INF , P6 ;  /* 0xff800000760e7808 */ /* 0x000fe40003000000 */
[----:B------:R-:W-:-:S02]  /*3ad0*/  FSEL R15, R117, -INF , P1 ;  /* 0xff800000750f7808 */ /* 0x000fc40000800000 */
[----:B------:R-:W-:Y:S01]  /*3ae0*/  FMNMX.FTZ R2, R19, R2, !PT ;  /* 0x0000000213027209 */ /* 0x000fe20007810000 */
[----:B------:R-:W-:Y:S01]  /*3af0*/  SHFL.IDX PT, R8, R3, RZ, 0x1c1f ;  /* 0x001c1fff03087589 */ /* 0x000fe200000e0000 */
[----:B------:R-:W-:Y:S02]  /*3b00*/  ISETP.GT.AND P1, PT, R0, 0x9, PT ;  /* 0x000000090000780c */ /* 0x000fe40003f24270 */
[----:B------:R-:W-:Y:S01]  /*3b10*/  FSEL R16, R103, -INF , P0 ;  /* 0xff80000067107808 */ /* 0x000fe20000000000 */
[----:B------:R-:W-:Y:S01]  /*3b20*/  LDSM.16.MT88.4 R116, [R213+0x2000] ;  /* 0x00200000d574783b */ /* 0x000fe20000004200 */
[----:B------:R-:W-:Y:S02]  /*3b30*/  FMNMX.FTZ R4, R14, R15, !PT ;  /* 0x0000000f0e047209 */ /* 0x000fe40007810000 */
[----:B------:R-:W-:Y:S02]  /*3b40*/  FMNMX.FTZ R2, R22, R2, !PT ;  /* 0x0000000216027209 */ /* 0x000fe40007810000 */
[----:B------:R-:W-:-:S02]  /*3b50*/  ISETP.GT.AND P0, PT, R0, 0x10, PT ;  /* 0x000000100000780c */ /* 0x000fc40003f04270 */
[----:B------:R-:W-:Y:S02]  /*3b60*/  FSEL R17, R102, -INF , P1 ;  /* 0xff80000066117808 */ /* 0x000fe40000800000 */
[----:B------:R-:W-:Y:S02]  /*3b70*/  FMNMX.FTZ R4, R16, R4, !PT ;  /* 0x0000000410047209 */ /* 0x000fe40007810000 */
[----:B------:R-:W-:Y:S02]  /*3b80*/  FMNMX.FTZ R2, R24, R2, !PT ;  /* 0x0000000218027209 */ /* 0x000fe40007810000 */
[----:B------:R-:W-:Y:S02]  /*3b90*/  ISETP.GT.AND P1, PT, R0, 0x11, PT ;  /* 0x000000110000780c */ /* 0x000fe40003f24270 */
[----:B------:R-:W-:Y:S02]  /*3ba0*/  FSEL R20, R95, -INF , P0 ;  /* 0xff8000005f147808 */ /* 0x000fe40000000000 */
[----:B------:R-:W-:-:S02]  /*3bb0*/  FMNMX.FTZ R4, R17, R4, !PT ;  /* 0x0000000411047209 */ /* 0x000fc40007810000 */
[----:B------:R-:W-:Y:S02]  /*3bc0*/  FMNMX.FTZ R2, R139, R2, !PT ;  /* 0x000000028b027209 */ /* 0x000fe40007810000 */
[----:B------:R-:W-:Y:S02]  /*3bd0*/  ISETP.GT.AND P0, PT, R0, 0x18, PT ;  /* 0x000000180000780c */ /* 0x000fe40003f04270 */
[----:B------:R-:W-:Y:S02]  /*3be0*/  FSEL R21, R93, -INF , P1 ;  /* 0xff8000005d157808 */ /* 0x000fe40000800000 */
[----:B------:R-:W-:Y:S01]  /*3bf0*/  FMNMX.FTZ R4, R20, R4, !PT ;  /* 0x0000000414047209 */ /* 0x000fe20007810000 */
[----:B------:R-:W-:Y:S01]  /*3c00*/  LDSM.16.MT88.4 R92, [R213+0x1000] ;  /* 0x00100000d55c783b */ /* 0x000fe20000004200 */
        /* <DEDUP_REMOVED lines=24> */
[----:B------:R-:W-:Y:S02]  /*3d90*/  FMNMX.FTZ R4, R144, R4, !PT ;  /* 0x0000000490047209 */ /* 0x000fe40007810000 */
[----:B------:R-:W-:Y:S02]  /*3da0*/  FMNMX.FTZ R2, R238, R2, !PT ;  /* 0x00000002ee027209 */ /* 0x000fe40007810000 */
[----:B------:R-:W-:-:S02]  /*3db0*/  ISETP.GT.AND P1, PT, R0, 0x31, PT ;  /* 0x000000310000780c */ /* 0x000fc40003f24270 */
[----:B------:R-:W-:Y:S01]  /*3dc0*/  FSEL R208, R28, -INF , P0 ;  /* 0xff8000001cd07808 */ /* 0x000fe20000000000 */
[----:B------:R-:W1:Y:S01]  /*3dd0*/  SHFL.BFLY PT, R103, R2, 0x2, 0x1f ;  /* 0x0c401f0002677f89 */ /* 0x000e6200000e0000 */
[----:B------:R-:W-:Y:S02]  /*3de0*/  FMNMX.FTZ R4, R147, R4, !PT ;  /* 0x0000000493047209 */ /* 0x000fe40007810000 */
[----:B------:R-:W-:Y:S02]  /*3df0*/  ISETP.GT.AND P0, PT, R0, 0x38, PT ;  /* 0x000000380000780c */ /* 0x000fe40003f04270 */
[----:B------:R-:W-:Y:S02]  /*3e00*/  FSEL R229, R27, -INF , P1 ;  /* 0xff8000001be57808 */ /* 0x000fe40000800000 */
[----:B------:R-:W-:Y:S02]  /*3e10*/  FMNMX.FTZ R4, R208, R4, !PT ;  /* 0x00000004d0047209 */ /* 0x000fe40007810000 */
[----:B------:R-:W-:-:S02]  /*3e20*/  ISETP.GT.AND P1, PT, R0, 0x39, PT ;  /* 0x000000390000780c */ /* 0x000fc40003f24270 */
[----:B------:R-:W-:Y:S02]  /*3e30*/  FSEL R230, R23, -INF , P0 ;  /* 0xff80000017e67808 */ /* 0x000fe40000000000 */
[----:B------:R-:W-:Y:S02]  /*3e40*/  FMNMX.FTZ R0, R229, R4, !PT ;  /* 0x00000004e5007209 */ /* 0x000fe40007810000 */
[----:B------:R-:W-:Y:S02]  /*3e50*/  FSEL R232, R7, -INF , P1 ;  /* 0xff80000007e87808 */ /* 0x000fe40000800000 */
[----:B------:R-:W-:-:S04]  /*3e60*/  FMNMX.FTZ R0, R230, R0, !PT ;  /* 0x00000000e6007209 */ /* 0x000fc80007810000 */
[----:B------:R-:W-:-:S05]  /*3e70*/  FMNMX.FTZ R0, R232, R0, !PT ;  /* 0x00000000e8007209 */ /* 0x000fca0007810000 */
[----:B------:R-:W2:Y:S01]  /*3e80*/  SHFL.BFLY PT, R102, R0, 0x2, 0x1f ;  /* 0x0c401f0000667f89 */ /* 0x000ea200000e0000 */
[----:B-1----:R-:W-:-:S03]  /*3e90*/  FMNMX.FTZ R103, R2, R103, !PT ;  /* 0x0000006702677209 */ /* 0x002fc60007810000 */
[----:B------:R1:W3:Y:S04]  /*3ea0*/  SHFL.IDX PT, R2, R3, 0x1, 0x1c1f ;  /* 0x003c1f0003027f89 */ /* 0x0002e800000e0000 */
[----:B------:R-:W4:Y:S01]  /*3eb0*/  SHFL.BFLY PT, R4, R103, 0x1, 0x1f ;  /* 0x0c201f0067047f89 */ /* 0x000f2200000e0000 */
[----:B--2---:R-:W-:Y:S01]  /*3ec0*/  FMNMX.FTZ R102, R0, R102, !PT ;  /* 0x0000006600667209 */ /* 0x004fe20007810000 */
[----:B-1----:R-:W-:-:S04]  /*3ed0*/  IMAD.IADD R3, R5, 0x1, R8 ;  /* 0x0000000105037824 */ /* 0x002fc800078e0208 */
[----:B------:R-:W1:Y:S01]  /*3ee0*/  SHFL.BFLY PT, R7, R102, 0x1, 0x1f ;  /* 0x0c201f0066077f89 */ /* 0x000e6200000e0000 */
[----:B---3--:R-:W-:Y:S01]  /*3ef0*/  IMAD.IADD R0, R5, 0x1, R2 ;  /* 0x0000000105007824 */ /* 0x008fe200078e0202 */
[----:B------:R-:W-:Y:S02]  /*3f00*/  IMNMX R2, R6, R3, PT ;  /* 0x0000000306027217 */ /* 0x000fe40003800200 */
[----:B----4-:R-:W-:Y:S02]  /*3f10*/  FMNMX.FTZ R103, R103, R4, !PT ;  /* 0x0000000467677209 */ /* 0x010fe40007810000 */
[----:B------:R-:W-:-:S03]  /*3f20*/  ISETP.GT.AND P0, PT, R2, 0x1, PT ;  /* 0x000000010200780c */ /* 0x000fc60003f04270 */
[C---:B------:R-:W-:Y:S01]  /*3f30*/  FMUL.FTZ R12, R103.reuse, c[0x0][0x2d0] ;  /* 0x0000b400670c7a20 */ /* 0x040fe20000410000 */
[----:B------:R-:W-:Y:S02]  /*3f40*/  FSEL R35, R126, -INF , P0 ;  /* 0xff8000007e237808 */ /* 0x000fe40000000000 */
[----:B------:R-:W-:Y:S02]  /*3f50*/  FSETP.NEU.FTZ.AND P0, PT, R103, -INF , PT ;  /* 0xff8000006700780b */ /* 0x000fe40003f1d000 */
[----:B------:R-:W-:Y:S02]  /*3f60*/  ISETP.GT.AND P1, PT, R2, 0x8, PT ;  /* 0x000000080200780c */ /* 0x000fe40003f24270 */
[----:B------:R-:W-:Y:S02]  /*3f70*/  FSEL R12, R12, RZ, P0 ;  /* 0x000000ff0c0c7208 */ /* 0x000fe40000000000 */
[C---:B------:R-:W-:Y:S02]  /*3f80*/  ISETP.GT.AND P0, PT, R2.reuse, 0x11, PT ;  /* 0x000000110200780c */ /* 0x040fe40003f04270 */
[----:B------:R-:W-:Y:S01]  /*3f90*/  FSEL R44, R125, -INF , P1 ;  /* 0xff8000007d2c7808 */ /* 0x000fe20000800000 */
[----:B------:R-:W-:Y:S01]  /*3fa0*/  FFMA.FTZ R3, R9, c[0x0][0x2d0], -R12 ;  /* 0x0000b40009037a23 */ /* 0x000fe2000001080c */
[----:B------:R-:W-:-:S02]  /*3fb0*/  ISETP.GT.AND P6, PT, R2, RZ, PT ;  /* 0x000000ff0200720c */ /* 0x000fc40003fc4270 */
[----:B------:R-:W-:Y:S02]  /*3fc0*/  ISETP.GT.AND P1, PT, R2, 0x10, PT ;  /* 0x000000100200780c */ /* 0x000fe40003f24270 */
[----:B------:R-:W-:Y:S02]  /*3fd0*/  FSEL R47, R108, -INF , P0 ;  /* 0xff8000006c2f7808 */ /* 0x000fe40000000000 */
[----:B------:R-:W-:Y:S01]  /*3fe0*/  ISETP.GT.AND P0, PT, R2, 0x20, PT ;  /* 0x000000200200780c */ /* 0x000fe20003f04270 */
[----:B------:R2:W-:Y:S01]  /*3ff0*/  MUFU.EX2 R179, R3 ;  /* 0x0000000300b37308 */ /* 0x0005e20000000800 */
[----:B------:R-:W-:Y:S02]  /*4000*/  FSEL R34, R156, -INF , P6 ;  /* 0xff8000009c227808 */ /* 0x000fe40003000000 */
[----:B------:R-:W-:Y:S02]  /*4010*/  FSEL R46, R109, -INF , P1 ;  /* 0xff8000006d2e7808 */ /* 0x000fe40000800000 */
[----:B------:R-:W-:-:S02]  /*4020*/  ISETP.GT.AND P6, PT, R2, 0x9, PT ;  /* 0x000000090200780c */ /* 0x000fc40003fc4270 */
[----:B------:R-:W-:Y:S02]  /*4030*/  ISETP.GT.AND P1, PT, R2, 0x18, PT ;  /* 0x000000180200780c */ /* 0x000fe40003f24270 */
[----:B-1----:R-:W-:Y:S02]  /*4040*/  FMNMX.FTZ R102, R102, R7, !PT ;  /* 0x0000000766667209 */ /* 0x002fe40007810000 */
[----:B------:R-:W-:Y:S02]  /*4050*/  FSEL R100, R91, -INF , P0 ;  /* 0xff8000005b647808 */ /* 0x000fe40000000000 */
[----:B------:R-:W-:Y:S01]  /*4060*/  ISETP.GT.AND P0, PT, R2, 0x29, PT ;  /* 0x000000290200780c */ /* 0x000fe20003f04270 */
[--C-:B--2---:R-:W-:Y:S01]  /*4070*/  FFMA.FTZ R3, R10, c[0x0][0x2d0], -R12.reuse ;  /* 0x0000b4000a037a23 */ /* 0x104fe2000001080c */
[----:B------:R-:W-:Y:S02]  /*4080*/  FSEL R45, R124, -INF , P6 ;  /* 0xff8000007c2d7808 */ /* 0x000fe40003000000 */
[----:B------:R-:W-:Y:S01]  /*4090*/  FSEL R49, R99, -INF , P1 ;  /* 0xff80000063317808 */ /* 0x000fe20000800000 */
[----:B------:R1:W2:Y:S01]  /*40a0*/  MUFU.EX2 R159, R3 ;  /* 0x00000003009f7308 */ /* 0x0002a20000000800 */
[C---:B------:R-:W-:Y:S01]  /*40b0*/  ISETP.GT.AND P6, PT, R2.reuse, 0x19, PT ;  /* 0x000000190200780c */ /* 0x040fe20003fc4270 */
[----:B------:R-:W-:Y:S01]  /*40c0*/  FFMA.FTZ R4, R11, c[0x0][0x2d0], -R12 ;  /* 0x0000b4000b047a23 */ /* 0x000fe2000001080c */
[----:B------:R-:W-:Y:S01]  /*40d0*/  ISETP.GT.AND P1, PT, R2, 0x21, PT ;  /* 0x000000210200780c */ /* 0x000fe20003f24270 */
[----:B------:R-:W-:Y:S01]  /*40e0*/  LDSM.16.MT88.4 R124, [R214+0x2000] ;  /* 0x00200000d67c783b */ /* 0x000fe20000004200 */
[----:B------:R-:W-:-:S02]  /*40f0*/  FSEL R143, R81, -INF , P0 ;  /* 0xff800000518f7808 */ /* 0x000fc40000000000 */
[----:B------:R-:W-:Y:S02]  /*4100*/  FSETP.NEU.FTZ.AND P0, PT, R102, -INF , PT ;  /* 0xff8000006600780b */ /* 0x000fe40003f1d000 */
[----:B------:R-:W-:Y:S01]  /*4110*/  FSEL R50, R96, -INF , P6 ;  /* 0xff80000060327808 */ /* 0x000fe20003000000 */
[----:B-1----:R-:W-:Y:S01]  /*4120*/  FMUL.FTZ R3, R102, c[0x0][0x2d0] ;  /* 0x0000b40066037a20 */ /* 0x002fe20000410000 */
[----:B------:R-:W-:Y:S01]  /*4130*/  FSEL R137, R90, -INF , P1 ;  /* 0xff8000005a897808 */ /* 0x000fe20000800000 */
[----:B------:R1:W-:Y:S01]  /*4140*/  MUFU.EX2 R252, R4 ;  /* 0x0000000400fc7308 */ /* 0x0003e20000000800 */
[C---:B------:R-:W-:Y:S01]  /*4150*/  ISETP.GT.AND P6, PT, R2.reuse, 0x28, PT ;  /* 0x000000280200780c */ /* 0x040fe20003fc4270 */
[----:B------:R-:W-:Y:S01]  /*4160*/  LDSM.16.MT88.4 R80, [R214] ;  /* 0x00000000d650783b */ /* 0x000fe20000004200 */
[----:B------:R-:W-:Y:S02]  /*4170*/  ISETP.GT.AND P1, PT, R2, 0x30, PT ;  /* 0x000000300200780c */ /* 0x000fe40003f24270 */
[----:B------:R-:W-:Y:S01]  /*4180*/  FSEL R3, R3, RZ, P0 ;  /* 0x000000ff03037208 */ /* 0x000fe20000000000 */
[----:B------:R-:W-:Y:S01]  /*4190*/  LDSM.16.MT88.4 R88, [R214+0x2400] ;  /* 0x00240000d658783b */ /* 0x000fe20000004200 */
[----:B------:R-:W-:-:S02]  /*41a0*/  FSEL R140, R51, -INF , P6 ;  /* 0xff800000338c7808 */ /* 0x000fc40003000000 */
[----:B------:R-:W-:Y:S02]  /*41b0*/  FSEL R199, R31, -INF , P1 ;  /* 0xff8000001fc77808 */ /* 0x000fe40000800000 */
[C---:B------:R-:W-:Y:S02]  /*41c0*/  ISETP.GT.AND P6, PT, R2.reuse, 0x31, PT ;  /* 0x000000310200780c */ /* 0x040fe40003fc4270 */
[C---:B------:R-:W-:Y:S02]  /*41d0*/  ISETP.GT.AND P1, PT, R2.reuse, 0x38, PT ;  /* 0x000000380200780c */ /* 0x040fe40003f24270 */
[----:B------:R-:W-:Y:S01]  /*41e0*/  ISETP.GT.AND P0, PT, R2, 0x39, PT ;  /* 0x000000390200780c */ /* 0x000fe20003f04270 */
[--C-:B------:R-:W-:Y:S02]  /*41f0*/  FFMA.FTZ R2, R14, c[0x0][0x2d0], -R3.reuse ;  /* 0x0000b4000e027a23 */ /* 0x100fe40000010803 */
[----:B-1----:R-:W-:Y:S02]  /*4200*/  FFMA.FTZ R4, R13, c[0x0][0x2d0], -R12 ;  /* 0x0000b4000d047a23 */ /* 0x002fe4000001080c */
[----:B------:R1:W-:Y:S08]  /*4210*/  MUFU.EX2 R251, R2 ;  /* 0x0000000200fb7308 */ /* 0x0003f00000000800 */
[----:B------:R3:W4:Y:S01]  /*4220*/  MUFU.EX2 R178, R4 ;  /* 0x0000000400b27308 */ /* 0x0007220000000800 */
[----:B-1----:R-:W-:-:S07]  /*4230*/  FFMA.FTZ R2, R15, c[0x0][0x2d0], -R3 ;  /* 0x0000b4000f027a23 */ /* 0x002fce0000010803 */
[----:B------:R1:W1:Y:S01]  /*4240*/  MUFU.EX2 R249, R2 ;  /* 0x0000000200f97308 */ /* 0x0002620000000800 */
[----:B---3--:R-:W-:Y:S02]  /*4250*/  FMNMX.FTZ R4, R34, R35, !PT ;  /* 0x0000002322047209 */ /* 0x008fe40007810000 */
[----:B------:R-:W-:Y:S02]  /*4260*/  IMNMX R0, R6, R0, PT ;  /* 0x0000000006007217 */ /* 0x000fe40003800200 */
[----:B------:R-:W-:Y:S02]  /*4270*/  FSEL R196, R32, -INF , P6 ;  /* 0xff80000020c47808 */ /* 0x000fe40003000000 */
[----:B-1----:R-:W-:Y:S01]  /*4280*/  FMNMX.FTZ R2, R44, R4, !PT ;  /* 0x000000042c027209 */ /* 0x002fe20007810000 */
[----:B------:R-:W-:-:S03]  /*4290*/  FFMA.FTZ R4, R16, c[0x0][0x2d0], -R3 ;  /* 0x0000b40010047a23 */ /* 0x000fc60000010803 */
[----:B------:R-:W-:Y:S02]  /*42a0*/  FMNMX.FTZ R2, R45, R2, !PT ;  /* 0x000000022d027209 */ /* 0x000fe40007810000 */
[----:B------:R-:W-:Y:S02]  /*42b0*/  FSEL R206, R30, -INF , P1 ;  /* 0xff8000001ece7808 */ /* 0x000fe40000800000 */
[C---:B------:R-:W-:Y:S02]  /*42c0*/  ISETP.GT.AND P6, PT, R0.reuse, RZ, PT ;  /* 0x000000ff0000720c */ /* 0x040fe40003fc4270 */
[----:B------:R-:W-:Y:S02]  /*42d0*/  ISETP.GT.AND P1, PT, R0, 0x1, PT ;  /* 0x000000010000780c */ /* 0x000fe40003f24270 */
[----:B------:R-:W-:Y:S01]  /*42e0*/  FMNMX.FTZ R2, R46, R2, !PT ;  /* 0x000000022e027209 */ /* 0x000fe20007810000 */
[----:B------:R1:W-:Y:S01]  /*42f0*/  MUFU.EX2 R248, R4 ;  /* 0x0000000400f87308 */ /* 0x0003e20000000800 */
[----:B------:R-:W-:-:S02]  /*4300*/  FSEL R210, R29, -INF , P0 ;  /* 0xff8000001dd27808 */ /* 0x000fc40000000000 */
[----:B------:R-:W-:Y:S02]  /*4310*/  ISETP.GT.AND P0, PT, R0, 0x8, PT ;  /* 0x000000080000780c */ /* 0x000fe40003f04270 */
[----:B------:R-:W-:Y:S02]  /*4320*/  FSEL R33, R158, -INF , P6 ;  /* 0xff8000009e217808 */ /* 0x000fe40003000000 */
[----:B------:R-:W-:Y:S02]  /*4330*/  FSEL R32, R157, -INF , P1 ;  /* 0xff8000009d207808 */ /* 0x000fe40000800000 */
[----:B------:R-:W-:Y:S02]  /*4340*/  FMNMX.FTZ R2, R47, R2, !PT ;  /* 0x000000022f027209 */ /* 0x000fe40007810000 */
[----:B------:R-:W-:Y:S01]  /*4350*/  ISETP.GT.AND P6, PT, R0, 0x9, PT ;  /* 0x000000090000780c */ /* 0x000fe20003fc4270 */
[----:B-1----:R-:W-:Y:S01]  /*4360*/  FFMA.FTZ R4, R17, c[0x0][0x2d0], -R3 ;  /* 0x0000b40011047a23 */ /* 0x002fe20000010803 */
[----:B------:R-:W-:-:S02]  /*4370*/  FSEL R15, R133, -INF , P0 ;  /* 0xff800000850f7808 */ /* 0x000fc40000000000 */
[----:B------:R-:W-:Y:S01]  /*4380*/  FMNMX.FTZ R2, R49, R2, !PT ;  /* 0x0000000231027209 */ /* 0x000fe20007810000 */
[----:B------:R1:W3:Y:S01]  /*4390*/  MUFU.EX2 R250, R4 ;  /* 0x0000000400fa7308 */ /* 0x0002e20000000800 */
[----:B------:R-:W-:Y:S02]  /*43a0*/  ISETP.GT.AND P1, PT, R0, 0x10, PT ;  /* 0x000000100000780c */ /* 0x000fe40003f24270 */
[----:B------:R-:W-:Y:S02]  /*43b0*/  FSEL R14, R132, -INF , P6 ;  /* 0xff800000840e7808 */ /* 0x000fe40003000000 */
[----:B------:R-:W-:Y:S02]  /*43c0*/  FMNMX.FTZ R2, R50, R2, !PT ;  /* 0x0000000232027209 */ /* 0x000fe40007810000 */
[----:B------:R-:W-:Y:S02]  /*43d0*/  ISETP.GT.AND P0, PT, R0, 0x11, PT ;  /* 0x000000110000780c */ /* 0x000fe40003f04270 */
[----:B-1----:R-:W-:-:S04]  /*43e0*/  FMNMX.FTZ R4, R33, R32, !PT ;  /* 0x0000002021047209 */ /* 0x002fc80007810000 */
[----:B------:R-:W-:Y:S02]  /*43f0*/  FMNMX.FTZ R4, R15, R4, !PT ;  /* 0x000000040f047209 */ /* 0x000fe40007810000 */
[----:B------:R-:W-:Y:S02]  /*4400*/  FSEL R48, R111, -INF , P1 ;  /* 0xff8000006f307808 */ /* 0x000fe40000800000 */
[----:B------:R-:W-:Y:S02]  /*4410*/  FMNMX.FTZ R4, R14, R4, !PT ;  /* 0x000000040e047209 */ /* 0x000fe40007810000 */
[----:B------:R-:W-:Y:S02]  /*4420*/  FMNMX.FTZ R2, R100, R2, !PT ;  /* 0x0000000264027209 */ /* 0x000fe40007810000 */
[----:B------:R-:W-:Y:S02]  /*4430*/  ISETP.GT.AND P6, PT, R0, 0x18, PT ;  /* 0x000000180000780c */ /* 0x000fe40003fc4270 */
[----:B------:R-:W-:-:S02]  /*4440*/  FSEL R72, R110, -INF , P0 ;  /* 0xff8000006e487808 */ /* 0x000fc40000000000 */
[----:B------:R-:W-:Y:S02]  /*4450*/  FMNMX.FTZ R2, R137, R2, !PT ;  /* 0x0000000289027209 */ /* 0x000fe40007810000 */
[----:B------:R-:W-:Y:S02]  /*4460*/  FMNMX.FTZ R4, R48, R4, !PT ;  /* 0x0000000430047209 */ /* 0x000fe40007810000 */
[----:B------:R-:W-:Y:S02]  /*4470*/  ISETP.GT.AND P1, PT, R0, 0x19, PT ;  /* 0x000000190000780c */ /* 0x000fe40003f24270 */
[----:B------:R-:W-:Y:S02]  /*4480*/  FSEL R73, R105, -INF , P6 ;  /* 0xff80000069497808 */ /* 0x000fe40003000000 */
[----:B------:R-:W-:Y:S02]  /*4490*/  FMNMX.FTZ R2, R140, R2, !PT ;  /* 0x000000028c027209 */ /* 0x000fe40007810000 */
[----:B------:R-:W-:-:S02]  /*44a0*/  FMNMX.FTZ R4, R72, R4, !PT ;  /* 0x0000000448047209 */ /* 0x000fc40007810000 */
[----:B------:R-:W-:Y:S02]  /*44b0*/  ISETP.GT.AND P0, PT, R0, 0x20, PT ;  /* 0x000000200000780c */ /* 0x000fe40003f04270 */
        /* <DEDUP_REMOVED lines=9> */
[----:B------:R-:W-:Y:S01]  /*4550*/  FMNMX.FTZ R4, R196, R2, !PT ;  /* 0x00000002c4047209 */ /* 0x000fe20007810000 */
[----:B------:R-:W-:Y:S01]  /*4560*/  FFMA.FTZ R2, R18, c[0x0][0x2d0], -R12 ;  /* 0x0000b40012027a23 */ /* 0x000fe2000001080c */
[----:B------:R-:W-:-:S02]  /*4570*/  FMNMX.FTZ R5, R106, R5, !PT ;  /* 0x000000056a057209 */ /* 0x000fc40007810000 */
[----:B------:R-:W-:Y:S01]  /*4580*/  ISETP.GT.AND P0, PT, R0, 0x29, PT ;  /* 0x000000290000780c */ /* 0x000fe20003f04270 */
[----:B------:R1:W-:Y:S01]  /*4590*/  MUFU.EX2 R245, R2 ;  /* 0x0000000200f57308 */ /* 0x0003e20000000800 */
[----:B------:R-:W-:Y:S02]  /*45a0*/  FSEL R107, R107, -INF , P1 ;  /* 0xff8000006b6b7808 */ /* 0x000fe40000800000 */
[----:B------:R-:W-:Y:S02]  /*45b0*/  FMNMX.FTZ R5, R136, R5, !PT ;  /* 0x0000000588057209 */ /* 0x000fe40007810000 */
[----:B------:R-:W-:Y:S02]  /*45c0*/  ISETP.GT.AND P6, PT, R0, 0x30, PT ;  /* 0x000000300000780c */ /* 0x000fe40003fc4270 */
[----:B------:R-:W-:Y:S02]  /*45d0*/  FSEL R101, R101, -INF , P0 ;  /* 0xff80000065657808 */ /* 0x000fe40000000000 */
[----:B------:R-:W-:-:S02]  /*45e0*/  FMNMX.FTZ R5, R107, R5, !PT ;  /* 0x000000056b057209 */ /* 0x000fc40007810000 */
[----:B------:R-:W-:Y:S01]  /*45f0*/  FMNMX.FTZ R4, R206, R4, !PT ;  /* 0x00000004ce047209 */ /* 0x000fe20007810000 */
[----:B-1----:R-:W-:Y:S01]  /*4600*/  FFMA.FTZ R2, R19, c[0x0][0x2d0], -R12 ;  /* 0x0000b40013027a23 */ /* 0x002fe2000001080c */
[----:B------:R-:W-:-:S03]  /*4610*/  ISETP.GT.AND P1, PT, R0, 0x31, PT ;  /* 0x000000310000780c */ /* 0x000fc60003f24270 */
[----:B------:R1:W1:Y:S01]  /*4620*/  MUFU.EX2 R247, R2 ;  /* 0x0000000200f77308 */ /* 0x0002620000000800 */
[----:B------:R-:W-:Y:S02]  /*4630*/  FSEL R195, R39, -INF , P6 ;  /* 0xff80000027c37808 */ /* 0x000fe40003000000 */
[----:B------:R-:W-:Y:S02]  /*4640*/  FMNMX.FTZ R5, R101, R5, !PT ;  /* 0x0000000565057209 */ /* 0x000fe40007810000 */
[----:B------:R-:W-:Y:S02]  /*4650*/  FMNMX.FTZ R4, R210, R4, !PT ;  /* 0x00000004d2047209 */ /* 0x000fe40007810000 */
[----:B------:R-:W-:Y:S02]  /*4660*/  ISETP.GT.AND P0, PT, R0, 0x38, PT ;  /* 0x000000380000780c */ /* 0x000fe40003f04270 */
[----:B------:R-:W-:Y:S01]  /*4670*/  FSEL R197, R38, -INF , P1 ;  /* 0xff80000026c57808 */ /* 0x000fe20000800000 */
[----:B-1----:R-:W-:-:S04]  /*4680*/  FFMA.FTZ R2, R22, c[0x0][0x2d0], -R12 ;  /* 0x0000b40016027a23 */ /* 0x002fc8000001080c */
[----:B------:R1:W-:Y:S01]  /*4690*/  MUFU.EX2 R246, R2 ;  /* 0x0000000200f67308 */ /* 0x0003e20000000800 */
[----:B------:R-:W2:Y:S01]  /*46a0*/  SHFL.BFLY PT, R6, R4, 0x2, 0x1f ;  /* 0x0c401f0004067f89 */ /* 0x000ea200000e0000 */
[----:B------:R-:W-:Y:S02]  /*46b0*/  ISETP.GT.AND P1, PT, R0, 0x39, PT ;  /* 0x000000390000780c */ /* 0x000fe40003f24270 */
[----:B------:R-:W-:Y:S02]  /*46c0*/  FSEL R198, R37, -INF , P0 ;  /* 0xff80000025c67808 */ /* 0x000fe40000000000 */
[----:B------:R-:W-:Y:S02]  /*46d0*/  FSEL R201, R36, -INF , P1 ;  /* 0xff80000024c97808 */ /* 0x000fe40000800000 */
[----:B-1----:R-:W-:-:S04]  /*46e0*/  FMNMX.FTZ R2, R195, R5, !PT ;  /* 0x00000005c3027209 */ /* 0x002fc80007810000 */
[----:B------:R-:W-:-:S04]  /*46f0*/  FMNMX.FTZ R2, R197, R2, !PT ;  /* 0x00000002c5027209 */ /* 0x000fc80007810000 */
[----:B------:R-:W-:-:S04]  /*4700*/  FMNMX.FTZ R2, R198, R2, !PT ;  /* 0x00000002c6027209 */ /* 0x000fc80007810000 */
[----:B------:R-:W-:Y:S01]  /*4710*/  FMNMX.FTZ R2, R201, R2, !PT ;  /* 0x00000002c9027209 */ /* 0x000fe20007810000 */
[----:B------:R-:W-:-:S04]  /*4720*/  FFMA.FTZ R0, R24, c[0x0][0x2d0], -R12 ;  /* 0x0000b40018007a23 */ /* 0x000fc8000001080c */
[----:B------:R-:W1:Y:S01]  /*4730*/  SHFL.BFLY PT, R5, R2, 0x2, 0x1f ;  /* 0x0c401f0002057f89 */ /* 0x000e6200000e0000 */
[----:B------:R2:W-:Y:S02]  /*4740*/  MUFU.EX2 R244, R0 ;  /* 0x0000000000f47308 */ /* 0x0005e40000000800 */
[----:B--2---:R-:W-:-:S06]  /*4750*/  FFMA.FTZ R0, R20, c[0x0][0x2d0], -R3 ;  /* 0x0000b40014007a23 */ /* 0x004fcc0000010803 */
[----:B------:R2:W-:Y:S02]  /*4760*/  MUFU.EX2 R240, R0 ;  /* 0x0000000000f07308 */ /* 0x0005e40000000800 */
[----:B--2---:R-:W-:-:S05]  /*4770*/  FMNMX.FTZ R0, R4, R6, !PT ;  /* 0x0000000604007209 */ /* 0x004fca0007810000 */
[----:B------:R-:W2:Y:S01]  /*4780*/  SHFL.BFLY PT, R6, R0, 0x1, 0x1f ;  /* 0x0c201f0000067f89 */ /* 0x000ea200000e0000 */
[----:B-1----:R-:W-:-:S05]  /*4790*/  FMNMX.FTZ R2, R2, R5, !PT ;  /* 0x0000000502027209 */ /* 0x002fca0007810000 */
[----:B------:R-:W1:Y:S01]  /*47a0*/  SHFL.BFLY PT, R13, R2, 0x1, 0x1f ;  /* 0x0c201f00020d7f89 */ /* 0x000e6200000e0000 */
[----:B------:R-:W-:Y:S01]  /*47b0*/  FFMA.FTZ R4, R21, c[0x0][0x2d0], -R3 ;  /* 0x0000b40015047a23 */ /* 0x000fe20000010803 */
[----:B------:R-:W-:Y:S02]  /*47c0*/  F2FP.BF16.PACK_AB R8, R159, R179 ;  /* 0x000000b39f08723e */ /* 0x000fe400000010ff */
[----:B----4-:R-:W-:Y:S01]  /*47d0*/  F2FP.BF16.PACK_AB R10, R178, R252 ;  /* 0x000000fcb20a723e */ /* 0x010fe200000010ff */
[----:B------:R4:W1:Y:S01]  /*47e0*/  MUFU.EX2 R241, R4 ;  /* 0x0000000400f17308 */ /* 0x0008620000000800 */
[----:B------:R-:W-:Y:S02]  /*47f0*/  F2FP.BF16.PACK_AB R9, R249, R251 ;  /* 0x000000fbf909723e */ /* 0x000fe400000010ff */
[----:B---3--:R-:W-:Y:S02]  /*4800*/  F2FP.BF16.PACK_AB R11, R250, R248 ;  /* 0x000000f8fa0b723e */ /* 0x008fe400000010ff */
[----:B--2---:R-:W-:-:S04]  /*4810*/  FMNMX.FTZ R105, R0, R6, !PT ;  /* 0x0000000600697209 */ /* 0x004fc80007810000 */
[C---:B------:R-:W-:Y:S01]  /*4820*/  FSETP.NEU.FTZ.AND P0, PT, R105.reuse, -INF , PT ;  /* 0xff8000006900780b */ /* 0x040fe20003f1d000 */
[----:B------:R-:W-:Y:S02]  /*4830*/  FMUL.FTZ R0, R105, c[0x0][0x2d0] ;  /* 0x0000b40069007a20 */ /* 0x000fe40000410000 */
[----:B----4-:R-:W-:-:S03]  /*4840*/  FFMA.FTZ R4, R25, c[0x0][0x2d0], -R3 ;  /* 0x0000b40019047a23 */ /* 0x010fc60000010803 */
[----:B------:R-:W-:Y:S01]  /*4850*/  FSEL R0, R0, RZ, P0 ;  /* 0x000000ff00007208 */ /* 0x000fe20000000000 */
[----:B------:R2:W-:Y:S01]  /*4860*/  MUFU.EX2 R242, R4 ;  /* 0x0000000400f27308 */ /* 0x0005e20000000800 */
[----:B------:R-:W-:Y:S01]  /*4870*/  HMMA.16816.F32.BF16 R132, R8, R52, RZ ;  /* 0x000000340884723c */ /* 0x000fe200000418ff */
[----:B-1----:R-:W-:Y:S02]  /*4880*/  FMNMX.FTZ R104, R2, R13, !PT ;  /* 0x0000000d02687209 */ /* 0x002fe40007810000 */
[----:B------:R-:W-:-:S05]  /*4890*/  FFMA.FTZ R2, R35, c[0x0][0x2d0], -R0 ;  /* 0x0000b40023027a23 */ /* 0x000fca0000010800 */
[----:B------:R-:W-:Y:S01]  /*48a0*/  HMMA.16816.F32.BF16 R128, R8, R80, RZ ;  /* 0x000000500880723c */ /* 0x000fe200000418ff */
[----:B------:R1:W-:Y:S01]  /*48b0*/  MUFU.EX2 R236, R2 ;  /* 0x0000000200ec7308 */ /* 0x0003e20000000800 */
[----:B--2---:R-:W-:-:S06]  /*48c0*/  FFMA.FTZ R4, R26, c[0x0][0x2d0], -R3 ;  /* 0x0000b4001a047a23 */ /* 0x004fcc0000010803 */
[----:B------:R-:W-:Y:S01]  /*48d0*/  HMMA.16816.F32.BF16 R120, R8, R92, RZ ;  /* 0x0000005c0878723c */ /* 0x000fe200000418ff */
[----:B------:R-:W-:-:S07]  /*48e0*/  FSETP.NEU.FTZ.AND P0, PT, R104, -INF , PT ;  /* 0xff8000006800780b */ /* 0x000fce0003f1d000 */
[----:B------:R-:W-:Y:S01]  /*48f0*/  HMMA.16816.F32.BF16 R108, R8, R112, RZ ;  /* 0x00000070086c723c */ /* 0x000fe200000418ff */
[----:B-1----:R-:W-:-:S07]  /*4900*/  FMUL.FTZ R2, R104, c[0x0][0x2d0] ;  /* 0x0000b40068027a20 */ /* 0x002fce0000410000 */
        /* <DEDUP_REMOVED lines=8> */
[----:B------:R-:W-:-:S04]  /*4990*/  FFMA.FTZ R8, R34, c[0x0][0x2d0], -R0 ;  /* 0x0000b40022087a23 */ /* 0x000fc80000010800 */
[----:B------:R1:W-:Y:S01]  /*49a0*/  MUFU.EX2 R239, R8 ;  /* 0x0000000800ef7308 */ /* 0x0003e20000000800 */
[----:B------:R-:W-:Y:S01]  /*49b0*/  FSEL R2, R2, RZ, P0 ;  /* 0x000000ff02027208 */ /* 0x000fe20000000000 */
[----:B-1----:R-:W-:-:S06]  /*49c0*/  FFMA.FTZ R8, R44, c[0x0][0x2d0], -R0 ;  /* 0x0000b4002c087a23 */ /* 0x002fcc0000010800 */
[----:B------:R1:W-:Y:S02]  /*49d0*/  MUFU.EX2 R237, R8 ;  /* 0x0000000800ed7308 */ /* 0x0003e40000000800 */
        /* <DEDUP_REMOVED lines=9> */
[----:B------:R1:W-:Y:S08]  /*4a70*/  MUFU.EX2 R209, R8 ;  /* 0x0000000800d17308 */ /* 0x0003f00000000800 */
[----:B------:R-:W2:Y:S01]  /*4a80*/  MUFU.EX2 R243, R4 ;  /* 0x0000000400f37308 */ /* 0x000ea20000000800 */
[----:B-1----:R-:W-:-:S07]  /*4a90*/  FFMA.FTZ R8, R46, c[0x0][0x2d0], -R0 ;  /* 0x0000b4002e087a23 */ /* 0x002fce0000010800 */
[----:B------:R1:W-:Y:S02]  /*4aa0*/  MUFU.EX2 R200, R8 ;  /* 0x0000000800c87308 */ /* 0x0003e40000000800 */
[----:B-1----:R-:W-:-:S06]  /*4ab0*/  FFMA.FTZ R8, R47, c[0x0][0x2d0], -R0 ;  /* 0x0000b4002f087a23 */ /* 0x002fcc0000010800 */
[----:B------:R1:W3:Y:S01]  /*4ac0*/  MUFU.EX2 R204, R8 ;  /* 0x0000000800cc7308 */ /* 0x0002e20000000800 */
[----:B------:R-:W-:Y:S02]  /*4ad0*/  F2FP.BF16.PACK_AB R4, R247, R245 ;  /* 0x000000f5f704723e */ /* 0x000fe400000010ff */
[----:B------:R-:W-:Y:S01]  /*4ae0*/  F2FP.BF16.PACK_AB R5, R241, R240 ;  /* 0x000000f0f105723e */ /* 0x000fe200000010ff */
[----:B-1----:R-:W-:-:S04]  /*4af0*/  FFMA.FTZ R8, R49, c[0x0][0x2d0], -R0 ;  /* 0x0000b40031087a23 */ /* 0x002fc80000010800 */
[----:B------:R1:W-:Y:S01]  /*4b00*/  MUFU.EX2 R203, R8 ;  /* 0x0000000800cb7308 */ /* 0x0003e20000000800 */
[----:B------:R-:W-:Y:S02]  /*4b10*/  F2FP.BF16.PACK_AB R6, R244, R246 ;  /* 0x000000f6f406723e */ /* 0x000fe400000010ff */
[----:B--2---:R-:W-:Y:S01]  /*4b20*/  F2FP.BF16.PACK_AB R7, R243, R242 ;  /* 0x000000f2f307723e */ /* 0x004fe200000010ff */
[----:B-1----:R-:W-:-:S04]  /*4b30*/  FFMA.FTZ R8, R50, c[0x0][0x2d0], -R0 ;  /* 0x0000b40032087a23 */ /* 0x002fc80000010800 */
[----:B------:R1:W-:Y:S02]  /*4b40*/  MUFU.EX2 R202, R8 ;  /* 0x0000000800ca7308 */ /* 0x0003e40000000800 */
[----:B------:R-:W-:Y:S01]  /*4b50*/  HMMA.16816.F32.BF16 R148, R4, R56, R128 ;  /* 0x000000380494723c */ /* 0x000fe20000041880 */
[----:B------:R-:W-:Y:S02]  /*4b60*/  IMAD.MOV.U32 R15, RZ, RZ, R152 ;  /* 0x000000ffff0f7224 */ /* 0x000fe400078e0098 */
[----:B------:R-:W-:Y:S02]  /*4b70*/  IMAD.MOV.U32 R14, RZ, RZ, R159 ;  /* 0x000000ffff0e7224 */ /* 0x000fe400078e009f */
[----:B-1----:R-:W-:-:S04]  /*4b80*/  FFMA.FTZ R8, R48, c[0x0][0x2d0], -R2 ;  /* 0x0000b40030087a23 */ /* 0x002fc80000010802 */
[----:B------:R1:W-:Y:S01]  /*4b90*/  MUFU.EX2 R187, R8 ;  /* 0x0000000800bb7308 */ /* 0x0003e20000000800 */
[C---:B------:R-:W-:Y:S08]  /*4ba0*/  HMMA.16816.F32.BF16 R188, R4.reuse, R60, R120 ;  /* 0x0000003c04bc723c */ /* 0x040ff00000041878 */
[----:B------:R-:W-:Y:S01]  /*4bb0*/  HMMA.16816.F32.BF16 R132, R4, R64, R132 ;  /* 0x000000400484723c */ /* 0x000fe20000041884 */
[----:B-1----:R-:W-:-:S07]  /*4bc0*/  FFMA.FTZ R8, R72, c[0x0][0x2d0], -R2 ;  /* 0x0000b40048087a23 */ /* 0x002fce0000010802 */
[C---:B------:R-:W-:Y:S01]  /*4bd0*/  HMMA.16816.F32.BF16 R164, R4.reuse, R68, R108 ;  /* 0x0000004404a4723c */ /* 0x040fe2000004186c */
[----:B------:R1:W2:Y:S07]  /*4be0*/  MUFU.EX2 R194, R8 ;  /* 0x0000000800c27308 */ /* 0x0002ae0000000800 */
[C---:B------:R-:W-:Y:S08]  /*4bf0*/  HMMA.16816.F32.BF16 R180, R4.reuse, R76, R96 ;  /* 0x0000004c04b4723c */ /* 0x040ff00000041860 */
[----:B------:R-:W-:Y:S01]  /*4c00*/  HMMA.16816.F32.BF16 R172, R4, R88, R84 ;  /* 0x0000005804ac723c */ /* 0x000fe20000041854 */
[----:B-1----:R-:W-:-:S07]  /*4c10*/  FFMA.FTZ R8, R73, c[0x0][0x2d0], -R2 ;  /* 0x0000b40049087a23 */ /* 0x002fce0000010802 */
[C---:B------:R-:W-:Y:S01]  /*4c20*/  HMMA.16816.F32.BF16 R120, R4.reuse, R66, R40 ;  /* 0x000000420478723c */ /* 0x040fe20000041828 */
[----:B------:R1:W-:Y:S07]  /*4c30*/  MUFU.EX2 R193, R8 ;  /* 0x0000000800c17308 */ /* 0x0003ee0000000800 */
[C---:B------:R-:W-:Y:S08]  /*4c40*/  HMMA.16816.F32.BF16 R160, R4.reuse, R58, R36 ;  /* 0x0000003a04a0723c */ /* 0x040ff00000041824 */
[----:B------:R-:W-:Y:S01]  /*4c50*/  HMMA.16816.F32.BF16 R152, R4, R62, R28 ;  /* 0x0000003e0498723c */ /* 0x000fe2000004181c */
[----:B-1----:R-:W-:-:S07]  /*4c60*/  FFMA.FTZ R8, R74, c[0x0][0x2d0], -R2 ;  /* 0x0000b4004a087a23 */ /* 0x002fce0000010802 */
[C---:B------:R-:W-:Y:S08]  /*4c70*/  HMMA.16816.F32.BF16 R168, R4.reuse, R70, R24 ;  /* 0x0000004604a8723c */ /* 0x040ff00000041818 */
[C---:B------:R-:W-:Y:S08]  /*4c80*/  HMMA.16816.F32.BF16 R156, R4.reuse, R78, R20 ;  /* 0x0000004e049c723c */ /* 0x040ff00000041814 */
[----:B------:R-:W-:Y:S07]  /*4c90*/  HMMA.16816.F32.BF16 R128, R4, R90, R16 ;  /* 0x0000005a0480723c */ /* 0x000fee0000041810 */
[----:B------:R-:W-:-:S02]  /*4ca0*/  F2FP.BF16.PACK_AB R4, R236, R239 ;  /* 0x000000efec04723e */ /* 0x000fc400000010ff */
[----:B------:R-:W-:Y:S02]  /*4cb0*/  F2FP.BF16.PACK_AB R6, R235, R237 ;  /* 0x000000edeb06723e */ /* 0x000fe400000010ff */
[----:B------:R-:W-:Y:S02]  /*4cc0*/  F2FP.BF16.PACK_AB R5, R205, R211 ;  /* 0x000000d3cd05723e */ /* 0x000fe400000010ff */
[----:B------:R-:W-:Y:S01]  /*4cd0*/  F2FP.BF16.PACK_AB R7, R209, R207 ;  /* 0x000000cfd107723e */ /* 0x000fe200000010ff */
[----:B------:R1:W4:Y:S06]  /*4ce0*/  MUFU.EX2 R192, R8 ;  /* 0x0000000800c07308 */ /* 0x00032c0000000800 */
[C---:B------:R-:W-:Y:S08]  /*4cf0*/  HMMA.16816.F32.BF16 R44, R4.reuse, R52, RZ ;  /* 0x00000034042c723c */ /* 0x040ff000000418ff */
[----:B------:R-:W-:Y:S01]  /*4d00*/  HMMA.16816.F32.BF16 R28, R4, R92, RZ ;  /* 0x0000005c041c723c */ /* 0x000fe200000418ff */
[----:B-1----:R-:W-:-:S04]  /*4d10*/  FFMA.FTZ R8, R100, c[0x0][0x2d0], -R0 ;  /* 0x0000b40064087a23 */ /* 0x002fc80000010800 */
[----:B------:R1:W-:Y:S03]  /*4d20*/  MUFU.EX2 R186, R8 ;  /* 0x0000000800ba7308 */ /* 0x0003e60000000800 */
[C---:B------:R-:W-:Y:S08]  /*4d30*/  HMMA.16816.F32.BF16 R32, R4.reuse, R80, RZ ;  /* 0x000000500420723c */ /* 0x040ff000000418ff */
[----:B------:R-:W-:Y:S01]  /*4d40*/  HMMA.16816.F32.BF16 R24, R4, R124, RZ ;  /* 0x0000007c0418723c */ /* 0x000fe200000418ff */
[----:B-1----:R-:W-:-:S07]  /*4d50*/  FFMA.FTZ R8, R139, c[0x0][0x2d0], -R12 ;  /* 0x0000b4008b087a23 */ /* 0x002fce000001080c */
[C---:B------:R-:W-:Y:S01]  /*4d60*/  HMMA.16816.F32.BF16 R48, R4.reuse, R82, RZ ;  /* 0x000000520430723c */ /* 0x040fe200000418ff */
[----:B------:R1:W-:Y:S07]  /*4d70*/  MUFU.EX2 R185, R8 ;  /* 0x0000000800b97308 */ /* 0x0003ee0000000800 */
        /* <DEDUP_REMOVED lines=8> */
[C---:B------:R-:W-:Y:S08]  /*4e00*/  HMMA.16816.F32.BF16 R72, R4.reuse, R118, RZ ;  /* 0x000000760448723c */ /* 0x040ff000000418ff */
[----:B------:R-:W-:Y:S07]  /*4e10*/  HMMA.16816.F32.BF16 R80, R4, R126, RZ ;  /* 0x0000007e0450723c */ /* 0x000fee00000418ff */
[----:B---3--:R-:W-:-:S02]  /*4e20*/  F2FP.BF16.PACK_AB R4, R204, R200 ;  /* 0x000000c8cc04723e */ /* 0x008fc400000010ff */
[----:B--2---:R-:W-:Y:S02]  /*4e30*/  F2FP.BF16.PACK_AB R5, R194, R187 ;  /* 0x000000bbc205723e */ /* 0x004fe400000010ff */
[----:B------:R-:W-:Y:S02]  /*4e40*/  F2FP.BF16.PACK_AB R6, R202, R203 ;  /* 0x000000cbca06723e */ /* 0x000fe400000010ff */
[----:B----4-:R-:W-:-:S07]  /*4e50*/  F2FP.BF16.PACK_AB R7, R192, R193 ;  /* 0x000000c1c007723e */ /* 0x010fce00000010ff */
[C---:B------:R-:W-:Y:S07]  /*4e60*/  HMMA.16816.F32.BF16 R124, R4.reuse, R64, R44 ;  /* 0x00000040047c723c */ /* 0x040fee000004182c */
[----:B------:R-:W-:Y:S02]  /*4e70*/  IMAD.MOV.U32 R64, RZ, RZ, R179 ;  /* 0x000000ffff407224 */ /* 0x000fe400078e00b3 */
[----:B------:R1:W-:Y:S01]  /*4e80*/  MUFU.EX2 R179, R8 ;  /* 0x0000000800b37308 */ /* 0x0003e20000000800 */
[C---:B------:R-:W-:Y:S01]  /*4e90*/  HMMA.16816.F32.BF16 R108, R4.reuse, R60, R28 ;  /* 0x0000003c046c723c */ /* 0x040fe2000004181c */
[----:B------:R-:W-:Y:S06]  /*4ea0*/  LDSM.16.MT88.4 R28, [R214+0x800] ;  /* 0x00080000d61c783b */ /* 0x000fec0000004200 */
[----:B------:R-:W-:Y:S01]  /*4eb0*/  IMAD.MOV.U32 R61, RZ, RZ, R178 ;  /* 0x000000ffff3d7224 */ /* 0x000fe200078e00b2 */
[----:B------:R-:W-:Y:S01]  /*4ec0*/  HMMA.16816.F32.BF16 R112, R4, R56, R32 ;  /* 0x000000380470723c */ /* 0x000fe20000041820 */
[----:B------:R-:W2:Y:S01]  /*4ed0*/  LDSM.16.MT88.4 R32, [R213+0x800] ;  /* 0x00080000d520783b */ /* 0x000ea20000004200 */
[----:B-1----:R-:W-:-:S04]  /*4ee0*/  FFMA.FTZ R8, R146, c[0x0][0x2d0], -R12 ;  /* 0x0000b40092087a23 */ /* 0x002fc8000001080c */
[----:B------:R1:W-:Y:S01]  /*4ef0*/  MUFU.EX2 R178, R8 ;  /* 0x0000000800b27308 */ /* 0x0003e20000000800 */
[----:B------:R-:W-:Y:S01]  /*4f00*/  IMAD.MOV.U32 R60, RZ, RZ, R177 ;  /* 0x000000ffff3c7224 */ /* 0x000fe200078e00b1 */
[----:B------:R-:W-:Y:S01]  /*4f10*/  HMMA.16816.F32.BF16 R84, R4, R88, R24 ;  /* 0x000000580454723c */ /* 0x000fe20000041818 */
[----:B------:R-:W3:Y:S01]  /*4f20*/  LDSM.16.MT88.4 R24, [R213+0x1800] ;  /* 0x00180000d518783b */ /* 0x000ee20000004200 */
[----:B-1----:R-:W-:-:S06]  /*4f30*/  FFMA.FTZ R8, R138, c[0x0][0x2d0], -R3 ;  /* 0x0000b4008a087a23 */ /* 0x002fcc0000010803 */
[C---:B------:R-:W-:Y:S01]  /*4f40*/  HMMA.16816.F32.BF16 R92, R4.reuse, R68, R20 ;  /* 0x00000044045c723c */ /* 0x040fe20000041814 */
[----:B------:R-:W-:Y:S01]  /*4f50*/  FFMA.FTZ R13, R140, c[0x0][0x2d0], -R0 ;  /* 0x0000b4008c0d7a23 */ /* 0x000fe20000010800 */
[----:B------:R-:W1:Y:S01]  /*4f60*/  LDSM.16.MT88.4 R20, [R214+0x1800] ;  /* 0x00180000d614783b */ /* 0x000e620000004200 */
[----:B------:R4:W-:Y:S04]  /*4f70*/  MUFU.EX2 R177, R8 ;  /* 0x0000000800b17308 */ /* 0x0009e80000000800 */
[----:B-----5:R-:W-:Y:S01]  /*4f80*/  IMAD.MOV.U32 R69, RZ, RZ, R176 ;  /* 0x000000ffff457224 */ /* 0x020fe200078e00b0 */
[----:B------:R-:W-:Y:S01]  /*4f90*/  HMMA.16816.F32.BF16 R52, R4, R66, R52 ;  /* 0x000000420434723c */ /* 0x000fe20000041834 */
[----:B----4-:R-:W-:-:S04]  /*4fa0*/  FFMA.FTZ R8, R141, c[0x0][0x2d0], -R3 ;  /* 0x0000b4008d087a23 */ /* 0x010fc80000010803 */
[----:B------:R4:W1:Y:S02]  /*4fb0*/  MUFU.EX2 R176, R8 ;  /* 0x0000000800b07308 */ /* 0x0008640000000800 */
[----:B----4-:R-:W-:-:S06]  /*4fc0*/  FFMA.FTZ R8, R144, c[0x0][0x2d0], -R3 ;  /* 0x0000b40090087a23 */ /* 0x010fcc0000010803 */
[----:B------:R4:W-:Y:S01]  /*4fd0*/  MUFU.EX2 R67, R8 ;  /* 0x0000000800437308 */ /* 0x0009e20000000800 */
[----:B------:R-:W-:Y:S01]  /*4fe0*/  HMMA.16816.F32.BF16 R56, R4, R58, R48 ;  /* 0x0000003a0438723c */ /* 0x000fe20000041830 */
[----:B----4-:R-:W-:-:S06]  /*4ff0*/  FFMA.FTZ R8, R147, c[0x0][0x2d0], -R3 ;  /* 0x0000b40093087a23 */ /* 0x010fcc0000010803 */
[----:B------:R4:W1:Y:S01]  /*5000*/  MUFU.EX2 R100, R8 ;  /* 0x0000000800647308 */ /* 0x0008620000000800 */
[C---:B------:R-:W-:Y:S01]  /*5010*/  HMMA.16816.F32.BF16 R96, R4.reuse, R76, R16 ;  /* 0x0000004c0460723c */ /* 0x040fe20000041810 */
[----:B------:R-:W2:Y:S07]  /*5020*/  LDSM.16.MT88.4 R16, [R213+0x2800] ;  /* 0x00280000d510783b */ /* 0x000eae0000004200 */
[C---:B------:R-:W-:Y:S01]  /*5030*/  HMMA.16816.F32.BF16 R40, R4.reuse, R62, R40 ;  /* 0x0000003e0428723c */ /* 0x040fe20000041828 */
[----:B------:R1:W-:Y:S01]  /*5040*/  MUFU.EX2 R65, R13 ;  /* 0x0000000d00417308 */ /* 0x0003e20000000800 */
[----:B----4-:R-:W4:Y:S06]  /*5050*/  LDSM.16.MT88.4 R8, [R214+0x2800] ;  /* 0x00280000d608783b */ /* 0x010f2c0000004200 */
[C---:B------:R-:W-:Y:S08]  /*5060*/  HMMA.16816.F32.BF16 R36, R4.reuse, R70, R36 ;  /* 0x000000460424723c */ /* 0x040ff00000041824 */
[----:B------:R-:W-:Y:S01]  /*5070*/  HMMA.16816.F32.BF16 R44, R4, R78, R72 ;  /* 0x0000004e042c723c */ /* 0x000fe20000041848 */
[----:B-1----:R-:W-:-:S02]  /*5080*/  FFMA.FTZ R13, R143, c[0x0][0x2d0], -R0 ;  /* 0x0000b4008f0d7a23 */ /* 0x002fc40000010800 */
[----:B------:R-:W-:Y:S05]  /*5090*/  LDSM.16.MT88.4 R140, [R214+0xc00] ;  /* 0x000c0000d68c783b */ /* 0x000fea0000004200 */
[----:B------:R-:W-:Y:S01]  /*50a0*/  HMMA.16816.F32.BF16 R48, R4, R90, R80 ;  /* 0x0000005a0430723c */ /* 0x000fe20000041850 */
[----:B------:R1:W-:Y:S01]  /*50b0*/  MUFU.EX2 R66, R13 ;  /* 0x0000000d00427308 */ /* 0x0003e20000000800 */
[----:B------:R-:W-:Y:S05]  /*50c0*/  LDSM.16.MT88.4 R80, [R213+0x2c00] ;  /* 0x002c0000d550783b */ /* 0x000fea0000004200 */
[----:B------:R-:W-:Y:S01]  /*50d0*/  FFMA.FTZ R4, R137, c[0x0][0x2d0], -R0 ;  /* 0x0000b40089047a23 */ /* 0x000fe20000010800 */
[----:B------:R-:W-:-:S02]  /*50e0*/  F2FP.BF16.PACK_AB R5, R176, R177 ;  /* 0x000000b1b005723e */ /* 0x000fc400000010ff */
[----:B------:R-:W-:Y:S01]  /*50f0*/  F2FP.BF16.PACK_AB R6, R178, R179 ;  /* 0x000000b3b206723e */ /* 0x000fe200000010ff */
[----:B------:R2:W2:Y:S01]  /*5100*/  MUFU.EX2 R63, R4 ;  /* 0x00000004003f7308 */ /* 0x0004a20000000800 */
[----:B------:R-:W-:Y:S01]  /*5110*/  F2FP.BF16.PACK_AB R7, R100, R67 ;  /* 0x000000436407723e */ /* 0x000fe200000010ff */
[----:B-1----:R-:W-:Y:S02]  /*5120*/  FFMA.FTZ R13, R106, c[0x0][0x2d0], -R2 ;  /* 0x0000b4006a0d7a23 */ /* 0x002fe40000010802 */
[----:B------:R-:W-:-:S04]  /*5130*/  IMAD.MOV.U32 R106, RZ, RZ, R60 ;  /* 0x000000ffff6a7224 */ /* 0x000fc800078e003c */
[----:B------:R1:W-:Y:S01]  /*5140*/  MUFU.EX2 R60, R13 ;  /* 0x0000000d003c7308 */ /* 0x0003e20000000800 */
[----:B--2---:R-:W-:-:S07]  /*5150*/  F2FP.BF16.PACK_AB R4, R184, R185 ;  /* 0x000000b9b804723e */ /* 0x004fce00000010ff */
[----:B------:R-:W-:Y:S01]  /*5160*/  HMMA.16816.F32.BF16 R116, R4, R32, R132 ;  /* 0x000000200474723c */ /* 0x000fe20000041884 */
[----:B-1----:R-:W-:-:S07]  /*5170*/  FFMA.FTZ R13, R136, c[0x0][0x2d0], -R2 ;  /* 0x0000b400880d7a23 */ /* 0x002fce0000010802 */
[C---:B------:R-:W-:Y:S08]  /*5180*/  HMMA.16816.F32.BF16 R132, R4.reuse, R28, R148 ;  /* 0x0000001c0484723c */ /* 0x040ff00000041894 */
[----:B---3--:R-:W-:Y:S07]  /*5190*/  HMMA.16816.F32.BF16 R148, R4, R24, R188 ;  /* 0x000000180494723c */ /* 0x008fee00000418bc */
[----:B------:R-:W-:-:S02]  /*51a0*/  IMAD.MOV.U32 R190, RZ, RZ, R61 ;  /* 0x000000ffffbe7224 */ /* 0x000fc400078e003d */
[----:B------:R1:W2:Y:S01]  /*51b0*/  MUFU.EX2 R61, R13 ;  /* 0x0000000d003d7308 */ /* 0x0002a20000000800 */
[----:B------:R-:W-:Y:S02]  /*51c0*/  IMAD.MOV.U32 R189, RZ, RZ, R64 ;  /* 0x000000ffffbd7224 */ /* 0x000fe400078e0040 */
[----:B-1----:R-:W-:-:S05]  /*51d0*/  FFMA.FTZ R13, R107, c[0x0][0x2d0], -R2 ;  /* 0x0000b4006b0d7a23 */ /* 0x002fca0000010802 */
[----:B------:R1:W-:Y:S02]  /*51e0*/  MUFU.EX2 R62, R13 ;  /* 0x0000000d003e7308 */ /* 0x0003e40000000800 */
[----:B-1----:R-:W-:-:S06]  /*51f0*/  FFMA.FTZ R13, R101, c[0x0][0x2d0], -R2 ;  /* 0x0000b400650d7a23 */ /* 0x002fcc0000010802 */
[----:B------:R1:W3:Y:S01]  /*5200*/  MUFU.EX2 R64, R13 ;  /* 0x0000000d00407308 */ /* 0x0002e20000000800 */
[C---:B------:R-:W-:Y:S08]  /*5210*/  HMMA.16816.F32.BF16 R164, R4.reuse, R20, R164 ;  /* 0x0000001404a4723c */ /* 0x040ff000000418a4 */
[C---:B------:R-:W-:Y:S08]  /*5220*/  HMMA.16816.F32.BF16 R72, R4.reuse, R16, R180 ;  /* 0x000000100448723c */ /* 0x040ff000000418b4 */
[C---:B----4-:R-:W-:Y:S01]  /*5230*/  HMMA.16816.F32.BF16 R88, R4.reuse, R8, R172 ;  /* 0x000000080458723c */ /* 0x050fe200000418ac */
[----:B-1----:R-:W-:Y:S01]  /*5240*/  FFMA.FTZ R13, R231, c[0x0][0x2d0], -R12 ;  /* 0x0000b400e70d7a23 */ /* 0x002fe2000001080c */
[----:B------:R-:W-:Y:S06]  /*5250*/  LDSM.16.MT88.4 R172, [R214+0x1c00] ;  /* 0x001c0000d6ac783b */ /* 0x000fec0000004200 */
[C---:B------:R-:W-:Y:S08]  /*5260*/  HMMA.16816.F32.BF16 R120, R4.reuse, R34, R120 ;  /* 0x000000220478723c */ /* 0x040ff00000041878 */
[C---:B------:R-:W-:Y:S08]  /*5270*/  HMMA.16816.F32.BF16 R136, R4.reuse, R30, R160 ;  /* 0x0000001e0488723c */ /* 0x040ff000000418a0 */
[C---:B------:R-:W-:Y:S08]  /*5280*/  HMMA.16816.F32.BF16 R152, R4.reuse, R26, R152 ;  /* 0x0000001a0498723c */ /* 0x040ff00000041898 */
[C---:B------:R-:W-:Y:S08]  /*5290*/  HMMA.16816.F32.BF16 R168, R4.reuse, R22, R168 ;  /* 0x0000001604a8723c */ /* 0x040ff000000418a8 */
[C---:B------:R-:W-:Y:S08]  /*52a0*/  HMMA.16816.F32.BF16 R76, R4.reuse, R18, R156 ;  /* 0x00000012044c723c */ /* 0x040ff0000004189c */
[----:B------:R-:W-:Y:S01]  /*52b0*/  HMMA.16816.F32.BF16 R144, R4, R10, R128 ;  /* 0x0000000a0490723c */ /* 0x000fe20000041880 */
[----:B------:R-:W-:Y:S01]  /*52c0*/  IMAD.MOV.U32 R191, RZ, RZ, R69 ;  /* 0x000000ffffbf7224 */ /* 0x000fe200078e0045 */
[----:B------:R-:W-:Y:S05]  /*52d0*/  LDSM.16.MT88.4 R156, [R213+0x1c00] ;  /* 0x001c0000d59c783b */ /* 0x000fea0000004200 */
[----:B------:R-:W-:-:S02]  /*52e0*/  F2FP.BF16.PACK_AB R4, R63, R186 ;  /* 0x000000ba3f04723e */ /* 0x000fc400000010ff */
[----:B--2---:R-:W-:Y:S02]  /*52f0*/  F2FP.BF16.PACK_AB R5, R61, R60 ;  /* 0x0000003c3d05723e */ /* 0x004fe400000010ff */
[----:B------:R-:W-:Y:S02]  /*5300*/  F2FP.BF16.PACK_AB R6, R66, R65 ;  /* 0x000000414206723e */ /* 0x000fe400000010ff */
[----:B---3--:R-:W-:-:S07]  /*5310*/  F2FP.BF16.PACK_AB R7, R64, R62 ;  /* 0x0000003e4007723e */ /* 0x008fce00000010ff */
[C---:B------:R-:W-:Y:S01]  /*5320*/  HMMA.16816.F32.BF16 R128, R4.reuse, R28, R112 ;  /* 0x0000001c0480723c */ /* 0x040fe20000041870 */
[----:B------:R1:W-:Y:S07]  /*5330*/  MUFU.EX2 R28, R13 ;  /* 0x0000000d001c7308 */ /* 0x0003ee0000000800 */
[----:B------:R-:W-:Y:S01]  /*5340*/  HMMA.16816.F32.BF16 R56, R4, R30, R56 ;  /* 0x0000001e0438723c */ /* 0x000fe20000041838 */
[----:B-1----:R-:W-:-:S04]  /*5350*/  FFMA.FTZ R13, R233, c[0x0][0x2d0], -R12 ;  /* 0x0000b400e90d7a23 */ /* 0x002fc8000001080c */
[----:B------:R1:W2:Y:S03]  /*5360*/  MUFU.EX2 R30, R13 ;  /* 0x0000000d001e7308 */ /* 0x0002a60000000800 */
[----:B------:R-:W-:Y:S01]  /*5370*/  HMMA.16816.F32.BF16 R108, R4, R24, R108 ;  /* 0x00000018046c723c */ /* 0x000fe2000004186c */
[--C-:B-1----:R-:W-:Y:S02]  /*5380*/  FFMA.FTZ R13, R234, c[0x0][0x2d0], -R12.reuse ;  /* 0x0000b400ea0d7a23 */ /* 0x102fe4000001080c */
[----:B------:R-:W-:-:S04]  /*5390*/  FFMA.FTZ R12, R238, c[0x0][0x2d0], -R12 ;  /* 0x0000b400ee0c7a23 */ /* 0x000fc8000001080c */
[----:B------:R1:W-:Y:S01]  /*53a0*/  MUFU.EX2 R25, R12 ;  /* 0x0000000c00197308 */ /* 0x0003e20000000800 */
[----:B------:R-:W-:Y:S01]  /*53b0*/  HMMA.16816.F32.BF16 R160, R4, R20, R92 ;  /* 0x0000001404a0723c */ /* 0x000fe2000004185c */
[----:B-1----:R-:W-:-:S06]  /*53c0*/  FFMA.FTZ R12, R208, c[0x0][0x2d0], -R3 ;  /* 0x0000b400d00c7a23 */ /* 0x002fcc0000010803 */
[----:B------:R1:W-:Y:S01]  /*53d0*/  MUFU.EX2 R24, R12 ;  /* 0x0000000c00187308 */ /* 0x0003e20000000800 */
[----:B------:R-:W-:Y:S01]  /*53e0*/  HMMA.16816.F32.BF16 R44, R4, R18, R44 ;  /* 0x00000012042c723c */ /* 0x000fe2000004182c */
[----:B-1----:R-:W-:-:S06]  /*53f0*/  FFMA.FTZ R12, R229, c[0x0][0x2d0], -R3 ;  /* 0x0000b400e50c7a23 */ /* 0x002fcc0000010803 */
[----:B------:R1:W3:Y:S01]  /*5400*/  MUFU.EX2 R21, R12 ;  /* 0x0000000c00157308 */ /* 0x0002e20000000800 */
[----:B------:R-:W-:Y:S01]  /*5410*/  HMMA.16816.F32.BF16 R68, R4, R16, R96 ;  /* 0x000000100444723c */ /* 0x000fe20000041860 */
[--C-:B-1----:R-:W-:Y:S02]  /*5420*/  FFMA.FTZ R12, R230, c[0x0][0x2d0], -R3.reuse ;  /* 0x0000b400e60c7a23 */ /* 0x102fe40000010803 */
[----:B------:R-:W-:-:S04]  /*5430*/  FFMA.FTZ R3, R232, c[0x0][0x2d0], -R3 ;  /* 0x0000b400e8037a23 */ /* 0x000fc80000010803 */
[----:B------:R1:W-:Y:S02]  /*5440*/  MUFU.EX2 R20, R3 ;  /* 0x0000000300147308 */ /* 0x0003e40000000800 */
[----:B-1----:R-:W-:-:S06]  /*5450*/  FFMA.FTZ R3, R199, c[0x0][0x2d0], -R0 ;  /* 0x0000b400c7037a23 */ /* 0x002fcc0000010800 */
[----:B------:R1:W-:Y:S01]  /*5460*/  MUFU.EX2 R19, R3 ;  /* 0x0000000300137308 */ /* 0x0003e20000000800 */
[----:B------:R-:W-:Y:S01]  /*5470*/  HMMA.16816.F32.BF16 R36, R4, R22, R36 ;  /* 0x000000160424723c */ /* 0x000fe20000041824 */
[----:B-1----:R-:W-:-:S06]  /*5480*/  FFMA.FTZ R3, R196, c[0x0][0x2d0], -R0 ;  /* 0x0000b400c4037a23 */ /* 0x002fcc0000010800 */
[----:B------:R1:W-:Y:S01]  /*5490*/  MUFU.EX2 R16, R3 ;  /* 0x0000000300107308 */ /* 0x0003e20000000800 */
[----:B------:R-:W-:Y:S01]  /*54a0*/  HMMA.16816.F32.BF16 R180, R4, R32, R124 ;  /* 0x0000002004b4723c */ /* 0x000fe2000004187c */
[----:B------:R-:W-:-:S07]  /*54b0*/  IMAD.MOV.U32 R107, RZ, RZ, R15 ;  /* 0x000000ffff6b7224 */ /* 0x000fce00078e000f */
[C---:B------:R-:W-:Y:S01]  /*54c0*/  HMMA.16816.F32.BF16 R52, R4.reuse, R34, R52 ;  /* 0x000000220434723c */ /* 0x040fe20000041834 */
[----:B------:R-:W-:Y:S07]  /*54d0*/  MUFU.EX2 R22, R12 ;  /* 0x0000000c00167308 */ /* 0x000fee0000000800 */
[----:B------:R-:W-:Y:S01]  /*54e0*/  HMMA.16816.F32.BF16 R40, R4, R26, R40 ;  /* 0x0000001a0428723c */ /* 0x000fe20000041828 */
[--C-:B-1----:R-:W-:Y:S01]  /*54f0*/  FFMA.FTZ R3, R206, c[0x0][0x2d0], -R0.reuse ;  /* 0x0000b400ce037a23 */ /* 0x102fe20000010800 */
[----:B------:R-:W1:Y:S01]  /*5500*/  MUFU.EX2 R29, R13 ;  /* 0x0000000d001d7308 */ /* 0x000e620000000800 */
[----:B------:R-:W-:-:S05]  /*5510*/  FFMA.FTZ R0, R210, c[0x0][0x2d0], -R0 ;  /* 0x0000b400d2007a23 */ /* 0x000fca0000010800 */
[C---:B------:R-:W-:Y:S08]  /*5520*/  HMMA.16816.F32.BF16 R84, R4.reuse, R8, R84 ;  /* 0x000000080454723c */ /* 0x040ff00000041854 */
[----:B------:R-:W-:Y:S01]  /*5530*/  HMMA.16816.F32.BF16 R48, R4, R10, R48 ;  /* 0x0000000a0430723c */ /* 0x000fe20000041830 */
[----:B------:R4:W-:Y:S01]  /*5540*/  MUFU.EX2 R17, R0 ;  /* 0x0000000000117308 */ /* 0x0009e20000000800 */
[----:B------:R-:W1:Y:S01]  /*5550*/  LDSM.16.MT88.4 R4, [R214+0x2c00] ;  /* 0x002c0000d604783b */ /* 0x000e620000004200 */
[----:B------:R-:W-:Y:S01]  /*5560*/  IMAD.MOV.U32 R188, RZ, RZ, R14 ;  /* 0x000000ffffbc7224 */ /* 0x000fe200078e000e */
[----:B--2---:R-:W-:-:S02]  /*5570*/  F2FP.BF16.PACK_AB R92, R30, R28 ;  /* 0x0000001c1e5c723e */ /* 0x004fc400000010ff */
[----:B---3--:R-:W-:Y:S01]  /*5580*/  F2FP.BF16.PACK_AB R93, R21, R24 ;  /* 0x00000018155d723e */ /* 0x008fe200000010ff */
[----:B------:R-:W2:Y:S01]  /*5590*/  LDSM.16.MT88.4 R124, [R213+0xc00] ;  /* 0x000c0000d57c783b */ /* 0x000ea20000004200 */
[----:B----4-:R-:W-:-:S04]  /*55a0*/  FFMA.FTZ R0, R195, c[0x0][0x2d0], -R2 ;  /* 0x0000b400c3007a23 */ /* 0x010fc80000010802 */
[----:B------:R3:W-:Y:S02]  /*55b0*/  MUFU.EX2 R12, R0 ;  /* 0x00000000000c7308 */ /* 0x0007e40000000800 */
[----:B---3--:R-:W-:-:S06]  /*55c0*/  FFMA.FTZ R0, R197, c[0x0][0x2d0], -R2 ;  /* 0x0000b400c5007a23 */ /* 0x008fcc0000010802 */
[----:B------:R3:W4:Y:S02]  /*55d0*/  MUFU.EX2 R13, R0 ;  /* 0x00000000000d7308 */ /* 0x0007240000000800 */
[--C-:B---3--:R-:W-:Y:S02]  /*55e0*/  FFMA.FTZ R0, R198, c[0x0][0x2d0], -R2.reuse ;  /* 0x0000b400c6007a23 */ /* 0x108fe40000010802 */
[----:B------:R-:W-:-:S04]  /*55f0*/  FFMA.FTZ R2, R201, c[0x0][0x2d0], -R2 ;  /* 0x0000b400c9027a23 */ /* 0x000fc80000010802 */
[----:B------:R3:W-:Y:S08]  /*5600*/  MUFU.EX2 R15, R2 ;  /* 0x00000002000f7308 */ /* 0x0007f00000000800 */
[----:B------:R1:W-:Y:S01]  /*5610*/  MUFU.EX2 R14, R0 ;  /* 0x00000000000e7308 */ /* 0x0003e20000000800 */
[----:B---3--:R-:W-:-:S07]  /*5620*/  @P2 IMAD.HI.U32 R2, R107, c[0x0][0x2c8], RZ ;  /* 0x0000b2006b022a27 */ /* 0x008fce00078e00ff */
[----:B------:R3:W2:Y:S01]  /*5630*/  MUFU.EX2 R18, R3 ;  /* 0x0000000300127308 */ /* 0x0006a20000000800 */
[----:B-1----:R-:W-:Y:S01]  /*5640*/  IMAD.MOV.U32 R0, RZ, RZ, R107 ;  /* 0x000000ffff007224 */ /* 0x002fe200078e006b */
[----:B------:R-:W-:Y:S01]  /*5650*/  @P2 SHF.R.U32.HI R0, RZ, c[0x0][0x2cc], R2 ;  /* 0x0000b300ff002a19 */ /* 0x000fe20000011602 */
[----:B------:R-:W-:-:S05]  /*5660*/  IMAD.MOV.U32 R2, RZ, RZ, c[0x0][0x168] ;  /* 0x00005a00ff027624 */ /* 0x000fca00078e00ff */
[----:B------:R-:W-:-:S04]  /*5670*/  IADD3 R0, R0, c[0x0][0x1d0], -R2 ;  /* 0x0000740000007a10 */ /* 0x000fc80007ffe802 */
[----:B------:R-:W-:Y:S01]  /*5680*/  SHF.R.S32.HI R2, RZ, 0x1f, R0 ;  /* 0x0000001fff027819 */ /* 0x000fe20000011400 */
[----:B------:R-:W-:-:S03]  /*5690*/  FADD.FTZ R8, R211, R205 ;  /* 0x000000cdd3087221 */ /* 0x000fc60000010000 */
[----:B------:R-:W-:Y:S01]  /*56a0*/  LEA.HI R23, R2, R0, RZ, 0x6 ;  /* 0x0000000002177211 */ /* 0x000fe200078f30ff */
[----:B------:R-:W-:Y:S02]  /*56b0*/  FADD.FTZ R0, R239, R236 ;  /* 0x000000ecef007221 */ /* 0x000fe40000010000 */
[----:B---3--:R-:W-:Y:S01]  /*56c0*/  FADD.FTZ R3, R189, R188 ;  /* 0x000000bcbd037221 */ /* 0x008fe20000010000 */
[----:B------:R-:W-:Y:S01]  /*56d0*/  F2FP.BF16.PACK_AB R94, R25, R29 ;  /* 0x0000001d195e723e */ /* 0x000fe200000010ff */
[----:B------:R-:W-:Y:S01]  /*56e0*/  FADD.FTZ R2, R251, R249 ;  /* 0x000000f9fb027221 */ /* 0x000fe20000010000 */
[----:B------:R-:W-:Y:S01]  /*56f0*/  F2FP.BF16.PACK_AB R95, R20, R22 ;  /* 0x00000016145f723e */ /* 0x000fe200000010ff */
[----:B------:R-:W-:Y:S01]  /*5700*/  FADD.FTZ R0, R237, R0 ;  /* 0x00000000ed007221 */ /* 0x000fe20000010000 */
[----:B------:R-:W-:Y:S01]  /*5710*/  F2FP.BF16.PACK_AB R96, R16, R19 ;  /* 0x000000131060723e */ /* 0x000fe200000010ff */
[----:B------:R-:W-:Y:S01]  /*5720*/  FADD.FTZ R11, R207, R8 ;  /* 0x00000008cf0b7221 */ /* 0x000fe20000010000 */
[----:B----4-:R-:W-:-:S02]  /*5730*/  F2FP.BF16.PACK_AB R97, R13, R12 ;  /* 0x0000000c0d61723e */ /* 0x010fc400000010ff */
[----:B--2---:R-:W-:Y:S02]  /*5740*/  F2FP.BF16.PACK_AB R98, R17, R18 ;  /* 0x000000121162723e */ /* 0x004fe400000010ff */
[----:B------:R-:W-:Y:S01]  /*5750*/  F2FP.BF16.PACK_AB R99, R15, R14 ;  /* 0x0000000e0f63723e */ /* 0x000fe200000010ff */
[----:B------:R-:W-:Y:S02]  /*5760*/  FADD.FTZ R10, R252, R3 ;  /* 0x00000003fc0a7221 */ /* 0x000fe40000010000 */
[----:B------:R-:W-:Y:S02]  /*5770*/  FADD.FTZ R9, R248, R2 ;  /* 0x00000002f8097221 */ /* 0x000fe40000010000 */
[----:B------:R-:W-:Y:S02]  /*5780*/  FADD.FTZ R8, R235, R0 ;  /* 0x00000000eb087221 */ /* 0x000fe40000010000 */
[----:B------:R-:W-:Y:S01]  /*5790*/  FADD.FTZ R3, R209, R11 ;  /* 0x0000000bd1037221 */ /* 0x000fe20000010000 */
[----:B------:R-:W-:Y:S01]  /*57a0*/  HMMA.16816.F32.BF16 R88, R92, R4, R88 ;  /* 0x000000045c58723c */ /* 0x000fe20000041858 */
[----:B------:R-:W-:-:S02]  /*57b0*/  FADD.FTZ R2, R190, R10 ;  /* 0x0000000abe027221 */ /* 0x000fc40000010000 */
[----:B------:R-:W-:Y:S02]  /*57c0*/  FADD.FTZ R0, R250, R9 ;  /* 0x00000009fa007221 */ /* 0x000fe40000010000 */
[----:B------:R-:W-:-:S03]  /*57d0*/  FADD.FTZ R3, R187, R3 ;  /* 0x00000003bb037221 */ /* 0x000fc60000010000 */
[----:B------:R-:W-:Y:S01]  /*57e0*/  HMMA.16816.F32.BF16 R84, R96, R4, R84 ;  /* 0x000000046054723c */ /* 0x000fe20000041854 */
[----:B------:R-:W-:-:S06]  /*57f0*/  FADD.FTZ R3, R194, R3 ;  /* 0x00000003c2037221 */ /* 0x000fcc0000010000 */
        /* <DEDUP_REMOVED lines=33> */
[----:B------:R-:W-:Y:S01]  /*5a10*/  FADD.FTZ R4, R24, R5 ;  /* 0x0000000518047221 */ /* 0x000fe20000010000 */
[----:B------:R-:W-:Y:S01]  /*5a20*/  SHF.R.S32.HI R5, RZ, 0x6, R23 ;  /* 0x00000006ff057819 */ /* 0x000fe20000011417 */
[----:B------:R-:W-:Y:S02]  /*5a30*/  FADD.FTZ R3, R16, R3 ;  /* 0x0000000310037221 */ /* 0x000fe40000010000 */
[----:B------:R-:W-:Y:S01]  /*5a40*/  FADD.FTZ R2, R13, R2 ;  /* 0x000000020d027221 */ /* 0x000fe20000010000 */
[----:B------:R-:W-:Y:S01]  /*5a50*/  IMNMX R5, R106, R5, !PT ;  /* 0x000000056a057217 */ /* 0x000fe20007800200 */
[----:B------:R-:W-:Y:S01]  /*5a60*/  FADD.FTZ R0, R30, R0 ;  /* 0x000000001e007221 */ /* 0x000fe20000010000 */
[----:B------:R-:W-:Y:S01]  /*5a70*/  IADD3 R204, R191, -0x2, RZ ;  /* 0xfffffffebfcc7810 */ /* 0x000fe20007ffe0ff */
[----:B------:R-:W-:-:S02]  /*5a80*/  FADD.FTZ R4, R21, R4 ;  /* 0x0000000415047221 */ /* 0x000fc40000010000 */
[----:B------:R-:W-:Y:S02]  /*5a90*/  FADD.FTZ R3, R18, R3 ;  /* 0x0000000312037221 */ /* 0x000fe40000010000 */
[----:B------:R-:W-:Y:S01]  /*5aa0*/  FADD.FTZ R2, R14, R2 ;  /* 0x000000020e027221 */ /* 0x000fe20000010000 */
[----:B------:R1:W-:Y:S01]  /*5ab0*/  STL [R1+0x38], R5 ;  /* 0x0000380501007387 */ /* 0x0003e20000100800 */
[----:B------:R-:W-:Y:S01]  /*5ac0*/  FADD.FTZ R0, R29, R0 ;  /* 0x000000001d007221 */ /* 0x000fe20000010000 */
[----:B------:R-:W-:Y:S01]  /*5ad0*/  ISETP.GE.AND P0, PT, R204, R5, PT ;  /* 0x00000005cc00720c */ /* 0x000fe20003f06270 */
[----:B------:R-:W-:Y:S02]  /*5ae0*/  FADD.FTZ R4, R22, R4 ;  /* 0x0000000416047221 */ /* 0x000fe40000010000 */
[----:B-1----:R-:W-:Y:S02]  /*5af0*/  FADD.FTZ R5, R17, R3 ;  /* 0x0000000311057221 */ /* 0x002fe40000010000 */
[----:B------:R-:W-:-:S02]  /*5b00*/  FADD.FTZ R3, R15, R2 ;  /* 0x000000020f037221 */ /* 0x000fc40000010000 */
[----:B------:R-:W-:Y:S02]  /*5b10*/  FADD.FTZ R2, R25, R0 ;  /* 0x0000000019027221 */ /* 0x000fe40000010000 */
[----:B------:R-:W-:Y:S01]  /*5b20*/  FADD.FTZ R0, R20, R4 ;  /* 0x0000000414007221 */ /* 0x000fe20000010000 */
[----:B------:R1:W-:Y:S04]  /*5b30*/  STL [R1+0x20], R5 ;  /* 0x0000200501007387 */ /* 0x0003e80000100800 */
[----:B------:R1:W-:Y:S04]  /*5b40*/  STL [R1+0x24], R3 ;  /* 0x0000240301007387 */ /* 0x0003e80000100800 */
[----:B------:R1:W-:Y:S04]  /*5b50*/  STL [R1+0x2c], R0 ;  /* 0x00002c0001007387 */ /* 0x0003e80000100800 */
[----:B------:R1:W-:Y:S01]  /*5b60*/  STL [R1+0x28], R2 ;  /* 0x0000280201007387 */ /* 0x0003e20000100800 */
        /* <DEDUP_REMOVED lines=22> */
[----:B------:R-:W-:Y:S01]  /*5cd0*/  @!UPT UIADD3 URZ, URZ, URZ, URZ ;  /* 0x0000003f3f3ff290 */ /* 0x000fe2000fffe03f */
[----:B------:R-:W-:Y:S11]  /*5ce0*/  @!P0 BRA `(.L_x_1010) ;  /* 0x000047d000008947 */ /* 0x000ff60003800000 */
[----:B-1----:R-:W-:Y:S01]  /*5cf0*/  MOV R106, R104 ;  /* 0x00000068006a7202 */ /* 0x002fe20000000f00 */
[----:B------:R-:W-:Y:S01]  /*5d00*/  IMAD.MOV.U32 R108, RZ, RZ, R102 ;  /* 0x000000ffff6c7224 */ /* 0x000fe200078e0066 */
[----:B------:R-:W-:Y:S01]  /*5d10*/  MOV R100, R105 ;  /* 0x0000006900647202 */ /* 0x000fe20000000f00 */
[----:B------:R-:W-:Y:S01]  /*5d20*/  IMAD.MOV.U32 R229, RZ, RZ, R204 ;  /* 0x000000ffffe57224 */ /* 0x000fe200078e00cc */
[----:B------:R-:W-:-:S07]  /*5d30*/  MOV R107, R103 ;  /* 0x00000067006b7202 */ /* 0x000fce0000000f00 */
.L_x_1011:
[----:B------:R-:W2:Y:S01]  /*5d40*/  LDL R235, [R1+0x1c] ;  /* 0x00001c0001eb7983 */ /* 0x000ea20000100800 */
[----:B------:R-:W-:Y:S04]  /*5d50*/  DEPBAR.LE SB0, 0x0 ;  /* 0x000080000000791a */ /* 0x000fe80000000000 */
[----:B------:R-:W3:Y:S01]  /*5d60*/  LDL.64 R206, [R1+0x10] ;  /* 0x0000100001ce7983 */ /* 0x000ee20000100a00 */
[----:B------:R-:W-:Y:S05]  /*5d70*/  WARPSYNC 0xffffffff ;  /* 0xffffffff00007948 */ /* 0x000fea0003800000 */
[----:B------:R-:W4:Y:S04]  /*5d80*/  LDL R204, [R1+0x18] ;  /* 0x0000180001cc7983 */ /* 0x000f280000100800 */
[----:B------:R-:W3:Y:S04]  /*5d90*/  LDL R230, [R1+0x34] ;  /* 0x0000340001e67983 */ /* 0x000ee80000100800 */
[----:B------:R-:W-:Y:S08]  /*5da0*/  BAR.SYNC.DEFER_BLOCKING 0x0 ;  /* 0x0000000000007b1d */ /* 0x000ff00000010000 */
[----:B------:R-:W-:Y:S08]  /*5db0*/  LDSM.16.M88.4 R64, [R215] ;  /* 0x00000000d740783b */ /* 0x000ff00000000200 */
[----:B-1----:R-:W1:Y:S08]  /*5dc0*/  LDSM.16.M88.4 R16, [R212] ;  /* 0x00000000d410783b */ /* 0x002e700000000200 */
[----:B------:R-:W1:Y:S08]  /*5dd0*/  LDSM.16.M88.4 R60, [R215+0x1000] ;  /* 0x00100000d73c783b */ /* 0x000e700000000200 */
[----:B------:R-:W1:Y:S08]  /*5de0*/  LDSM.16.M88.4 R32, [R212+0x400] ;  /* 0x00040000d420783b */ /* 0x000e700000000200 */
[----:B------:R-:W1:Y:S08]  /*5df0*/  LDSM.16.M88.4 R48, [R212+0x800] ;  /* 0x00080000d430783b */ /* 0x000e700000000200 */
[----:B------:R-:W2:Y:S01]  /*5e00*/  LDSM.16.M88.4 R176, [R212+0xc00] ;  /* 0x000c0000d4b0783b */ /* 0x000ea20000000200 */
[-C--:B-1----:R-:W-:Y:S07]  /*5e10*/  HMMA.16816.F32.BF16 R4, R64, R16.reuse, RZ ;  /* 0x000000104004723c */ /* 0x082fee00000418ff */
[----:B------:R-:W-:Y:S01]  /*5e20*/  LDSM.16.M88.4 R180, [R216] ;  /* 0x00000000d8b4783b */ /* 0x000fe20000000200 */
[C---:B------:R-:W-:Y:S07]  /*5e30*/  HMMA.16816.F32.BF16 R8, R60.reuse, R16, RZ ;  /* 0x000000103c08723c */ /* 0x040fee00000418ff */
[----:B------:R-:W1:Y:S01]  /*5e40*/  LDSM.16.M88.4 R184, [R217] ;  /* 0x00000000d9b8783b */ /* 0x000e620000000200 */
[-C--:B------:R-:W-:Y:S07]  /*5e50*/  HMMA.16816.F32.BF16 R12, R60, R18.reuse, RZ ;  /* 0x000000123c0c723c */ /* 0x080fee00000418ff */
[----:B------:R-:W1:Y:S01]  /*5e60*/  LDSM.16.M88.4 R188, [R216+0x1000] ;  /* 0x00100000d8bc783b */ /* 0x000e620000000200 */
[C---:B------:R-:W-:Y:S07]  /*5e70*/  HMMA.16816.F32.BF16 R16, R64.reuse, R18, RZ ;  /* 0x000000124010723c */ /* 0x040fee00000418ff */
[----:B------:R-:W1:Y:S01]  /*5e80*/  LDSM.16.M88.4 R192, [R228] ;  /* 0x00000000e4c0783b */ /* 0x000e620000000200 */
[-C--:B------:R-:W-:Y:S07]  /*5e90*/  HMMA.16816.F32.BF16 R20, R64, R32.reuse, RZ ;  /* 0x000000204014723c */ /* 0x080fee00000418ff */
[----:B------:R-:W1:Y:S01]  /*5ea0*/  LDSM.16.M88.4 R196, [R227] ;  /* 0x00000000e3c4783b */ /* 0x000e620000000200 */
[C---:B------:R-:W-:Y:S07]  /*5eb0*/  HMMA.16816.F32.BF16 R24, R60.reuse, R32, RZ ;  /* 0x000000203c18723c */ /* 0x040fee00000418ff */
[----:B------:R-:W1:Y:S01]  /*5ec0*/  LDSM.16.M88.4 R200, [R226] ;  /* 0x00000000e2c8783b */ /* 0x000e620000000200 */
[-C--:B------:R-:W-:Y:S07]  /*5ed0*/  HMMA.16816.F32.BF16 R28, R60, R34.reuse, RZ ;  /* 0x000000223c1c723c */ /* 0x080fee00000418ff */
[----:B------:R-:W5:Y:S04]  /*5ee0*/  LDL R234, [R1+0x30] ;  /* 0x0000300001ea7983 */ /* 0x000f680000100800 */
[----:B------:R-:W5:Y:S01]  /*5ef0*/  LDL.64 R232, [R1+0x8] ;  /* 0x0000080001e87983 */ /* 0x000f620000100a00 */
[C---:B------:R-:W-:Y:S05]  /*5f00*/  HMMA.16816.F32.BF16 R32, R64.reuse, R34, RZ ;  /* 0x000000224020723c */ /* 0x040fea00000418ff */
[----:B------:R-:W5:Y:S03]  /*5f10*/  LDL R231, [R1+0x4] ;  /* 0x0000040001e77983 */ /* 0x000f660000100800 */
[-C--:B------:R-:W-:Y:S08]  /*5f20*/  HMMA.16816.F32.BF16 R36, R64, R48.reuse, RZ ;  /* 0x000000304024723c */ /* 0x080ff000000418ff */
[C---:B------:R-:W-:Y:S02]  /*5f30*/  HMMA.16816.F32.BF16 R40, R60.reuse, R48, RZ ;  /* 0x000000303c28723c */ /* 0x040fe400000418ff */
[----:B--2---:R-:W-:Y:S11]  /*5f40*/  ISETP.GT.AND P6, PT, R235, R229, PT ;  /* 0x000000e5eb00720c */ /* 0x004ff60003fc4270 */
[----:B------:R-:W-:Y:S02]  /*5f50*/  @!UPT UIADD3 URZ, URZ, URZ, URZ ;  /* 0x0000003f3f3ff290 */ /* 0x000fe4000fffe03f */
[----:B------:R-:W-:Y:S01]  /*5f60*/  @!P6 SHF.R.S32.HI R0, RZ, 0x1f, R229 ;  /* 0x0000001fff00e819 */ /* 0x000fe200000114e5 */
[C---:B------:R-:W-:Y:S01]  /*5f70*/  @!P6 IMAD.WIDE.U32 R44, R229.reuse, c[0x0][0x208], RZ ;  /* 0x00008200e52cea25 */ /* 0x040fe200078e00ff */
[----:B---3--:R-:W-:Y:S02]  /*5f80*/  @!P6 IADD3 R109, P0, R206, 0x20, RZ ;  /* 0x00000020ce6de810 */ /* 0x008fe40007f1e0ff */
[----:B------:R-:W-:Y:S01]  /*5f90*/  @!P6 MOV R110, c[0x0][0x208] ;  /* 0x00008200006eea02 */ /* 0x000fe20000000f00 */
[----:B------:R-:W-:Y:S01]  /*5fa0*/  @!P6 IMAD R0, R0, c[0x0][0x208], RZ ;  /* 0x000082000000ea24 */ /* 0x000fe200078e02ff */
[----:B----4-:R-:W-:Y:S01]  /*5fb0*/  @!P6 IADD3.X R105, RZ, R204, RZ, P0, !PT ;  /* 0x000000ccff69e210 */ /* 0x010fe200007fe4ff */
[----:B------:R-:W-:Y:S02]  /*5fc0*/  @!P6 IMAD.SHL.U32 R2, R44, 0x40, RZ ;  /* 0x000000402c02e824 */ /* 0x000fe400078e00ff */
[----:B------:R-:W-:Y:S02]  /*5fd0*/  @!P6 IMAD R0, R229, c[0x0][0x20c], R0 ;  /* 0x00008300e500ea24 */ /* 0x000fe400078e0200 */
[----:B------:R-:W-:Y:S01]  /*5fe0*/  @!P6 IMAD.SHL.U32 R101, R230, 0x2, RZ ;  /* 0x00000002e665e824 */ /* 0x000fe200078e00ff */
[C---:B------:R-:W-:Y:S01]  /*5ff0*/  @!P6 IADD3 R3, P1, R2.reuse, R206, RZ ;  /* 0x000000ce0203e210 */ /* 0x040fe20007f3e0ff */
[----:B------:R-:W-:Y:S01]  /*6000*/  @!P6 IMAD.MOV.U32 R111, RZ, RZ, c[0x0][0x20c] ;  /* 0x00008300ff6fe624 */ /* 0x000fe200078e00ff */
[----:B------:R-:W-:Y:S02]  /*6010*/  @!P6 IADD3 R0, R45, R0, RZ ;  /* 0x000000002d00e210 */ /* 0x000fe40007ffe0ff */
[----:B------:R-:W-:Y:S02]  /*6020*/  @!P6 IADD3 R48, P0, R2, R109, RZ ;  /* 0x0000006d0230e210 */ /* 0x000fe40007f1e0ff */
[----:B------:R-:W-:Y:S02]  /*6030*/  @!P6 SHF.L.U64.HI R0, R44, 0x6, R0 ;  /* 0x000000062c00e819 */ /* 0x000fe40000010200 */
[-C--:B------:R-:W-:Y:S02]  /*6040*/  HMMA.16816.F32.BF16 R44, R60, R50.reuse, RZ ;  /* 0x000000323c2c723c */ /* 0x080fe400000418ff */
[C---:B------:R-:W-:Y:S01]  /*6050*/  @!P6 IADD3.X R52, R0.reuse, R105, RZ, P0, !PT ;  /* 0x000000690034e210 */ /* 0x040fe200007fe4ff */
[----:B------:R-:W-:Y:S01]  /*6060*/  @!P6 IMAD.X R49, R0, 0x1, R204, P1 ;  /* 0x000000010031e824 */ /* 0x000fe200008e06cc */
[C---:B------:R-:W-:Y:S02]  /*6070*/  @!P6 LEA R58, P1, R3.reuse, c[0x0][0x1f8], 0x1 ;  /* 0x00007e00033aea11 */ /* 0x040fe400078208ff */
[C---:B------:R-:W-:Y:S02]  /*6080*/  @!P6 LEA R56, P0, R48.reuse, c[0x0][0x1f8], 0x1 ;  /* 0x00007e003038ea11 */ /* 0x040fe400078008ff */
[----:B------:R-:W-:Y:S04]  /*6090*/  @!P6 LEA.HI.X R59, R3, c[0x0][0x1fc], R49, 0x1, P1 ;  /* 0x00007f00033bea11 */ /* 0x000fe800008f0c31 */
[----:B------:R-:W-:Y:S01]  /*60a0*/  @!P6 LEA.HI.X R57, R48, c[0x0][0x1fc], R52, 0x1, P0 ;  /* 0x00007f003039ea11 */ /* 0x000fe200000f0c34 */
[----:B------:R-:W-:Y:S01]  /*60b0*/  @!PT LDS RZ, [RZ] ;  /* 0x00000000fffff984 */ /* 0x000fe20000000800 */
[----:B------:R-:W-:Y:S01]  /*60c0*/  @!PT LDS RZ, [RZ] ;  /* 0x00000000fffff984 */ /* 0x000fe20000000800 */
[----:B------:R-:W-:Y:S01]  /*60d0*/  @!PT LDS RZ, [RZ] ;  /* 0x00000000fffff984 */ /* 0x000fe20000000800 */
[----:B------:R2:W-:Y:S01]  /*60e0*/  @!P6 LDGSTS.E.BYPASS.LTC128B.128 [R101+0x100], [R58.64], !P5 ;  /* 0x001000003a65efae */ /* 0x0005e2000e901d46 */
[C---:B------:R-:W-:Y:S02]  /*60f0*/  HMMA.16816.F32.BF16 R48, R64.reuse, R50, RZ ;  /* 0x000000324030723c */ /* 0x040fe400000418ff */
[----:B------:R-:W-:Y:S04]  /*6100*/  @!P6 IADD3 R103, P0, R206, 0x40, RZ ;  /* 0x00000040ce67e810 */ /* 0x000fe80007f1e0ff */
[----:B------:R-:W-:Y:S01]  /*6110*/  @!P6 IADD3.X R104, RZ, R204, RZ, P0, !PT ;  /* 0x000000ccff68e210 */ /* 0x000fe200007fe4ff */
[----:B------:R2:W-:Y:S01]  /*6120*/  @!P6 LDGSTS.E.BYPASS.LTC128B.128 [R101+0x1100], [R56.64], !P4 ;  /* 0x011000003865efae */ /* 0x0005e2000e101d46 */
[-C--:B------:R-:W-:Y:S01]  /*6130*/  HMMA.16816.F32.BF16 R52, R64, R176.reuse, RZ ;  /* 0x000000b04034723c */ /* 0x080fe200000418ff */
[----:B------:R-:W-:Y:S03]  /*6140*/  @!P6 IADD3 R102, P1, R2, R103, RZ ;  /* 0x000000670266e210 */ /* 0x000fe60007f3e0ff */
[C---:B------:R-:W-:Y:S04]  /*6150*/  @!P6 LEA R3, P0, R110.reuse, R2, 0x5 ;  /* 0x000000026e03e211 */ /* 0x040fe800078028ff */
[----:B------:R-:W-:Y:S01]  /*6160*/  @!P6 LEA.HI.X R2, R110, R0, R111, 0x5, P0 ;  /* 0x000000006e02e211 */ /* 0x000fe200000f2c6f */
[--C-:B------:R-:W-:Y:S03]  /*6170*/  @!P6 IMAD.X R111, R0, 0x1, R104.reuse, P1 ;  /* 0x00000001006fe824 */ /* 0x100fe600008e0668 */
[C---:B------:R-:W-:Y:S02]  /*6180*/  @!P6 LEA R110, P0, R102.reuse, c[0x0][0x1f8], 0x1 ;  /* 0x00007e00666eea11 */ /* 0x040fe400078008ff */
[C---:B------:R-:W-:Y:S02]  /*6190*/  @!P6 IADD3 R0, P1, R3.reuse, R109, RZ ;  /* 0x0000006d0300e210 */ /* 0x040fe40007f3e0ff */
[----:B------:R-:W-:Y:S02]  /*61a0*/  @!P6 LEA.HI.X R111, R102, c[0x0][0x1fc], R111, 0x1, P0 ;  /* 0x00007f00666fea11 */ /* 0x000fe400000f0c6f */
[C---:B------:R-:W-:Y:S02]  /*61b0*/  @!P6 IADD3 R109, P0, R3.reuse, R103, RZ ;  /* 0x00000067036de210 */ /* 0x040fe40007f1e0ff */
[C---:B------:R-:W-:Y:S01]  /*61c0*/  @!P6 IADD3.X R105, R2.reuse, R105, RZ, P1, !PT ;  /* 0x000000690269e210 */ /* 0x040fe20000ffe4ff */
[----:B------:R3:W-:Y:S01]  /*61d0*/  @!P6 LDGSTS.E.BYPASS.LTC128B.128 [R101+0x2100], [R110.64], !P3 ;  /* 0x021000006e65efae */ /* 0x0007e2000d901d46 */
[----:B------:R-:W-:Y:S01]  /*61e0*/  @!P6 IADD3 R3, P1, R3, R206, RZ ;  /* 0x000000ce0303e210 */ /* 0x000fe20007f3e0ff */
[C---:B--2---:R-:W-:Y:S07]  /*61f0*/  HMMA.16816.F32.BF16 R56, R60.reuse, R176, RZ ;  /* 0x000000b03c38723c */ /* 0x044fee00000418ff */
[C---:B------:R-:W-:Y:S01]  /*6200*/  @!P6 IMAD.X R176, R2.reuse, 0x1, R104, P0 ;  /* 0x0000000102b0e824 */ /* 0x040fe200000e0668 */
[-C--:B------:R-:W-:Y:S01]  /*6210*/  HMMA.16816.F32.BF16 R60, R60, R178.reuse, RZ ;  /* 0x000000b23c3c723c */ /* 0x080fe200000418ff */
[C---:B------:R-:W-:Y:S03]  /*6220*/  @!P6 LEA R102, P0, R3.reuse, c[0x0][0x1f8], 0x1 ;  /* 0x00007e000366ea11 */ /* 0x040fe600078008ff */
[----:B------:R-:W-:Y:S04]  /*6230*/  @!P6 IADD3.X R2, R2, R204, RZ, P1, !PT ;  /* 0x000000cc0202e210 */ /* 0x000fe80000ffe4ff */
[----:B------:R-:W-:Y:S04]  /*6240*/  HMMA.16816.F32.BF16 R64, R64, R178, RZ ;  /* 0x000000b24040723c */ /* 0x000fe800000418ff */
[----:B------:R-:W-:Y:S02]  /*6250*/  @!P6 LEA.HI.X R103, R3, c[0x0][0x1fc], R2, 0x1, P0 ;  /* 0x00007f000367ea11 */ /* 0x000fe400000f0c02 */
[C---:B------:R-:W-:Y:S02]  /*6260*/  @!P6 LEA R104, P0, R0.reuse, c[0x0][0x1f8], 0x1 ;  /* 0x00007e000068ea11 */ /* 0x040fe400078008ff */
[-C--:B-1----:R-:W-:Y:S01]  /*6270*/  HMMA.16816.F32.BF16 R4, R180, R184.reuse, R4 ;  /* 0x000000b8b404723c */ /* 0x082fe20000041804 */
[----:B------:R1:W-:Y:S04]  /*6280*/  @!P6 LDGSTS.E.BYPASS.LTC128B.128 [R101+0x900], [R102.64], !P5 ;  /* 0x009000006665efae */ /* 0x0003e8000e901d46 */
[----:B------:R-:W-:Y:S02]  /*6290*/  @!P6 LEA.HI.X R105, R0, c[0x0][0x1fc], R105, 0x1, P0 ;  /* 0x00007f000069ea11 */ /* 0x000fe400000f0c69 */
[C---:B------:R-:W-:Y:S01]  /*62a0*/  @!P6 LEA R2, P0, R109.reuse, c[0x0][0x1f8], 0x1 ;  /* 0x00007e006d02ea11 */ /* 0x040fe200078008ff */
[C---:B------:R-:W-:Y:S02]  /*62b0*/  HMMA.16816.F32.BF16 R8, R188.reuse, R184, R8 ;  /* 0x000000b8bc08723c */ /* 0x040fe40000041808 */
[----:B------:R1:W-:Y:S02]  /*62c0*/  @!P6 LDGSTS.E.BYPASS.LTC128B.128 [R101+0x1900], [R104.64], !P4 ;  /* 0x019000006865efae */ /* 0x0003e4000e101d46 */
[----:B------:R-:W-:Y:S04]  /*62d0*/  @!P6 LEA.HI.X R3, R109, c[0x0][0x1fc], R176, 0x1, P0 ;  /* 0x00007f006d03ea11 */ /* 0x000fe800000f0cb0 */
[-C--:B------:R-:W-:Y:S02]  /*62e0*/  HMMA.16816.F32.BF16 R12, R188, R186.reuse, R12 ;  /* 0x000000babc0c723c */ /* 0x080fe4000004180c */
[----:B------:R2:W-:Y:S01]  /*62f0*/  @!P6 LDGSTS.E.BYPASS.LTC128B.128 [R101+0x2900], [R2.64], !P3 ;  /* 0x029000000265efae */ /* 0x0005e2000d901d46 */
[C---:B------:R-:W-:Y:S05]  /*6300*/  ISETP.GT.AND P6, PT, R229.reuse, R235, PT ;  /* 0x000000ebe500720c */ /* 0x040fea0003fc4270 */
[C---:B------:R-:W-:Y:S02]  /*6310*/  HMMA.16816.F32.BF16 R16, R180.reuse, R186, R16 ;  /* 0x000000bab410723c */ /* 0x040fe40000041810 */
[----:B------:R-:W-:Y:S06]  /*6320*/  LDSM.16.M88.4 R176, [R215+0x2000] ;  /* 0x00200000d7b0783b */ /* 0x000fec0000000200 */
[-C--:B------:R-:W-:Y:S02]  /*6330*/  HMMA.16816.F32.BF16 R20, R180, R192.reuse, R20 ;  /* 0x000000c0b414723c */ /* 0x080fe40000041814 */
[----:B------:R-:W0:Y:S06]  /*6340*/  LDGDEPBAR ;  /* 0x00000000000079af */ /* 0x000e2c0000000000 */
[C---:B------:R-:W-:Y:S02]  /*6350*/  HMMA.16816.F32.BF16 R24, R188.reuse, R192, R24 ;  /* 0x000000c0bc18723c */ /* 0x040fe40000041818 */
[----:B------:R-:W4:Y:S06]  /*6360*/  LDSM.16.M88.4 R204, [R212+0x1000] ;  /* 0x00100000d4cc783b */ /* 0x000f2c0000000200 */
[-C--:B------:R-:W-:Y:S02]  /*6370*/  HMMA.16816.F32.BF16 R28, R188, R194.reuse, R28 ;  /* 0x000000c2bc1c723c */ /* 0x080fe4000004181c */
[----:B------:R-:W1:Y:S06]  /*6380*/  LDSM.16.M88.4 R208, [R215+0x3000] ;  /* 0x00300000d7d0783b */ /* 0x000e6c0000000200 */
[C---:B------:R-:W-:Y:S02]  /*6390*/  HMMA.16816.F32.BF16 R32, R180.reuse, R194, R32 ;  /* 0x000000c2b420723c */ /* 0x040fe40000041820 */
[----:B------:R-:W1:Y:S06]  /*63a0*/  LDSM.16.M88.4 R184, [R212+0x1400] ;  /* 0x00140000d4b8783b */ /* 0x000e6c0000000200 */
[-C--:B------:R-:W-:Y:S02]  /*63b0*/  HMMA.16816.F32.BF16 R36, R180, R196.reuse, R36 ;  /* 0x000000c4b424723c */ /* 0x080fe40000041824 */
[----:B------:R-:W1:Y:S06]  /*63c0*/  LDSM.16.M88.4 R192, [R212+0x1800] ;  /* 0x00180000d4c0783b */ /* 0x000e6c0000000200 */
[C---:B------:R-:W-:Y:S08]  /*63d0*/  HMMA.16816.F32.BF16 R40, R188.reuse, R196, R40 ;  /* 0x000000c4bc28723c */ /* 0x040ff00000041828 */
[-C--:B------:R-:W-:Y:S08]  /*63e0*/  HMMA.16816.F32.BF16 R44, R188, R198.reuse, R44 ;  /* 0x000000c6bc2c723c */ /* 0x080ff0000004182c */
[C---:B------:R-:W-:Y:S01]  /*63f0*/  HMMA.16816.F32.BF16 R48, R180.reuse, R198, R48 ;  /* 0x000000c6b430723c */ /* 0x040fe20000041830 */
[----:B------:R-:W-:Y:S07]  /*6400*/  LDSM.16.M88.4 R196, [R225] ;  /* 0x00000000e1c4783b */ /* 0x000fee0000000200 */
[-C--:B------:R-:W-:Y:S08]  /*6410*/  HMMA.16816.F32.BF16 R52, R180, R200.reuse, R52 ;  /* 0x000000c8b434723c */ /* 0x080ff00000041834 */
[C---:B------:R-:W-:Y:S08]  /*6420*/  HMMA.16816.F32.BF16 R56, R188.reuse, R200, R56 ;  /* 0x000000c8bc38723c */ /* 0x040ff00000041838 */
[-C--:B------:R-:W-:Y:S01]  /*6430*/  HMMA.16816.F32.BF16 R60, R188, R202.reuse, R60 ;  /* 0x000000cabc3c723c */ /* 0x080fe2000004183c */
[----:B------:R-:W-:Y:S07]  /*6440*/  LDSM.16.M88.4 R188, [R216+0x2000] ;  /* 0x00200000d8bc783b */ /* 0x000fee0000000200 */
[----:B------:R-:W-:Y:S01]  /*6450*/  HMMA.16816.F32.BF16 R64, R180, R202, R64 ;  /* 0x000000cab440723c */ /* 0x000fe20000041840 */
[----:B------:R-:W2:Y:S07]  /*6460*/  LDSM.16.M88.4 R180, [R212+0x1c00] ;  /* 0x001c0000d4b4783b */ /* 0x000eae0000000200 */
[-C--:B----4-:R-:W-:Y:S01]  /*6470*/  HMMA.16816.F32.BF16 R4, R176, R204.reuse, R4 ;  /* 0x000000ccb004723c */ /* 0x090fe20000041804 */
[----:B------:R-:W4:Y:S07]  /*6480*/  LDSM.16.M88.4 R200, [R216+0x3000] ;  /* 0x00300000d8c8783b */ /* 0x000f2e0000000200 */
        /* <DEDUP_REMOVED lines=14> */
[-C--:B--2---:R-:W-:Y:S08]  /*6570*/  HMMA.16816.F32.BF16 R52, R176, R180.reuse, R52 ;  /* 0x000000b4b034723c */ /* 0x084ff00000041834 */
[C---:B------:R-:W-:Y:S08]  /*6580*/  HMMA.16816.F32.BF16 R56, R208.reuse, R180, R56 ;  /* 0x000000b4d038723c */ /* 0x040ff00000041838 */
[-C--:B------:R-:W-:Y:S08]  /*6590*/  HMMA.16816.F32.BF16 R60, R208, R182.reuse, R60 ;  /* 0x000000b6d03c723c */ /* 0x080ff0000004183c */
[----:B------:R-:W-:Y:S01]  /*65a0*/  HMMA.16816.F32.BF16 R64, R176, R182, R64 ;  /* 0x000000b6b040723c */ /* 0x000fe20000041840 */
[----:B------:R-:W-:Y:S07]  /*65b0*/  LDSM.16.M88.4 R176, [R215+0x4000] ;  /* 0x00400000d7b0783b */ /* 0x000fee0000000200 */
[-C--:B------:R-:W-:Y:S01]  /*65c0*/  HMMA.16816.F32.BF16 R4, R188, R196.reuse, R4 ;  /* 0x000000c4bc04723c */ /* 0x080fe20000041804 */
[----:B------:R-:W2:Y:S07]  /*65d0*/  LDSM.16.M88.4 R180, [R212+0x2000] ;  /* 0x00200000d4b4783b */ /* 0x000eae0000000200 */
[C---:B----4-:R-:W-:Y:S08]  /*65e0*/  HMMA.16816.F32.BF16 R8, R200.reuse, R196, R8 ;  /* 0x000000c4c808723c */ /* 0x050ff00000041808 */
[-C--:B------:R-:W-:Y:S08]  /*65f0*/  HMMA.16816.F32.BF16 R12, R200, R198.reuse, R12 ;  /* 0x000000c6c80c723c */ /* 0x080ff0000004180c */
[C---:B------:R-:W-:Y:S01]  /*6600*/  HMMA.16816.F32.BF16 R16, R188.reuse, R198, R16 ;  /* 0x000000c6bc10723c */ /* 0x040fe20000041810 */
[----:B------:R-:W4:Y:S07]  /*6610*/  LDSM.16.M88.4 R196, [R215+0x5000] ;  /* 0x00500000d7c4783b */ /* 0x000f2e0000000200 */
[-C--:B-1----:R-:W-:Y:S08]  /*6620*/  HMMA.16816.F32.BF16 R20, R188, R204.reuse, R20 ;  /* 0x000000ccbc14723c */ /* 0x082ff00000041814 */
[C---:B------:R-:W-:Y:S08]  /*6630*/  HMMA.16816.F32.BF16 R24, R200.reuse, R204, R24 ;  /* 0x000000ccc818723c */ /* 0x040ff00000041818 */
[-C--:B------:R-:W-:Y:S08]  /*6640*/  HMMA.16816.F32.BF16 R28, R200, R206.reuse, R28 ;  /* 0x000000cec81c723c */ /* 0x080ff0000004181c */
[C---:B------:R-:W-:Y:S01]  /*6650*/  HMMA.16816.F32.BF16 R32, R188.reuse, R206, R32 ;  /* 0x000000cebc20723c */ /* 0x040fe20000041820 */
        /* <DEDUP_REMOVED lines=8> */
[-C--:B------:R-:W-:Y:S01]  /*66e0*/  HMMA.16816.F32.BF16 R60, R200, R194.reuse, R60 ;  /* 0x000000c2c83c723c */ /* 0x080fe2000004183c */
[----:B------:R-:W1:Y:S07]  /*66f0*/  LDSM.16.M88.4 R200, [R212+0x2800] ;  /* 0x00280000d4c8783b */ /* 0x000e6e0000000200 */
[----:B------:R-:W-:Y:S01]  /*6700*/  HMMA.16816.F32.BF16 R64, R188, R194, R64 ;  /* 0x000000c2bc40723c */ /* 0x000fe20000041840 */
[----:B------:R-:W-:Y:S07]  /*6710*/  LDSM.16.M88.4 R188, [R216+0x4000] ;  /* 0x00400000d8bc783b */ /* 0x000fee0000000200 */
[-C--:B--2---:R-:W-:Y:S01]  /*6720*/  HMMA.16816.F32.BF16 R4, R176, R180.reuse, R4 ;  /* 0x000000b4b004723c */ /* 0x084fe20000041804 */
[----:B------:R-:W2:Y:S07]  /*6730*/  LDSM.16.M88.4 R192, [R221] ;  /* 0x00000000ddc0783b */ /* 0x000eae0000000200 */
[C---:B----4-:R-:W-:Y:S08]  /*6740*/  HMMA.16816.F32.BF16 R8, R196.reuse, R180, R8 ;  /* 0x000000b4c408723c */ /* 0x050ff00000041808 */
[-C--:B------:R-:W-:Y:S08]  /*6750*/  HMMA.16816.F32.BF16 R12, R196, R182.reuse, R12 ;  /* 0x000000b6c40c723c */ /* 0x080ff0000004180c */
[C---:B------:R-:W-:Y:S01]  /*6760*/  HMMA.16816.F32.BF16 R16, R176.reuse, R182, R16 ;  /* 0x000000b6b010723c */ /* 0x040fe20000041810 */
[----:B------:R-:W4:Y:S07]  /*6770*/  LDSM.16.M88.4 R180, [R216+0x5000] ;  /* 0x00500000d8b4783b */ /* 0x000f2e0000000200 */
[-C--:B-1----:R-:W-:Y:S08]  /*6780*/  HMMA.16816.F32.BF16 R20, R176, R184.reuse, R20 ;  /* 0x000000b8b014723c */ /* 0x082ff00000041814 */
        /* <DEDUP_REMOVED lines=8> */
[C---:B------:R-:W-:Y:S07]  /*6810*/  HMMA.16816.F32.BF16 R56, R196.reuse, R204, R56 ;  /* 0x000000ccc438723c */ /* 0x040fee0000041838 */
[----:B------:R-:W-:Y:S01]  /*6820*/  IADD3 R204, R229, -0x1, RZ ;  /* 0xffffffffe5cc7810 */ /* 0x000fe20007ffe0ff */
[-C--:B------:R-:W-:Y:S04]  /*6830*/  HMMA.16816.F32.BF16 R60, R196, R206.reuse, R60 ;  /* 0x000000cec43c723c */ /* 0x080fe8000004183c */
[----:B------:R-:W-:Y:S01]  /*6840*/  @P6 SHF.R.S32.HI R0, RZ, 0x1f, R204 ;  /* 0x0000001fff006819 */ /* 0x000fe200000114cc */
[----:B------:R-:W-:Y:S03]  /*6850*/  @P6 IMAD.WIDE.U32 R2, R204, c[0x0][0x1e0], RZ ;  /* 0x00007800cc026a25 */ /* 0x000fe600078e00ff */
[----:B------:R-:W-:Y:S04]  /*6860*/  HMMA.16816.F32.BF16 R64, R176, R206, R64 ;  /* 0x000000ceb040723c */ /* 0x000fe80000041840 */
[----:B------:R-:W-:Y:S04]  /*6870*/  @P6 IMAD R0, R0, c[0x0][0x1e0], RZ ;  /* 0x0000780000006a24 */ /* 0x000fe800078e02ff */
[-C--:B--2---:R-:W-:Y:S05]  /*6880*/  HMMA.16816.F32.BF16 R4, R188, R192.reuse, R4 ;  /* 0x000000c0bc04723c */ /* 0x084fea0000041804 */
[----:B------:R-:W-:Y:S03]  /*6890*/  @P6 IMAD R0, R204, c[0x0][0x1e4], R0 ;  /* 0x00007900cc006a24 */ /* 0x000fe600078e0200 */
[C---:B----4-:R-:W-:Y:S04]  /*68a0*/  HMMA.16816.F32.BF16 R8, R180.reuse, R192, R8 ;  /* 0x000000c0b408723c */ /* 0x050fe80000041808 */
[----:B------:R-:W-:Y:S01]  /*68b0*/  @P6 IMAD.IADD R0, R3, 0x1, R0 ;  /* 0x0000000103006824 */ /* 0x000fe200078e0200 */
[C---:B------:R-:W-:Y:S03]  /*68c0*/  @P6 SHF.L.U32 R3, R2.reuse, 0x6, RZ ;  /* 0x0000000602036819 */ /* 0x040fe600000006ff */
[-C--:B------:R-:W-:Y:S04]  /*68d0*/  HMMA.16816.F32.BF16 R12, R180, R194.reuse, R12 ;  /* 0x000000c2b40c723c */ /* 0x080fe8000004180c */
[----:B------:R-:W-:Y:S01]  /*68e0*/  @P6 SHF.L.U64.HI R2, R2, 0x6, R0 ;  /* 0x0000000602026819 */ /* 0x000fe20000010200 */
[----:B-----5:R-:W-:Y:S03]  /*68f0*/  IMAD.MOV.U32 R0, RZ, RZ, R234 ;  /* 0x000000ffff007224 */ /* 0x020fe600078e00ea */
[----:B------:R-:W-:Y:S01]  /*6900*/  FMUL.FTZ R4, R4, c[0x0][0x320] ;  /* 0x0000c80004047a20 */ /* 0x000fe20000410000 */
[C---:B------:R-:W-:Y:S03]  /*6910*/  HMMA.16816.F32.BF16 R16, R188.reuse, R194, R16 ;  /* 0x000000c2bc10723c */ /* 0x040fe60000041810 */
[----:B------:R-:W-:Y:S01]  /*6920*/  MUFU.TANH R207, R4 ;  /* 0x0000000400cf7308 */ /* 0x000fe20000002400 */
[----:B------:R-:W-:Y:S02]  /*6930*/  FMUL.FTZ R5, R5, c[0x0][0x320] ;  /* 0x0000c80005057a20 */ /* 0x000fe40000410000 */
[----:B------:R-:W-:Y:S02]  /*6940*/  FMUL.FTZ R6, R6, c[0x0][0x320] ;  /* 0x0000c80006067a20 */ /* 0x000fe40000410000 */
[----:B------:R-:W-:Y:S04]  /*6950*/  FMUL.FTZ R7, R7, c[0x0][0x320] ;  /* 0x0000c80007077a20 */ /* 0x000fe80000410000 */
[----:B------:R-:W-:Y:S01]  /*6960*/  FMUL.FTZ R8, R8, c[0x0][0x320] ;  /* 0x0000c80008087a20 */ /* 0x000fe20000410000 */
[----:B------:R-:W1:Y:S01]  /*6970*/  MUFU.TANH R206, R5 ;  /* 0x0000000500ce7308 */ /* 0x000e620000002400 */
[----:B------:R-:W-:Y:S02]  /*6980*/  FMUL.FTZ R9, R9, c[0x0][0x320] ;  /* 0x0000c80009097a20 */ /* 0x000fe40000410000 */
[----:B------:R-:W-:Y:S02]  /*6990*/  FMUL.FTZ R14, R14, c[0x0][0x320] ;  /* 0x0000c8000e0e7a20 */ /* 0x000fe40000410000 */
[----:B------:R-:W-:Y:S02]  /*69a0*/  FMUL.FTZ R10, R10, c[0x0][0x320] ;  /* 0x0000c8000a0a7a20 */ /* 0x000fe40000410000 */
[----:B------:R-:W-:Y:S02]  /*69b0*/  FMUL.FTZ R11, R11, c[0x0][0x320] ;  /* 0x0000c8000b0b7a20 */ /* 0x000fe40000410000 */
[----:B------:R-:W-:Y:S01]  /*69c0*/  FMUL.FTZ R12, R12, c[0x0][0x320] ;  /* 0x0000c8000c0c7a20 */ /* 0x000fe20000410000 */
[----:B------:R2:W-:Y:S01]  /*69d0*/  MUFU.TANH R176, R14 ;  /* 0x0000000e00b07308 */ /* 0x0005e20000002400 */
[----:B------:R-:W-:Y:S02]  /*69e0*/  FMUL.FTZ R15, R15, c[0x0][0x320] ;  /* 0x0000c8000f0f7a20 */ /* 0x000fe40000410000 */
[----:B------:R-:W-:Y:S02]  /*69f0*/  FMUL.FTZ R13, R13, c[0x0][0x320] ;  /* 0x0000c8000d0d7a20 */ /* 0x000fe40000410000 */
[----:B------:R-:W-:Y:S02]  /*6a00*/  FMUL.FTZ R16, R16, c[0x0][0x320] ;  /* 0x0000c80010107a20 */ /* 0x000fe40000410000 */
[----:B------:R-:W-:Y:S02]  /*6a10*/  FMUL.FTZ R17, R17, c[0x0][0x320] ;  /* 0x0000c80011117a20 */ /* 0x000fe40000410000 */
[----:B------:R-:W-:Y:S01]  /*6a20*/  FMUL.FTZ R18, R18, c[0x0][0x320] ;  /* 0x0000c80012127a20 */ /* 0x000fe20000410000 */
[----:B------:R-:W-:Y:S01]  /*6a30*/  MUFU.TANH R210, R6 ;  /* 0x0000000600d27308 */ /* 0x000fe20000002400 */
[----:B------:R-:W-:Y:S09]  /*6a40*/  FMUL.FTZ R19, R19, c[0x0][0x320] ;  /* 0x0000c80013137a20 */ /* 0x000ff20000410000 */
[----:B------:R4:W5:Y:S01]  /*6a50*/  MUFU.TANH R209, R7 ;  /* 0x0000000700d17308 */ /* 0x0009620000002400 */
[----:B--2---:R-:W2:Y:S09]  /*6a60*/  LDL R14, [R1+0x3c] ;  /* 0x00003c00010e7983 */ /* 0x004eb20000100800 */
[----:B------:R-:W-:Y:S10]  /*6a70*/  MUFU.TANH R208, R8 ;  /* 0x0000000800d07308 */ /* 0x000ff40000002400 */
[----:B------:R-:W1:Y:S01]  /*6a80*/  MUFU.TANH R205, R9 ;  /* 0x0000000900cd7308 */ /* 0x000e620000002400 */
[----:B----4-:R-:W4:Y:S09]  /*6a90*/  LDSM.16.M88.4 R4, [R220] ;  /* 0x00000000dc04783b */ /* 0x010f320000000200 */
[----:B------:R-:W-:Y:S10]  /*6aa0*/  MUFU.TANH R203, R10 ;  /* 0x0000000a00cb7308 */ /* 0x000ff40000002400 */
[----:B------:R1:W1:Y:S10]  /*6ab0*/  MUFU.TANH R202, R11 ;  /* 0x0000000b00ca7308 */ /* 0x0002740000002400 */
[----:B------:R-:W-:Y:S10]  /*6ac0*/  MUFU.TANH R199, R16 ;  /* 0x0000001000c77308 */ /* 0x000ff40000002400 */
[----:B------:R3:W-:Y:S01]  /*6ad0*/  MUFU.TANH R185, R17 ;  /* 0x0000001100b97308 */ /* 0x0007e20000002400 */
[-C--:B----4-:R-:W-:Y:S01]  /*6ae0*/  HMMA.16816.F32.BF16 R20, R188, R4.reuse, R20 ;  /* 0x00000004bc14723c */ /* 0x090fe20000041814 */
[----:B-1----:R-:W1:Y:S08]  /*6af0*/  LDSM.16.M88.4 R8, [R219] ;  /* 0x00000000db08783b */ /* 0x002e700000000200 */
[----:B------:R-:W-:Y:S01]  /*6b00*/  MUFU.TANH R184, R18 ;  /* 0x0000001200b87308 */ /* 0x000fe20000002400 */
[C---:B------:R-:W-:Y:S07]  /*6b10*/  HMMA.16816.F32.BF16 R24, R180.reuse, R4, R24 ;  /* 0x00000004b418723c */ /* 0x040fee0000041818 */
[----:B------:R-:W-:Y:S02]  /*6b20*/  @P6 IADD3 R5, P1, R3, R232, RZ ;  /* 0x000000e803056210 */ /* 0x000fe40007f3e0ff */
[----:B------:R4:W-:Y:S01]  /*6b30*/  MUFU.TANH R179, R19 ;  /* 0x0000001300b37308 */ /* 0x0009e20000002400 */
[-C--:B------:R-:W-:Y:S03]  /*6b40*/  HMMA.16816.F32.BF16 R28, R180, R6.reuse, R28 ;  /* 0x00000006b41c723c */ /* 0x080fe6000004181c */
[----:B------:R-:W-:Y:S04]  /*6b50*/  @P2 IMAD.HI.U32 R4, R234, c[0x0][0x2c8], RZ ;  /* 0x0000b200ea042a27 */ /* 0x000fe800078e00ff */
[----:B------:R-:W-:Y:S01]  /*6b60*/  FMUL.FTZ R20, R20, c[0x0][0x320] ;  /* 0x0000c80014147a20 */ /* 0x000fe20000410000 */
[C---:B------:R-:W-:Y:S01]  /*6b70*/  HMMA.16816.F32.BF16 R32, R188.reuse, R6, R32 ;  /* 0x00000006bc20723c */ /* 0x040fe20000041820 */
[----:B------:R4:W2:Y:S03]  /*6b80*/  MUFU.TANH R177, R13 ;  /* 0x0000000d00b17308 */ /* 0x0008a60000002400 */
[----:B------:R-:W-:Y:S01]  /*6b90*/  @P2 SHF.R.U32.HI R0, RZ, c[0x0][0x2cc], R4 ;  /* 0x0000b300ff002a19 */ /* 0x000fe20000011604 */
[----:B------:R-:W-:Y:S02]  /*6ba0*/  FMUL.FTZ R23, R23, c[0x0][0x320] ;  /* 0x0000c80017177a20 */ /* 0x000fe40000410000 */
[----:B------:R-:W-:Y:S01]  /*6bb0*/  @P6 IADD3.X R6, R2, R231, RZ, P1, !PT ;  /* 0x000000e702066210 */ /* 0x000fe20000ffe4ff */
[----:B------:R-:W-:Y:S01]  /*6bc0*/  @P6 IMAD.MOV.U32 R7, RZ, RZ, c[0x0][0x1e4] ;  /* 0x00007900ff076624 */ /* 0x000fe200078e00ff */
[----:B---3--:R-:W3:Y:S02]  /*6bd0*/  SHFL.IDX PT, R17, R0, RZ, 0x1c1f ;  /* 0x001c1fff00117589 */ /* 0x008ee400000e0000 */
[----:B------:R-:W-:Y:S01]  /*6be0*/  MUFU.TANH R178, R12 ;  /* 0x0000000c00b27308 */ /* 0x000fe20000002400 */
[----:B------:R-:W-:Y:S02]  /*6bf0*/  FMUL.FTZ R22, R22, c[0x0][0x320] ;  /* 0x0000c80016167a20 */ /* 0x000fe40000410000 */
[----:B------:R-:W-:Y:S01]  /*6c00*/  FMUL.FTZ R21, R21, c[0x0][0x320] ;  /* 0x0000c80015157a20 */ /* 0x000fe20000410000 */
[-C--:B-1----:R-:W-:Y:S02]  /*6c10*/  HMMA.16816.F32.BF16 R36, R188, R8.reuse, R36 ;  /* 0x00000008bc24723c */ /* 0x082fe40000041824 */
[----:B------:R-:W-:Y:S01]  /*6c20*/  SHFL.IDX PT, R16, R0, 0x1, 0x1c1f ;  /* 0x003c1f0000107f89 */ /* 0x000fe200000e0000 */
[----:B------:R-:W-:Y:S03]  /*6c30*/  FMUL.FTZ R30, R30, c[0x0][0x320] ;  /* 0x0000c8001e1e7a20 */ /* 0x000fe60000410000 */
[----:B------:R-:W-:Y:S01]  /*6c40*/  MUFU.TANH R111, R20 ;  /* 0x00000014006f7308 */ /* 0x000fe20000002400 */
[----:B------:R-:W-:Y:S02]  /*6c50*/  FMUL.FTZ R27, R27, c[0x0][0x320] ;  /* 0x0000c8001b1b7a20 */ /* 0x000fe40000410000 */
[----:B------:R-:W-:Y:S01]  /*6c60*/  FMUL.FTZ R34, R34, c[0x0][0x320] ;  /* 0x0000c80022227a20 */ /* 0x000fe20000410000 */
[C---:B------:R-:W-:Y:S01]  /*6c70*/  HMMA.16816.F32.BF16 R40, R180.reuse, R8, R40 ;  /* 0x00000008b428723c */ /* 0x040fe20000041828 */
[----:B----4-:R-:W1:Y:S01]  /*6c80*/  SHFL.IDX PT, R19, R0, 0x2, 0x1c1f ;  /* 0x005c1f0000137f89 */ /* 0x010e6200000e0000 */
[----:B------:R-:W-:Y:S02]  /*6c90*/  IMAD.MOV.U32 R13, RZ, RZ, -0x40 ;  /* 0xffffffc0ff0d7424 */ /* 0x000fe400078e00ff */
[----:B------:R-:W-:Y:S02]  /*6ca0*/  FMUL.FTZ R35, R35, c[0x0][0x320] ;  /* 0x0000c80023237a20 */ /* 0x000fe40000410000 */
[----:B------:R4:W-:Y:S01]  /*6cb0*/  MUFU.TANH R186, R34 ;  /* 0x0000002200ba7308 */ /* 0x0009e20000002400 */
[----:B------:R-:W-:Y:S01]  /*6cc0*/  @P6 MOV R9, c[0x0][0x1e0] ;  /* 0x0000780000096a02 */ /* 0x000fe20000000f00 */
[----:B------:R-:W-:Y:S01]  /*6cd0*/  FMUL.FTZ R32, R32, c[0x0][0x320] ;  /* 0x0000c80020207a20 */ /* 0x000fe20000410000 */
[-C--:B------:R-:W-:Y:S01]  /*6ce0*/  HMMA.16816.F32.BF16 R44, R180, R10.reuse, R44 ;  /* 0x0000000ab42c723c */ /* 0x080fe2000004182c */
[----:B------:R2:W1:Y:S02]  /*6cf0*/  SHFL.IDX PT, R18, R0, 0x3, 0x1c1f ;  /* 0x007c1f0000127f89 */ /* 0x00046400000e0000 */
[----:B------:R-:W-:Y:S01]  /*6d00*/  @P6 LEA R4, P0, R9, R3, 0x5 ;  /* 0x0000000309046211 */ /* 0x000fe200078028ff */
[----:B------:R-:W-:Y:S02]  /*6d10*/  FMUL.FTZ R33, R33, c[0x0][0x320] ;  /* 0x0000c80021217a20 */ /* 0x000fe40000410000 */
[----:B------:R-:W-:Y:S01]  /*6d20*/  FMUL.FTZ R36, R36, c[0x0][0x320] ;  /* 0x0000c80024247a20 */ /* 0x000fe20000410000 */
[----:B------:R-:W1:Y:S01]  /*6d30*/  MUFU.TANH R200, R15 ;  /* 0x0000000f00c87308 */ /* 0x000e620000002400 */
[----:B------:R-:W-:Y:S01]  /*6d40*/  FMUL.FTZ R28, R28, c[0x0][0x320] ;  /* 0x0000c8001c1c7a20 */ /* 0x000fe20000410000 */
[----:B------:R-:W-:Y:S01]  /*6d50*/  @P6 LEA.HI.X R9, R9, R2, R7, 0x5, P0 ;  /* 0x0000000209096211 */ /* 0x000fe200000f2c07 */
[C---:B------:R-:W-:Y:S04]  /*6d60*/  HMMA.16816.F32.BF16 R48, R188.reuse, R10, R48 ;  /* 0x0000000abc30723c */ /* 0x040fe80000041830 */
[----:B------:R-:W-:Y:S01]  /*6d70*/  @P6 IADD3 R8, P0, R232, 0x20, RZ ;  /* 0x00000020e8086810 */ /* 0x000fe20007f1e0ff */
[----:B------:R-:W-:Y:S02]  /*6d80*/  FMUL.FTZ R37, R37, c[0x0][0x320] ;  /* 0x0000c80025257a20 */ /* 0x000fe40000410000 */
[----:B------:R1:W-:Y:S01]  /*6d90*/  MUFU.TANH R101, R35 ;  /* 0x0000002300657308 */ /* 0x0003e20000002400 */
[----:B------:R-:W-:Y:S01]  /*6da0*/  @P6 IADD3.X R7, RZ, R231, RZ, P0, !PT ;  /* 0x000000e7ff076210 */ /* 0x000fe200007fe4ff */
[----:B------:R-:W-:Y:S03]  /*6db0*/  FMUL.FTZ R31, R31, c[0x0][0x320] ;  /* 0x0000c8001f1f7a20 */ /* 0x000fe60000410000 */
[----:B----4-:R-:W-:Y:S01]  /*6dc0*/  @P6 LEA R34, P1, R5, c[0x0][0x1c8], 0x1 ;  /* 0x0000720005226a11 */ /* 0x010fe200078208ff */
[----:B------:R-:W-:Y:S02]  /*6dd0*/  FMUL.FTZ R38, R38, c[0x0][0x320] ;  /* 0x0000c80026267a20 */ /* 0x000fe40000410000 */
[----:B------:R-:W-:Y:S02]  /*6de0*/  FMUL.FTZ R29, R29, c[0x0][0x320] ;  /* 0x0000c8001d1d7a20 */ /* 0x000fe40000410000 */
[----:B------:R-:W-:Y:S01]  /*6df0*/  MUFU.TANH R192, R23 ;  /* 0x0000001700c07308 */ /* 0x000fe20000002400 */
[----:B------:R-:W-:Y:S02]  /*6e00*/  FMUL.FTZ R39, R39, c[0x0][0x320] ;  /* 0x0000c80027277a20 */ /* 0x000fe40000410000 */
[----:B------:R-:W-:Y:S02]  /*6e10*/  IMAD R13, R229, R13, 0x1 ;  /* 0x00000001e50d7424 */ /* 0x000fe400078e020d */
[----:B------:R-:W-:Y:S02]  /*6e20*/  FMUL.FTZ R24, R24, c[0x0][0x320] ;  /* 0x0000c80018187a20 */ /* 0x000fe40000410000 */
[----:B------:R-:W-:Y:S02]  /*6e30*/  FMUL.FTZ R25, R25, c[0x0][0x320] ;  /* 0x0000c80019197a20 */ /* 0x000fe40000410000 */
[----:B------:R-:W-:Y:S01]  /*6e40*/  FMUL.FTZ R26, R26, c[0x0][0x320] ;  /* 0x0000c8001a1a7a20 */ /* 0x000fe20000410000 */
[----:B------:R4:W-:Y:S01]  /*6e50*/  MUFU.TANH R103, R32 ;  /* 0x0000002000677308 */ /* 0x0009e20000002400 */
[----:B------:R-:W-:Y:S02]  /*6e60*/  FMUL.FTZ R41, R41, c[0x0][0x320] ;  /* 0x0000c80029297a20 */ /* 0x000fe40000410000 */
[----:B------:R-:W-:Y:S01]  /*6e70*/  FMUL.FTZ R40, R40, c[0x0][0x320] ;  /* 0x0000c80028287a20 */ /* 0x000fe20000410000 */
[----:B-1----:R-:W-:Y:S01]  /*6e80*/  @P6 LEA.HI.X R35, R5, c[0x0][0x1cc], R6, 0x1, P1 ;  /* 0x0000730005236a11 */ /* 0x002fe200008f0c06 */
[----:B------:R-:W-:Y:S01]  /*6e90*/  FMUL.FTZ R44, R44, c[0x0][0x320] ;  /* 0x0000c8002c2c7a20 */ /* 0x000fe20000410000 */
[-C--:B------:R-:W-:Y:S01]  /*6ea0*/  @P6 IADD3 R6, P1, R3, R8.reuse, RZ ;  /* 0x0000000803066210 */ /* 0x080fe20007f3e0ff */
[----:B------:R-:W-:Y:S02]  /*6eb0*/  FMUL.FTZ R45, R45, c[0x0][0x320] ;  /* 0x0000c8002d2d7a20 */ /* 0x000fe40000410000 */
[----:B------:R-:W-:Y:S01]  /*6ec0*/  FMUL.FTZ R42, R42, c[0x0][0x320] ;  /* 0x0000c8002a2a7a20 */ /* 0x000fe20000410000 */
[----:B------:R-:W-:Y:S01]  /*6ed0*/  MUFU.TANH R198, R36 ;  /* 0x0000002400c67308 */ /* 0x000fe20000002400 */
[----:B------:R-:W-:Y:S01]  /*6ee0*/  @P6 IMAD.X R12, R2, 0x1, R7, P1 ;  /* 0x00000001020c6824 */ /* 0x000fe200008e0607 */
[----:B------:R-:W-:Y:S01]  /*6ef0*/  @P6 IADD3 R5, P1, R232, 0x40, RZ ;  /* 0x00000040e8056810 */ /* 0x000fe20007f3e0ff */
[----:B------:R-:W-:Y:S02]  /*6f00*/  FMUL.FTZ R43, R43, c[0x0][0x320] ;  /* 0x0000c8002b2b7a20 */ /* 0x000fe40000410000 */
[----:B------:R-:W-:Y:S02]  /*6f10*/  FMUL.FTZ R48, R48, c[0x0][0x320] ;  /* 0x0000c80030307a20 */ /* 0x000fe40000410000 */
[----:B------:R-:W-:Y:S02]  /*6f20*/  FMUL.FTZ R49, R49, c[0x0][0x320] ;  /* 0x0000c80031317a20 */ /* 0x000fe40000410000 */
[----:B------:R-:W-:Y:S01]  /*6f30*/  FMUL.FTZ R50, R50, c[0x0][0x320] ;  /* 0x0000c80032327a20 */ /* 0x000fe20000410000 */
[----:B------:R1:W-:Y:S01]  /*6f40*/  MUFU.TANH R102, R33 ;  /* 0x0000002100667308 */ /* 0x0003e20000002400 */
[----:B------:R-:W-:Y:S02]  /*6f50*/  FMUL.FTZ R51, R51, c[0x0][0x320] ;  /* 0x0000c80033337a20 */ /* 0x000fe40000410000 */
[----:B------:R-:W-:Y:S01]  /*6f60*/  FMUL.FTZ R46, R46, c[0x0][0x320] ;  /* 0x0000c8002e2e7a20 */ /* 0x000fe20000410000 */
[C---:B----4-:R-:W-:Y:S01]  /*6f70*/  @P6 LEA R32, P0, R6.reuse, c[0x0][0x1c8], 0x1 ;  /* 0x0000720006206a11 */ /* 0x050fe200078008ff */
[----:B------:R-:W-:Y:S05]  /*6f80*/  FMUL.FTZ R47, R47, c[0x0][0x320] ;  /* 0x0000c8002f2f7a20 */ /* 0x000fea0000410000 */
[----:B------:R4:W-:Y:S10]  /*6f90*/  MUFU.TANH R201, R37 ;  /* 0x0000002500c97308 */ /* 0x0009f40000002400 */
[----:B------:R2:W-:Y:S01]  /*6fa0*/  MUFU.TANH R104, R30 ;  /* 0x0000001e00687308 */ /* 0x0005e20000002400 */
[----:B-1----:R-:W-:Y:S09]  /*6fb0*/  @P6 LEA.HI.X R33, R6, c[0x0][0x1cc], R12, 0x1, P0 ;  /* 0x0000730006216a11 */ /* 0x002ff200000f0c0c */
[----:B------:R-:W-:Y:S10]  /*6fc0*/  MUFU.TANH R193, R24 ;  /* 0x0000001800c17308 */ /* 0x000ff40000002400 */
[----:B------:R1:W-:Y:S10]  /*6fd0*/  MUFU.TANH R109, R28 ;  /* 0x0000001c006d7308 */ /* 0x0003f40000002400 */
[----:B------:R-:W-:Y:S10]  /*6fe0*/  MUFU.TANH R187, R22 ;  /* 0x0000001600bb7308 */ /* 0x000ff40000002400 */
[----:B------:R1:W-:Y:S10]  /*6ff0*/  MUFU.TANH R197, R31 ;  /* 0x0000001f00c57308 */ /* 0x0003f40000002400 */
[----:B------:R-:W-:Y:S10]  /*7000*/  MUFU.TANH R194, R25 ;  /* 0x0000001900c27308 */ /* 0x000ff40000002400 */
[----:B------:R1:W-:Y:S10]  /*7010*/  MUFU.TANH R105, R29 ;  /* 0x0000001d00697308 */ /* 0x0003f40000002400 */
[----:B------:R-:W1:Y:S10]  /*7020*/  MUFU.TANH R110, R21 ;  /* 0x00000015006e7308 */ /* 0x000e740000002400 */
[----:B------:R-:W-:Y:S10]  /*7030*/  MUFU.TANH R195, R26 ;  /* 0x0000001a00c37308 */ /* 0x000ff40000002400 */
[----:B------:R-:W-:Y:S10]  /*7040*/  MUFU.TANH R245, R41 ;  /* 0x0000002900f57308 */ /* 0x000ff40000002400 */
[----:B------:R-:W-:Y:S01]  /*7050*/  MUFU.TANH R243, R40 ;  /* 0x0000002800f37308 */ /* 0x000fe20000002400 */
[----:B--2---:R-:W-:Y:S02]  /*7060*/  IADD3 R0, R13, c[0x0][0x1d0], -R14 ;  /* 0x000074000d007a10 */ /* 0x004fe40007ffe80e */
[----:B------:R-:W-:Y:S02]  /*7070*/  @P6 IADD3 R14, P0, R3, R5, RZ ;  /* 0x00000005030e6210 */ /* 0x000fe40007f1e0ff */
[----:B------:R-:W-:Y:S05]  /*7080*/  @P6 IADD3.X R13, RZ, R231, RZ, P1, !PT ;  /* 0x000000e7ff0d6210 */ /* 0x000fea0000ffe4ff */
[----:B------:R2:W2:Y:S01]  /*7090*/  MUFU.TANH R196, R27 ;  /* 0x0000001b00c47308 */ /* 0x0004a20000002400 */
[----:B------:R-:W-:Y:S01]  /*70a0*/  @P6 IADD3 R20, P1, R4, R8, RZ ;  /* 0x0000000804146210 */ /* 0x000fe20007f3e0ff */
[----:B------:R-:W-:Y:S01]  /*70b0*/  @P6 IMAD.X R15, R2, 0x1, R13, P0 ;  /* 0x00000001020f6824 */ /* 0x000fe200000e060d */
[C---:B------:R-:W-:Y:S02]  /*70c0*/  @P6 IADD3 R23, P0, R4.reuse, R5, RZ ;  /* 0x0000000504176210 */ /* 0x040fe40007f1e0ff */
[C---:B------:R-:W-:Y:S02]  /*70d0*/  @P6 IADD3.X R36, R9.reuse, R7, RZ, P1, !PT ;  /* 0x0000000709246210 */ /* 0x040fe40000ffe4ff */
[----:B------:R-:W-:Y:S03]  /*70e0*/  @P6 IADD3 R12, P1, R4, R232, RZ ;  /* 0x000000e8040c6210 */ /* 0x000fe60007f3e0ff */
[----:B------:R2:W-:Y:S01]  /*70f0*/  MUFU.TANH R238, R44 ;  /* 0x0000002c00ee7308 */ /* 0x0005e20000002400 */
[----:B------:R-:W2:Y:S01]  /*7100*/  LDSM.16.M88.4 R4, [R218] ;  /* 0x00000000da04783b */ /* 0x000ea20000000200 */
[----:B------:R-:W-:Y:S01]  /*7110*/  IADD3 R0, R0, -c[0x0][0x168], RZ ;  /* 0x80005a0000007a10 */ /* 0x000fe20007ffe0ff */
[----:B------:R-:W-:Y:S04]  /*7120*/  DEPBAR.LE SB0, 0x0 ;  /* 0x000080000000791a */ /* 0x000fe80000000000 */
[C---:B----4-:R-:W-:Y:S01]  /*7130*/  @P6 IADD3.X R37, R9.reuse, R13, RZ, P0, !PT ;  /* 0x0000000d09256210 */ /* 0x050fe200007fe4ff */
[----:B------:R-:W-:Y:S01]  /*7140*/  @P6 IMAD.X R9, R9, 0x1, R231, P1 ;  /* 0x0000000109096824 */ /* 0x000fe200008e06e7 */
[----:B------:R-:W-:Y:S01]  /*7150*/  @P6 LEA R30, P1, R12, c[0x0][0x1c8], 0x1 ;  /* 0x000072000c1e6a11 */ /* 0x000fe200078208ff */
[----:B------:R4:W-:Y:S01]  /*7160*/  MUFU.TANH R239, R45 ;  /* 0x0000002d00ef7308 */ /* 0x0009e20000002400 */
[----:B---3--:R-:W-:Y:S01]  /*7170*/  IMAD.IADD R8, R0, 0x1, R17 ;  /* 0x0000000100087824 */ /* 0x008fe200078e0211 */
[----:B-1----:R-:W-:Y:S01]  /*7180*/  @P6 LEA R28, P0, R14, c[0x0][0x1c8], 0x1 ;  /* 0x000072000e1c6a11 */ /* 0x002fe200078008ff */
[----:B------:R-:W-:Y:S01]  /*7190*/  IMAD.IADD R2, R0, 0x1, R19 ;  /* 0x0000000100027824 */ /* 0x000fe200078e0213 */
[----:B------:R-:W-:Y:S06]  /*71a0*/  @P6 LEA.HI.X R31, R12, c[0x0][0x1cc], R9, 0x1, P1 ;  /* 0x000073000c1f6a11 */ /* 0x000fec00008f0c09 */
[----:B------:R-:W1:Y:S01]  /*71b0*/  MUFU.TANH R38, R38 ;  /* 0x0000002600267308 */ /* 0x000e620000002400 */
[----:B------:R-:W-:Y:S01]  /*71c0*/  IADD3 R3, R0, R16, RZ ;  /* 0x0000001000037210 */ /* 0x000fe20007ffe0ff */
[----:B------:R-:W-:Y:S01]  /*71d0*/  BAR.SYNC.DEFER_BLOCKING 0x0 ;  /* 0x0000000000007b1d */ /* 0x000fe20000010000 */
[----:B------:R-:W-:Y:S02]  /*71e0*/  ISETP.GT.AND P1, PT, R8, 0x1, PT ;  /* 0x000000010800780c */ /* 0x000fe40003f24270 */
[----:B------:R-:W-:Y:S02]  /*71f0*/  @P6 LEA.HI.X R29, R14, c[0x0][0x1cc], R15, 0x1, P0 ;  /* 0x000073000e1d6a11 */ /* 0x000fe400000f0c0f */
[----:B------:R-:W-:Y:S02]  /*7200*/  FSEL R13, R206, -INF , P1 ;  /* 0xff800000ce0d7808 */ /* 0x000fe40000800000 */
[----:B------:R-:W-:Y:S01]  /*7210*/  ISETP.GT.AND P1, PT, R3, 0x1, PT ;  /* 0x000000010300780c */ /* 0x000fe20003f24270 */
[----:B------:R-:W3:Y:S01]  /*7220*/  MUFU.TANH R39, R39 ;  /* 0x0000002700277308 */ /* 0x000ee20000002400 */
[----:B------:R-:W-:Y:S02]  /*7230*/  ISETP.GT.AND P0, PT, R8, RZ, PT ;  /* 0x000000ff0800720c */ /* 0x000fe40003f04270 */
[----:B-----5:R-:W-:Y:S02]  /*7240*/  FSEL R16, R209, -INF , P1 ;  /* 0xff800000d1107808 */ /* 0x020fe40000800000 */
[----:B------:R-:W-:Y:S02]  /*7250*/  IADD3 R0, R0, R18, RZ ;  /* 0x0000001200007210 */ /* 0x000fe40007ffe0ff */
[----:B------:R-:W-:Y:S02]  /*7260*/  FSEL R12, R207, -INF , P0 ;  /* 0xff800000cf0c7808 */ /* 0x000fe40000000000 */
[----:B------:R-:W-:Y:S01]  /*7270*/  ISETP.GT.AND P1, PT, R2, 0x1, PT ;  /* 0x000000010200780c */ /* 0x000fe20003f24270 */
[----:B------:R-:W5:Y:S01]  /*7280*/  MUFU.TANH R42, R42 ;  /* 0x0000002a002a7308 */ /* 0x000f620000002400 */
[----:B------:R-:W-:Y:S01]  /*7290*/  ISETP.GT.AND P0, PT, R3, RZ, PT ;  /* 0x000000ff0300720c */ /* 0x000fe20003f04270 */
[-C--:B--2---:R-:W-:Y:S05]  /*72a0*/  HMMA.16816.F32.BF16 R52, R188, R4.reuse, R52 ;  /* 0x00000004bc34723c */ /* 0x084fea0000041834 */
[----:B------:R-:W-:Y:S02]  /*72b0*/  FSEL R18, R205, -INF , P1 ;  /* 0xff800000cd127808 */ /* 0x000fe40000800000 */
[----:B------:R-:W-:Y:S01]  /*72c0*/  ISETP.GT.AND P1, PT, R0, 0x1, PT ;  /* 0x000000010000780c */ /* 0x000fe20003f24270 */
[----:B------:R-:W2:Y:S01]  /*72d0*/  MUFU.TANH R43, R43 ;  /* 0x0000002b002b7308 */ /* 0x000ea20000002400 */
[----:B------:R-:W-:Y:S01]  /*72e0*/  FSEL R15, R210, -INF , P0 ;  /* 0xff800000d20f7808 */ /* 0x000fe20000000000 */
[C---:B------:R-:W-:Y:S04]  /*72f0*/  HMMA.16816.F32.BF16 R56, R180.reuse, R4, R56 ;  /* 0x00000004b438723c */ /* 0x040fe80000041838 */
[----:B------:R-:W-:Y:S02]  /*7300*/  ISETP.GT.AND P0, PT, R2, RZ, PT ;  /* 0x000000ff0200720c */ /* 0x000fe40003f04270 */
[----:B------:R-:W-:Y:S02]  /*7310*/  FSEL R24, R202, -INF , P1 ;  /* 0xff800000ca187808 */ /* 0x000fe40000800000 */
[----:B------:R-:W1:Y:S01]  /*7320*/  MUFU.TANH R48, R48 ;  /* 0x0000003000307308 */ /* 0x000e620000002400 */
[----:B------:R-:W-:Y:S01]  /*7330*/  FSEL R17, R208, -INF , P0 ;  /* 0xff800000d0117808 */ /* 0x000fe20000000000 */
[-C--:B------:R-:W-:Y:S03]  /*7340*/  HMMA.16816.F32.BF16 R60, R180, R6.reuse, R60 ;  /* 0x00000006b43c723c */ /* 0x080fe6000004183c */
[----:B------:R-:W-:Y:S01]  /*7350*/  ISETP.GT.AND P1, PT, R2, 0x9, PT ;  /* 0x000000090200780c */ /* 0x000fe20003f24270 */
[----:B------:R-:W-:Y:S01]  /*7360*/  FMUL.FTZ R52, R52, c[0x0][0x320] ;  /* 0x0000c80034347a20 */ /* 0x000fe20000410000 */
[C---:B------:R-:W-:Y:S01]  /*7370*/  ISETP.GT.AND P0, PT, R0.reuse, RZ, PT ;  /* 0x000000ff0000720c */ /* 0x040fe20003f04270 */
[----:B------:R-:W-:Y:S01]  /*7380*/  FMUL.FTZ R53, R53, c[0x0][0x320] ;  /* 0x0000c80035357a20 */ /* 0x000fe20000410000 */
[----:B------:R-:W-:Y:S01]  /*7390*/  FSEL R22, R177, -INF , P1 ;  /* 0xff800000b1167808 */ /* 0x000fe20000800000 */
[----:B------:R-:W1:Y:S01]  /*73a0*/  MUFU.TANH R49, R49 ;  /* 0x0000003100317308 */ /* 0x000e620000002400 */
[----:B------:R-:W-:Y:S01]  /*73b0*/  FSEL R25, R203, -INF , P0 ;  /* 0xff800000cb197808 */ /* 0x000fe20000000000 */
[----:B------:R-:W-:Y:S04]  /*73c0*/  HMMA.16816.F32.BF16 R64, R188, R6, R64 ;  /* 0x00000006bc40723c */ /* 0x000fe80000041840 */
[----:B------:R-:W-:Y:S01]  /*73d0*/  ISETP.GT.AND P1, PT, R0, 0x9, PT ;  /* 0x000000090000780c */ /* 0x000fe20003f24270 */
[----:B------:R-:W-:Y:S01]  /*73e0*/  FMUL.FTZ R27, R55, c[0x0][0x320] ;  /* 0x0000c800371b7a20 */ /* 0x000fe20000410000 */
[----:B------:R-:W-:Y:S01]  /*73f0*/  ISETP.GT.AND P0, PT, R2, 0x8, PT ;  /* 0x000000080200780c */ /* 0x000fe20003f04270 */
[----:B------:R-:W-:Y:S01]  /*7400*/  FMUL.FTZ R54, R54, c[0x0][0x320] ;  /* 0x0000c80036367a20 */ /* 0x000fe20000410000 */
[----:B------:R-:W1:Y:S01]  /*7410*/  MUFU.TANH R7, R52 ;  /* 0x0000003400077308 */ /* 0x000e620000002400 */
[----:B------:R-:W-:Y:S02]  /*7420*/  FSEL R21, R200, -INF , P1 ;  /* 0xff800000c8157808 */ /* 0x000fe40000800000 */
[----:B------:R-:W-:Y:S01]  /*7430*/  ISETP.GT.AND P1, PT, R8, 0x9, PT ;  /* 0x000000090800780c */ /* 0x000fe20003f24270 */
[----:B------:R-:W-:Y:S01]  /*7440*/  FMUL.FTZ R59, R59, c[0x0][0x320] ;  /* 0x0000c8003b3b7a20 */ /* 0x000fe20000410000 */
[----:B------:R-:W-:Y:S01]  /*7450*/  FSEL R19, R178, -INF , P0 ;  /* 0xff800000b2137808 */ /* 0x000fe20000000000 */
[----:B------:R-:W-:Y:S01]  /*7460*/  FMUL.FTZ R63, R63, c[0x0][0x320] ;  /* 0x0000c8003f3f7a20 */ /* 0x000fe20000410000 */
[----:B------:R-:W-:Y:S01]  /*7470*/  ISETP.GT.AND P0, PT, R0, 0x8, PT ;  /* 0x000000080000780c */ /* 0x000fe20003f04270 */
[----:B------:R-:W-:Y:S01]  /*7480*/  FMUL.FTZ R56, R56, c[0x0][0x320] ;  /* 0x0000c80038387a20 */ /* 0x000fe20000410000 */
[----:B------:R-:W-:Y:S01]  /*7490*/  FSEL R10, R185, -INF , P1 ;  /* 0xff800000b90a7808 */ /* 0x000fe20000800000 */
[----:B------:R-:W1:Y:S01]  /*74a0*/  MUFU.TANH R6, R53 ;  /* 0x0000003500067308 */ /* 0x000e620000002400 */
[----:B------:R-:W-:Y:S01]  /*74b0*/  FSEL R26, R176, -INF , P0 ;  /* 0xff800000b01a7808 */ /* 0x000fe20000000000 */
[----:B------:R-:W-:Y:S01]  /*74c0*/  IMAD.MOV.U32 R176, RZ, RZ, R230 ;  /* 0x000000ffffb07224 */ /* 0x000fe200078e00e6 */
[----:B------:R-:W-:Y:S01]  /*74d0*/  ISETP.GT.AND P0, PT, R8, 0x8, PT ;  /* 0x000000080800780c */ /* 0x000fe20003f04270 */
[----:B------:R-:W-:Y:S01]  /*74e0*/  FMUL.FTZ R57, R57, c[0x0][0x320] ;  /* 0x0000c80039397a20 */ /* 0x000fe20000410000 */
[----:B------:R-:W-:Y:S01]  /*74f0*/  ISETP.GT.AND P1, PT, R3, 0x9, PT ;  /* 0x000000090300780c */ /* 0x000fe20003f24270 */
[----:B------:R-:W-:Y:S01]  /*7500*/  FMUL.FTZ R4, R64, c[0x0][0x320] ;  /* 0x0000c80040047a20 */ /* 0x000fe20000410000 */
[----:B------:R-:W-:Y:S01]  /*7510*/  FSEL R9, R199, -INF , P0 ;  /* 0xff800000c7097808 */ /* 0x000fe20000000000 */
[----:B------:R-:W-:Y:S01]  /*7520*/  FMUL.FTZ R5, R65, c[0x0][0x320] ;  /* 0x0000c80041057a20 */ /* 0x000fe20000410000 */
[----:B------:R-:W-:Y:S01]  /*7530*/  ISETP.GT.AND P0, PT, R3, 0x8, PT ;  /* 0x000000080300780c */ /* 0x000fe20003f04270 */
[----:B------:R-:W-:Y:S01]  /*7540*/  MUFU.TANH R46, R46 ;  /* 0x0000002e002e7308 */ /* 0x000fe20000002400 */
[----:B------:R-:W-:Y:S01]  /*7550*/  FSEL R14, R179, -INF , P1 ;  /* 0xff800000b30e7808 */ /* 0x000fe20000800000 */
[----:B------:R-:W-:Y:S01]  /*7560*/  FMUL.FTZ R60, R60, c[0x0][0x320] ;  /* 0x0000c8003c3c7a20 */ /* 0x000fe20000410000 */
[----:B------:R-:W-:Y:S01]  /*7570*/  ISETP.GT.AND P1, PT, R8, 0x11, PT ;  /* 0x000000110800780c */ /* 0x000fe20003f24270 */
[----:B------:R-:W-:Y:S01]  /*7580*/  FMUL.FTZ R61, R61, c[0x0][0x320] ;  /* 0x0000c8003d3d7a20 */ /* 0x000fe20000410000 */
[----:B------:R-:W-:Y:S01]  /*7590*/  FSEL R11, R184, -INF , P0 ;  /* 0xff800000b80b7808 */ /* 0x000fe20000000000 */
[----:B------:R-:W-:Y:S01]  /*75a0*/  FMUL.FTZ R58, R58, c[0x0][0x320] ;  /* 0x0000c8003a3a7a20 */ /* 0x000fe20000410000 */
[----:B------:R-:W-:Y:S01]  /*75b0*/  FSEL R41, R110, -INF , P1 ;  /* 0xff8000006e297808 */ /* 0x000fe20000800000 */
[----:B------:R-:W-:Y:S01]  /*75c0*/  FMUL.FTZ R62, R62, c[0x0][0x320] ;  /* 0x0000c8003e3e7a20 */ /* 0x000fe20000410000 */
[----:B------:R-:W-:Y:S01]  /*75d0*/  ISETP.GT.AND P1, PT, R3, 0x11, PT ;  /* 0x000000110300780c */ /* 0x000fe20003f24270 */
[----:B------:R-:W1:Y:S01]  /*75e0*/  MUFU.TANH R4, R4 ;  /* 0x0000000400047308 */ /* 0x000e620000002400 */
[----:B------:R-:W-:Y:S02]  /*75f0*/  ISETP.GT.AND P0, PT, R8, 0x10, PT ;  /* 0x000000100800780c */ /* 0x000fe40003f04270 */
[----:B------:R-:W-:Y:S02]  /*7600*/  FSEL R192, R192, -INF , P1 ;  /* 0xff800000c0c07808 */ /* 0x000fe40000800000 */
[----:B------:R-:W-:Y:S02]  /*7610*/  FSEL R40, R111, -INF , P0 ;  /* 0xff8000006f287808 */ /* 0x000fe40000000000 */
[----:B------:R-:W-:Y:S02]  /*7620*/  ISETP.GT.AND P1, PT, R2, 0x11, PT ;  /* 0x000000110200780c */ /* 0x000fe40003f24270 */
[----:B------:R-:W-:Y:S01]  /*7630*/  ISETP.GT.AND P0, PT, R3, 0x10, PT ;  /* 0x000000100300780c */ /* 0x000fe20003f04270 */
[----:B------:R-:W-:Y:S01]  /*7640*/  MUFU.TANH R62, R62 ;  /* 0x0000003e003e7308 */ /* 0x000fe20000002400 */
[----:B------:R-:W-:Y:S02]  /*7650*/  FSEL R194, R194, -INF , P1 ;  /* 0xff800000c2c27808 */ /* 0x000fe40000800000 */
[----:B------:R-:W-:Y:S02]  /*7660*/  ISETP.GT.AND P1, PT, R0, 0x11, PT ;  /* 0x000000110000780c */ /* 0x000fe40003f24270 */
[----:B------:R-:W-:Y:S02]  /*7670*/  FSEL R187, R187, -INF , P0 ;  /* 0xff800000bbbb7808 */ /* 0x000fe40000000000 */
[----:B------:R-:W-:Y:S02]  /*7680*/  ISETP.GT.AND P0, PT, R2, 0x10, PT ;  /* 0x000000100200780c */ /* 0x000fe40003f04270 */
[----:B------:R-:W-:Y:S01]  /*7690*/  FSEL R196, R196, -INF , P1 ;  /* 0xff800000c4c47808 */ /* 0x000fe20000800000 */
[----:B------:R-:W1:Y:S01]  /*76a0*/  MUFU.TANH R5, R5 ;  /* 0x0000000500057308 */ /* 0x000e620000002400 */
[----:B------:R-:W-:Y:S02]  /*76b0*/  ISETP.GT.AND P1, PT, R2, 0x19, PT ;  /* 0x000000190200780c */ /* 0x000fe40003f24270 */
[----:B------:R-:W-:Y:S02]  /*76c0*/  FSEL R193, R193, -INF , P0 ;  /* 0xff800000c1c17808 */ /* 0x000fe40000000000 */
[----:B------:R-:W-:Y:S02]  /*76d0*/  ISETP.GT.AND P0, PT, R0, 0x10, PT ;  /* 0x000000100000780c */ /* 0x000fe40003f04270 */
[----:B------:R-:W-:Y:S02]  /*76e0*/  FSEL R190, R105, -INF , P1 ;  /* 0xff80000069be7808 */ /* 0x000fe40000800000 */
[----:B------:R-:W-:Y:S01]  /*76f0*/  FMNMX.FTZ R105, R12, R100, !PT ;  /* 0x000000640c697209 */ /* 0x000fe20007810000 */
[----:B------:R-:W1:Y:S01]  /*7700*/  MUFU.TANH R50, R50 ;  /* 0x0000003200327308 */ /* 0x000e620000002400 */
[----:B------:R-:W-:Y:S02]  /*7710*/  FSEL R195, R195, -INF , P0 ;  /* 0xff800000c3c37808 */ /* 0x000fe40000000000 */
[----:B------:R-:W-:Y:S02]  /*7720*/  ISETP.GT.AND P0, PT, R2, 0x18, PT ;  /* 0x000000180200780c */ /* 0x000fe40003f04270 */
[----:B------:R-:W-:Y:S02]  /*7730*/  FMNMX.FTZ R105, R13, R105, !PT ;  /* 0x000000690d697209 */ /* 0x000fe40007810000 */
[----:B------:R-:W-:Y:S02]  /*7740*/  FSEL R189, R109, -INF , P0 ;  /* 0xff8000006dbd7808 */ /* 0x000fe40000000000 */
[C---:B------:R-:W-:Y:S01]  /*7750*/  ISETP.GT.AND P0, PT, R0.reuse, 0x18, PT ;  /* 0x000000180000780c */ /* 0x040fe20003f04270 */
[----:B------:R-:W-:Y:S01]  /*7760*/  MUFU.TANH R109, R63 ;  /* 0x0000003f006d7308 */ /* 0x000fe20000002400 */
[----:B------:R-:W-:Y:S02]  /*7770*/  FMNMX.FTZ R105, R9, R105, !PT ;  /* 0x0000006909697209 */ /* 0x000fe40007810000 */
[----:B------:R-:W-:Y:S02]  /*7780*/  ISETP.GT.AND P1, PT, R0, 0x19, PT ;  /* 0x000000190000780c */ /* 0x000fe40003f24270 */
[----:B------:R-:W-:Y:S02]  /*7790*/  FSEL R191, R104, -INF , P0 ;  /* 0xff80000068bf7808 */ /* 0x000fe40000000000 */
[----:B------:R-:W-:Y:S02]  /*77a0*/  ISETP.GT.AND P0, PT, R8, 0x18, PT ;  /* 0x000000180800780c */ /* 0x000fe40003f04270 */
[----:B------:R-:W-:Y:S01]  /*77b0*/  FMNMX.FTZ R105, R10, R105, !PT ;  /* 0x000000690a697209 */ /* 0x000fe20007810000 */
[----:B------:R-:W1:Y:S01]  /*77c0*/  MUFU.TANH R51, R51 ;  /* 0x0000003300337308 */ /* 0x000e620000002400 */
[----:B------:R-:W-:Y:S02]  /*77d0*/  FSEL R44, R103, -INF , P0 ;  /* 0xff800000672c7808 */ /* 0x000fe40000000000 */
[----:B------:R-:W-:Y:S02]  /*77e0*/  FSEL R197, R197, -INF , P1 ;  /* 0xff800000c5c57808 */ /* 0x000fe40000800000 */
[----:B------:R-:W-:Y:S02]  /*77f0*/  ISETP.GT.AND P1, PT, R8, 0x19, PT ;  /* 0x000000190800780c */ /* 0x000fe40003f24270 */
[C---:B------:R-:W-:Y:S02]  /*7800*/  ISETP.GT.AND P0, PT, R3.reuse, 0x18, PT ;  /* 0x000000180300780c */ /* 0x040fe40003f04270 */
[----:B----4-:R-:W-:Y:S01]  /*7810*/  FSEL R45, R102, -INF , P1 ;  /* 0xff800000662d7808 */ /* 0x010fe20000800000 */
[----:B------:R-:W4:Y:S01]  /*7820*/  MUFU.TANH R54, R54 ;  /* 0x0000003600367308 */ /* 0x000f220000002400 */
[----:B------:R-:W-:Y:S02]  /*7830*/  FSEL R186, R186, -INF , P0 ;  /* 0xff800000baba7808 */ /* 0x000fe40000000000 */
[----:B------:R-:W-:Y:S02]  /*7840*/  ISETP.GT.AND P0, PT, R8, 0x20, PT ;  /* 0x000000200800780c */ /* 0x000fe40003f04270 */
[----:B------:R-:W-:Y:S02]  /*7850*/  FMNMX.FTZ R105, R40, R105, !PT ;  /* 0x0000006928697209 */ /* 0x000fe40007810000 */
[C---:B------:R-:W-:Y:S02]  /*7860*/  ISETP.GT.AND P1, PT, R3.reuse, 0x19, PT ;  /* 0x000000190300780c */ /* 0x040fe40003f24270 */
[----:B------:R-:W-:Y:S01]  /*7870*/  FSEL R198, R198, -INF , P0 ;  /* 0xff800000c6c67808 */ /* 0x000fe20000000000 */
[----:B------:R-:W2:Y:S01]  /*7880*/  MUFU.TANH R27, R27 ;  /* 0x0000001b001b7308 */ /* 0x000ea20000002400 */
[----:B------:R-:W-:Y:S02]  /*7890*/  ISETP.GT.AND P0, PT, R3, 0x20, PT ;  /* 0x000000200300780c */ /* 0x000fe40003f04270 */
[----:B------:R-:W-:Y:S02]  /*78a0*/  FSEL R188, R101, -INF , P1 ;  /* 0xff80000065bc7808 */ /* 0x000fe40000800000 */
[----:B------:R-:W-:Y:S02]  /*78b0*/  ISETP.GT.AND P1, PT, R8, 0x21, PT ;  /* 0x000000210800780c */ /* 0x000fe40003f24270 */
[----:B------:R-:W-:Y:S02]  /*78c0*/  FMNMX.FTZ R105, R41, R105, !PT ;  /* 0x0000006929697209 */ /* 0x000fe40007810000 */
[----:B-1----:R-:W-:Y:S01]  /*78d0*/  FSEL R205, R38, -INF , P0 ;  /* 0xff80000026cd7808 */ /* 0x002fe20000000000 */
[----:B------:R-:W-:Y:S01]  /*78e0*/  MUFU.TANH R56, R56 ;  /* 0x0000003800387308 */ /* 0x000fe20000002400 */
[----:B------:R-:W-:Y:S02]  /*78f0*/  FSEL R201, R201, -INF , P1 ;  /* 0xff800000c9c97808 */ /* 0x000fe40000800000 */
[----:B------:R-:W-:Y:S02]  /*7900*/  ISETP.GT.AND P1, PT, R3, 0x21, PT ;  /* 0x000000210300780c */ /* 0x000fe40003f24270 */
[----:B------:R-:W-:Y:S02]  /*7910*/  FMNMX.FTZ R105, R44, R105, !PT ;  /* 0x000000692c697209 */ /* 0x000fe40007810000 */
[----:B------:R-:W-:Y:S02]  /*7920*/  ISETP.GT.AND P0, PT, R2, 0x20, PT ;  /* 0x000000200200780c */ /* 0x000fe40003f04270 */
[----:B---3--:R-:W-:Y:S01]  /*7930*/  FSEL R206, R39, -INF , P1 ;  /* 0xff80000027ce7808 */ /* 0x008fe20000800000 */
[----:B------:R-:W-:Y:S01]  /*7940*/  MUFU.TANH R57, R57 ;  /* 0x0000003900397308 */ /* 0x000fe20000002400 */
[----:B------:R-:W-:Y:S02]  /*7950*/  FSEL R243, R243, -INF , P0 ;  /* 0xff800000f3f37808 */ /* 0x000fe40000000000 */
[----:B------:R-:W-:Y:S02]  /*7960*/  ISETP.GT.AND P0, PT, R0, 0x20, PT ;  /* 0x000000200000780c */ /* 0x000fe40003f04270 */
[----:B------:R-:W-:Y:S02]  /*7970*/  FMNMX.FTZ R105, R45, R105, !PT ;  /* 0x000000692d697209 */ /* 0x000fe40007810000 */
[----:B------:R-:W-:Y:S02]  /*7980*/  ISETP.GT.AND P1, PT, R2, 0x21, PT ;  /* 0x000000210200780c */ /* 0x000fe40003f24270 */
[----:B-----5:R-:W-:Y:S01]  /*7990*/  FSEL R250, R42, -INF , P0 ;  /* 0xff8000002afa7808 */ /* 0x020fe20000000000 */
[----:B------:R-:W-:Y:S01]  /*79a0*/  MUFU.TANH R60, R60 ;  /* 0x0000003c003c7308 */ /* 0x000fe20000002400 */
[----:B------:R-:W-:Y:S02]  /*79b0*/  FSEL R245, R245, -INF , P1 ;  /* 0xff800000f5f57808 */ /* 0x000fe40000800000 */
[----:B------:R-:W-:Y:S02]  /*79c0*/  ISETP.GT.AND P1, PT, R0, 0x21, PT ;  /* 0x000000210000780c */ /* 0x000fe40003f24270 */
[----:B------:R-:W-:Y:S02]  /*79d0*/  ISETP.GT.AND P0, PT, R8, 0x28, PT ;  /* 0x000000280800780c */ /* 0x000fe40003f04270 */
[----:B------:R-:W-:Y:S02]  /*79e0*/  FMNMX.FTZ R105, R198, R105, !PT ;  /* 0x00000069c6697209 */ /* 0x000fe40007810000 */
[----:B--2---:R-:W-:Y:S01]  /*79f0*/  FSEL R252, R43, -INF , P1 ;  /* 0xff8000002bfc7808 */ /* 0x004fe20000800000 */
[----:B------:R-:W-:Y:S01]  /*7a00*/  MUFU.TANH R47, R47 ;  /* 0x0000002f002f7308 */ /* 0x000fe20000002400 */
[----:B------:R-:W-:Y:S02]  /*7a10*/  FSEL R199, R48, -INF , P0 ;  /* 0xff80000030c77808 */ /* 0x000fe40000000000 */
[C---:B------:R-:W-:Y:S02]  /*7a20*/  ISETP.GT.AND P1, PT, R8.reuse, 0x29, PT ;  /* 0x000000290800780c */ /* 0x040fe40003f24270 */
[----:B------:R-:W-:Y:S02]  /*7a30*/  FMNMX.FTZ R105, R201, R105, !PT ;  /* 0x00000069c9697209 */ /* 0x000fe40007810000 */
[----:B------:R-:W-:Y:S02]  /*7a40*/  FSEL R202, R49, -INF , P1 ;  /* 0xff80000031ca7808 */ /* 0x000fe40000800000 */
[C---:B------:R-:W-:Y:S01]  /*7a50*/  ISETP.GT.AND P0, PT, R8.reuse, 0x30, PT ;  /* 0x000000300800780c */ /* 0x040fe20003f04270 */
[----:B------:R-:W-:Y:S01]  /*7a60*/  MUFU.TANH R61, R61 ;  /* 0x0000003d003d7308 */ /* 0x000fe20000002400 */
[----:B------:R-:W-:Y:S02]  /*7a70*/  FMNMX.FTZ R105, R199, R105, !PT ;  /* 0x00000069c7697209 */ /* 0x000fe40007810000 */
[----:B------:R-:W-:Y:S02]  /*7a80*/  ISETP.GT.AND P1, PT, R8, 0x31, PT ;  /* 0x000000310800780c */ /* 0x000fe40003f24270 */
[----:B------:R-:W-:Y:S01]  /*7a90*/  FSEL R211, R7, -INF , P0 ;  /* 0xff80000007d37808 */ /* 0x000fe20000000000 */
[----:B------:R-:W-:Y:S01]  /*7aa0*/  FMUL.FTZ R7, R66, c[0x0][0x320] ;  /* 0x0000c80042077a20 */ /* 0x000fe20000410000 */
[----:B------:R-:W-:Y:S02]  /*7ab0*/  FMNMX.FTZ R105, R202, R105, !PT ;  /* 0x00000069ca697209 */ /* 0x000fe40007810000 */
[----:B------:R-:W-:Y:S01]  /*7ac0*/  FSEL R230, R6, -INF , P1 ;  /* 0xff80000006e67808 */ /* 0x000fe20000800000 */
[----:B------:R-:W-:Y:S01]  /*7ad0*/  MUFU.TANH R58, R58 ;  /* 0x0000003a003a7308 */ /* 0x000fe20000002400 */
[C---:B------:R-:W-:Y:S02]  /*7ae0*/  ISETP.GT.AND P0, PT, R8.reuse, 0x38, PT ;  /* 0x000000380800780c */ /* 0x040fe40003f04270 */
[----:B------:R-:W-:Y:S02]  /*7af0*/  FMNMX.FTZ R105, R211, R105, !PT ;  /* 0x00000069d3697209 */ /* 0x000fe40007810000 */
[----:B------:R-:W-:Y:S01]  /*7b00*/  ISETP.GT.AND P1, PT, R8, 0x39, PT ;  /* 0x000000390800780c */ /* 0x000fe20003f24270 */
[----:B------:R-:W-:Y:S01]  /*7b10*/  FMUL.FTZ R8, R67, c[0x0][0x320] ;  /* 0x0000c80043087a20 */ /* 0x000fe20000410000 */
[----:B------:R-:W-:Y:S02]  /*7b20*/  FSEL R251, R4, -INF , P0 ;  /* 0xff80000004fb7808 */ /* 0x000fe40000000000 */
[----:B------:R-:W-:Y:S01]  /*7b30*/  FMNMX.FTZ R105, R230, R105, !PT ;  /* 0x00000069e6697209 */ /* 0x000fe20007810000 */
[----:B------:R-:W1:Y:S01]  /*7b40*/  MUFU.TANH R7, R7 ;  /* 0x0000000700077308 */ /* 0x000e620000002400 */
[----:B------:R-:W-:Y:S02]  /*7b50*/  FSEL R231, R5, -INF , P1 ;  /* 0xff80000005e77808 */ /* 0x000fe40000800000 */
[----:B------:R-:W-:Y:S02]  /*7b60*/  FMNMX.FTZ R105, R251, R105, !PT ;  /* 0x00000069fb697209 */ /* 0x000fe40007810000 */
[----:B------:R-:W-:Y:S02]  /*7b70*/  FMNMX.FTZ R4, R15, R106, !PT ;  /* 0x0000006a0f047209 */ /* 0x000fe40007810000 */
[----:B------:R-:W-:Y:S02]  /*7b80*/  FMNMX.FTZ R105, R231, R105, !PT ;  /* 0x00000069e7697209 */ /* 0x000fe40007810000 */
[----:B------:R-:W-:Y:S01]  /*7b90*/  FMNMX.FTZ R4, R16, R4, !PT ;  /* 0x0000000410047209 */ /* 0x000fe20007810000 */
[----:B------:R-:W2:Y:S01]  /*7ba0*/  MUFU.TANH R8, R8 ;  /* 0x0000000800087308 */ /* 0x000ea20000002400 */
[----:B------:R-:W-:Y:S01]  /*7bb0*/  FMNMX.FTZ R5, R17, R107, !PT ;  /* 0x0000006b11057209 */ /* 0x000fe20007810000 */
[----:B------:R-:W3:Y:S01]  /*7bc0*/  SHFL.BFLY PT, R6, R105, 0x2, 0x1f ;  /* 0x0c401f0069067f89 */ /* 0x000ee200000e0000 */
[----:B------:R-:W-:Y:S02]  /*7bd0*/  FMNMX.FTZ R4, R11, R4, !PT ;  /* 0x000000040b047209 */ /* 0x000fe40007810000 */
[----:B------:R-:W-:Y:S02]  /*7be0*/  ISETP.GT.AND P0, PT, R2, 0x28, PT ;  /* 0x000000280200780c */ /* 0x000fe40003f04270 */
[----:B------:R-:W-:Y:S02]  /*7bf0*/  FMNMX.FTZ R4, R14, R4, !PT ;  /* 0x000000040e047209 */ /* 0x000fe40007810000 */
[----:B------:R-:W-:Y:S02]  /*7c00*/  ISETP.GT.AND P1, PT, R2, 0x29, PT ;  /* 0x000000290200780c */ /* 0x000fe40003f24270 */
[----:B------:R-:W-:Y:S02]  /*7c10*/  FMNMX.FTZ R4, R187, R4, !PT ;  /* 0x00000004bb047209 */ /* 0x000fe40007810000 */
[----:B------:R-:W-:Y:S02]  /*7c20*/  FMNMX.FTZ R5, R18, R5, !PT ;  /* 0x0000000512057209 */ /* 0x000fe40007810000 */
[----:B------:R-:W-:Y:S02]  /*7c30*/  FSEL R238, R238, -INF , P0 ;  /* 0xff800000eeee7808 */ /* 0x000fe40000000000 */
[----:B------:R-:W-:Y:S02]  /*7c40*/  ISETP.GT.AND P0, PT, R0, 0x28, PT ;  /* 0x000000280000780c */ /* 0x000fe40003f04270 */
[----:B------:R-:W-:Y:S02]  /*7c50*/  FMNMX.FTZ R4, R192, R4, !PT ;  /* 0x00000004c0047209 */ /* 0x000fe40007810000 */
[----:B------:R-:W-:Y:S02]  /*7c60*/  FSEL R239, R239, -INF , P1 ;  /* 0xff800000efef7808 */ /* 0x000fe40000800000 */
[----:B------:R-:W-:Y:S02]  /*7c70*/  ISETP.GT.AND P1, PT, R3, 0x28, PT ;  /* 0x000000280300780c */ /* 0x000fe40003f24270 */
[----:B------:R-:W-:Y:S02]  /*7c80*/  FMNMX.FTZ R5, R19, R5, !PT ;  /* 0x0000000513057209 */ /* 0x000fe40007810000 */
[----:B------:R-:W-:Y:S02]  /*7c90*/  FMNMX.FTZ R4, R186, R4, !PT ;  /* 0x00000004ba047209 */ /* 0x000fe40007810000 */
[----:B------:R-:W-:Y:S02]  /*7ca0*/  FSEL R246, R46, -INF , P0 ;  /* 0xff8000002ef67808 */ /* 0x000fe40000000000 */
[C---:B------:R-:W-:Y:S02]  /*7cb0*/  ISETP.GT.AND P0, PT, R3.reuse, 0x29, PT ;  /* 0x000000290300780c */ /* 0x040fe40003f04270 */
[----:B------:R-:W-:Y:S02]  /*7cc0*/  FSEL R200, R50, -INF , P1 ;  /* 0xff80000032c87808 */ /* 0x000fe40000800000 */
[----:B------:R-:W-:Y:S02]  /*7cd0*/  ISETP.GT.AND P1, PT, R3, 0x30, PT ;  /* 0x000000300300780c */ /* 0x000fe40003f24270 */
[----:B------:R-:W-:Y:S02]  /*7ce0*/  FMNMX.FTZ R5, R22, R5, !PT ;  /* 0x0000000516057209 */ /* 0x000fe40007810000 */
[----:B------:R-:W-:Y:S02]  /*7cf0*/  FSEL R203, R51, -INF , P0 ;  /* 0xff80000033cb7808 */ /* 0x000fe40000000000 */
[C---:B------:R-:W-:Y:S02]  /*7d00*/  ISETP.GT.AND P0, PT, R3.reuse, 0x31, PT ;  /* 0x000000310300780c */ /* 0x040fe40003f04270 */
[----:B------:R-:W-:Y:S02]  /*7d10*/  FMNMX.FTZ R4, R188, R4, !PT ;  /* 0x00000004bc047209 */ /* 0x000fe40007810000 */
[----:B----4-:R-:W-:Y:S02]  /*7d20*/  FSEL R64, R54, -INF , P1 ;  /* 0xff80000036407808 */ /* 0x010fe40000800000 */
[----:B------:R-:W-:Y:S02]  /*7d30*/  ISETP.GT.AND P1, PT, R3, 0x38, PT ;  /* 0x000000380300780c */ /* 0x000fe40003f24270 */
[----:B------:R-:W-:Y:S02]  /*7d40*/  FSEL R43, R27, -INF , P0 ;  /* 0xff8000001b2b7808 */ /* 0x000fe40000000000 */
[----:B---3--:R-:W-:Y:S02]  /*7d50*/  FMNMX.FTZ R105, R105, R6, !PT ;  /* 0x0000000669697209 */ /* 0x008fe40007810000 */
[----:B------:R-:W-:Y:S02]  /*7d60*/  ISETP.GT.AND P0, PT, R3, 0x39, PT ;  /* 0x000000390300780c */ /* 0x000fe40003f04270 */
[----:B------:R-:W-:Y:S02]  /*7d70*/  FMNMX.FTZ R3, R205, R4, !PT ;  /* 0x00000004cd037209 */ /* 0x000fe40007810000 */
[----:B------:R-:W-:Y:S02]  /*7d80*/  FMNMX.FTZ R4, R193, R5, !PT ;  /* 0x00000005c1047209 */ /* 0x000fe40007810000 */
[----:B-1----:R-:W-:Y:S02]  /*7d90*/  FSEL R233, R7, -INF , P1 ;  /* 0xff80000007e97808 */ /* 0x002fe40000800000 */
        /* <DEDUP_REMOVED lines=9> */
[----:B--2---:R-:W-:Y:S02]  /*7e30*/  FSEL R65, R8, -INF , P0 ;  /* 0xff80000008417808 */ /* 0x004fe40000000000 */
[C---:B------:R-:W-:Y:S01]  /*7e40*/  ISETP.GT.AND P1, PT, R2.reuse, 0x30, PT ;  /* 0x000000300200780c */ /* 0x040fe20003f24270 */
[----:B------:R-:W2:Y:S01]  /*7e50*/  MUFU.TANH R8, R59 ;  /* 0x0000003b00087308 */ /* 0x000ea20000002400 */
        /* <DEDUP_REMOVED lines=8> */
[----:B------:R-:W-:Y:S02]  /*7ee0*/  FMNMX.FTZ R4, R196, R5, !PT ;  /* 0x00000005c4047209 */ /* 0x000fe40007810000 */
[----:B------:R-:W-:Y:S02]  /*7ef0*/  FMNMX.FTZ R3, R206, R3, !PT ;  /* 0x00000003ce037209 */ /* 0x000fe40007810000 */
[----:B------:R-:W-:Y:S02]  /*7f00*/  FMNMX.FTZ R4, R191, R4, !PT ;  /* 0x00000004bf047209 */ /* 0x000fe40007810000 */
[----:B-1----:R-:W-:Y:S02]  /*7f10*/  FMNMX.FTZ R105, R105, R7, !PT ;  /* 0x0000000769697209 */ /* 0x002fe40007810000 */
[----:B------:R-:W-:Y:S02]  /*7f20*/  FSEL R234, R60, -INF , P1 ;  /* 0xff8000003cea7808 */ /* 0x000fe40000800000 */
[----:B------:R-:W-:Y:S01]  /*7f30*/  ISETP.GT.AND P1, PT, R0, 0x29, PT ;  /* 0x000000290000780c */ /* 0x000fe20003f24270 */
[----:B------:R-:W-:Y:S01]  /*7f40*/  FMUL.FTZ R110, R105, c[0x0][0x2d0] ;  /* 0x0000b400696e7a20 */ /* 0x000fe20000410000 */
[----:B------:R-:W-:Y:S02]  /*7f50*/  FMNMX.FTZ R3, R200, R3, !PT ;  /* 0x00000003c8037209 */ /* 0x000fe40007810000 */
[----:B------:R-:W-:Y:S02]  /*7f60*/  FMNMX.FTZ R4, R197, R4, !PT ;  /* 0x00000004c5047209 */ /* 0x000fe40007810000 */
[----:B------:R-:W-:Y:S02]  /*7f70*/  FMNMX.FTZ R3, R203, R3, !PT ;  /* 0x00000003cb037209 */ /* 0x000fe40007810000 */
[----:B------:R-:W-:Y:S02]  /*7f80*/  FSEL R236, R47, -INF , P1 ;  /* 0xff8000002fec7808 */ /* 0x000fe40000800000 */
[----:B------:R-:W-:Y:S02]  /*7f90*/  FSETP.NEU.FTZ.AND P1, PT, R105, -INF , PT ;  /* 0xff8000006900780b */ /* 0x000fe40003f3d000 */
[----:B------:R-:W-:Y:S02]  /*7fa0*/  FMNMX.FTZ R4, R250, R4, !PT ;  /* 0x00000004fa047209 */ /* 0x000fe40007810000 */
[----:B------:R-:W-:Y:S02]  /*7fb0*/  FMNMX.FTZ R3, R64, R3, !PT ;  /* 0x0000000340037209 */ /* 0x000fe40007810000 */
[----:B------:R-:W-:Y:S02]  /*7fc0*/  FSEL R110, R110, RZ, P1 ;  /* 0x000000ff6e6e7208 */ /* 0x000fe40000800000 */
[----:B------:R-:W-:Y:S02]  /*7fd0*/  FMNMX.FTZ R4, R252, R4, !PT ;  /* 0x00000004fc047209 */ /* 0x000fe40007810000 */
[----:B------:R-:W-:Y:S02]  /*7fe0*/  FMNMX.FTZ R3, R43, R3, !PT ;  /* 0x000000032b037209 */ /* 0x000fe40007810000 */
[----:B------:R-:W-:Y:S01]  /*7ff0*/  FMNMX.FTZ R5, R246, R4, !PT ;  /* 0x00000004f6057209 */ /* 0x000fe20007810000 */
[--C-:B------:R-:W-:Y:S01]  /*8000*/  FFMA.FTZ R4, R12, c[0x0][0x2d0], -R110.reuse ;  /* 0x0000b4000c047a23 */ /* 0x100fe2000001086e */
[----:B------:R-:W-:Y:S02]  /*8010*/  FMNMX.FTZ R3, R233, R3, !PT ;  /* 0x00000003e9037209 */ /* 0x000fe40007810000 */
[----:B------:R-:W-:Y:S01]  /*8020*/  FSEL R244, R61, -INF , P0 ;  /* 0xff8000003df47808 */ /* 0x000fe20000000000 */
[----:B------:R1:W-:Y:S01]  /*8030*/  MUFU.EX2 R178, R4 ;  /* 0x0000000400b27308 */ /* 0x0003e20000000800 */
[----:B------:R-:W-:Y:S02]  /*8040*/  FMNMX.FTZ R3, R65, R3, !PT ;  /* 0x0000000341037209 */ /* 0x000fe40007810000 */
[----:B------:R-:W-:Y:S02]  /*8050*/  ISETP.GT.AND P0, PT, R0, 0x30, PT ;  /* 0x000000300000780c */ /* 0x000fe40003f04270 */
[----:B------:R-:W-:Y:S01]  /*8060*/  FMNMX.FTZ R5, R236, R5, !PT ;  /* 0x00000005ec057209 */ /* 0x000fe20007810000 */
[----:B------:R-:W3:Y:S01]  /*8070*/  SHFL.BFLY PT, R6, R3, 0x2, 0x1f ;  /* 0x0c401f0003067f89 */ /* 0x000ee200000e0000 */
[----:B------:R-:W-:Y:S02]  /*8080*/  FSEL R67, R58, -INF , P0 ;  /* 0xff8000003a437808 */ /* 0x000fe40000000000 */
[----:B------:R-:W-:Y:S02]  /*8090*/  FMNMX.FTZ R2, R239, R2, !PT ;  /* 0x00000002ef027209 */ /* 0x000fe40007810000 */
[----:B------:R-:W-:Y:S02]  /*80a0*/  ISETP.GT.AND P0, PT, R0, 0x31, PT ;  /* 0x000000310000780c */ /* 0x000fe40003f04270 */
[----:B------:R-:W-:Y:S02]  /*80b0*/  FMNMX.FTZ R2, R209, R2, !PT ;  /* 0x00000002d1027209 */ /* 0x000fe40007810000 */
[----:B--2---:R-:W-:Y:S02]  /*80c0*/  FSEL R235, R8, -INF , P0 ;  /* 0xff80000008eb7808 */ /* 0x004fe40000000000 */
[----:B------:R-:W-:Y:S02]  /*80d0*/  FMNMX.FTZ R2, R249, R2, !PT ;  /* 0x00000002f9027209 */ /* 0x000fe40007810000 */
[----:B------:R-:W-:Y:S02]  /*80e0*/  ISETP.GT.AND P0, PT, R0, 0x38, PT ;  /* 0x000000380000780c */ /* 0x000fe40003f04270 */
[----:B------:R-:W-:Y:S02]  /*80f0*/  FMNMX.FTZ R2, R234, R2, !PT ;  /* 0x00000002ea027209 */ /* 0x000fe40007810000 */
[----:B------:R-:W-:Y:S01]  /*8100*/  FSEL R241, R62, -INF , P0 ;  /* 0xff8000003ef17808 */ /* 0x000fe20000000000 */
[----:B------:R-:W-:Y:S01]  /*8110*/  IMAD.MOV.U32 R62, RZ, RZ, R251 ;  /* 0x000000ffff3e7224 */ /* 0x000fe200078e00fb */
[----:B-1----:R-:W-:Y:S01]  /*8120*/  FMNMX.FTZ R4, R67, R5, !PT ;  /* 0x0000000543047209 */ /* 0x002fe20007810000 */
[----:B------:R-:W-:Y:S01]  /*8130*/  FFMA.FTZ R5, R13, c[0x0][0x2d0], -R110 ;  /* 0x0000b4000d057a23 */ /* 0x000fe2000001086e */
[----:B------:R-:W-:Y:S02]  /*8140*/  FMNMX.FTZ R2, R244, R2, !PT ;  /* 0x00000002f4027209 */ /* 0x000fe40007810000 */
[----:B------:R-:W-:Y:S01]  /*8150*/  ISETP.GT.AND P0, PT, R0, 0x39, PT ;  /* 0x000000390000780c */ /* 0x000fe20003f04270 */
[----:B------:R1:W-:Y:S01]  /*8160*/  MUFU.EX2 R247, R5 ;  /* 0x0000000500f77308 */ /* 0x0003e20000000800 */
[----:B---3--:R-:W-:Y:S01]  /*8170*/  FMNMX.FTZ R3, R3, R6, !PT ;  /* 0x0000000603037209 */ /* 0x008fe20007810000 */
[----:B------:R-:W2:Y:S01]  /*8180*/  SHFL.BFLY PT, R103, R2, 0x2, 0x1f ;  /* 0x0c401f0002677f89 */ /* 0x000ea200000e0000 */
[----:B------:R-:W-:Y:S02]  /*8190*/  FMNMX.FTZ R0, R235, R4, !PT ;  /* 0x00000004eb007209 */ /* 0x000fe40007810000 */
[----:B------:R-:W-:Y:S02]  /*81a0*/  FSEL R109, R109, -INF , P0 ;  /* 0xff8000006d6d7808 */ /* 0x000fe40000000000 */
[----:B------:R-:W-:Y:S02]  /*81b0*/  FMNMX.FTZ R0, R241, R0, !PT ;  /* 0x00000000f1007209 */ /* 0x000fe40007810000 */
[C---:B------:R-:W-:Y:S01]  /*81c0*/  @P6 LEA R6, P0, R20.reuse, c[0x0][0x1c8], 0x1 ;  /* 0x0000720014066a11 */ /* 0x040fe200078008ff */
[----:B------:R-:W3:Y:S01]  /*81d0*/  SHFL.BFLY PT, R104, R3, 0x1, 0x1f ;  /* 0x0c201f0003687f89 */ /* 0x000ee200000e0000 */
[----:B------:R-:W-:Y:S02]  /*81e0*/  FMNMX.FTZ R0, R109, R0, !PT ;  /* 0x000000006d007209 */ /* 0x000fe40007810000 */
[----:B------:R-:W-:Y:S02]  /*81f0*/  @P6 LEA.HI.X R7, R20, c[0x0][0x1cc], R36, 0x1, P0 ;  /* 0x0000730014076a11 */ /* 0x000fe400000f0c24 */
[----:B------:R-:W-:Y:S02]  /*8200*/  @P6 LEA R4, P0, R23, c[0x0][0x1c8], 0x1 ;  /* 0x0000720017046a11 */ /* 0x000fe400078008ff */
[----:B------:R-:W-:Y:S02]  /*8210*/  MOV R63, R43 ;  /* 0x0000002b003f7202 */ /* 0x000fe40000000f00 */
[----:B------:R-:W-:Y:S01]  /*8220*/  MOV R58, R249 ;  /* 0x000000f9003a7202 */ /* 0x000fe20000000f00 */
[--C-:B-1----:R-:W-:Y:S01]  /*8230*/  FFMA.FTZ R5, R9, c[0x0][0x2d0], -R110.reuse ;  /* 0x0000b40009057a23 */ /* 0x102fe2000001086e */
[----:B--2---:R-:W-:Y:S03]  /*8240*/  FMNMX.FTZ R103, R2, R103, !PT ;  /* 0x0000006702677209 */ /* 0x004fe60007810000 */
[----:B------:R1:W-:Y:S01]  /*8250*/  MUFU.EX2 R208, R5 ;  /* 0x0000000500d07308 */ /* 0x0003e20000000800 */
[----:B------:R-:W2:Y:S01]  /*8260*/  SHFL.BFLY PT, R2, R0, 0x2, 0x1f ;  /* 0x0c401f0000027f89 */ /* 0x000ea200000e0000 */
[----:B---3--:R-:W-:Y:S01]  /*8270*/  FMNMX.FTZ R104, R3, R104, !PT ;  /* 0x0000006803687209 */ /* 0x008fe20007810000 */
[----:B------:R-:W-:Y:S06]  /*8280*/  FFMA.FTZ R3, R10, c[0x0][0x2d0], -R110 ;  /* 0x0000b4000a037a23 */ /* 0x000fec000001086e */
[----:B------:R-:W3:Y:S01]  /*8290*/  SHFL.BFLY PT, R8, R103, 0x1, 0x1f ;  /* 0x0c201f0067087f89 */ /* 0x000ee200000e0000 */
[----:B------:R4:W-:Y:S01]  /*82a0*/  MUFU.EX2 R207, R3 ;  /* 0x0000000300cf7308 */ /* 0x0009e20000000800 */
[C---:B------:R-:W-:Y:S01]  /*82b0*/  FMUL.FTZ R111, R104.reuse, c[0x0][0x2d0] ;  /* 0x0000b400686f7a20 */ /* 0x040fe20000410000 */
[----:B-1----:R-:W-:Y:S02]  /*82c0*/  @P6 LEA.HI.X R5, R23, c[0x0][0x1cc], R37, 0x1, P0 ;  /* 0x0000730017056a11 */ /* 0x002fe400000f0c25 */
[----:B------:R-:W-:Y:S02]  /*82d0*/  FSETP.NEU.FTZ.AND P0, PT, R104, -INF , PT ;  /* 0xff8000006800780b */ /* 0x000fe40003f1d000 */
[----:B--2---:R-:W-:Y:S02]  /*82e0*/  FMNMX.FTZ R0, R0, R2, !PT ;  /* 0x0000000200007209 */ /* 0x004fe40007810000 */
[----:B------:R-:W-:Y:S02]  /*82f0*/  FSEL R111, R111, RZ, P0 ;  /* 0x000000ff6f6f7208 */ /* 0x000fe40000000000 */
[----:B---3--:R-:W-:Y:S03]  /*8300*/  FMNMX.FTZ R103, R103, R8, !PT ;  /* 0x0000000867677209 */ /* 0x008fe60007810000 */
[--C-:B----4-:R-:W-:Y:S02]  /*8310*/  FFMA.FTZ R3, R15, c[0x0][0x2d0], -R111.reuse ;  /* 0x0000b4000f037a23 */ /* 0x110fe4000001086f */
[--C-:B------:R-:W-:Y:S02]  /*8320*/  FFMA.FTZ R2, R11, c[0x0][0x2d0], -R111.reuse ;  /* 0x0000b4000b027a23 */ /* 0x100fe4000001086f */
[----:B------:R1:W-:Y:S01]  /*8330*/  MUFU.EX2 R60, R3 ;  /* 0x00000003003c7308 */ /* 0x0003e20000000800 */
[----:B------:R-:W-:Y:S02]  /*8340*/  FMUL.FTZ R184, R103, c[0x0][0x2d0] ;  /* 0x0000b40067b87a20 */ /* 0x000fe40000410000 */
[--C-:B------:R-:W-:Y:S07]  /*8350*/  FFMA.FTZ R8, R14, c[0x0][0x2d0], -R111.reuse ;  /* 0x0000b4000e087a23 */ /* 0x100fee000001086f */
[----:B------:R2:W-:Y:S10]  /*8360*/  MUFU.EX2 R61, R2 ;  /* 0x00000002003d7308 */ /* 0x0005f40000000800 */
[----:B------:R-:W3:Y:S01]  /*8370*/  MUFU.EX2 R240, R8 ;  /* 0x0000000800f07308 */ /* 0x000ee20000000800 */
[----:B-1----:R-:W-:Y:S09]  /*8380*/  FFMA.FTZ R3, R16, c[0x0][0x2d0], -R111 ;  /* 0x0000b40010037a23 */ /* 0x002ff2000001086f */
[----:B------:R1:W-:Y:S01]  /*8390*/  MUFU.EX2 R248, R3 ;  /* 0x0000000300f87308 */ /* 0x0003e20000000800 */
[----:B--2---:R-:W2:Y:S01]  /*83a0*/  SHFL.BFLY PT, R2, R0, 0x1, 0x1f ;  /* 0x0c201f0000027f89 */ /* 0x004ea200000e0000 */
[----:B---3--:R-:W-:Y:S02]  /*83b0*/  F2FP.BF16.PACK_AB R179, R240, R61 ;  /* 0x0000003df0b3723e */ /* 0x008fe400000010ff */
[----:B-1----:R-:W-:Y:S02]  /*83c0*/  FSEL R3, R105, RZ, P1 ;  /* 0x000000ff69037208 */ /* 0x002fe40000800000 */
[----:B------:R-:W-:Y:S02]  /*83d0*/  FSETP.NEU.FTZ.AND P1, PT, R103, -INF , PT ;  /* 0xff8000006700780b */ /* 0x000fe40003f3d000 */
[----:B--2---:R-:W-:Y:S02]  /*83e0*/  FMNMX.FTZ R102, R0, R2, !PT ;  /* 0x0000000200667209 */ /* 0x004fe40007810000 */
[----:B------:R-:W-:Y:S02]  /*83f0*/  FSEL R184, R184, RZ, P1 ;  /* 0x000000ffb8b87208 */ /* 0x000fe40000800000 */
[----:B------:R-:W-:Y:S01]  /*8400*/  FSEL R2, R104, RZ, P0 ;  /* 0x000000ff68027208 */ /* 0x000fe20000000000 */
[C---:B------:R-:W-:Y:S01]  /*8410*/  FMUL.FTZ R185, R102.reuse, c[0x0][0x2d0] ;  /* 0x0000b40066b97a20 */ /* 0x040fe20000410000 */
[----:B------:R-:W-:Y:S01]  /*8420*/  FSETP.NEU.FTZ.AND P0, PT, R102, -INF , PT ;  /* 0xff8000006600780b */ /* 0x000fe20003f1d000 */
[--C-:B------:R-:W-:Y:S02]  /*8430*/  FFMA.FTZ R0, R19, c[0x0][0x2d0], -R184.reuse ;  /* 0x0000b40013007a23 */ /* 0x100fe400000108b8 */
[--C-:B------:R-:W-:Y:S01]  /*8440*/  FFMA.FTZ R8, R17, c[0x0][0x2d0], -R184.reuse ;  /* 0x0000b40011087a23 */ /* 0x100fe200000108b8 */
[----:B------:R-:W-:Y:S01]  /*8450*/  FSEL R185, R185, RZ, P0 ;  /* 0x000000ffb9b97208 */ /* 0x000fe20000000000 */
[----:B------:R1:W-:Y:S10]  /*8460*/  MUFU.EX2 R242, R0 ;  /* 0x0000000000f27308 */ /* 0x0003f40000000800 */
[----:B------:R2:W-:Y:S01]  /*8470*/  MUFU.EX2 R59, R8 ;  /* 0x00000008003b7308 */ /* 0x0005e20000000800 */
[--C-:B-1----:R-:W-:Y:S09]  /*8480*/  FFMA.FTZ R0, R22, c[0x0][0x2d0], -R184.reuse ;  /* 0x0000b40016007a23 */ /* 0x102ff200000108b8 */
[----:B------:R1:W3:Y:S01]  /*8490*/  MUFU.EX2 R210, R0 ;  /* 0x0000000000d27308 */ /* 0x0002e20000000800 */
[----:B--2---:R-:W-:Y:S09]  /*84a0*/  FFMA.FTZ R8, R18, c[0x0][0x2d0], -R184 ;  /* 0x0000b40012087a23 */ /* 0x004ff200000108b8 */
[----:B------:R2:W-:Y:S01]  /*84b0*/  MUFU.EX2 R177, R8 ;  /* 0x0000000800b17308 */ /* 0x0005e20000000800 */
[--C-:B-1----:R-:W-:Y:S01]  /*84c0*/  FFMA.FTZ R0, R25, c[0x0][0x2d0], -R185.reuse ;  /* 0x0000b40019007a23 */ /* 0x102fe200000108b9 */
[----:B---3--:R-:W-:Y:S08]  /*84d0*/  F2FP.BF16.PACK_AB R182, R210, R242 ;  /* 0x000000f2d2b6723e */ /* 0x008ff000000010ff */
[----:B------:R1:W-:Y:S01]  /*84e0*/  MUFU.EX2 R237, R0 ;  /* 0x0000000000ed7308 */ /* 0x0003e20000000800 */
[--C-:B--2---:R-:W-:Y:S09]  /*84f0*/  FFMA.FTZ R8, R21, c[0x0][0x2d0], -R185.reuse ;  /* 0x0000b40015087a23 */ /* 0x104ff200000108b9 */
[----:B------:R-:W-:Y:S01]  /*8500*/  MUFU.EX2 R57, R8 ;  /* 0x0000000800397308 */ /* 0x000fe20000000800 */
[--C-:B-1----:R-:W-:Y:S09]  /*8510*/  FFMA.FTZ R0, R24, c[0x0][0x2d0], -R185.reuse ;  /* 0x0000b40018007a23 */ /* 0x102ff200000108b9 */
[----:B------:R1:W2:Y:S02]  /*8520*/  MUFU.EX2 R66, R0 ;  /* 0x0000000000427308 */ /* 0x0002a40000000800 */
[----:B-1----:R-:W-:Y:S01]  /*8530*/  FFMA.FTZ R0, R26, c[0x0][0x2d0], -R185 ;  /* 0x0000b4001a007a23 */ /* 0x002fe200000108b9 */
[----:B--2---:R-:W-:Y:S07]  /*8540*/  F2FP.BF16.PACK_AB R181, R66, R237 ;  /* 0x000000ed42b5723e */ /* 0x004fee00000010ff */
[----:B------:R1:W2:Y:S02]  /*8550*/  MUFU.EX2 R232, R0 ;  /* 0x0000000000e87308 */ /* 0x0002a40000000800 */
[----:B-1----:R-:W-:Y:S01]  /*8560*/  FADD.FTZ R0, -R3, R100 ;  /* 0x0000006403007221 */ /* 0x002fe20000010100 */
[----:B------:R-:W-:Y:S02]  /*8570*/  @P6 SHF.L.U32 R3, R176, 0x1, RZ ;  /* 0x00000001b0036819 */ /* 0x000fe400000006ff */
[----:B--2---:R-:W-:Y:S01]  /*8580*/  F2FP.BF16.PACK_AB R183, R57, R232 ;  /* 0x000000e839b7723e */ /* 0x004fe200000010ff */
[----:B------:R-:W-:Y:S02]  /*8590*/  FMUL.FTZ R0, R0, c[0x0][0x2d0] ;  /* 0x0000b40000007a20 */ /* 0x000fe40000410000 */
[----:B------:R1:W-:Y:S02]  /*85a0*/  @P6 LDGSTS.E.BYPASS.LTC128B.128 [R3+0x3100], [R34.64], !P5 ;  /* 0x0310000022036fae */ /* 0x0003e4000e901d46 */
[----:B------:R2:W3:Y:S06]  /*85b0*/  MUFU.EX2 R101, R0 ;  /* 0x0000000000657308 */ /* 0x0004ec0000000800 */
[----:B------:R4:W-:Y:S08]  /*85c0*/  @P6 LDGSTS.E.BYPASS.LTC128B.128 [R3+0x4100], [R32.64], !P4 ;  /* 0x0410000020036fae */ /* 0x0009f0000e101d46 */
[----:B------:R1:W-:Y:S08]  /*85d0*/  @P6 LDGSTS.E.BYPASS.LTC128B.128 [R3+0x5100], [R28.64], !P3 ;  /* 0x051000001c036fae */ /* 0x0003f0000d901d46 */
[----:B------:R1:W-:Y:S01]  /*85e0*/  @P6 LDGSTS.E.BYPASS.LTC128B.128 [R3+0x3900], [R30.64], !P5 ;  /* 0x039000001e036fae */ /* 0x0003e2000e901d46 */
[----:B--2---:R-:W-:Y:S01]  /*85f0*/  FADD.FTZ R0, -R2, R106 ;  /* 0x0000006a02007221 */ /* 0x004fe20000010100 */
[----:B------:R-:W-:Y:S01]  /*8600*/  FSEL R2, R103, RZ, P1 ;  /* 0x000000ff67027208 */ /* 0x000fe20000800000 */
[C---:B---3--:R-:W-:Y:S02]  /*8610*/  FMUL.FTZ R16, R101.reuse, R124 ;  /* 0x0000007c65107220 */ /* 0x048fe40000410000 */
[----:B------:R-:W-:Y:S03]  /*8620*/  FMUL.FTZ R0, R0, c[0x0][0x2d0] ;  /* 0x0000b40000007a20 */ /* 0x000fe60000410000 */
[----:B------:R2:W-:Y:S01]  /*8630*/  @P6 LDGSTS.E.BYPASS.LTC128B.128 [R3+0x4900], [R6.64], !P4 ;  /* 0x0490000006036fae */ /* 0x0005e2000e101d46 */
[C---:B------:R-:W-:Y:S01]  /*8640*/  FMUL.FTZ R17, R101.reuse, R125 ;  /* 0x0000007d65117220 */ /* 0x040fe20000410000 */
[----:B------:R3:W2:Y:S01]  /*8650*/  MUFU.EX2 R100, R0 ;  /* 0x0000000000647308 */ /* 0x0006a20000000800 */
[C---:B----4-:R-:W-:Y:S02]  /*8660*/  FMUL.FTZ R32, R101.reuse, R140 ;  /* 0x0000008c65207220 */ /* 0x050fe40000410000 */
[C---:B------:R-:W-:Y:S01]  /*8670*/  FMUL.FTZ R33, R101.reuse, R141 ;  /* 0x0000008d65217220 */ /* 0x040fe20000410000 */
[----:B------:R-:W-:Y:S01]  /*8680*/  MOV R141, R242 ;  /* 0x000000f2008d7202 */ /* 0x000fe20000000f00 */
[C---:B------:R-:W-:Y:S01]  /*8690*/  FMUL.FTZ R49, R101.reuse, R157 ;  /* 0x0000009d65317220 */ /* 0x040fe20000410000 */
[----:B------:R1:W-:Y:S01]  /*86a0*/  @P6 LDGSTS.E.BYPASS.LTC128B.128 [R3+0x5900], [R4.64], !P3 ;  /* 0x0590000004036fae */ /* 0x0003e2000d901d46 */
[----:B------:R-:W-:Y:S02]  /*86b0*/  IMAD.MOV.U32 R157, RZ, RZ, R244 ;  /* 0x000000ffff9d7224 */ /* 0x000fe400078e00f4 */
[C---:B------:R-:W-:Y:S02]  /*86c0*/  FMUL.FTZ R48, R101.reuse, R156 ;  /* 0x0000009c65307220 */ /* 0x040fe40000410000 */
[----:B------:R-:W-:Y:S02]  /*86d0*/  IMAD.MOV.U32 R140, RZ, RZ, R57 ;  /* 0x000000ffff8c7224 */ /* 0x000fe400078e0039 */
[----:B------:R-:W-:Y:S01]  /*86e0*/  IMAD.MOV.U32 R156, RZ, RZ, R67 ;  /* 0x000000ffff9c7224 */ /* 0x000fe200078e0043 */
[----:B------:R-:W4:Y:S01]  /*86f0*/  LDSM.16.MT88.4 R20, [R213] ;  /* 0x00000000d514783b */ /* 0x000f220000004200 */
[C---:B------:R-:W-:Y:S02]  /*8700*/  FMUL.FTZ R68, R101.reuse, R68 ;  /* 0x0000004465447220 */ /* 0x040fe40000410000 */
[C---:B------:R-:W-:Y:S02]  /*8710*/  FMUL.FTZ R69, R101.reuse, R69 ;  /* 0x0000004565457220 */ /* 0x040fe40000410000 */
[C---:B------:R-:W-:Y:S02]  /*8720*/  FMUL.FTZ R80, R101.reuse, R80 ;  /* 0x0000005065507220 */ /* 0x040fe40000410000 */
[C---:B------:R-:W-:Y:S01]  /*8730*/  FMUL.FTZ R81, R101.reuse, R81 ;  /* 0x0000005165517220 */ /* 0x040fe20000410000 */
[----:B------:R-:W5:Y:S01]  /*8740*/  LDSM.16.MT88.4 R36, [R214] ;  /* 0x00000000d624783b */ /* 0x000f620000004200 */
[C---:B------:R-:W-:Y:S02]  /*8750*/  FMUL.FTZ R84, R101.reuse, R84 ;  /* 0x0000005465547220 */ /* 0x040fe40000410000 */
[----:B---3--:R-:W-:Y:S01]  /*8760*/  FADD.FTZ R0, -R2, R107 ;  /* 0x0000006b02007221 */ /* 0x008fe20000010100 */
[----:B------:R-:W-:Y:S01]  /*8770*/  FSEL R2, R102, RZ, P0 ;  /* 0x000000ff66027208 */ /* 0x000fe20000000000 */
[----:B--2---:R-:W-:Y:S02]  /*8780*/  FMUL.FTZ R6, R100, R114 ;  /* 0x0000007264067220 */ /* 0x004fe40000410000 */
[----:B------:R-:W-:Y:S01]  /*8790*/  FMUL.FTZ R0, R0, c[0x0][0x2d0] ;  /* 0x0000b40000007a20 */ /* 0x000fe20000410000 */
[----:B------:R-:W2:Y:S01]  /*87a0*/  LDSM.16.MT88.4 R52, [R213+0x1000] ;  /* 0x00100000d534783b */ /* 0x000ea20000004200 */
[----:B------:R-:W-:Y:S02]  /*87b0*/  FMUL.FTZ R7, R100, R115 ;  /* 0x0000007364077220 */ /* 0x000fe40000410000 */
[----:B-1----:R1:W3:Y:S01]  /*87c0*/  MUFU.EX2 R3, R0 ;  /* 0x0000000000037308 */ /* 0x0022e20000000800 */
[C---:B------:R-:W-:Y:S02]  /*87d0*/  FMUL.FTZ R4, R101.reuse, R112 ;  /* 0x0000007065047220 */ /* 0x040fe40000410000 */
[----:B------:R-:W-:Y:S02]  /*87e0*/  FMUL.FTZ R5, R101, R113 ;  /* 0x0000007165057220 */ /* 0x000fe40000410000 */
[----:B------:R-:W-:Y:S01]  /*87f0*/  IMAD.MOV.U32 R107, RZ, RZ, R177 ;  /* 0x000000ffff6b7224 */ /* 0x000fe200078e00b1 */
[----:B------:R-:W-:Y:S01]  /*8800*/  F2FP.BF16.PACK_AB R177, R248, R60 ;  /* 0x0000003cf8b1723e */ /* 0x000fe200000010ff */
[C---:B------:R-:W-:Y:S01]  /*8810*/  FMUL.FTZ R18, R100.reuse, R126 ;  /* 0x0000007e64127220 */ /* 0x040fe20000410000 */
[----:B------:R-:W2:Y:S01]  /*8820*/  LDSM.16.MT88.4 R112, [R214+0x1000] ;  /* 0x00100000d670783b */ /* 0x000ea20000004200 */
[C---:B------:R-:W-:Y:S01]  /*8830*/  FMUL.FTZ R19, R100.reuse, R127 ;  /* 0x0000007f64137220 */ /* 0x040fe20000410000 */
[----:B------:R-:W-:Y:S01]  /*8840*/  F2FP.BF16.PACK_AB R180, R107, R59 ;  /* 0x0000003b6bb4723e */ /* 0x000fe200000010ff */
[C---:B------:R-:W-:Y:S01]  /*8850*/  FMUL.FTZ R34, R100.reuse, R142 ;  /* 0x0000008e64227220 */ /* 0x040fe20000410000 */
[----:B------:R-:W-:Y:S01]  /*8860*/  MOV R142, R232 ;  /* 0x000000e8008e7202 */ /* 0x000fe20000000f00 */
[C---:B------:R-:W-:Y:S02]  /*8870*/  FMUL.FTZ R35, R100.reuse, R143 ;  /* 0x0000008f64237220 */ /* 0x040fe40000410000 */
[C---:B------:R-:W-:Y:S01]  /*8880*/  FMUL.FTZ R50, R100.reuse, R158 ;  /* 0x0000009e64327220 */ /* 0x040fe20000410000 */
[----:B------:R-:W-:Y:S01]  /*8890*/  MOV R158, R234 ;  /* 0x000000ea009e7202 */ /* 0x000fe20000000f00 */
[C---:B------:R-:W-:Y:S01]  /*88a0*/  FMUL.FTZ R51, R100.reuse, R159 ;  /* 0x0000009f64337220 */ /* 0x040fe20000410000 */
[----:B------:R-:W-:Y:S01]  /*88b0*/  MOV R159, R58 ;  /* 0x0000003a009f7202 */ /* 0x000fe20000000f00 */
[C---:B------:R-:W-:Y:S01]  /*88c0*/  FMUL.FTZ R67, R100.reuse, R175 ;  /* 0x000000af64437220 */ /* 0x040fe20000410000 */
[----:B------:R-:W-:Y:S01]  /*88d0*/  LDSM.16.MT88.4 R124, [R214+0x400] ;  /* 0x00040000d67c783b */ /* 0x000fe20000004200 */
[C---:B------:R-:W-:Y:S02]  /*88e0*/  FMUL.FTZ R70, R100.reuse, R70 ;  /* 0x0000004664467220 */ /* 0x040fe40000410000 */
[----:B------:R-:W-:Y:S02]  /*88f0*/  FMUL.FTZ R71, R100, R71 ;  /* 0x0000004764477220 */ /* 0x000fe40000410000 */
[----:B-1----:R-:W-:Y:S01]  /*8900*/  FADD.FTZ R0, -R2, R108 ;  /* 0x0000006c02007221 */ /* 0x002fe20000010100 */
[----:B------:R-:W-:Y:S01]  /*8910*/  MOV R108, R178 ;  /* 0x000000b2006c7202 */ /* 0x000fe20000000f00 */
[--C-:B------:R-:W-:Y:S01]  /*8920*/  FFMA.FTZ R2, R40, c[0x0][0x2d0], -R110.reuse ;  /* 0x0000b40028027a23 */ /* 0x100fe2000001086e */
[----:B------:R-:W-:Y:S01]  /*8930*/  F2FP.BF16.PACK_AB R178, R207, R208 ;  /* 0x000000d0cfb2723e */ /* 0x000fe200000010ff */
[----:B------:R-:W-:Y:S01]  /*8940*/  FMUL.FTZ R0, R0, c[0x0][0x2d0] ;  /* 0x0000b40000007a20 */ /* 0x000fe20000410000 */
[----:B------:R-:W-:Y:S01]  /*8950*/  F2FP.BF16.PACK_AB R176, R247, R108 ;  /* 0x0000006cf7b0723e */ /* 0x000fe200000010ff */
[----:B------:R1:W-:Y:S01]  /*8960*/  MUFU.EX2 R47, R2 ;  /* 0x00000002002f7308 */ /* 0x0003e20000000800 */
[----:B------:R-:W0:Y:S01]  /*8970*/  LDGDEPBAR ;  /* 0x00000000000079af */ /* 0x000e220000000000 */
[C---:B---3--:R-:W-:Y:S02]  /*8980*/  FMUL.FTZ R8, R3.reuse, R116 ;  /* 0x0000007403087220 */ /* 0x048fe40000410000 */
[C---:B------:R-:W-:Y:S02]  /*8990*/  FMUL.FTZ R9, R3.reuse, R117 ;  /* 0x0000007503097220 */ /* 0x040fe40000410000 */
[-C--:B----4-:R-:W-:Y:S04]  /*89a0*/  HMMA.16816.F32.BF16 R4, R176, R20.reuse, R4 ;  /* 0x00000014b004723c */ /* 0x090fe80000041804 */
[----:B------:R-:W3:Y:S01]  /*89b0*/  MUFU.EX2 R0, R0 ;  /* 0x0000000000007308 */ /* 0x000ee20000000800 */
[C---:B------:R-:W-:Y:S02]  /*89c0*/  FMUL.FTZ R12, R3.reuse, R120 ;  /* 0x00000078030c7220 */ /* 0x040fe40000410000 */
[C---:B------:R-:W-:Y:S02]  /*89d0*/  FMUL.FTZ R13, R3.reuse, R121 ;  /* 0x00000079030d7220 */ /* 0x040fe40000410000 */
[C---:B------:R-:W-:Y:S03]  /*89e0*/  FMUL.FTZ R24, R3.reuse, R132 ;  /* 0x0000008403187220 */ /* 0x040fe60000410000 */
[C---:B------:R-:W-:Y:S02]  /*89f0*/  FMUL.FTZ R25, R3.reuse, R133 ;  /* 0x0000008503197220 */ /* 0x040fe40000410000 */
[C---:B------:R-:W-:Y:S01]  /*8a00*/  FMUL.FTZ R28, R3.reuse, R136 ;  /* 0x00000088031c7220 */ /* 0x040fe20000410000 */
[----:B------:R-:W-:Y:S01]  /*8a10*/  MOV R136, R61 ;  /* 0x0000003d00887202 */ /* 0x000fe20000000f00 */
[----:B------:R-:W-:Y:S02]  /*8a20*/  FMUL.FTZ R29, R3, R137 ;  /* 0x00000089031d7220 */ /* 0x000fe40000410000 */
[----:B-1----:R-:W-:Y:S02]  /*8a30*/  FFMA.FTZ R2, R41, c[0x0][0x2d0], -R110 ;  /* 0x0000b40029027a23 */ /* 0x002fe4000001086e */
[C---:B------:R-:W-:Y:S01]  /*8a40*/  FMUL.FTZ R41, R3.reuse, R149 ;  /* 0x0000009503297220 */ /* 0x040fe20000410000 */
[----:B------:R-:W-:Y:S01]  /*8a50*/  MOV R149, R241 ;  /* 0x000000f100957202 */ /* 0x000fe20000000f00 */
[----:B------:R1:W4:Y:S01]  /*8a60*/  MUFU.EX2 R46, R2 ;  /* 0x00000002002e7308 */ /* 0x0003220000000800 */
[C---:B------:R-:W-:Y:S01]  /*8a70*/  FMUL.FTZ R40, R3.reuse, R148 ;  /* 0x0000009403287220 */ /* 0x040fe20000410000 */
[----:B------:R-:W-:Y:S01]  /*8a80*/  MOV R148, R237 ;  /* 0x000000ed00947202 */ /* 0x000fe20000000f00 */
[----:B------:R-:W-:Y:S01]  /*8a90*/  FMUL.FTZ R57, R3, R165 ;  /* 0x000000a503397220 */ /* 0x000fe20000410000 */
[----:B------:R-:W-:Y:S01]  /*8aa0*/  MOV R165, R230 ;  /* 0x000000e600a57202 */ /* 0x000fe20000000f00 */
[----:B------:R-:W-:Y:S02]  /*8ab0*/  IMAD.MOV.U32 R137, RZ, RZ, R208 ;  /* 0x000000ffff897224 */ /* 0x000fe400078e00d0 */
[C---:B---3--:R-:W-:Y:S02]  /*8ac0*/  FMUL.FTZ R43, R0.reuse, R151 ;  /* 0x00000097002b7220 */ /* 0x048fe40000410000 */
[C---:B------:R-:W-:Y:S02]  /*8ad0*/  FMUL.FTZ R10, R0.reuse, R118 ;  /* 0x00000076000a7220 */ /* 0x040fe40000410000 */
[C---:B------:R-:W-:Y:S02]  /*8ae0*/  FMUL.FTZ R11, R0.reuse, R119 ;  /* 0x00000077000b7220 */ /* 0x040fe40000410000 */
[----:B------:R-:W3:Y:S01]  /*8af0*/  LDSM.16.MT88.4 R116, [R213+0x2000] ;  /* 0x00200000d574783b */ /* 0x000ee20000004200 */
[C---:B------:R-:W-:Y:S02]  /*8b00*/  FMUL.FTZ R26, R0.reuse, R134 ;  /* 0x00000086001a7220 */ /* 0x040fe40000410000 */
[C---:B------:R-:W-:Y:S02]  /*8b10*/  FMUL.FTZ R27, R0.reuse, R135 ;  /* 0x00000087001b7220 */ /* 0x040fe40000410000 */
[C---:B------:R-:W-:Y:S03]  /*8b20*/  HMMA.16816.F32.BF16 R8, R180.reuse, R20, R8 ;  /* 0x00000014b408723c */ /* 0x040fe60000041808 */
[----:B------:R-:W-:Y:S01]  /*8b30*/  LDSM.16.MT88.4 R132, [R214+0x800] ;  /* 0x00080000d684783b */ /* 0x000fe20000004200 */
[----:B------:R-:W-:Y:S02]  /*8b40*/  FMUL.FTZ R14, R0, R122 ;  /* 0x0000007a000e7220 */ /* 0x000fe40000410000 */
[----:B-1----:R-:W-:Y:S02]  /*8b50*/  FFMA.FTZ R2, R44, c[0x0][0x2d0], -R110 ;  /* 0x0000b4002c027a23 */ /* 0x002fe4000001086e */
[----:B----4-:R-:W-:Y:S02]  /*8b60*/  IMAD.MOV.U32 R151, RZ, RZ, R46 ;  /* 0x000000ffff977224 */ /* 0x010fe400078e002e */
[----:B------:R-:W1:Y:S02]  /*8b70*/  MUFU.EX2 R46, R2 ;  /* 0x00000002002e7308 */ /* 0x000e640000000800 */
[C---:B------:R-:W-:Y:S02]  /*8b80*/  FMUL.FTZ R15, R0.reuse, R123 ;  /* 0x0000007b000f7220 */ /* 0x040fe40000410000 */
[C---:B------:R-:W-:Y:S02]  /*8b90*/  FMUL.FTZ R20, R101.reuse, R128 ;  /* 0x0000008065147220 */ /* 0x040fe40000410000 */
[----:B------:R-:W-:Y:S02]  /*8ba0*/  FMUL.FTZ R21, R101, R129 ;  /* 0x0000008165157220 */ /* 0x000fe40000410000 */
[----:B------:R-:W-:Y:S01]  /*8bb0*/  IMAD.MOV.U32 R143, RZ, RZ, R210 ;  /* 0x000000ffff8f7224 */ /* 0x000fe200078e00d2 */
[-C--:B------:R-:W-:Y:S03]  /*8bc0*/  HMMA.16816.F32.BF16 R12, R180, R22.reuse, R12 ;  /* 0x00000016b40c723c */ /* 0x080fe6000004180c */
[----:B------:R-:W-:Y:S01]  /*8bd0*/  FMUL.FTZ R30, R0, R138 ;  /* 0x0000008a001e7220 */ /* 0x000fe20000410000 */
[----:B------:R-:W-:Y:S01]  /*8be0*/  MOV R138, R66 ;  /* 0x00000042008a7202 */ /* 0x000fe20000000f00 */
[----:B------:R-:W-:Y:S02]  /*8bf0*/  FMUL.FTZ R66, R100, R174 ;  /* 0x000000ae64427220 */ /* 0x000fe40000410000 */
[C---:B------:R-:W-:Y:S01]  /*8c00*/  FMUL.FTZ R31, R0.reuse, R139 ;  /* 0x0000008b001f7220 */ /* 0x040fe20000410000 */
[C---:B------:R-:W-:Y:S04]  /*8c10*/  HMMA.16816.F32.BF16 R16, R176.reuse, R22, R16 ;  /* 0x00000016b010723c */ /* 0x040fe80000041810 */
[----:B------:R-:W-:Y:S02]  /*8c20*/  FMUL.FTZ R44, R3, R152 ;  /* 0x00000098032c7220 */ /* 0x000fe40000410000 */
[----:B------:R-:W-:Y:S01]  /*8c30*/  FMUL.FTZ R42, R0, R150 ;  /* 0x00000096002a7220 */ /* 0x000fe20000410000 */
[----:B-1----:R-:W-:Y:S01]  /*8c40*/  MOV R152, R46 ;  /* 0x0000002e00987202 */ /* 0x002fe20000000f00 */
[----:B------:R-:W-:Y:S04]  /*8c50*/  FFMA.FTZ R2, R45, c[0x0][0x2d0], -R110 ;  /* 0x0000b4002d027a23 */ /* 0x000fe8000001086e */
[C---:B------:R-:W-:Y:S02]  /*8c60*/  FMUL.FTZ R45, R3.reuse, R153 ;  /* 0x00000099032d7220 */ /* 0x040fe40000410000 */
[----:B------:R1:W-:Y:S01]  /*8c70*/  MUFU.EX2 R153, R2 ;  /* 0x0000000200997308 */ /* 0x0003e20000000800 */
[C---:B------:R-:W-:Y:S02]  /*8c80*/  FMUL.FTZ R22, R100.reuse, R130 ;  /* 0x0000008264167220 */ /* 0x040fe40000410000 */
[----:B------:R-:W-:Y:S02]  /*8c90*/  FMUL.FTZ R23, R100, R131 ;  /* 0x0000008364177220 */ /* 0x000fe40000410000 */
[----:B------:R-:W-:Y:S01]  /*8ca0*/  LDSM.16.MT88.4 R128, [R213+0x1400] ;  /* 0x00140000d580783b */ /* 0x000fe20000004200 */
[C---:B------:R-:W-:Y:S02]  /*8cb0*/  FMUL.FTZ R46, R0.reuse, R154 ;  /* 0x0000009a002e7220 */ /* 0x040fe40000410000 */
[C---:B------:R-:W-:Y:S02]  /*8cc0*/  FMUL.FTZ R58, R0.reuse, R166 ;  /* 0x000000a6003a7220 */ /* 0x040fe40000410000 */
[-C--:B-----5:R-:W-:Y:S03]  /*8cd0*/  HMMA.16816.F32.BF16 R20, R176, R36.reuse, R20 ;  /* 0x00000024b014723c */ /* 0x0a0fe60000041814 */
[C---:B------:R-:W-:Y:S02]  /*8ce0*/  FMUL.FTZ R56, R3.reuse, R164 ;  /* 0x000000a403387220 */ /* 0x040fe40000410000 */
[C---:B------:R-:W-:Y:S02]  /*8cf0*/  FMUL.FTZ R61, R3.reuse, R169 ;  /* 0x000000a9033d7220 */ /* 0x040fe40000410000 */
[C---:B------:R-:W-:Y:S01]  /*8d00*/  FMUL.FTZ R72, R3.reuse, R72 ;  /* 0x0000004803487220 */ /* 0x040fe20000410000 */
[C---:B------:R-:W-:Y:S04]  /*8d10*/  HMMA.16816.F32.BF16 R24, R180.reuse, R36, R24 ;  /* 0x00000024b418723c */ /* 0x040fe80000041818 */
[----:B------:R-:W-:Y:S02]  /*8d20*/  FMUL.FTZ R73, R3, R73 ;  /* 0x0000004903497220 */ /* 0x000fe40000410000 */
[----:B-1----:R-:W-:Y:S01]  /*8d30*/  FFMA.FTZ R2, R187, c[0x0][0x2d0], -R111 ;  /* 0x0000b400bb027a23 */ /* 0x002fe2000001086f */
[----:B------:R-:W-:Y:S01]  /*8d40*/  MOV R187, R209 ;  /* 0x000000d100bb7202 */ /* 0x000fe20000000f00 */
[-C--:B------:R-:W-:Y:S02]  /*8d50*/  HMMA.16816.F32.BF16 R28, R180, R38.reuse, R28 ;  /* 0x00000026b41c723c */ /* 0x080fe4000004181c */
[----:B------:R1:W-:Y:S02]  /*8d60*/  MUFU.EX2 R251, R2 ;  /* 0x0000000200fb7308 */ /* 0x0003e40000000800 */
[C---:B------:R-:W-:Y:S02]  /*8d70*/  FMUL.FTZ R74, R0.reuse, R74 ;  /* 0x0000004a004a7220 */ /* 0x040fe40000410000 */
[----:B------:R-:W-:Y:S02]  /*8d80*/  FMUL.FTZ R75, R0, R75 ;  /* 0x0000004b004b7220 */ /* 0x000fe40000410000 */
[C---:B------:R-:W-:Y:S04]  /*8d90*/  HMMA.16816.F32.BF16 R32, R176.reuse, R38, R32 ;  /* 0x00000026b020723c */ /* 0x040fe80000041820 */
[C---:B------:R-:W-:Y:S02]  /*8da0*/  FMUL.FTZ R36, R101.reuse, R144 ;  /* 0x0000009065247220 */ /* 0x040fe40000410000 */
[----:B------:R-:W-:Y:S02]  /*8db0*/  IMAD.MOV.U32 R144, RZ, RZ, R240 ;  /* 0x000000ffff907224 */ /* 0x000fe400078e00f0 */
[C---:B------:R-:W-:Y:S04]  /*8dc0*/  FMUL.FTZ R38, R100.reuse, R146 ;  /* 0x0000009264267220 */ /* 0x040fe80000410000 */
[----:B------:R-:W-:Y:S02]  /*8dd0*/  IMAD.MOV.U32 R146, RZ, RZ, R248 ;  /* 0x000000ffff927224 */ /* 0x000fe400078e00f8 */
[----:B------:R-:W-:Y:S01]  /*8de0*/  FMUL.FTZ R39, R100, R147 ;  /* 0x0000009364277220 */ /* 0x000fe20000410000 */
[----:B------:R-:W-:Y:S01]  /*8df0*/  MOV R147, R247 ;  /* 0x000000f700937202 */ /* 0x000fe20000000f00 */
[----:B------:R-:W-:Y:S02]  /*8e00*/  IMAD.MOV.U32 R154, RZ, RZ, R235 ;  /* 0x000000ffff9a7224 */ /* 0x000fe400078e00eb */
[----:B-1----:R-:W-:Y:S02]  /*8e10*/  FFMA.FTZ R2, R192, c[0x0][0x2d0], -R111 ;  /* 0x0000b400c0027a23 */ /* 0x002fe4000001086f */
[----:B------:R-:W-:Y:S02]  /*8e20*/  IMAD.MOV.U32 R192, RZ, RZ, R233 ;  /* 0x000000ffffc07224 */ /* 0x000fe400078e00e9 */
[----:B------:R1:W-:Y:S01]  /*8e30*/  MUFU.EX2 R249, R2 ;  /* 0x0000000200f97308 */ /* 0x0003e20000000800 */
[----:B------:R-:W-:Y:S01]  /*8e40*/  FMUL.FTZ R37, R101, R145 ;  /* 0x0000009165257220 */ /* 0x000fe20000410000 */
[----:B------:R-:W-:Y:S01]  /*8e50*/  MOV R145, R207 ;  /* 0x000000cf00917202 */ /* 0x000fe20000000f00 */
[C---:B------:R-:W-:Y:S02]  /*8e60*/  FMUL.FTZ R76, R3.reuse, R76 ;  /* 0x0000004c034c7220 */ /* 0x040fe40000410000 */
[----:B------:R-:W-:Y:S02]  /*8e70*/  FMUL.FTZ R77, R3, R77 ;  /* 0x0000004d034d7220 */ /* 0x000fe40000410000 */
[C---:B------:R-:W-:Y:S01]  /*8e80*/  FMUL.FTZ R78, R0.reuse, R78 ;  /* 0x0000004e004e7220 */ /* 0x040fe20000410000 */
[-C--:B--2---:R-:W-:Y:S03]  /*8e90*/  HMMA.16816.F32.BF16 R36, R176, R52.reuse, R36 ;  /* 0x00000034b024723c */ /* 0x084fe60000041824 */
[----:B------:R-:W-:Y:S02]  /*8ea0*/  IMAD.MOV.U32 R166, RZ, RZ, R211 ;  /* 0x000000ffffa67224 */ /* 0x000fe400078e00d3 */
[----:B------:R-:W-:Y:S02]  /*8eb0*/  FMUL.FTZ R79, R0, R79 ;  /* 0x0000004f004f7220 */ /* 0x000fe40000410000 */
[----:B------:R-:W-:Y:S01]  /*8ec0*/  FMUL.FTZ R82, R100, R82 ;  /* 0x0000005264527220 */ /* 0x000fe20000410000 */
[C---:B------:R-:W-:Y:S04]  /*8ed0*/  HMMA.16816.F32.BF16 R40, R180.reuse, R52, R40 ;  /* 0x00000034b428723c */ /* 0x040fe80000041828 */
[----:B------:R-:W-:Y:S02]  /*8ee0*/  IMAD.MOV.U32 R150, RZ, RZ, R47 ;  /* 0x000000ffff967224 */ /* 0x000fe400078e002f */
[----:B------:R-:W-:Y:S01]  /*8ef0*/  FMUL.FTZ R47, R0, R155 ;  /* 0x0000009b002f7220 */ /* 0x000fe20000410000 */
[----:B------:R-:W-:Y:S01]  /*8f00*/  MOV R155, R59 ;  /* 0x0000003b009b7202 */ /* 0x000fe20000000f00 */
[----:B-1----:R-:W-:Y:S04]  /*8f10*/  FFMA.FTZ R2, R186, c[0x0][0x2d0], -R111 ;  /* 0x0000b400ba027a23 */ /* 0x002fe8000001086f */
[----:B------:R1:W-:Y:S01]  /*8f20*/  MUFU.EX2 R248, R2 ;  /* 0x0000000200f87308 */ /* 0x0003e20000000800 */
[-C--:B------:R-:W-:Y:S03]  /*8f30*/  HMMA.16816.F32.BF16 R44, R180, R54.reuse, R44 ;  /* 0x00000036b42c723c */ /* 0x080fe6000004182c */
[C---:B------:R-:W-:Y:S02]  /*8f40*/  FMUL.FTZ R52, R101.reuse, R160 ;  /* 0x000000a065347220 */ /* 0x040fe40000410000 */
[C---:B------:R-:W-:Y:S02]  /*8f50*/  FMUL.FTZ R53, R101.reuse, R161 ;  /* 0x000000a165357220 */ /* 0x040fe40000410000 */
[C---:B------:R-:W-:Y:S01]  /*8f60*/  FMUL.FTZ R59, R0.reuse, R167 ;  /* 0x000000a7003b7220 */ /* 0x040fe20000410000 */
[C---:B------:R-:W-:Y:S04]  /*8f70*/  HMMA.16816.F32.BF16 R48, R176.reuse, R54, R48 ;  /* 0x00000036b030723c */ /* 0x040fe80000041830 */
[----:B------:R-:W-:Y:S02]  /*8f80*/  IMAD.MOV.U32 R164, RZ, RZ, R62 ;  /* 0x000000ffffa47224 */ /* 0x000fe400078e003e */
[----:B------:R-:W-:Y:S02]  /*8f90*/  FMUL.FTZ R62, R0, R170 ;  /* 0x000000aa003e7220 */ /* 0x000fe40000410000 */
[C---:B------:R-:W-:Y:S04]  /*8fa0*/  FMUL.FTZ R55, R100.reuse, R163 ;  /* 0x000000a364377220 */ /* 0x040fe80000410000 */
[----:B------:R-:W-:Y:S02]  /*8fb0*/  IMAD.MOV.U32 R163, RZ, RZ, R231 ;  /* 0x000000ffffa37224 */ /* 0x000fe400078e00e7 */
[----:B------:R-:W-:Y:S01]  /*8fc0*/  FMUL.FTZ R54, R100, R162 ;  /* 0x000000a264367220 */ /* 0x000fe20000410000 */
[----:B------:R-:W-:Y:S01]  /*8fd0*/  MOV R162, R64 ;  /* 0x0000004000a27202 */ /* 0x000fe20000000f00 */
[----:B-1----:R-:W-:Y:S02]  /*8fe0*/  FFMA.FTZ R2, R188, c[0x0][0x2d0], -R111 ;  /* 0x0000b400bc027a23 */ /* 0x002fe4000001086f */
[C---:B------:R-:W-:Y:S02]  /*8ff0*/  FMUL.FTZ R64, R101.reuse, R172 ;  /* 0x000000ac65407220 */ /* 0x040fe40000410000 */
[----:B------:R1:W-:Y:S01]  /*9000*/  MUFU.EX2 R247, R2 ;  /* 0x0000000200f77308 */ /* 0x0003e20000000800 */
[-C--:B------:R-:W-:Y:S03]  /*9010*/  HMMA.16816.F32.BF16 R52, R176, R112.reuse, R52 ;  /* 0x00000070b034723c */ /* 0x080fe60000041834 */
[----:B------:R-:W-:Y:S02]  /*9020*/  IMAD.MOV.U32 R160, RZ, RZ, R65 ;  /* 0x000000ffffa07224 */ /* 0x000fe400078e0041 */
[----:B------:R-:W-:Y:S02]  /*9030*/  FMUL.FTZ R65, R101, R173 ;  /* 0x000000ad65417220 */ /* 0x000fe40000410000 */
[----:B------:R-:W-:Y:S01]  /*9040*/  LDSM.16.MT88.4 R172, [R214+0x1c00] ;  /* 0x001c0000d6ac783b */ /* 0x000fe20000004200 */
[C---:B------:R-:W-:Y:S04]  /*9050*/  HMMA.16816.F32.BF16 R56, R180.reuse, R112, R56 ;  /* 0x00000070b438723c */ /* 0x040fe80000041838 */
[----:B------:R-:W-:Y:S02]  /*9060*/  IMAD.MOV.U32 R161, RZ, RZ, R63 ;  /* 0x000000ffffa17224 */ /* 0x000fe400078e003f */
[----:B------:R-:W-:Y:S02]  /*9070*/  FMUL.FTZ R63, R0, R171 ;  /* 0x000000ab003f7220 */ /* 0x000fe40000410000 */
[----:B------:R-:W-:Y:S04]  /*9080*/  IMAD.MOV.U32 R139, RZ, RZ, R60 ;  /* 0x000000ffff8b7224 */ /* 0x000fe800078e003c */
[----:B------:R-:W-:Y:S02]  /*9090*/  FMUL.FTZ R60, R3, R168 ;  /* 0x000000a8033c7220 */ /* 0x000fe40000410000 */
[----:B------:R-:W-:Y:S02]  /*90a0*/  FMUL.FTZ R83, R100, R83 ;  /* 0x0000005364537220 */ /* 0x000fe40000410000 */
[--C-:B-1----:R-:W-:Y:S02]  /*90b0*/  FFMA.FTZ R2, R193, c[0x0][0x2d0], -R184.reuse ;  /* 0x0000b400c1027a23 */ /* 0x102fe400000108b8 */
[C---:B------:R-:W-:Y:S01]  /*90c0*/  FMUL.FTZ R88, R3.reuse, R88 ;  /* 0x0000005803587220 */ /* 0x040fe20000410000 */
[-C--:B------:R-:W-:Y:S01]  /*90d0*/  HMMA.16816.F32.BF16 R60, R180, R114.reuse, R60 ;  /* 0x00000072b43c723c */ /* 0x080fe2000004183c */
[----:B------:R1:W-:Y:S02]  /*90e0*/  MUFU.EX2 R244, R2 ;  /* 0x0000000200f47308 */ /* 0x0003e40000000800 */
[C---:B------:R-:W-:Y:S02]  /*90f0*/  FMUL.FTZ R89, R3.reuse, R89 ;  /* 0x0000005903597220 */ /* 0x040fe40000410000 */
[C---:B------:R-:W-:Y:S02]  /*9100*/  FMUL.FTZ R90, R0.reuse, R90 ;  /* 0x0000005a005a7220 */ /* 0x040fe40000410000 */
[C---:B------:R-:W-:Y:S01]  /*9110*/  FMUL.FTZ R91, R0.reuse, R91 ;  /* 0x0000005b005b7220 */ /* 0x040fe20000410000 */
[C---:B------:R-:W-:Y:S01]  /*9120*/  HMMA.16816.F32.BF16 R64, R176.reuse, R114, R64 ;  /* 0x00000072b040723c */ /* 0x040fe20000041840 */
[----:B------:R-:W2:Y:S03]  /*9130*/  LDSM.16.MT88.4 R112, [R214+0x2000] ;  /* 0x00200000d670783b */ /* 0x000ea60000004200 */
[C---:B------:R-:W-:Y:S02]  /*9140*/  FMUL.FTZ R92, R3.reuse, R92 ;  /* 0x0000005c035c7220 */ /* 0x040fe40000410000 */
[----:B------:R-:W-:Y:S02]  /*9150*/  FMUL.FTZ R93, R3, R93 ;  /* 0x0000005d035d7220 */ /* 0x000fe40000410000 */
[-C--:B---3--:R-:W-:Y:S04]  /*9160*/  HMMA.16816.F32.BF16 R68, R176, R116.reuse, R68 ;  /* 0x00000074b044723c */ /* 0x088fe80000041844 */
[C---:B------:R-:W-:Y:S02]  /*9170*/  FMUL.FTZ R94, R0.reuse, R94 ;  /* 0x0000005e005e7220 */ /* 0x040fe40000410000 */
[----:B------:R-:W-:Y:S02]  /*9180*/  FMUL.FTZ R95, R0, R95 ;  /* 0x0000005f005f7220 */ /* 0x000fe40000410000 */
[C---:B------:R-:W-:Y:S04]  /*9190*/  HMMA.16816.F32.BF16 R72, R180.reuse, R116, R72 ;  /* 0x00000074b448723c */ /* 0x040fe80000041848 */
[--C-:B-1----:R-:W-:Y:S02]  /*91a0*/  FFMA.FTZ R2, R194, c[0x0][0x2d0], -R184.reuse ;  /* 0x0000b400c2027a23 */ /* 0x102fe400000108b8 */
[----:B------:R-:W-:Y:S02]  /*91b0*/  FFMA.FTZ R106, R205, c[0x0][0x2d0], -R111 ;  /* 0x0000b400cd6a7a23 */ /* 0x000fe4000001086f */
[-C--:B------:R-:W-:Y:S01]  /*91c0*/  HMMA.16816.F32.BF16 R76, R180, R118.reuse, R76 ;  /* 0x00000076b44c723c */ /* 0x080fe2000004184c */
[----:B------:R-:W1:Y:S03]  /*91d0*/  MUFU.EX2 R242, R2 ;  /* 0x0000000200f27308 */ /* 0x000e660000000800 */
[C---:B------:R-:W-:Y:S02]  /*91e0*/  FMUL.FTZ R85, R101.reuse, R85 ;  /* 0x0000005565557220 */ /* 0x040fe40000410000 */
[C---:B------:R-:W-:Y:S02]  /*91f0*/  FMUL.FTZ R86, R100.reuse, R86 ;  /* 0x0000005664567220 */ /* 0x040fe40000410000 */
[C---:B------:R-:W-:Y:S01]  /*9200*/  HMMA.16816.F32.BF16 R80, R176.reuse, R118, R80 ;  /* 0x00000076b050723c */ /* 0x040fe20000041850 */
[----:B------:R-:W3:Y:S02]  /*9210*/  LDSM.16.MT88.4 R116, [R213+0x400] ;  /* 0x00040000d574783b */ /* 0x000ee40000004200 */
[----:B------:R4:W-:Y:S01]  /*9220*/  MUFU.EX2 R210, R106 ;  /* 0x0000006a00d27308 */ /* 0x0009e20000000800 */
[C---:B------:R-:W-:Y:S02]  /*9230*/  FMUL.FTZ R87, R100.reuse, R87 ;  /* 0x0000005764577220 */ /* 0x040fe40000410000 */
[C---:B------:R-:W-:Y:S02]  /*9240*/  FMUL.FTZ R96, R101.reuse, R96 ;  /* 0x0000006065607220 */ /* 0x040fe40000410000 */
[----:B------:R-:W-:Y:S03]  /*9250*/  FMUL.FTZ R97, R101, R97 ;  /* 0x0000006165617220 */ /* 0x000fe60000410000 */
[-C--:B--2---:R-:W-:Y:S03]  /*9260*/  HMMA.16816.F32.BF16 R84, R176, R112.reuse, R84 ;  /* 0x00000070b054723c */ /* 0x084fe60000041854 */
[C---:B------:R-:W-:Y:S02]  /*9270*/  FMUL.FTZ R98, R100.reuse, R98 ;  /* 0x0000006264627220 */ /* 0x040fe40000410000 */
[----:B------:R-:W-:Y:S01]  /*9280*/  FMUL.FTZ R99, R100, R99 ;  /* 0x0000006364637220 */ /* 0x000fe20000410000 */
[----:B-1----:R-:W-:Y:S01]  /*9290*/  F2FP.BF16.PACK_AB R120, R242, R244 ;  /* 0x000000f4f278723e */ /* 0x002fe200000010ff */
[--C-:B------:R-:W-:Y:S01]  /*92a0*/  FFMA.FTZ R2, R189, c[0x0][0x2d0], -R184.reuse ;  /* 0x0000b400bd027a23 */ /* 0x100fe200000108b8 */
[C---:B------:R-:W-:Y:S03]  /*92b0*/  HMMA.16816.F32.BF16 R88, R180.reuse, R112, R88 ;  /* 0x00000070b458723c */ /* 0x040fe60000041858 */
[----:B------:R1:W-:Y:S04]  /*92c0*/  MUFU.EX2 R241, R2 ;  /* 0x0000000200f17308 */ /* 0x0003e80000000800 */
[----:B------:R-:W-:Y:S01]  /*92d0*/  F2FP.BF16.PACK_AB R112, R151, R150 ;  /* 0x000000969770723e */ /* 0x000fe200000010ff */
[-C--:B------:R-:W-:Y:S01]  /*92e0*/  HMMA.16816.F32.BF16 R92, R180, R114.reuse, R92 ;  /* 0x00000072b45c723c */ /* 0x080fe2000004185c */
[----:B------:R-:W-:Y:S03]  /*92f0*/  LDSM.16.MT88.4 R180, [R213+0x2c00] ;  /* 0x002c0000d5b4783b */ /* 0x000fe60000004200 */
[----:B------:R-:W-:Y:S01]  /*9300*/  F2FP.BF16.PACK_AB R113, R249, R251 ;  /* 0x000000fbf971723e */ /* 0x000fe200000010ff */
[--C-:B----4-:R-:W-:Y:S01]  /*9310*/  FFMA.FTZ R106, R243, c[0x0][0x2d0], -R184.reuse ;  /* 0x0000b400f36a7a23 */ /* 0x110fe200000108b8 */
[----:B------:R-:W-:Y:S02]  /*9320*/  MOV R243, R153 ;  /* 0x0000009900f37202 */ /* 0x000fe40000000f00 */
[----:B------:R-:W-:Y:S07]  /*9330*/  HMMA.16816.F32.BF16 R96, R176, R114, R96 ;  /* 0x00000072b060723c */ /* 0x000fee0000041860 */
[----:B------:R-:W-:Y:S02]  /*9340*/  F2FP.BF16.PACK_AB R114, R153, R152 ;  /* 0x000000989972723e */ /* 0x000fe400000010ff */
[----:B------:R-:W-:Y:S03]  /*9350*/  F2FP.BF16.PACK_AB R115, R247, R248 ;  /* 0x000000f8f773723e */ /* 0x000fe600000010ff */
[----:B-1----:R-:W-:Y:S04]  /*9360*/  FFMA.FTZ R2, R190, c[0x0][0x2d0], -R184 ;  /* 0x0000b400be027a23 */ /* 0x002fe800000108b8 */
[-C--:B---3--:R-:W-:Y:S01]  /*9370*/  HMMA.16816.F32.BF16 R4, R112, R116.reuse, R4 ;  /* 0x000000747004723c */ /* 0x088fe20000041804 */
[----:B------:R1:W2:Y:S04]  /*9380*/  MUFU.EX2 R240, R2 ;  /* 0x0000000200f07308 */ /* 0x0002a80000000800 */
[--C-:B-1----:R-:W-:Y:S01]  /*9390*/  FFMA.FTZ R2, R195, c[0x0][0x2d0], -R185.reuse ;  /* 0x0000b400c3027a23 */ /* 0x102fe200000108b9 */
[----:B--2---:R-:W-:Y:S05]  /*93a0*/  F2FP.BF16.PACK_AB R122, R240, R241 ;  /* 0x000000f1f07a723e */ /* 0x004fea00000010ff */
[----:B------:R1:W-:Y:S02]  /*93b0*/  MUFU.EX2 R237, R2 ;  /* 0x0000000200ed7308 */ /* 0x0003e40000000800 */
        /* <DEDUP_REMOVED lines=10> */
[C---:B------:R-:W-:Y:S08]  /*9460*/  HMMA.16816.F32.BF16 R8, R120.reuse, R116, R8 ;  /* 0x000000747808723c */ /* 0x040ff00000041808 */
[-C--:B------:R-:W-:Y:S08]  /*9470*/  HMMA.16816.F32.BF16 R12, R120, R118.reuse, R12 ;  /* 0x00000076780c723c */ /* 0x080ff0000004180c */
[C---:B------:R-:W-:Y:S01]  /*9480*/  HMMA.16816.F32.BF16 R16, R112.reuse, R118, R16 ;  /* 0x000000767010723c */ /* 0x040fe20000041810 */
[----:B------:R-:W2:Y:S03]  /*9490*/  LDSM.16.MT88.4 R116, [R214+0x1400] ;  /* 0x00140000d674783b */ /* 0x000ea60000004200 */
[--C-:B-1----:R-:W-:Y:S04]  /*94a0*/  FFMA.FTZ R2, R201, c[0x0][0x2d0], -R110.reuse ;  /* 0x0000b400c9027a23 */ /* 0x102fe8000001086e */
[-C--:B------:R-:W-:Y:S01]  /*94b0*/  HMMA.16816.F32.BF16 R20, R112, R124.reuse, R20 ;  /* 0x0000007c7014723c */ /* 0x080fe20000041814 */
[----:B------:R1:W3:Y:S07]  /*94c0*/  MUFU.EX2 R231, R2 ;  /* 0x0000000200e77308 */ /* 0x0002ee0000000800 */
        /* <DEDUP_REMOVED lines=18> */
[--C-:B-1----:R-:W-:Y:S02]  /*95f0*/  FFMA.FTZ R2, R206, c[0x0][0x2d0], -R111.reuse ;  /* 0x0000b400ce027a23 */ /* 0x102fe4000001086f */
[----:B------:R-:W-:Y:S02]  /*9600*/  MUFU.EX2 R206, R106 ;  /* 0x0000006a00ce7308 */ /* 0x000fe40000000800 */
[-C--:B----4-:R-:W-:Y:S08]  /*9610*/  HMMA.16816.F32.BF16 R68, R112, R124.reuse, R68 ;  /* 0x0000007c7044723c */ /* 0x090ff00000041844 */
[C---:B------:R-:W-:Y:S01]  /*9620*/  HMMA.16816.F32.BF16 R72, R120.reuse, R124, R72 ;  /* 0x0000007c7848723c */ /* 0x040fe20000041848 */
[----:B------:R1:W4:Y:S07]  /*9630*/  MUFU.EX2 R208, R2 ;  /* 0x0000000200d07308 */ /* 0x00032e0000000800 */
[-C--:B------:R-:W-:Y:S08]  /*9640*/  HMMA.16816.F32.BF16 R76, R120, R126.reuse, R76 ;  /* 0x0000007e784c723c */ /* 0x080ff0000004184c */
[C---:B------:R-:W-:Y:S01]  /*9650*/  HMMA.16816.F32.BF16 R80, R112.reuse, R126, R80 ;  /* 0x0000007e7050723c */ /* 0x040fe20000041850 */
[----:B------:R-:W2:Y:S07]  /*9660*/  LDSM.16.MT88.4 R124, [R213+0x1800] ;  /* 0x00180000d57c783b */ /* 0x000eae0000004200 */
[-C--:B-----5:R-:W-:Y:S04]  /*9670*/  HMMA.16816.F32.BF16 R84, R112, R128.reuse, R84 ;  /* 0x000000807054723c */ /* 0x0a0fe80000041854 */
[--C-:B-1----:R-:W-:Y:S04]  /*9680*/  FFMA.FTZ R2, R200, c[0x0][0x2d0], -R111.reuse ;  /* 0x0000b400c8027a23 */ /* 0x102fe8000001086f */
[C---:B------:R-:W-:Y:S01]  /*9690*/  HMMA.16816.F32.BF16 R88, R120.reuse, R128, R88 ;  /* 0x000000807858723c */ /* 0x040fe20000041858 */
[----:B------:R1:W-:Y:S07]  /*96a0*/  MUFU.EX2 R209, R2 ;  /* 0x0000000200d17308 */ /* 0x0003ee0000000800 */
[-C--:B------:R-:W-:Y:S08]  /*96b0*/  HMMA.16816.F32.BF16 R92, R120, R130.reuse, R92 ;  /* 0x00000082785c723c */ /* 0x080ff0000004185c */
[----:B------:R-:W-:Y:S01]  /*96c0*/  HMMA.16816.F32.BF16 R96, R112, R130, R96 ;  /* 0x000000827060723c */ /* 0x000fe20000041860 */
[----:B------:R-:W-:Y:S06]  /*96d0*/  LDSM.16.MT88.4 R128, [R213+0x2800] ;  /* 0x00280000d580783b */ /* 0x000fec0000004200 */
[----:B---3--:R-:W-:Y:S01]  /*96e0*/  F2FP.BF16.PACK_AB R112, R231, R211 ;  /* 0x000000d3e770723e */ /* 0x008fe200000010ff */
[----:B-1----:R-:W-:Y:S01]  /*96f0*/  FFMA.FTZ R2, R203, c[0x0][0x2d0], -R111 ;  /* 0x0000b400cb027a23 */ /* 0x002fe2000001086f */
[----:B--2---:R-:W-:Y:S03]  /*9700*/  F2FP.BF16.PACK_AB R114, R230, R232 ;  /* 0x000000e8e672723e */ /* 0x004fe600000010ff */
[----:B------:R1:W2:Y:S01]  /*9710*/  MUFU.EX2 R207, R2 ;  /* 0x0000000200cf7308 */ /* 0x0002a20000000800 */
[----:B----4-:R-:W-:Y:S01]  /*9720*/  F2FP.BF16.PACK_AB R113, R208, R210 ;  /* 0x000000d2d071723e */ /* 0x010fe200000010ff */
[----:B-1----:R-:W-:Y:S01]  /*9730*/  FFMA.FTZ R2, R245, c[0x0][0x2d0], -R184 ;  /* 0x0000b400f5027a23 */ /* 0x002fe200000108b8 */
[----:B--2---:R-:W-:Y:S01]  /*9740*/  F2FP.BF16.PACK_AB R115, R207, R209 ;  /* 0x000000d1cf73723e */ /* 0x004fe200000010ff */
[----:B------:R-:W-:Y:S06]  /*9750*/  IMAD.MOV.U32 R245, RZ, RZ, R152 ;  /* 0x000000fffff57224 */ /* 0x000fec00078e0098 */
[----:B------:R1:W2:Y:S01]  /*9760*/  MUFU.EX2 R203, R2 ;  /* 0x0000000200cb7308 */ /* 0x0002a20000000800 */
[-C--:B------:R-:W-:Y:S03]  /*9770*/  HMMA.16816.F32.BF16 R4, R112, R116.reuse, R4 ;  /* 0x000000747004723c */ /* 0x080fe60000041804 */
[--C-:B-1----:R-:W-:Y:S01]  /*9780*/  FFMA.FTZ R2, R238, c[0x0][0x2d0], -R184.reuse ;  /* 0x0000b400ee027a23 */ /* 0x102fe200000108b8 */
[----:B--2---:R-:W-:Y:S02]  /*9790*/  F2FP.BF16.PACK_AB R120, R203, R206 ;  /* 0x000000cecb78723e */ /* 0x004fe400000010ff */
[----:B------:R-:W-:Y:S03]  /*97a0*/  MOV R238, R151 ;  /* 0x0000009700ee7202 */ /* 0x000fe60000000f00 */
[----:B------:R1:W-:Y:S03]  /*97b0*/  MUFU.EX2 R205, R2 ;  /* 0x0000000200cd7308 */ /* 0x0003e60000000800 */
[----:B-1----:R-:W-:Y:S01]  /*97c0*/  FFMA.FTZ R2, R239, c[0x0][0x2d0], -R184 ;  /* 0x0000b400ef027a23 */ /* 0x002fe200000108b8 */
[----:B------:R-:W-:Y:S06]  /*97d0*/  MOV R239, R150 ;  /* 0x0000009600ef7202 */ /* 0x000fec0000000f00 */
[----:B------:R1:W2:Y:S02]  /*97e0*/  MUFU.EX2 R202, R2 ;  /* 0x0000000200ca7308 */ /* 0x0002a40000000800 */
[--C-:B-1----:R-:W-:Y:S01]  /*97f0*/  FFMA.FTZ R2, R250, c[0x0][0x2d0], -R185.reuse ;  /* 0x0000b400fa027a23 */ /* 0x102fe200000108b9 */
[----:B--2---:R-:W-:Y:S07]  /*9800*/  F2FP.BF16.PACK_AB R122, R202, R205 ;  /* 0x000000cdca7a723e */ /* 0x004fee00000010ff */
[----:B------:R1:W-:Y:S02]  /*9810*/  MUFU.EX2 R201, R2 ;  /* 0x0000000200c97308 */ /* 0x0003e40000000800 */
[--C-:B-1----:R-:W-:Y:S08]  /*9820*/  FFMA.FTZ R2, R252, c[0x0][0x2d0], -R185.reuse ;  /* 0x0000b400fc027a23 */ /* 0x102ff000000108b9 */
[----:B------:R1:W2:Y:S02]  /*9830*/  MUFU.EX2 R199, R2 ;  /* 0x0000000200c77308 */ /* 0x0002a40000000800 */
[--C-:B-1----:R-:W-:Y:S01]  /*9840*/  FFMA.FTZ R2, R246, c[0x0][0x2d0], -R185.reuse ;  /* 0x0000b400f6027a23 */ /* 0x102fe200000108b9 */
[----:B--2---:R-:W-:Y:S02]  /*9850*/  F2FP.BF16.PACK_AB R121, R199, R201 ;  /* 0x000000c9c779723e */ /* 0x004fe400000010ff */
[----:B------:R-:W-:Y:S05]  /*9860*/  MOV R246, R144 ;  /* 0x0000009000f67202 */ /* 0x000fea0000000f00 */
[----:B------:R1:W-:Y:S02]  /*9870*/  MUFU.EX2 R200, R2 ;  /* 0x0000000200c87308 */ /* 0x0003e40000000800 */
[----:B-1----:R-:W-:Y:S01]  /*9880*/  FFMA.FTZ R2, R236, c[0x0][0x2d0], -R185 ;  /* 0x0000b400ec027a23 */ /* 0x002fe200000108b9 */
[----:B------:R-:W-:Y:S07]  /*9890*/  MOV R236, R145 ;  /* 0x0000009100ec7202 */ /* 0x000fee0000000f00 */
        /* <DEDUP_REMOVED lines=10> */
[----:B------:R1:W-:Y:S07]  /*9940*/  MUFU.EX2 R195, R2 ;  /* 0x0000000200c37308 */ /* 0x0003ee0000000800 */
[C---:B------:R-:W-:Y:S08]  /*9950*/  HMMA.16816.F32.BF16 R24, R120.reuse, R132, R24 ;  /* 0x000000847818723c */ /* 0x040ff00000041818 */
[-C--:B------:R-:W-:Y:S08]  /*9960*/  HMMA.16816.F32.BF16 R28, R120, R134.reuse, R28 ;  /* 0x00000086781c723c */ /* 0x080ff0000004181c */
[C---:B------:R-:W-:Y:S01]  /*9970*/  HMMA.16816.F32.BF16 R32, R112.reuse, R134, R32 ;  /* 0x000000867020723c */ /* 0x040fe20000041820 */
[----:B------:R-:W-:Y:S03]  /*9980*/  LDSM.16.MT88.4 R132, [R213+0xc00] ;  /* 0x000c0000d584783b */ /* 0x000fe60000004200 */
[--C-:B-1----:R-:W-:Y:S02]  /*9990*/  FFMA.FTZ R2, R164, c[0x0][0x2d0], -R110.reuse ;  /* 0x0000b400a4027a23 */ /* 0x102fe4000001086e */
[----:B------:R-:W-:Y:S01]  /*99a0*/  FFMA.FTZ R110, R163, c[0x0][0x2d0], -R110 ;  /* 0x0000b400a36e7a23 */ /* 0x000fe2000001086e */
[----:B------:R-:W-:Y:S01]  /*99b0*/  MOV R163, R108 ;  /* 0x0000006c00a37202 */ /* 0x000fe20000000f00 */
[-C--:B------:R-:W-:Y:S01]  /*99c0*/  HMMA.16816.F32.BF16 R36, R112, R124.reuse, R36 ;  /* 0x0000007c7024723c */ /* 0x080fe20000041824 */
[----:B------:R1:W-:Y:S07]  /*99d0*/  MUFU.EX2 R196, R2 ;  /* 0x0000000200c47308 */ /* 0x0003ee0000000800 */
[C---:B------:R-:W-:Y:S03]  /*99e0*/  HMMA.16816.F32.BF16 R40, R120.reuse, R124, R40 ;  /* 0x0000007c7828723c */ /* 0x040fe60000041828 */
[----:B------:R-:W-:Y:S05]  /*99f0*/  MUFU.EX2 R194, R110 ;  /* 0x0000006e00c27308 */ /* 0x000fea0000000800 */
[-C--:B------:R-:W-:Y:S08]  /*9a00*/  HMMA.16816.F32.BF16 R44, R120, R126.reuse, R44 ;  /* 0x0000007e782c723c */ /* 0x080ff0000004182c */
[C---:B------:R-:W-:Y:S01]  /*9a10*/  HMMA.16816.F32.BF16 R48, R112.reuse, R126, R48 ;  /* 0x0000007e7030723c */ /* 0x040fe20000041830 */
[----:B------:R-:W3:Y:S03]  /*9a20*/  LDSM.16.MT88.4 R124, [R214+0x2800] ;  /* 0x00280000d67c783b */ /* 0x000ee60000004200 */
[----:B-1----:R-:W-:Y:S02]  /*9a30*/  FFMA.FTZ R2, R162, c[0x0][0x2d0], -R111 ;  /* 0x0000b400a2027a23 */ /* 0x002fe4000001086f */
[----:B------:R-:W-:Y:S02]  /*9a40*/  IMAD.MOV.U32 R162, RZ, RZ, R139 ;  /* 0x000000ffffa27224 */ /* 0x000fe400078e008b */
[-C--:B--2---:R-:W-:Y:S01]  /*9a50*/  HMMA.16816.F32.BF16 R52, R112, R116.reuse, R52 ;  /* 0x000000747034723c */ /* 0x084fe20000041834 */
[----:B------:R1:W-:Y:S03]  /*9a60*/  MUFU.EX2 R193, R2 ;  /* 0x0000000200c17308 */ /* 0x0003e60000000800 */
[----:B------:R-:W-:Y:S04]  /*9a70*/  IMAD.MOV.U32 R139, RZ, RZ, R107 ;  /* 0x000000ffff8b7224 */ /* 0x000fe800078e006b */
[C---:B------:R-:W-:Y:S01]  /*9a80*/  HMMA.16816.F32.BF16 R56, R120.reuse, R116, R56 ;  /* 0x000000747838723c */ /* 0x040fe20000041838 */
[----:B------:R-:W2:Y:S07]  /*9a90*/  LDL R117, [R1+0x38] ;  /* 0x0000380001757983 */ /* 0x000eae0000100800 */
[-C--:B------:R-:W-:Y:S08]  /*9aa0*/  HMMA.16816.F32.BF16 R60, R120, R118.reuse, R60 ;  /* 0x00000076783c723c */ /* 0x080ff0000004183c */
[C---:B------:R-:W-:Y:S04]  /*9ab0*/  HMMA.16816.F32.BF16 R64, R112.reuse, R118, R64 ;  /* 0x000000767040723c */ /* 0x040fe80000041840 */
[--C-:B-1----:R-:W-:Y:S01]  /*9ac0*/  FFMA.FTZ R2, R161, c[0x0][0x2d0], -R111.reuse ;  /* 0x0000b400a1027a23 */ /* 0x102fe2000001086f */
[----:B------:R-:W-:Y:S02]  /*9ad0*/  MOV R161, R155 ;  /* 0x0000009b00a17202 */ /* 0x000fe40000000f00 */
[----:B------:R-:W-:Y:S01]  /*9ae0*/  MOV R155, R147 ;  /* 0x00000093009b7202 */ /* 0x000fe20000000f00 */
[-C--:B------:R-:W-:Y:S01]  /*9af0*/  HMMA.16816.F32.BF16 R68, R112, R128.reuse, R68 ;  /* 0x000000807044723c */ /* 0x080fe20000041844 */
[----:B------:R1:W-:Y:S03]  /*9b00*/  MUFU.EX2 R191, R2 ;  /* 0x0000000200bf7308 */ /* 0x0003e60000000800 */
[----:B------:R-:W-:Y:S04]  /*9b10*/  MOV R147, R142 ;  /* 0x0000008e00937202 */ /* 0x000fe80000000f00 */
[C---:B------:R-:W-:Y:S08]  /*9b20*/  HMMA.16816.F32.BF16 R72, R120.reuse, R128, R72 ;  /* 0x000000807848723c */ /* 0x040ff00000041848 */
[-C--:B------:R-:W-:Y:S08]  /*9b30*/  HMMA.16816.F32.BF16 R76, R120, R130.reuse, R76 ;  /* 0x00000082784c723c */ /* 0x080ff0000004184c */
[C---:B------:R-:W-:Y:S04]  /*9b40*/  HMMA.16816.F32.BF16 R80, R112.reuse, R130, R80 ;  /* 0x000000827050723c */ /* 0x040fe80000041850 */
[--C-:B-1----:R-:W-:Y:S02]  /*9b50*/  FFMA.FTZ R2, R192, c[0x0][0x2d0], -R111.reuse ;  /* 0x0000b400c0027a23 */ /* 0x102fe4000001086f */
[----:B------:R-:W-:Y:S01]  /*9b60*/  FFMA.FTZ R111, R160, c[0x0][0x2d0], -R111 ;  /* 0x0000b400a06f7a23 */ /* 0x000fe2000001086f */
[----:B------:R-:W-:Y:S01]  /*9b70*/  MOV R160, R148 ;  /* 0x0000009400a07202 */ /* 0x000fe20000000f00 */
[-C--:B---3--:R-:W-:Y:S01]  /*9b80*/  HMMA.16816.F32.BF16 R84, R112, R124.reuse, R84 ;  /* 0x0000007c7054723c */ /* 0x088fe20000041854 */
[----:B------:R1:W-:Y:S03]  /*9b90*/  MUFU.EX2 R192, R2 ;  /* 0x0000000200c07308 */ /* 0x0003e60000000800 */
[----:B------:R-:W-:Y:S04]  /*9ba0*/  IMAD.MOV.U32 R148, RZ, RZ, R141 ;  /* 0x000000ffff947224 */ /* 0x000fe800078e008d */
[C---:B------:R-:W-:Y:S03]  /*9bb0*/  HMMA.16816.F32.BF16 R88, R120.reuse, R124, R88 ;  /* 0x0000007c7858723c */ /* 0x040fe60000041858 */
[----:B------:R3:W-:Y:S05]  /*9bc0*/  MUFU.EX2 R190, R111 ;  /* 0x0000006f00be7308 */ /* 0x0007ea0000000800 */
[-C--:B------:R-:W-:Y:S08]  /*9bd0*/  HMMA.16816.F32.BF16 R92, R120, R126.reuse, R92 ;  /* 0x0000007e785c723c */ /* 0x080ff0000004185c */
[----:B------:R-:W-:Y:S04]  /*9be0*/  HMMA.16816.F32.BF16 R96, R112, R126, R96 ;  /* 0x0000007e7060723c */ /* 0x000fe80000041860 */
[--C-:B-1----:R-:W-:Y:S04]  /*9bf0*/  FFMA.FTZ R2, R187, c[0x0][0x2d0], -R184.reuse ;  /* 0x0000b400bb027a23 */ /* 0x102fe800000108b8 */
[----:B------:R1:W-:Y:S01]  /*9c00*/  MUFU.EX2 R188, R2 ;  /* 0x0000000200bc7308 */ /* 0x0003e20000000800 */
[----:B---3--:R-:W3:Y:S04]  /*9c10*/  LDL.LU R111, [R1+0x20] ;  /* 0x00002000016f7983 */ /* 0x008ee80000300800 */
[----:B------:R-:W4:Y:S04]  /*9c20*/  LDL.LU R110, [R1+0x24] ;  /* 0x00002400016e7983 */ /* 0x000f280000300800 */
[----:B------:R-:W5:Y:S04]  /*9c30*/  LDL.LU R108, [R1+0x28] ;  /* 0x00002800016c7983 */ /* 0x000f680000300800 */
[----:B------:R-:W5:Y:S01]  /*9c40*/  LDL.LU R116, [R1+0x2c] ;  /* 0x00002c0001747983 */ /* 0x000f620000300800 */
[--C-:B-1----:R-:W-:Y:S04]  /*9c50*/  FFMA.FTZ R2, R159, c[0x0][0x2d0], -R184.reuse ;  /* 0x0000b4009f027a23 */ /* 0x102fe800000108b8 */
[----:B------:R1:W1:Y:S02]  /*9c60*/  MUFU.EX2 R189, R2 ;  /* 0x0000000200bd7308 */ /* 0x0002640000000800 */
[--C-:B-1----:R-:W-:Y:S01]  /*9c70*/  FFMA.FTZ R2, R158, c[0x0][0x2d0], -R184.reuse ;  /* 0x0000b4009e027a23 */ /* 0x102fe200000108b8 */
[----:B------:R-:W-:Y:S01]  /*9c80*/  F2FP.BF16.PACK_AB R176, R189, R188 ;  /* 0x000000bcbdb0723e */ /* 0x000fe200000010ff */
[----:B------:R-:W-:Y:S06]  /*9c90*/  FFMA.FTZ R184, R157, c[0x0][0x2d0], -R184 ;  /* 0x0000b4009db87a23 */ /* 0x000fec00000108b8 */
[----:B------:R1:W-:Y:S10]  /*9ca0*/  MUFU.EX2 R187, R2 ;  /* 0x0000000200bb7308 */ /* 0x0003f40000000800 */
[----:B------:R-:W1:Y:S02]  /*9cb0*/  MUFU.EX2 R186, R184 ;  /* 0x000000b800ba7308 */ /* 0x000e640000000800 */
[--C-:B-1----:R-:W-:Y:S02]  /*9cc0*/  FFMA.FTZ R2, R156, c[0x0][0x2d0], -R185.reuse ;  /* 0x0000b4009c027a23 */ /* 0x102fe400000108b9 */
[----:B------:R-:W-:Y:S06]  /*9cd0*/  LDSM.16.MT88.4 R156, [R213+0x1c00] ;  /* 0x001c0000d59c783b */ /* 0x000fec0000004200 */
[----:B------:R1:W-:Y:S01]  /*9ce0*/  MUFU.EX2 R107, R2 ;  /* 0x00000002006b7308 */ /* 0x0003e20000000800 */
[----:B------:R-:W-:Y:S01]  /*9cf0*/  F2FP.BF16.PACK_AB R178, R186, R187 ;  /* 0x000000bbbab2723e */ /* 0x000fe200000010ff */
[--C-:B-1----:R-:W-:Y:S02]  /*9d00*/  FFMA.FTZ R2, R154, c[0x0][0x2d0], -R185.reuse ;  /* 0x0000b4009a027a23 */ /* 0x102fe400000108b9 */
[----:B------:R-:W-:Y:S01]  /*9d10*/  IMAD.MOV.U32 R154, RZ, RZ, R146 ;  /* 0x000000ffff9a7224 */ /* 0x000fe200078e0092 */
[----:B------:R-:W-:Y:S05]  /*9d20*/  MOV R146, R143 ;  /* 0x0000008f00927202 */ /* 0x000fea0000000f00 */
[----:B------:R1:W1:Y:S01]  /*9d30*/  MUFU.EX2 R184, R2 ;  /* 0x0000000200b87308 */ /* 0x0002620000000800 */
[----:B------:R-:W-:Y:S02]  /*9d40*/  IMAD.MOV.U32 R252, RZ, RZ, R146 ;  /* 0x000000fffffc7224 */ /* 0x000fe400078e0092 */
[--C-:B-1----:R-:W-:Y:S01]  /*9d50*/  FFMA.FTZ R2, R149, c[0x0][0x2d0], -R185.reuse ;  /* 0x0000b40095027a23 */ /* 0x102fe200000108b9 */
[----:B------:R-:W-:Y:S01]  /*9d60*/  MOV R149, R140 ;  /* 0x0000008c00957202 */ /* 0x000fe20000000f00 */
[----:B------:R-:W-:Y:S01]  /*9d70*/  FFMA.FTZ R185, R109, c[0x0][0x2d0], -R185 ;  /* 0x0000b4006db97a23 */ /* 0x000fe200000108b9 */
[----:B------:R-:W1:Y:S04]  /*9d80*/  LDSM.16.MT88.4 R140, [R214+0xc00] ;  /* 0x000c0000d68c783b */ /* 0x000e680000004200 */
[----:B------:R-:W-:Y:S01]  /*9d90*/  MUFU.EX2 R106, R2 ;  /* 0x00000002006a7308 */ /* 0x000fe20000000800 */
[----:B------:R-:W-:Y:S01]  /*9da0*/  F2FP.BF16.PACK_AB R109, R191, R193 ;  /* 0x000000c1bf6d723e */ /* 0x000fe200000010ff */
[----:B------:R-:W-:Y:S01]  /*9db0*/  IMAD.MOV.U32 R250, RZ, RZ, R149 ;  /* 0x000000fffffa7224 */ /* 0x000fe200078e0095 */
[----:B------:R-:W-:Y:S07]  /*9dc0*/  F2FP.BF16.PACK_AB R177, R184, R107 ;  /* 0x0000006bb8b1723e */ /* 0x000fee00000010ff */
[----:B------:R-:W1:Y:S02]  /*9dd0*/  MUFU.EX2 R185, R185 ;  /* 0x000000b900b97308 */ /* 0x000e640000000800 */
[----:B-1----:R-:W-:Y:S02]  /*9de0*/  F2FP.BF16.PACK_AB R179, R185, R106 ;  /* 0x0000006ab9b3723e */ /* 0x002fe400000010ff */
[----:B--2---:R-:W-:Y:S02]  /*9df0*/  ISETP.GT.AND P0, PT, R229, R117, PT ;  /* 0x00000075e500720c */ /* 0x004fe40003f04270 */
[----:B------:R-:W-:Y:S01]  /*9e00*/  MOV R229, R147 ;  /* 0x0000009300e57202 */ /* 0x000fe20000000f00 */
[----:B---3--:R-:W-:Y:S01]  /*9e10*/  FFMA.FTZ R101, R101, R111, R163 ;  /* 0x0000006f65657223 */ /* 0x008fe200000100a3 */
[----:B------:R-:W-:Y:S01]  /*9e20*/  F2FP.BF16.PACK_AB R111, R190, R192 ;  /* 0x000000c0be6f723e */ /* 0x000fe200000010ff */
[----:B----4-:R-:W-:Y:S01]  /*9e30*/  FFMA.FTZ R100, R100, R110, R162 ;  /* 0x0000006e64647223 */ /* 0x010fe200000100a2 */
[----:B------:R-:W-:Y:S01]  /*9e40*/  F2FP.BF16.PACK_AB R110, R194, R196 ;  /* 0x000000c4c26e723e */ /* 0x000fe200000010ff */
[----:B-----5:R-:W-:Y:S01]  /*9e50*/  FFMA.FTZ R2, R3, R108, R161 ;  /* 0x0000006c03027223 */ /* 0x020fe200000100a1 */
[----:B------:R-:W-:Y:S01]  /*9e60*/  F2FP.BF16.PACK_AB R108, R195, R197 ;  /* 0x000000c5c36c723e */ /* 0x000fe200000010ff */
[----:B------:R-:W-:Y:S01]  /*9e70*/  FADD.FTZ R3, R155, R101 ;  /* 0x000000659b037221 */ /* 0x000fe20000010000 */
[----:B------:R-:W-:Y:S01]  /*9e80*/  MOV R101, R148 ;  /* 0x0000009400657202 */ /* 0x000fe20000000f00 */
[----:B------:R-:W-:Y:S02]  /*9e90*/  FFMA.FTZ R0, R0, R116, R160 ;  /* 0x0000007400007223 */ /* 0x000fe400000100a0 */
[----:B------:R-:W-:Y:S02]  /*9ea0*/  FADD.FTZ R100, R154, R100 ;  /* 0x000000649a647221 */ /* 0x000fe40000010000 */
[-C--:B------:R-:W-:Y:S01]  /*9eb0*/  HMMA.16816.F32.BF16 R112, R108, R132.reuse, R4 ;  /* 0x000000846c70723c */ /* 0x080fe20000041804 */
[----:B------:R-:W1:Y:S07]  /*9ec0*/  LDSM.16.MT88.4 R4, [R214+0x2c00] ;  /* 0x002c0000d604783b */ /* 0x000e6e0000004200 */
[C---:B------:R-:W-:Y:S07]  /*9ed0*/  HMMA.16816.F32.BF16 R116, R176.reuse, R132, R8 ;  /* 0x00000084b074723c */ /* 0x040fee0000041808 */
[----:B------:R-:W-:Y:S01]  /*9ee0*/  MOV R10, R137 ;  /* 0x00000089000a7202 */ /* 0x000fe20000000f00 */
[-C--:B------:R-:W-:Y:S04]  /*9ef0*/  HMMA.16816.F32.BF16 R120, R176, R134.reuse, R12 ;  /* 0x00000086b078723c */ /* 0x080fe8000004180c */
[----:B------:R-:W-:Y:S01]  /*9f00*/  FADD.FTZ R3, R10, R3 ;  /* 0x000000030a037221 */ /* 0x000fe20000010000 */
[----:B------:R-:W-:Y:S01]  /*9f10*/  MOV R9, R138 ;  /* 0x0000008a00097202 */ /* 0x000fe20000000f00 */
[----:B------:R-:W-:Y:S02]  /*9f20*/  IMAD.MOV.U32 R8, RZ, RZ, R139 ;  /* 0x000000ffff087224 */ /* 0x000fe400078e008b */
[C---:B------:R-:W-:Y:S04]  /*9f30*/  HMMA.16816.F32.BF16 R124, R108.reuse, R134, R16 ;  /* 0x000000866c7c723c */ /* 0x040fe80000041810 */
[----:B------:R-:W-:Y:S02]  /*9f40*/  FADD.FTZ R3, R236, R3 ;  /* 0x00000003ec037221 */ /* 0x000fe40000010000 */
[----:B------:R-:W-:Y:S02]  /*9f50*/  FADD.FTZ R2, R8, R2 ;  /* 0x0000000208027221 */ /* 0x000fe40000010000 */
[-C--:B------:R-:W-:Y:S04]  /*9f60*/  HMMA.16816.F32.BF16 R128, R108, R140.reuse, R20 ;  /* 0x0000008c6c80723c */ /* 0x080fe80000041814 */
[----:B------:R-:W-:Y:S02]  /*9f70*/  FADD.FTZ R10, R239, R3 ;  /* 0x00000003ef0a7221 */ /* 0x000fe40000010000 */
[----:B------:R-:W-:Y:S02]  /*9f80*/  FADD.FTZ R0, R9, R0 ;  /* 0x0000000009007221 */ /* 0x000fe40000010000 */
[C---:B------:R-:W-:Y:S04]  /*9f90*/  HMMA.16816.F32.BF16 R132, R176.reuse, R140, R24 ;  /* 0x0000008cb084723c */ /* 0x040fe80000041818 */
[----:B------:R-:W-:Y:S02]  /*9fa0*/  IMAD.MOV.U32 R11, RZ, RZ, R136 ;  /* 0x000000ffff0b7224 */ /* 0x000fe400078e0088 */
[----:B------:R-:W-:Y:S02]  /*9fb0*/  FADD.FTZ R8, R101, R2 ;  /* 0x0000000265087221 */ /* 0x000fe40000010000 */
[-C--:B------:R-:W-:Y:S04]  /*9fc0*/  HMMA.16816.F32.BF16 R136, R176, R142.reuse, R28 ;  /* 0x0000008eb088723c */ /* 0x080fe8000004181c */
[----:B------:R-:W-:Y:S01]  /*9fd0*/  FADD.FTZ R9, R11, R100 ;  /* 0x000000640b097221 */ /* 0x000fe20000010000 */
[----:B------:R-:W-:Y:S01]  /*9fe0*/  MOV R100, R105 ;  /* 0x0000006900647202 */ /* 0x000fe20000000f00 */
[----:B------:R-:W-:Y:S01]  /*9ff0*/  FADD.FTZ R11, R229, R0 ;  /* 0x00000000e50b7221 */ /* 0x000fe20000010000 */
[----:B------:R-:W-:Y:S01]  /*a000*/  MOV R229, R204 ;  /* 0x000000cc00e57202 */ /* 0x000fe20000000f00 */
        /* <DEDUP_REMOVED lines=44> */
[-C--:B-1----:R-:W-:Y:S03]  /*a2d0*/  HMMA.16816.F32.BF16 R84, R108, R4.reuse, R84 ;  /* 0x000000046c54723c */ /* 0x082fe60000041854 */
[----:B------:R-:W-:Y:S04]  /*a2e0*/  FADD.FTZ R3, R198, R9 ;  /* 0x00000009c6037221 */ /* 0x000fe80000010000 */
[----:B------:R-:W-:Y:S01]  /*a2f0*/  FADD.FTZ R3, R107, R3 ;  /* 0x000000036b037221 */ /* 0x000fe20000010000 */
[C---:B------:R-:W-:Y:S04]  /*a300*/  HMMA.16816.F32.BF16 R88, R176.reuse, R4, R88 ;  /* 0x00000004b058723c */ /* 0x040fe80000041858 */
[----:B------:R-:W-:Y:S01]  /*a310*/  FADD.FTZ R3, R184, R3 ;  /* 0x00000003b8037221 */ /* 0x000fe20000010000 */
[----:B------:R-:W-:Y:S02]  /*a320*/  MOV R107, R103 ;  /* 0x00000067006b7202 */ /* 0x000fe40000000f00 */
[----:B------:R-:W-:Y:S01]  /*a330*/  FADD.FTZ R4, R207, R2 ;  /* 0x00000002cf047221 */ /* 0x000fe20000010000 */
[-C--:B------:R-:W-:Y:S04]  /*a340*/  HMMA.16816.F32.BF16 R92, R176, R6.reuse, R92 ;  /* 0x00000006b05c723c */ /* 0x080fe8000004185c */
        /* <DEDUP_REMOVED lines=12> */
[----:B------:R-:W-:Y:S02]  /*a410*/  FADD.FTZ R2, R187, R0 ;  /* 0x00000000bb027221 */ /* 0x000fe40000010000 */
[----:B------:R-:W-:Y:S01]  /*a420*/  FADD.FTZ R0, R106, R3 ;  /* 0x000000036a007221 */ /* 0x000fe20000010000 */
[----:B------:R1:W-:Y:S01]  /*a430*/  STL [R1+0x20], R5 ;  /* 0x0000200501007387 */ /* 0x0003e20000100800 */
[----:B------:R-:W-:Y:S02]  /*a440*/  FADD.FTZ R3, R190, R4 ;  /* 0x00000004be037221 */ /* 0x000fe40000010000 */
[----:B------:R-:W-:Y:S02]  /*a450*/  FADD.FTZ R2, R186, R2 ;  /* 0x00000002ba027221 */ /* 0x000fe40000010000 */
[----:B------:R-:W-:Y:S01]  /*a460*/  FADD.FTZ R0, R185, R0 ;  /* 0x00000000b9007221 */ /* 0x000fe20000010000 */
[----:B------:R1:W-:Y:S01]  /*a470*/  STL [R1+0x24], R3 ;  /* 0x0000240301007387 */ /* 0x0003e20000100800 */
[----:B------:R-:W-:Y:S03]  /*a480*/  IMAD.MOV.U32 R106, RZ, RZ, R104 ;  /* 0x000000ffff6a7224 */ /* 0x000fe600078e0068 */
[----:B------:R1:W-:Y:S04]  /*a490*/  STL [R1+0x28], R2 ;  /* 0x0000280201007387 */ /* 0x0003e80000100800 */
[----:B------:R1:W-:Y:S01]  /*a4a0*/  STL [R1+0x2c], R0 ;  /* 0x00002c0001007387 */ /* 0x0003e20000100800 */
[----:B------:R-:W-:-:S05]  /*a4b0*/  @P0 BRA `(.L_x_1011) ;  /* 0xffffb88000000947 */ /* 0x000fca000383ffff */
.L_x_1010:
[----:B-1----:R-:W2:Y:S02]  /*a4c0*/  LDL R0, [R1+0x1c] ;  /* 0x00001c0001007983 */ /* 0x002ea40000100800 */
[----:B--2---:R-:W-:-:S13]  /*a4d0*/  ISETP.GE.AND P0, PT, R204, R0, PT ;  /* 0x00000000cc00720c */ /* 0x004fda0003f06270 */
[----:B------:R-:W-:Y:S05]  /*a4e0*/  @!P0 BRA `(.L_x_1012) ;  /* 0x00003ca000008947 */ /* 0x000fea0003800000 */
[----:B------:R-:W-:Y:S01]  /*a4f0*/  IMAD.MOV.U32 R3, RZ, RZ, R104 ;  /* 0x000000ffff037224 */ /* 0x000fe200078e0068 */
[----:B------:R-:W-:Y:S01]  /*a500*/  MOV R107, R102 ;  /* 0x00000066006b7202 */ /* 0x000fe20000000f00 */
[----:B------:R-:W-:Y:S01]  /*a510*/  IMAD.MOV.U32 R2, RZ, RZ, R105 ;  /* 0x000000ffff027224 */ /* 0x000fe200078e0069 */
[----:B------:R-:W-:Y:S02]  /*a520*/  MOV R106, R103 ;  /* 0x00000067006a7202 */ /* 0x000fe40000000f00 */
.L_x_1013:
[----:B------:R-:W2:Y:S01]  /*a530*/  LDL.64 R208, [R1+0x10] ;  /* 0x0000100001d07983 */ /* 0x000ea20000100a00 */
[----:B------:R-:W-:Y:S04]  /*a540*/  DEPBAR.LE SB0, 0x0 ;  /* 0x000080000000791a */ /* 0x000fe80000000000 */
[----:B------:R-:W-:Y:S01]  /*a550*/  WARPSYNC 0xffffffff ;  /* 0xffffffff00007948 */ /* 0x000fe20003800000 */
[----:B---3--:R-:W3:Y:S01]  /*a560*/  LDL R206, [R1+0x18] ;  /* 0x0000180001ce7983 */ /* 0x008ee20000100800 */
[----:B------:R-:W-:Y:S02]  /*a570*/  SHF.R.S32.HI R0, RZ, 0x1f, R204 ;  /* 0x0000001fff007819 */ /* 0x000fe400000114cc */
[----:B------:R-:W-:Y:S01]  /*a580*/  MOV R105, c[0x0][0x208] ;  /* 0x0000820000697a02 */ /* 0x000fe20000000f00 */
[----:B------:R-:W4:Y:S01]  /*a590*/  LDL R184, [R1+0x34] ;  /* 0x0000340001b87983 */ /* 0x000f220000100800 */
[----:B------:R-:W-:Y:S01]  /*a5a0*/  MOV R180, c[0x0][0x20c] ;  /* 0x0000830000b47a02 */ /* 0x000fe20000000f00 */
[----:B------:R-:W-:Y:S02]  /*a5b0*/  IMAD R0, R0, c[0x0][0x208], RZ ;  /* 0x0000820000007a24 */ /* 0x000fe400078e02ff */
[----:B------:R-:W-:Y:S02]  /*a5c0*/  BAR.SYNC.DEFER_BLOCKING 0x0 ;  /* 0x0000000000007b1d */ /* 0x000fe40000010000 */
[C---:B------:R-:W-:Y:S06]  /*a5d0*/  IMAD R0, R204.reuse, c[0x0][0x20c], R0 ;  /* 0x00008300cc007a24 */ /* 0x040fec00078e0200 */
[----:B------:R-:W-:Y:S08]  /*a5e0*/  LDSM.16.M88.4 R64, [R215] ;  /* 0x00000000d740783b */ /* 0x000ff00000000200 */
[----:B------:R-:W1:Y:S08]  /*a5f0*/  LDSM.16.M88.4 R16, [R212] ;  /* 0x00000000d410783b */ /* 0x000e700000000200 */
[----:B------:R-:W5:Y:S08]  /*a600*/  LDSM.16.M88.4 R60, [R215+0x1000] ;  /* 0x00100000d73c783b */ /* 0x000f700000000200 */
[----:B------:R-:W5:Y:S08]  /*a610*/  LDSM.16.M88.4 R32, [R212+0x400] ;  /* 0x00040000d420783b */ /* 0x000f700000000200 */
[----:B------:R-:W4:Y:S04]  /*a620*/  LDL R251, [R1+0x1c] ;  /* 0x00001c0001fb7983 */ /* 0x000f280000100800 */
[----:B------:R-:W5:Y:S08]  /*a630*/  LDSM.16.M88.4 R48, [R212+0x800] ;  /* 0x00080000d430783b */ /* 0x000f700000000200 */
[----:B------:R-:W5:Y:S01]  /*a640*/  LDSM.16.M88.4 R100, [R212+0xc00] ;  /* 0x000c0000d464783b */ /* 0x000f620000000200 */
[-C--:B-1----:R-:W-:Y:S07]  /*a650*/  HMMA.16816.F32.BF16 R4, R64, R16.reuse, RZ ;  /* 0x000000104004723c */ /* 0x082fee00000418ff */
[----:B------:R-:W-:Y:S01]  /*a660*/  LDSM.16.M88.4 R108, [R216] ;  /* 0x00000000d86c783b */ /* 0x000fe20000000200 */
[C---:B-----5:R-:W-:Y:S07]  /*a670*/  HMMA.16816.F32.BF16 R8, R60.reuse, R16, RZ ;  /* 0x000000103c08723c */ /* 0x060fee00000418ff */
[----:B------:R-:W1:Y:S01]  /*a680*/  LDSM.16.M88.4 R176, [R217] ;  /* 0x00000000d9b0783b */ /* 0x000e620000000200 */
[-C--:B------:R-:W-:Y:S07]  /*a690*/  HMMA.16816.F32.BF16 R12, R60, R18.reuse, RZ ;  /* 0x000000123c0c723c */ /* 0x080fee00000418ff */
[----:B------:R-:W-:Y:S01]  /*a6a0*/  LDSM.16.M88.4 R188, [R227] ;  /* 0x00000000e3bc783b */ /* 0x000fe20000000200 */
[C---:B------:R-:W-:Y:S07]  /*a6b0*/  HMMA.16816.F32.BF16 R16, R64.reuse, R18, RZ ;  /* 0x000000124010723c */ /* 0x040fee00000418ff */
[----:B------:R-:W-:Y:S01]  /*a6c0*/  LDSM.16.M88.4 R192, [R226] ;  /* 0x00000000e2c0783b */ /* 0x000fe20000000200 */
[-C--:B------:R-:W-:Y:S08]  /*a6d0*/  HMMA.16816.F32.BF16 R20, R64, R32.reuse, RZ ;  /* 0x000000204014723c */ /* 0x080ff000000418ff */
[C---:B------:R-:W-:Y:S08]  /*a6e0*/  HMMA.16816.F32.BF16 R24, R60.reuse, R32, RZ ;  /* 0x000000203c18723c */ /* 0x040ff000000418ff */
[-C--:B------:R-:W-:Y:S08]  /*a6f0*/  HMMA.16816.F32.BF16 R28, R60, R34.reuse, RZ ;  /* 0x000000223c1c723c */ /* 0x080ff000000418ff */
[C---:B------:R-:W-:Y:S08]  /*a700*/  HMMA.16816.F32.BF16 R32, R64.reuse, R34, RZ ;  /* 0x000000224020723c */ /* 0x040ff000000418ff */
[-C--:B------:R-:W-:Y:S08]  /*a710*/  HMMA.16816.F32.BF16 R36, R64, R48.reuse, RZ ;  /* 0x000000304024723c */ /* 0x080ff000000418ff */
[C---:B------:R-:W-:Y:S07]  /*a720*/  HMMA.16816.F32.BF16 R40, R60.reuse, R48, RZ ;  /* 0x000000303c28723c */ /* 0x040fee00000418ff */
[----:B------:R-:W-:Y:S01]  /*a730*/  IMAD.WIDE.U32 R48, R204, c[0x0][0x208], RZ ;  /* 0x00008200cc307a25 */ /* 0x000fe200078e00ff */
[-C--:B------:R-:W-:Y:S04]  /*a740*/  HMMA.16816.F32.BF16 R44, R60, R50.reuse, RZ ;  /* 0x000000323c2c723c */ /* 0x080fe800000418ff */
[----:B------:R-:W-:Y:S02]  /*a750*/  IADD3 R0, R49, R0, RZ ;  /* 0x0000000031007210 */ /* 0x000fe40007ffe0ff */
[C---:B------:R-:W-:Y:S02]  /*a760*/  SHF.L.U32 R196, R48.reuse, 0x6, RZ ;  /* 0x0000000630c47819 */ /* 0x040fe400000006ff */
[----:B------:R-:W-:Y:S02]  /*a770*/  SHF.L.U64.HI R0, R48, 0x6, R0 ;  /* 0x0000000630007819 */ /* 0x000fe40000010200 */
[C---:B------:R-:W-:Y:S08]  /*a780*/  HMMA.16816.F32.BF16 R48, R64.reuse, R50, RZ ;  /* 0x000000324030723c */ /* 0x040ff000000418ff */
[-C--:B------:R-:W-:Y:S01]  /*a790*/  HMMA.16816.F32.BF16 R52, R64, R100.reuse, RZ ;  /* 0x000000644034723c */ /* 0x080fe200000418ff */
[----:B--2---:R-:W-:Y:S03]  /*a7a0*/  IADD3 R200, P0, R208, 0x20, RZ ;  /* 0x00000020d0c87810 */ /* 0x004fe60007f1e0ff */
[C---:B------:R-:W-:Y:S02]  /*a7b0*/  IADD3 R57, P1, R196.reuse, R208, RZ ;  /* 0x000000d0c4397210 */ /* 0x040fe40007f3e0ff */
[----:B------:R-:W-:Y:S02]  /*a7c0*/  IADD3 R56, P2, R196, R200, RZ ;  /* 0x000000c8c4387210 */ /* 0x000fe40007f5e0ff */
[----:B---3--:R-:W-:Y:S04]  /*a7d0*/  IADD3.X R201, RZ, R206, RZ, P0, !PT ;  /* 0x000000ceffc97210 */ /* 0x008fe800007fe4ff */
[----:B------:R-:W-:Y:S02]  /*a7e0*/  LEA R104, P0, R105, R196, 0x5 ;  /* 0x000000c469687211 */ /* 0x000fe400078028ff */
[----:B------:R-:W-:Y:S02]  /*a7f0*/  LEA R198, P6, R57, c[0x0][0x1f8], 0x1 ;  /* 0x00007e0039c67a11 */ /* 0x000fe400078c08ff */
[----:B------:R-:W-:Y:S02]  /*a800*/  LEA.HI.X R105, R105, R0, R180, 0x5, P0 ;  /* 0x0000000069697211 */ /* 0x000fe400000f2cb4 */
[----:B------:R-:W2:Y:S01]  /*a810*/  LDSM.16.M88.4 R180, [R216+0x1000] ;  /* 0x00100000d8b4783b */ /* 0x000ea20000000200 */
[-C--:B------:R-:W-:Y:S02]  /*a820*/  IADD3.X R58, R0, R206.reuse, RZ, P1, !PT ;  /* 0x000000ce003a7210 */ /* 0x080fe40000ffe4ff */
[----:B------:R-:W-:Y:S02]  /*a830*/  LEA R202, P1, R56, c[0x0][0x1f8], 0x1 ;  /* 0x00007e0038ca7a11 */ /* 0x000fe400078208ff */
[----:B------:R-:W-:Y:S02]  /*a840*/  IADD3.X R59, R0, R201, RZ, P2, !PT ;  /* 0x000000c9003b7210 */ /* 0x000fe400017fe4ff */
[----:B------:R-:W-:Y:S02]  /*a850*/  LEA.HI.X R199, R57, c[0x0][0x1fc], R58, 0x1, P6 ;  /* 0x00007f0039c77a11 */ /* 0x000fe400030f0c3a */
[----:B------:R-:W-:Y:S02]  /*a860*/  LEA.HI.X R203, R56, c[0x0][0x1fc], R59, 0x1, P1 ;  /* 0x00007f0038cb7a11 */ /* 0x000fe400008f0c3b */
[C---:B------:R-:W-:Y:S02]  /*a870*/  HMMA.16816.F32.BF16 R56, R60.reuse, R100, RZ ;  /* 0x000000643c38723c */ /* 0x040fe400000418ff */
[----:B------:R-:W-:Y:S02]  /*a880*/  IADD3 R197, P1, R208, 0x40, RZ ;  /* 0x00000040d0c57810 */ /* 0x000fe40007f3e0ff */
[----:B----4-:R-:W-:Y:S02]  /*a890*/  SHF.L.U32 R205, R184, 0x1, RZ ;  /* 0x00000001b8cd7819 */ /* 0x010fe400000006ff */
[----:B------:R-:W3:Y:S01]  /*a8a0*/  LDSM.16.M88.4 R184, [R228] ;  /* 0x00000000e4b8783b */ /* 0x000ee20000000200 */
[-C--:B------:R-:W-:Y:S01]  /*a8b0*/  IADD3 R196, P0, R196, R197.reuse, RZ ;  /* 0x000000c5c4c47210 */ /* 0x080fe20007f1e0ff */
[-C--:B------:R-:W-:Y:S01]  /*a8c0*/  HMMA.16816.F32.BF16 R60, R60, R102.reuse, RZ ;  /* 0x000000663c3c723c */ /* 0x080fe200000418ff */
[----:B------:R-:W-:Y:S03]  /*a8d0*/  IADD3.X R100, RZ, R206, RZ, P1, !PT ;  /* 0x000000ceff647210 */ /* 0x000fe60000ffe4ff */
[----:B------:R-:W-:Y:S02]  /*a8e0*/  IADD3 R101, P1, R104, R200, RZ ;  /* 0x000000c868657210 */ /* 0x000fe40007f3e0ff */
[----:B------:R-:W-:Y:S01]  /*a8f0*/  @!PT LDS RZ, [RZ] ;  /* 0x00000000fffff984 */ /* 0x000fe20000000800 */
[----:B------:R-:W-:Y:S01]  /*a900*/  @!PT LDS RZ, [RZ] ;  /* 0x00000000fffff984 */ /* 0x000fe20000000800 */
[----:B------:R-:W-:Y:S01]  /*a910*/  @!PT LDS RZ, [RZ] ;  /* 0x00000000fffff984 */ /* 0x000fe20000000800 */
[----:B------:R4:W-:Y:S01]  /*a920*/  LDGSTS.E.BYPASS.LTC128B.128 [R205+0x100], [R198.64], !P5 ;  /* 0x00100000c6cd7fae */ /* 0x0009e2000e901d46 */
[----:B------:R-:W-:Y:S01]  /*a930*/  IADD3.X R0, R0, R100, RZ, P0, !PT ;  /* 0x0000006400007210 */ /* 0x000fe200007fe4ff */
[----:B------:R-:W-:Y:S04]  /*a940*/  HMMA.16816.F32.BF16 R64, R64, R102, RZ ;  /* 0x000000664040723c */ /* 0x000fe800000418ff */
[C---:B------:R-:W-:Y:S02]  /*a950*/  IADD3 R197, P0, R104.reuse, R197, RZ ;  /* 0x000000c568c57210 */ /* 0x040fe40007f1e0ff */
[----:B------:R3:W-:Y:S01]  /*a960*/  LDGSTS.E.BYPASS.LTC128B.128 [R205+0x1100], [R202.64], !P4 ;  /* 0x01100000cacd7fae */ /* 0x0007e2000e101d46 */
[----:B------:R-:W-:Y:S01]  /*a970*/  IADD3 R104, P6, R104, R208, RZ ;  /* 0x000000d068687210 */ /* 0x000fe20007fde0ff */
[-C--:B-1----:R-:W-:Y:S05]  /*a980*/  HMMA.16816.F32.BF16 R4, R108, R176.reuse, R4 ;  /* 0x000000b06c04723c */ /* 0x082fea0000041804 */
[C---:B------:R-:W-:Y:S01]  /*a990*/  IADD3.X R201, R105.reuse, R201, RZ, P1, !PT ;  /* 0x000000c969c97210 */ /* 0x040fe20000ffe4ff */
[----:B------:R-:W5:Y:S02]  /*a9a0*/  LDL R208, [R1+0x4] ;  /* 0x0000040001d07983 */ /* 0x000f640000100800 */
[C---:B--2---:R-:W-:Y:S08]  /*a9b0*/  HMMA.16816.F32.BF16 R8, R180.reuse, R176, R8 ;  /* 0x000000b0b408723c */ /* 0x044ff00000041808 */
[-C--:B------:R-:W-:Y:S04]  /*a9c0*/  HMMA.16816.F32.BF16 R12, R180, R178.reuse, R12 ;  /* 0x000000b2b40c723c */ /* 0x080fe8000004180c */
[C---:B----4-:R-:W-:Y:S04]  /*a9d0*/  LEA R198, P2, R196.reuse, c[0x0][0x1f8], 0x1 ;  /* 0x00007e00c4c67a11 */ /* 0x050fe800078408ff */
[C---:B------:R-:W-:Y:S04]  /*a9e0*/  HMMA.16816.F32.BF16 R16, R108.reuse, R178, R16 ;  /* 0x000000b26c10723c */ /* 0x040fe80000041810 */
[----:B------:R-:W-:Y:S02]  /*a9f0*/  LEA.HI.X R199, R196, c[0x0][0x1fc], R0, 0x1, P2 ;  /* 0x00007f00c4c77a11 */ /* 0x000fe400010f0c00 */
[C---:B------:R-:W-:Y:S02]  /*aa00*/  LEA R102, P2, R104.reuse, c[0x0][0x1f8], 0x1 ;  /* 0x00007e0068667a11 */ /* 0x040fe400078408ff */
[-C--:B---3--:R-:W-:Y:S01]  /*aa10*/  HMMA.16816.F32.BF16 R20, R108, R184.reuse, R20 ;  /* 0x000000b86c14723c */ /* 0x088fe20000041814 */
[----:B------:R1:W-:Y:S03]  /*aa20*/  LDGSTS.E.BYPASS.LTC128B.128 [R205+0x2100], [R198.64], !P3 ;  /* 0x02100000c6cd7fae */ /* 0x0003e6000d901d46 */
[C---:B------:R-:W-:Y:S02]  /*aa30*/  IADD3.X R0, R105.reuse, R100, RZ, P0, !PT ;  /* 0x0000006469007210 */ /* 0x040fe400007fe4ff */
[----:B------:R-:W-:Y:S02]  /*aa40*/  IADD3.X R105, R105, R206, RZ, P6, !PT ;  /* 0x000000ce69697210 */ /* 0x000fe400037fe4ff */
[C---:B------:R-:W-:Y:S04]  /*aa50*/  HMMA.16816.F32.BF16 R24, R180.reuse, R184, R24 ;  /* 0x000000b8b418723c */ /* 0x040fe80000041818 */
[----:B------:R-:W-:Y:S02]  /*aa60*/  LEA.HI.X R103, R104, c[0x0][0x1fc], R105, 0x1, P2 ;  /* 0x00007f0068677a11 */ /* 0x000fe400010f0c69 */
[C---:B------:R-:W-:Y:S02]  /*aa70*/  LEA R104, P0, R101.reuse, c[0x0][0x1f8], 0x1 ;  /* 0x00007e0065687a11 */ /* 0x040fe400078008ff */
[-C--:B------:R-:W-:Y:S01]  /*aa80*/  HMMA.16816.F32.BF16 R28, R180, R186.reuse, R28 ;  /* 0x000000bab41c723c */ /* 0x080fe2000004181c */
[----:B------:R2:W-:Y:S03]  /*aa90*/  LDGSTS.E.BYPASS.LTC128B.128 [R205+0x900], [R102.64], !P5 ;  /* 0x0090000066cd7fae */ /* 0x0005e6000e901d46 */
[----:B------:R-:W-:Y:S02]  /*aaa0*/  LEA.HI.X R105, R101, c[0x0][0x1fc], R201, 0x1, P0 ;  /* 0x00007f0065697a11 */ /* 0x000fe400000f0cc9 */
[C---:B------:R-:W-:Y:S02]  /*aab0*/  LEA R100, P0, R197.reuse, c[0x0][0x1f8], 0x1 ;  /* 0x00007e00c5647a11 */ /* 0x040fe400078008ff */
[C---:B------:R-:W-:Y:S01]  /*aac0*/  HMMA.16816.F32.BF16 R32, R108.reuse, R186, R32 ;  /* 0x000000ba6c20723c */ /* 0x040fe20000041820 */
[----:B------:R3:W-:Y:S03]  /*aad0*/  LDGSTS.E.BYPASS.LTC128B.128 [R205+0x1900], [R104.64], !P4 ;  /* 0x0190000068cd7fae */ /* 0x0007e6000e101d46 */
[----:B------:R-:W-:Y:S02]  /*aae0*/  LEA.HI.X R101, R197, c[0x0][0x1fc], R0, 0x1, P0 ;  /* 0x00007f00c5657a11 */ /* 0x000fe400000f0c00 */
[C---:B------:R-:W-:Y:S02]  /*aaf0*/  ISETP.GT.AND P0, PT, R204.reuse, R251, PT ;  /* 0x000000fbcc00720c */ /* 0x040fe40003f04270 */
[-C--:B------:R-:W-:Y:S01]  /*ab00*/  HMMA.16816.F32.BF16 R36, R108, R188.reuse, R36 ;  /* 0x000000bc6c24723c */ /* 0x080fe20000041824 */
[----:B------:R2:W-:Y:S03]  /*ab10*/  LDGSTS.E.BYPASS.LTC128B.128 [R205+0x2900], [R100.64], !P3 ;  /* 0x0290000064cd7fae */ /* 0x0005e6000d901d46 */
[----:B------:R-:W-:Y:S04]  /*ab20*/  IADD3 R204, R204, -0x1, RZ ;  /* 0xffffffffcccc7810 */ /* 0x000fe80007ffe0ff */
[C---:B------:R-:W-:Y:S01]  /*ab30*/  HMMA.16816.F32.BF16 R40, R180.reuse, R188, R40 ;  /* 0x000000bcb428723c */ /* 0x040fe20000041828 */
[----:B-1----:R-:W-:Y:S07]  /*ab40*/  LDSM.16.M88.4 R196, [R212+0x1000] ;  /* 0x00100000d4c4783b */ /* 0x002fee0000000200 */
[-C--:B------:R-:W-:Y:S01]  /*ab50*/  HMMA.16816.F32.BF16 R44, R180, R190.reuse, R44 ;  /* 0x000000beb42c723c */ /* 0x080fe2000004182c */
[----:B------:R-:W-:Y:S07]  /*ab60*/  LDSM.16.M88.4 R200, [R215+0x3000] ;  /* 0x00300000d7c8783b */ /* 0x000fee0000000200 */
[C---:B------:R-:W-:Y:S01]  /*ab70*/  HMMA.16816.F32.BF16 R48, R108.reuse, R190, R48 ;  /* 0x000000be6c30723c */ /* 0x040fe20000041830 */
[----:B------:R-:W-:Y:S07]  /*ab80*/  LDSM.16.M88.4 R176, [R212+0x1400] ;  /* 0x00140000d4b0783b */ /* 0x000fee0000000200 */
[-C--:B------:R-:W-:Y:S01]  /*ab90*/  HMMA.16816.F32.BF16 R52, R108, R192.reuse, R52 ;  /* 0x000000c06c34723c */ /* 0x080fe20000041834 */
[----:B--2---:R-:W1:Y:S07]  /*aba0*/  LDSM.16.M88.4 R100, [R215+0x2000] ;  /* 0x00200000d764783b */ /* 0x004e6e0000000200 */
[C---:B------:R-:W-:Y:S01]  /*abb0*/  HMMA.16816.F32.BF16 R56, R180.reuse, R192, R56 ;  /* 0x000000c0b438723c */ /* 0x040fe20000041838 */
[----:B------:R-:W2:Y:S07]  /*abc0*/  LDSM.16.M88.4 R184, [R212+0x1800] ;  /* 0x00180000d4b8783b */ /* 0x000eae0000000200 */
[-C--:B------:R-:W-:Y:S01]  /*abd0*/  HMMA.16816.F32.BF16 R60, R180, R194.reuse, R60 ;  /* 0x000000c2b43c723c */ /* 0x080fe2000004183c */
[----:B------:R-:W-:Y:S07]  /*abe0*/  LDSM.16.M88.4 R180, [R216+0x2000] ;  /* 0x00200000d8b4783b */ /* 0x000fee0000000200 */
[----:B------:R-:W-:Y:S01]  /*abf0*/  HMMA.16816.F32.BF16 R64, R108, R194, R64 ;  /* 0x000000c26c40723c */ /* 0x000fe20000041840 */
[----:B------:R-:W4:Y:S08]  /*ac00*/  LDSM.16.M88.4 R108, [R212+0x1c00] ;  /* 0x001c0000d46c783b */ /* 0x000f300000000200 */
[----:B------:R-:W2:Y:S01]  /*ac10*/  LDSM.16.M88.4 R188, [R225] ;  /* 0x00000000e1bc783b */ /* 0x000ea20000000200 */
[-C--:B-1----:R-:W-:Y:S07]  /*ac20*/  HMMA.16816.F32.BF16 R4, R100, R196.reuse, R4 ;  /* 0x000000c46404723c */ /* 0x082fee0000041804 */
[----:B------:R-:W1:Y:S01]  /*ac30*/  LDSM.16.M88.4 R192, [R216+0x3000] ;  /* 0x00300000d8c0783b */ /* 0x000e620000000200 */
[C---:B------:R-:W-:Y:S07]  /*ac40*/  HMMA.16816.F32.BF16 R8, R200.reuse, R196, R8 ;  /* 0x000000c4c808723c */ /* 0x040fee0000041808 */
[----:B------:R-:W0:Y:S01]  /*ac50*/  LDGDEPBAR ;  /* 0x00000000000079af */ /* 0x000e220000000000 */
        /* <DEDUP_REMOVED lines=11> */
[C---:B------:R-:W-:Y:S01]  /*ad10*/  HMMA.16816.F32.BF16 R48, R100.reuse, R186, R48 ;  /* 0x000000ba6430723c */ /* 0x040fe20000041830 */
[----:B------:R-:W2:Y:S07]  /*ad20*/  LDSM.16.M88.4 R184, [R222] ;  /* 0x00000000deb8783b */ /* 0x000eae0000000200 */
[-C--:B----4-:R-:W-:Y:S08]  /*ad30*/  HMMA.16816.F32.BF16 R52, R100, R108.reuse, R52 ;  /* 0x0000006c6434723c */ /* 0x090ff00000041834 */
[C---:B------:R-:W-:Y:S08]  /*ad40*/  HMMA.16816.F32.BF16 R56, R200.reuse, R108, R56 ;  /* 0x0000006cc838723c */ /* 0x040ff00000041838 */
[-C--:B------:R-:W-:Y:S08]  /*ad50*/  HMMA.16816.F32.BF16 R60, R200, R110.reuse, R60 ;  /* 0x0000006ec83c723c */ /* 0x080ff0000004183c */
[----:B------:R-:W-:Y:S01]  /*ad60*/  HMMA.16816.F32.BF16 R64, R100, R110, R64 ;  /* 0x0000006e6440723c */ /* 0x000fe20000041840 */
[----:B------:R-:W-:Y:S07]  /*ad70*/  LDSM.16.M88.4 R100, [R215+0x4000] ;  /* 0x00400000d764783b */ /* 0x000fee0000000200 */
[-C--:B------:R-:W-:Y:S01]  /*ad80*/  HMMA.16816.F32.BF16 R4, R180, R188.reuse, R4 ;  /* 0x000000bcb404723c */ /* 0x080fe20000041804 */
[----:B------:R-:W4:Y:S07]  /*ad90*/  LDSM.16.M88.4 R108, [R212+0x2000] ;  /* 0x00200000d46c783b */ /* 0x000f2e0000000200 */
[C---:B-1----:R-:W-:Y:S08]  /*ada0*/  HMMA.16816.F32.BF16 R8, R192.reuse, R188, R8 ;  /* 0x000000bcc008723c */ /* 0x042ff00000041808 */
        /* <DEDUP_REMOVED lines=17> */
[----:B------:R-:W-:Y:S01]  /*aec0*/  HMMA.16816.F32.BF16 R64, R180, R186, R64 ;  /* 0x000000bab440723c */ /* 0x000fe20000041840 */
[----:B------:R-:W-:Y:S07]  /*aed0*/  LDSM.16.M88.4 R180, [R216+0x4000] ;  /* 0x00400000d8b4783b */ /* 0x000fee0000000200 */
[-C--:B----4-:R-:W-:Y:S01]  /*aee0*/  HMMA.16816.F32.BF16 R4, R100, R108.reuse, R4 ;  /* 0x0000006c6404723c */ /* 0x090fe20000041804 */
[----:B------:R-:W4:Y:S07]  /*aef0*/  LDSM.16.M88.4 R184, [R221] ;  /* 0x00000000ddb8783b */ /* 0x000f2e0000000200 */
[C---:B-1----:R-:W-:Y:S08]  /*af00*/  HMMA.16816.F32.BF16 R8, R188.reuse, R108, R8 ;  /* 0x0000006cbc08723c */ /* 0x042ff00000041808 */
[-C--:B------:R-:W-:Y:S08]  /*af10*/  HMMA.16816.F32.BF16 R12, R188, R110.reuse, R12 ;  /* 0x0000006ebc0c723c */ /* 0x080ff0000004180c */
[C---:B------:R-:W-:Y:S01]  /*af20*/  HMMA.16816.F32.BF16 R16, R100.reuse, R110, R16 ;  /* 0x0000006e6410723c */ /* 0x040fe20000041810 */
[----:B------:R-:W1:Y:S07]  /*af30*/  LDSM.16.M88.4 R108, [R216+0x5000] ;  /* 0x00500000d86c783b */ /* 0x000e6e0000000200 */
[-C--:B------:R-:W-:Y:S08]  /*af40*/  HMMA.16816.F32.BF16 R20, R100, R176.reuse, R20 ;  /* 0x000000b06414723c */ /* 0x080ff00000041814 */
[C---:B------:R-:W-:Y:S08]  /*af50*/  HMMA.16816.F32.BF16 R24, R188.reuse, R176, R24 ;  /* 0x000000b0bc18723c */ /* 0x040ff00000041818 */
        /* <DEDUP_REMOVED lines=10> */
[-C--:B----4-:R-:W-:Y:S08]  /*b000*/  HMMA.16816.F32.BF16 R4, R180, R184.reuse, R4 ;  /* 0x000000b8b404723c */ /* 0x090ff00000041804 */
[C---:B-1----:R-:W-:Y:S08]  /*b010*/  HMMA.16816.F32.BF16 R8, R108.reuse, R184, R8 ;  /* 0x000000b86c08723c */ /* 0x042ff00000041808 */
[-C--:B------:R-:W-:Y:S08]  /*b020*/  HMMA.16816.F32.BF16 R12, R108, R186.reuse, R12 ;  /* 0x000000ba6c0c723c */ /* 0x080ff0000004180c */
[----:B------:R-:W-:Y:S01]  /*b030*/  FMUL.FTZ R4, R4, c[0x0][0x320] ;  /* 0x0000c80004047a20 */ /* 0x000fe20000410000 */
[C---:B------:R-:W-:Y:S03]  /*b040*/  HMMA.16816.F32.BF16 R16, R180.reuse, R186, R16 ;  /* 0x000000bab410723c */ /* 0x040fe60000041810 */
[----:B------:R-:W3:Y:S01]  /*b050*/  MUFU.TANH R176, R4 ;  /* 0x0000000400b07308 */ /* 0x000ee20000002400 */
        /* <DEDUP_REMOVED lines=11> */
[----:B------:R-:W-:Y:S02]  /*b110*/  FMUL.FTZ R16, R16, c[0x0][0x320] ;  /* 0x0000c80010107a20 */ /* 0x000fe40000410000 */
[----:B------:R-:W-:Y:S01]  /*b120*/  FMUL.FTZ R13, R13, c[0x0][0x320] ;  /* 0x0000c8000d0d7a20 */ /* 0x000fe20000410000 */
[----:B---3--:R-:W-:Y:S01]  /*b130*/  FMNMX.FTZ R105, R176, R2, !PT ;  /* 0x00000002b0697209 */ /* 0x008fe20007810000 */
[----:B------:R-:W-:Y:S02]  /*b140*/  FMUL.FTZ R17, R17, c[0x0][0x320] ;  /* 0x0000c80011117a20 */ /* 0x000fe40000410000 */
[----:B------:R-:W-:Y:S02]  /*b150*/  FMUL.FTZ R15, R15, c[0x0][0x320] ;  /* 0x0000c8000f0f7a20 */ /* 0x000fe40000410000 */
[----:B------:R-:W-:Y:S01]  /*b160*/  FMUL.FTZ R19, R19, c[0x0][0x320] ;  /* 0x0000c80013137a20 */ /* 0x000fe20000410000 */
[----:B------:R-:W-:Y:S01]  /*b170*/  MUFU.TANH R185, R12 ;  /* 0x0000000c00b97308 */ /* 0x000fe20000002400 */
[----:B------:R-:W-:Y:S01]  /*b180*/  FMUL.FTZ R18, R18, c[0x0][0x320] ;  /* 0x0000c80012127a20 */ /* 0x000fe20000410000 */
[----:B-1----:R-:W-:Y:S08]  /*b190*/  FMNMX.FTZ R105, R102, R105, !PT ;  /* 0x0000006966697209 */ /* 0x002ff00007810000 */
[----:B------:R1:W-:Y:S10]  /*b1a0*/  MUFU.TANH R178, R7 ;  /* 0x0000000700b27308 */ /* 0x0003f40000002400 */
[----:B------:R-:W-:Y:S10]  /*b1b0*/  MUFU.TANH R18, R18 ;  /* 0x0000001200127308 */ /* 0x000ff40000002400 */
[----:B------:R-:W2:Y:S01]  /*b1c0*/  MUFU.TANH R184, R8 ;  /* 0x0000000800b87308 */ /* 0x000ea20000002400 */
[----:B-1----:R-:W1:Y:S09]  /*b1d0*/  LDSM.16.M88.4 R4, [R220] ;  /* 0x00000000dc04783b */ /* 0x002e720000000200 */
[----:B------:R-:W-:Y:S10]  /*b1e0*/  MUFU.TANH R179, R13 ;  /* 0x0000000d00b37308 */ /* 0x000ff40000002400 */
[----:B------:R-:W3:Y:S01]  /*b1f0*/  MUFU.TANH R188, R9 ;  /* 0x0000000900bc7308 */ /* 0x000ee20000002400 */
[----:B--2---:R-:W-:Y:S09]  /*b200*/  FMNMX.FTZ R0, R184, R106, !PT ;  /* 0x0000006ab8007209 */ /* 0x004ff20007810000 */
[----:B------:R-:W-:Y:S10]  /*b210*/  MUFU.TANH R187, R14 ;  /* 0x0000000e00bb7308 */ /* 0x000ff40000002400 */
[----:B------:R-:W-:Y:S01]  /*b220*/  MUFU.TANH R189, R10 ;  /* 0x0000000a00bd7308 */ /* 0x000fe20000002400 */
[-C--:B-1----:R-:W-:Y:S03]  /*b230*/  HMMA.16816.F32.BF16 R20, R180, R4.reuse, R20 ;  /* 0x00000004b414723c */ /* 0x082fe60000041814 */
        /* <DEDUP_REMOVED lines=9> */
[----:B------:R-:W2:Y:S01]  /*b2d0*/  MUFU.TANH R16, R16 ;  /* 0x0000001000107308 */ /* 0x000ea20000002400 */
        /* <DEDUP_REMOVED lines=10> */
[----:B------:R3:W-:Y:S01]  /*b380*/  MUFU.TANH R194, R21 ;  /* 0x0000001500c27308 */ /* 0x0007e20000002400 */
[----:B------:R-:W-:Y:S01]  /*b390*/  FMUL.FTZ R31, R31, c[0x0][0x320] ;  /* 0x0000c8001f1f7a20 */ /* 0x000fe20000410000 */
[----:B------:R-:W-:Y:S01]  /*b3a0*/  BAR.SYNC.DEFER_BLOCKING 0x0 ;  /* 0x0000000000007b1d */ /* 0x000fe20000010000 */
[----:B------:R-:W-:Y:S01]  /*b3b0*/  FMUL.FTZ R32, R32, c[0x0][0x320] ;  /* 0x0000c80020207a20 */ /* 0x000fe20000410000 */
[----:B--2---:R-:W-:Y:S01]  /*b3c0*/  FMNMX.FTZ R105, R16, R105, !PT ;  /* 0x0000006910697209 */ /* 0x004fe20007810000 */
[----:B------:R-:W-:Y:S02]  /*b3d0*/  FMUL.FTZ R35, R35, c[0x0][0x320] ;  /* 0x0000c80023237a20 */ /* 0x000fe40000410000 */
[----:B------:R-:W-:Y:S02]  /*b3e0*/  FMUL.FTZ R33, R33, c[0x0][0x320] ;  /* 0x0000c80021217a20 */ /* 0x000fe40000410000 */
[----:B------:R-:W-:Y:S01]  /*b3f0*/  FMUL.FTZ R34, R34, c[0x0][0x320] ;  /* 0x0000c80022227a20 */ /* 0x000fe20000410000 */
[----:B------:R-:W2:Y:S01]  /*b400*/  MUFU.TANH R17, R17 ;  /* 0x0000001100117308 */ /* 0x000ea20000002400 */
[----:B------:R-:W-:Y:S02]  /*b410*/  FMUL.FTZ R28, R28, c[0x0][0x320] ;  /* 0x0000c8001c1c7a20 */ /* 0x000fe40000410000 */
[----:B------:R-:W-:Y:S02]  /*b420*/  FMUL.FTZ R29, R29, c[0x0][0x320] ;  /* 0x0000c8001d1d7a20 */ /* 0x000fe40000410000 */
[----:B------:R-:W-:Y:S02]  /*b430*/  FMUL.FTZ R26, R26, c[0x0][0x320] ;  /* 0x0000c8001a1a7a20 */ /* 0x000fe40000410000 */
[----:B------:R-:W-:Y:S03]  /*b440*/  FMUL.FTZ R27, R27, c[0x0][0x320] ;  /* 0x0000c8001b1b7a20 */ /* 0x000fe60000410000 */
[----:B------:R-:W-:Y:S01]  /*b450*/  MUFU.TANH R192, R33 ;  /* 0x0000002100c07308 */ /* 0x000fe20000002400 */
[----:B---3--:R-:W3:Y:S09]  /*b460*/  LDL.64 R20, [R1+0x8] ;  /* 0x0000080001147983 */ /* 0x008ef20000100a00 */
[----:B------:R-:W-:Y:S01]  /*b470*/  MUFU.TANH R19, R19 ;  /* 0x0000001300137308 */ /* 0x000fe20000002400 */
[-C--:B-1----:R-:W-:Y:S05]  /*b480*/  HMMA.16816.F32.BF16 R36, R180, R8.reuse, R36 ;  /* 0x00000008b424723c */ /* 0x082fea0000041824 */
[----:B--2---:R-:W-:Y:S04]  /*b490*/  FMNMX.FTZ R105, R17, R105, !PT ;  /* 0x0000006911697209 */ /* 0x004fe80007810000 */
[----:B------:R-:W1:Y:S01]  /*b4a0*/  MUFU.TANH R191, R32 ;  /* 0x0000002000bf7308 */ /* 0x000e620000002400 */
[C---:B------:R-:W-:Y:S04]  /*b4b0*/  HMMA.16816.F32.BF16 R40, R108.reuse, R8, R40 ;  /* 0x000000086c28723c */ /* 0x040fe80000041828 */
[----:B------:R-:W-:Y:S05]  /*b4c0*/  FMNMX.FTZ R105, R193, R105, !PT ;  /* 0x00000069c1697209 */ /* 0x000fea0007810000 */
[----:B------:R-:W-:Y:S01]  /*b4d0*/  MUFU.TANH R197, R22 ;  /* 0x0000001600c57308 */ /* 0x000fe20000002400 */
[-C--:B------:R-:W-:Y:S03]  /*b4e0*/  HMMA.16816.F32.BF16 R44, R108, R10.reuse, R44 ;  /* 0x0000000a6c2c723c */ /* 0x080fe6000004182c */
[----:B------:R-:W-:Y:S01]  /*b4f0*/  FMNMX.FTZ R105, R194, R105, !PT ;  /* 0x00000069c2697209 */ /* 0x000fe20007810000 */
[----:B------:R-:W-:Y:S04]  /*b500*/  FMUL.FTZ R36, R36, c[0x0][0x320] ;  /* 0x0000c80024247a20 */ /* 0x000fe80000410000 */
[C---:B------:R-:W-:Y:S01]  /*b510*/  HMMA.16816.F32.BF16 R48, R180.reuse, R10, R48 ;  /* 0x0000000ab430723c */ /* 0x040fe20000041830 */
[----:B------:R-:W2:Y:S03]  /*b520*/  MUFU.TANH R200, R24 ;  /* 0x0000001800c87308 */ /* 0x000ea60000002400 */
[----:B------:R-:W-:Y:S01]  /*b530*/  FMUL.FTZ R37, R37, c[0x0][0x320] ;  /* 0x0000c80025257a20 */ /* 0x000fe20000410000 */
[----:B-1----:R-:W-:Y:S01]  /*b540*/  FMNMX.FTZ R105, R191, R105, !PT ;  /* 0x00000069bf697209 */ /* 0x002fe20007810000 */
[----:B------:R-:W-:Y:S02]  /*b550*/  FMUL.FTZ R38, R38, c[0x0][0x320] ;  /* 0x0000c80026267a20 */ /* 0x000fe40000410000 */
[-C--:B------:R-:W-:Y:S03]  /*b560*/  HMMA.16816.F32.BF16 R52, R180, R4.reuse, R52 ;  /* 0x00000004b434723c */ /* 0x080fe60000041834 */
[----:B------:R-:W-:Y:S01]  /*b570*/  MUFU.TANH R198, R23 ;  /* 0x0000001700c67308 */ /* 0x000fe20000002400 */
[----:B------:R-:W-:Y:S01]  /*b580*/  FMUL.FTZ R39, R39, c[0x0][0x320] ;  /* 0x0000c80027277a20 */ /* 0x000fe20000410000 */
[----:B------:R-:W-:Y:S01]  /*b590*/  FMNMX.FTZ R105, R192, R105, !PT ;  /* 0x00000069c0697209 */ /* 0x000fe20007810000 */
[----:B------:R-:W-:Y:S02]  /*b5a0*/  FMUL.FTZ R40, R40, c[0x0][0x320] ;  /* 0x0000c80028287a20 */ /* 0x000fe40000410000 */
[C---:B------:R-:W-:Y:S04]  /*b5b0*/  HMMA.16816.F32.BF16 R56, R108.reuse, R4, R56 ;  /* 0x000000046c38723c */ /* 0x040fe80000041838 */
[----:B------:R-:W-:Y:S01]  /*b5c0*/  FMUL.FTZ R44, R44, c[0x0][0x320] ;  /* 0x0000c8002c2c7a20 */ /* 0x000fe20000410000 */
[----:B------:R-:W1:Y:S01]  /*b5d0*/  MUFU.TANH R199, R25 ;  /* 0x0000001900c77308 */ /* 0x000e620000002400 */
[----:B------:R-:W-:Y:S01]  /*b5e0*/  FMUL.FTZ R43, R43, c[0x0][0x320] ;  /* 0x0000c8002b2b7a20 */ /* 0x000fe20000410000 */
[----:B------:R-:W-:Y:S01]  /*b5f0*/  FMNMX.FTZ R5, R189, R107, !PT ;  /* 0x0000006bbd057209 */ /* 0x000fe20007810000 */
[-C--:B------:R-:W-:Y:S04]  /*b600*/  HMMA.16816.F32.BF16 R60, R108, R6.reuse, R60 ;  /* 0x000000066c3c723c */ /* 0x080fe8000004183c */
[----:B------:R-:W-:Y:S01]  /*b610*/  FMUL.FTZ R48, R48, c[0x0][0x320] ;  /* 0x0000c80030307a20 */ /* 0x000fe20000410000 */
[----:B--2---:R-:W-:Y:S01]  /*b620*/  FMNMX.FTZ R0, R200, R0, !PT ;  /* 0x00000000c8007209 */ /* 0x004fe20007810000 */
[----:B------:R-:W-:Y:S01]  /*b630*/  FMUL.FTZ R49, R49, c[0x0][0x320] ;  /* 0x0000c80031317a20 */ /* 0x000fe20000410000 */
[----:B------:R-:W2:Y:S01]  /*b640*/  MUFU.TANH R231, R36 ;  /* 0x0000002400e77308 */ /* 0x000ea20000002400 */
[----:B------:R-:W-:Y:S04]  /*b650*/  HMMA.16816.F32.BF16 R64, R180, R6, R64 ;  /* 0x00000006b440723c */ /* 0x000fe80000041840 */
[----:B------:R-:W-:Y:S01]  /*b660*/  FMUL.FTZ R52, R52, c[0x0][0x320] ;  /* 0x0000c80034347a20 */ /* 0x000fe20000410000 */
[----:B------:R-:W-:Y:S01]  /*b670*/  FMNMX.FTZ R4, R177, R3, !PT ;  /* 0x00000003b1047209 */ /* 0x000fe20007810000 */
[----:B------:R-:W-:Y:S01]  /*b680*/  FMUL.FTZ R53, R53, c[0x0][0x320] ;  /* 0x0000c80035357a20 */ /* 0x000fe20000410000 */
[----:B------:R-:W-:Y:S01]  /*b690*/  FMNMX.FTZ R5, R190, R5, !PT ;  /* 0x00000005be057209 */ /* 0x000fe20007810000 */
[----:B------:R-:W-:Y:S01]  /*b6a0*/  FMUL.FTZ R54, R54, c[0x0][0x320] ;  /* 0x0000c80036367a20 */ /* 0x000fe20000410000 */
[----:B------:R-:W4:Y:S03]  /*b6b0*/  MUFU.TANH R195, R34 ;  /* 0x0000002200c37308 */ /* 0x000f260000002400 */
[----:B------:R-:W-:Y:S01]  /*b6c0*/  FMUL.FTZ R55, R55, c[0x0][0x320] ;  /* 0x0000c80037377a20 */ /* 0x000fe20000410000 */
[----:B------:R-:W-:Y:S01]  /*b6d0*/  FMNMX.FTZ R4, R178, R4, !PT ;  /* 0x00000004b2047209 */ /* 0x000fe20007810000 */
[----:B------:R-:W-:Y:S01]  /*b6e0*/  FMUL.FTZ R50, R50, c[0x0][0x320] ;  /* 0x0000c80032327a20 */ /* 0x000fe20000410000 */
[----:B-1----:R-:W-:Y:S01]  /*b6f0*/  FMNMX.FTZ R0, R199, R0, !PT ;  /* 0x00000000c7007209 */ /* 0x002fe20007810000 */
[----:B------:R-:W-:Y:S01]  /*b700*/  FMUL.FTZ R51, R51, c[0x0][0x320] ;  /* 0x0000c80033337a20 */ /* 0x000fe20000410000 */
[----:B------:R-:W-:Y:S01]  /*b710*/  FMNMX.FTZ R4, R18, R4, !PT ;  /* 0x0000000412047209 */ /* 0x000fe20007810000 */
[----:B------:R-:W-:Y:S01]  /*b720*/  FMUL.FTZ R46, R46, c[0x0][0x320] ;  /* 0x0000c8002e2e7a20 */ /* 0x000fe20000410000 */
[----:B------:R-:W1:Y:S01]  /*b730*/  MUFU.TANH R206, R28 ;  /* 0x0000001c00ce7308 */ /* 0x000e620000002400 */
[----:B------:R-:W-:Y:S01]  /*b740*/  FMUL.FTZ R47, R47, c[0x0][0x320] ;  /* 0x0000c8002f2f7a20 */ /* 0x000fe20000410000 */
[----:B------:R-:W-:Y:S01]  /*b750*/  FMNMX.FTZ R4, R19, R4, !PT ;  /* 0x0000000413047209 */ /* 0x000fe20007810000 */
[----:B------:R-:W-:Y:S01]  /*b760*/  FMUL.FTZ R41, R41, c[0x0][0x320] ;  /* 0x0000c80029297a20 */ /* 0x000fe20000410000 */
[----:B--2---:R-:W-:Y:S01]  /*b770*/  FMNMX.FTZ R105, R231, R105, !PT ;  /* 0x00000069e7697209 */ /* 0x004fe20007810000 */
[----:B------:R-:W-:Y:S01]  /*b780*/  FMUL.FTZ R65, R65, c[0x0][0x320] ;  /* 0x0000c80041417a20 */ /* 0x000fe20000410000 */
[----:B------:R-:W-:Y:S01]  /*b790*/  FMNMX.FTZ R4, R197, R4, !PT ;  /* 0x00000004c5047209 */ /* 0x000fe20007810000 */
[----:B------:R-:W-:Y:S01]  /*b7a0*/  FMUL.FTZ R66, R66, c[0x0][0x320] ;  /* 0x0000c80042427a20 */ /* 0x000fe20000410000 */
[----:B------:R-:W-:Y:S01]  /*b7b0*/  FMNMX.FTZ R5, R187, R5, !PT ;  /* 0x00000005bb057209 */ /* 0x000fe20007810000 */
[----:B------:R-:W-:Y:S01]  /*b7c0*/  FMUL.FTZ R67, R67, c[0x0][0x320] ;  /* 0x0000c80043437a20 */ /* 0x000fe20000410000 */
[----:B------:R-:W2:Y:S01]  /*b7d0*/  MUFU.TANH R233, R37 ;  /* 0x0000002500e97308 */ /* 0x000ea20000002400 */
[----:B------:R-:W-:Y:S01]  /*b7e0*/  FMUL.FTZ R64, R64, c[0x0][0x320] ;  /* 0x0000c80040407a20 */ /* 0x000fe20000410000 */
[----:B------:R-:W-:Y:S01]  /*b7f0*/  FMNMX.FTZ R4, R198, R4, !PT ;  /* 0x00000004c6047209 */ /* 0x000fe20007810000 */
[----:B------:R-:W-:Y:S01]  /*b800*/  FMUL.FTZ R56, R56, c[0x0][0x320] ;  /* 0x0000c80038387a20 */ /* 0x000fe20000410000 */
[----:B------:R-:W-:Y:S01]  /*b810*/  FMNMX.FTZ R5, R186, R5, !PT ;  /* 0x00000005ba057209 */ /* 0x000fe20007810000 */
[----:B------:R-:W-:Y:S01]  /*b820*/  FMUL.FTZ R57, R57, c[0x0][0x320] ;  /* 0x0000c80039397a20 */ /* 0x000fe20000410000 */
[----:B----4-:R-:W-:Y:S01]  /*b830*/  FMNMX.FTZ R4, R195, R4, !PT ;  /* 0x00000004c3047209 */ /* 0x010fe20007810000 */
[----:B------:R-:W-:Y:S02]  /*b840*/  FMUL.FTZ R60, R60, c[0x0][0x320] ;  /* 0x0000c8003c3c7a20 */ /* 0x000fe40000410000 */
[----:B------:R-:W-:Y:S01]  /*b850*/  FMUL.FTZ R61, R61, c[0x0][0x320] ;  /* 0x0000c8003d3d7a20 */ /* 0x000fe20000410000 */
[----:B------:R-:W4:Y:S01]  /*b860*/  MUFU.TANH R196, R35 ;  /* 0x0000002300c47308 */ /* 0x000f220000002400 */
[----:B------:R-:W-:Y:S02]  /*b870*/  FMUL.FTZ R58, R58, c[0x0][0x320] ;  /* 0x0000c8003a3a7a20 */ /* 0x000fe40000410000 */
[----:B------:R-:W-:Y:S01]  /*b880*/  FMUL.FTZ R59, R59, c[0x0][0x320] ;  /* 0x0000c8003b3b7a20 */ /* 0x000fe20000410000 */
[----:B-1----:R-:W-:Y:S01]  /*b890*/  FMNMX.FTZ R0, R206, R0, !PT ;  /* 0x00000000ce007209 */ /* 0x002fe20007810000 */
[----:B------:R-:W-:Y:S02]  /*b8a0*/  FMUL.FTZ R62, R62, c[0x0][0x320] ;  /* 0x0000c8003e3e7a20 */ /* 0x000fe40000410000 */
[----:B------:R-:W-:Y:S02]  /*b8b0*/  FMUL.FTZ R45, R45, c[0x0][0x320] ;  /* 0x0000c8002d2d7a20 */ /* 0x000fe40000410000 */
[----:B------:R-:W-:Y:S01]  /*b8c0*/  FMUL.FTZ R42, R42, c[0x0][0x320] ;  /* 0x0000c8002a2a7a20 */ /* 0x000fe20000410000 */
[----:B------:R-:W1:Y:S01]  /*b8d0*/  MUFU.TANH R203, R29 ;  /* 0x0000001d00cb7308 */ /* 0x000e620000002400 */
[----:B--2---:R-:W-:Y:S09]  /*b8e0*/  FMNMX.FTZ R105, R233, R105, !PT ;  /* 0x00000069e9697209 */ /* 0x004ff20007810000 */
[----:B------:R-:W2:Y:S01]  /*b8f0*/  MUFU.TANH R229, R48 ;  /* 0x0000003000e57308 */ /* 0x000ea20000002400 */
[----:B----4-:R-:W-:Y:S09]  /*b900*/  FMNMX.FTZ R4, R196, R4, !PT ;  /* 0x00000004c4047209 */ /* 0x010ff20007810000 */
[----:B------:R-:W4:Y:S01]  /*b910*/  MUFU.TANH R234, R38 ;  /* 0x0000002600ea7308 */ /* 0x000f220000002400 */
[----:B-1----:R-:W-:Y:S09]  /*b920*/  FMNMX.FTZ R0, R203, R0, !PT ;  /* 0x00000000cb007209 */ /* 0x002ff20007810000 */
        /* <DEDUP_REMOVED lines=31> */
[----:B--2---:R-:W-:Y:S05]  /*bb20*/  FMNMX.FTZ R105, R244, R105, !PT ;  /* 0x00000069f4697209 */ /* 0x004fea0007810000 */
[----:B------:R-:W2:Y:S04]  /*bb30*/  SHFL.BFLY PT, R7, R105, 0x2, 0x1f ;  /* 0x0c401f0069077f89 */ /* 0x000ea800000e0000 */
[----:B------:R-:W3:Y:S01]  /*bb40*/  MUFU.TANH R209, R66 ;  /* 0x0000004200d17308 */ /* 0x000ee20000002400 */
[----:B----4-:R-:W-:Y:S09]  /*bb50*/  FMNMX.FTZ R4, R249, R4, !PT ;  /* 0x00000004f9047209 */ /* 0x010ff20007810000 */
[----:B------:R-:W4:Y:S01]  /*bb60*/  MUFU.TANH R243, R60 ;  /* 0x0000003c00f37308 */ /* 0x000f220000002400 */
[----:B-1----:R-:W-:Y:S09]  /*bb70*/  FMNMX.FTZ R0, R248, R0, !PT ;  /* 0x00000000f8007209 */ /* 0x002ff20007810000 */
[----:B------:R-:W-:Y:S01]  /*bb80*/  MUFU.TANH R210, R30 ;  /* 0x0000001e00d27308 */ /* 0x000fe20000002400 */
[----:B--2---:R-:W-:Y:S02]  /*bb90*/  FMNMX.FTZ R105, R105, R7, !PT ;  /* 0x0000000769697209 */ /* 0x004fe40007810000 */
[----:B---3--:R-:W-:Y:S03]  /*bba0*/  FMNMX.FTZ R4, R209, R4, !PT ;  /* 0x00000004d1047209 */ /* 0x008fe60007810000 */
[----:B------:R-:W1:Y:S04]  /*bbb0*/  SHFL.BFLY PT, R7, R105, 0x1, 0x1f ;  /* 0x0c201f0069077f89 */ /* 0x000e6800000e0000 */
[----:B------:R-:W2:Y:S01]  /*bbc0*/  MUFU.TANH R30, R67 ;  /* 0x00000043001e7308 */ /* 0x000ea20000002400 */
[----:B----4-:R-:W-:Y:S09]  /*bbd0*/  FMNMX.FTZ R0, R243, R0, !PT ;  /* 0x00000000f3007209 */ /* 0x010ff20007810000 */
[----:B------:R-:W3:Y:S10]  /*bbe0*/  MUFU.TANH R241, R61 ;  /* 0x0000003d00f17308 */ /* 0x000ef40000002400 */
[----:B------:R-:W4:Y:S01]  /*bbf0*/  MUFU.TANH R201, R26 ;  /* 0x0000001a00c97308 */ /* 0x000f220000002400 */
[----:B-1----:R-:W-:Y:S02]  /*bc00*/  FMNMX.FTZ R105, R105, R7, !PT ;  /* 0x0000000769697209 */ /* 0x002fe40007810000 */
[----:B--2---:R-:W-:Y:S03]  /*bc10*/  FMNMX.FTZ R4, R30, R4, !PT ;  /* 0x000000041e047209 */ /* 0x004fe60007810000 */
[----:B------:R-:W-:Y:S02]  /*bc20*/  FMUL.FTZ R110, R105, c[0x0][0x2d0] ;  /* 0x0000b400696e7a20 */ /* 0x000fe40000410000 */
[----:B------:R-:W1:Y:S02]  /*bc30*/  SHFL.BFLY PT, R6, R4, 0x2, 0x1f ;  /* 0x0c401f0004067f89 */ /* 0x000e6400000e0000 */
[----:B------:R-:W2:Y:S01]  /*bc40*/  MUFU.TANH R202, R27 ;  /* 0x0000001b00ca7308 */ /* 0x000ea20000002400 */
[--C-:B------:R-:W-:Y:S02]  /*bc50*/  FFMA.FTZ R48, R192, c[0x0][0x2d0], -R110.reuse ;  /* 0x0000b400c0307a23 */ /* 0x100fe4000001086e */
[--C-:B------:R-:W-:Y:S01]  /*bc60*/  FFMA.FTZ R44, R191, c[0x0][0x2d0], -R110.reuse ;  /* 0x0000b400bf2c7a23 */ /* 0x100fe2000001086e */
[----:B---3--:R-:W-:Y:S05]  /*bc70*/  FMNMX.FTZ R0, R241, R0, !PT ;  /* 0x00000000f1007209 */ /* 0x008fea0007810000 */
[----:B------:R-:W3:Y:S01]  /*bc80*/  SHFL.BFLY PT, R103, R0, 0x2, 0x1f ;  /* 0x0c401f0000677f89 */ /* 0x000ee200000e0000 */
[----:B------:R-:W2:Y:S01]  /*bc90*/  MUFU.TANH R211, R31 ;  /* 0x0000001f00d37308 */ /* 0x000ea20000002400 */
[----:B----4-:R-:W-:Y:S09]  /*bca0*/  FMNMX.FTZ R5, R201, R5, !PT ;  /* 0x00000005c9057209 */ /* 0x010ff20007810000 */
[----:B------:R-:W4:Y:S01]  /*bcb0*/  MUFU.TANH R237, R42 ;  /* 0x0000002a00ed7308 */ /* 0x000f220000002400 */
[----:B-1----:R-:W-:Y:S05]  /*bcc0*/  FMNMX.FTZ R4, R4, R6, !PT ;  /* 0x0000000604047209 */ /* 0x002fea0007810000 */
[----:B------:R-:W1:Y:S04]  /*bcd0*/  SHFL.BFLY PT, R104, R4, 0x1, 0x1f ;  /* 0x0c201f0004687f89 */ /* 0x000e6800000e0000 */
[----:B------:R-:W5:Y:S01]  /*bce0*/  MUFU.TANH R181, R43 ;  /* 0x0000002b00b57308 */ /* 0x000f620000002400 */
[----:B---3--:R-:W-:Y:S02]  /*bcf0*/  FMNMX.FTZ R103, R0, R103, !PT ;  /* 0x0000006700677209 */ /* 0x008fe40007810000 */
[----:B--2---:R-:W-:Y:S03]  /*bd00*/  FMNMX.FTZ R0, R202, R5, !PT ;  /* 0x00000005ca007209 */ /* 0x004fe60007810000 */
[----:B------:R-:W2:Y:S01]  /*bd10*/  SHFL.BFLY PT, R6, R103, 0x1, 0x1f ;  /* 0x0c201f0067067f89 */ /* 0x000ea200000e0000 */
[----:B------:R-:W-:Y:S03]  /*bd20*/  FMNMX.FTZ R0, R210, R0, !PT ;  /* 0x00000000d2007209 */ /* 0x000fe60007810000 */
[----:B------:R-:W3:Y:S01]  /*bd30*/  MUFU.TANH R182, R46 ;  /* 0x0000002e00b67308 */ /* 0x000ee20000002400 */
[----:B------:R-:W-:Y:S01]  /*bd40*/  FMNMX.FTZ R5, R211, R0, !PT ;  /* 0x00000000d3057209 */ /* 0x000fe20007810000 */
[----:B------:R-:W-:Y:S03]  /*bd50*/  FMUL.FTZ R0, R63, c[0x0][0x320] ;  /* 0x0000c8003f007a20 */ /* 0x000fe60000410000 */
[----:B----4-:R-:W-:Y:S05]  /*bd60*/  FMNMX.FTZ R5, R237, R5, !PT ;  /* 0x00000005ed057209 */ /* 0x010fea0007810000 */
[----:B------:R4:W-:Y:S01]  /*bd70*/  MUFU.TANH R109, R0 ;  /* 0x00000000006d7308 */ /* 0x0009e20000002400 */
[----:B-1----:R-:W-:Y:S01]  /*bd80*/  FMNMX.FTZ R104, R4, R104, !PT ;  /* 0x0000006804687209 */ /* 0x002fe20007810000 */
[----:B------:R-:W-:Y:S01]  /*bd90*/  FFMA.FTZ R4, R176, c[0x0][0x2d0], -R110 ;  /* 0x0000b400b0047a23 */ /* 0x000fe2000001086e */
[----:B-----5:R-:W-:Y:S03]  /*bda0*/  FMNMX.FTZ R5, R181, R5, !PT ;  /* 0x00000005b5057209 */ /* 0x020fe60007810000 */
[----:B------:R-:W-:Y:S04]  /*bdb0*/  FMUL.FTZ R111, R104, c[0x0][0x2d0] ;  /* 0x0000b400686f7a20 */ /* 0x000fe80000410000 */
[----:B------:R1:W-:Y:S01]  /*bdc0*/  MUFU.EX2 R180, R4 ;  /* 0x0000000400b47308 */ /* 0x0003e20000000800 */
[--C-:B------:R-:W-:Y:S01]  /*bdd0*/  FFMA.FTZ R7, R18, c[0x0][0x2d0], -R111.reuse ;  /* 0x0000b40012077a23 */ /* 0x100fe2000001086f */
[----:B--2---:R-:W-:Y:S01]  /*bde0*/  FMNMX.FTZ R103, R103, R6, !PT ;  /* 0x0000000667677209 */ /* 0x004fe20007810000 */
[--C-:B------:R-:W-:Y:S02]  /*bdf0*/  FFMA.FTZ R8, R19, c[0x0][0x2d0], -R111.reuse ;  /* 0x0000b40013087a23 */ /* 0x100fe4000001086f */
[--C-:B------:R-:W-:Y:S02]  /*be00*/  FFMA.FTZ R64, R196, c[0x0][0x2d0], -R111.reuse ;  /* 0x0000b400c4407a23 */ /* 0x100fe4000001086f */
[----:B------:R-:W-:Y:S02]  /*be10*/  FMUL.FTZ R176, R103, c[0x0][0x2d0] ;  /* 0x0000b40067b07a20 */ /* 0x000fe40000410000 */
[--C-:B------:R-:W-:Y:S01]  /*be20*/  FFMA.FTZ R56, R198, c[0x0][0x2d0], -R111.reuse ;  /* 0x0000b400c6387a23 */ /* 0x100fe2000001086f */
[----:B------:R-:W2:Y:S01]  /*be30*/  MUFU.TANH R183, R47 ;  /* 0x0000002f00b77308 */ /* 0x000ea20000002400 */
[--C-:B------:R-:W-:Y:S02]  /*be40*/  FFMA.FTZ R15, R184, c[0x0][0x2d0], -R176.reuse ;  /* 0x0000b400b80f7a23 */ /* 0x100fe400000108b0 */
[----:B------:R-:W-:Y:S02]  /*be50*/  FFMA.FTZ R19, R185, c[0x0][0x2d0], -R176 ;  /* 0x0000b400b9137a23 */ /* 0x000fe400000108b0 */
[----:B----4-:R-:W-:Y:S01]  /*be60*/  FADD.FTZ R0, -R105, R2 ;  /* 0x0000000269007221 */ /* 0x010fe20000010100 */
[----:B---3--:R-:W-:Y:S01]  /*be70*/  FMNMX.FTZ R2, R182, R5, !PT ;  /* 0x00000005b6027209 */ /* 0x008fe20007810000 */
[--C-:B------:R-:W-:Y:S02]  /*be80*/  FFMA.FTZ R5, R178, c[0x0][0x2d0], -R111.reuse ;  /* 0x0000b400b2057a23 */ /* 0x100fe4000001086f */
[----:B------:R-:W-:Y:S01]  /*be90*/  FMUL.FTZ R0, R0, c[0x0][0x2d0] ;  /* 0x0000b40000007a20 */ /* 0x000fe20000410000 */
[----:B------:R-:W3:Y:S01]  /*bea0*/  MUFU.TANH R247, R58 ;  /* 0x0000003a00f77308 */ /* 0x000ee20000002400 */
[----:B------:R-:W-:Y:S02]  /*beb0*/  FFMA.FTZ R60, R195, c[0x0][0x2d0], -R111 ;  /* 0x0000b400c33c7a23 */ /* 0x000fe4000001086f */
[--C-:B-1----:R-:W-:Y:S07]  /*bec0*/  FFMA.FTZ R4, R102, c[0x0][0x2d0], -R110.reuse ;  /* 0x0000b40066047a23 */ /* 0x102fee000001086e */
[----:B------:R1:W4:Y:S01]  /*bed0*/  MUFU.EX2 R100, R0 ;  /* 0x0000000000647308 */ /* 0x0003220000000800 */
[----:B--2---:R-:W-:Y:S09]  /*bee0*/  FMNMX.FTZ R2, R183, R2, !PT ;  /* 0x00000002b7027209 */ /* 0x004ff20007810000 */
[----:B------:R2:W-:Y:S01]  /*bef0*/  MUFU.EX2 R207, R4 ;  /* 0x0000000400cf7308 */ /* 0x0005e20000000800 */
[----:B---3--:R-:W-:Y:S09]  /*bf00*/  MOV R184, R247 ;  /* 0x000000f700b87202 */ /* 0x008ff20000000f00 */
[----:B------:R-:W3:Y:S01]  /*bf10*/  MUFU.TANH R245, R59 ;  /* 0x0000003b00f57308 */ /* 0x000ee20000002400 */
[----:B-1----:R-:W-:Y:S01]  /*bf20*/  FADD.FTZ R0, -R104, R3 ;  /* 0x0000000368007221 */ /* 0x002fe20000010100 */
[----:B------:R-:W-:Y:S01]  /*bf30*/  FMNMX.FTZ R3, R247, R2, !PT ;  /* 0x00000002f7037209 */ /* 0x000fe20007810000 */
[----:B----4-:R-:W-:Y:S02]  /*bf40*/  FMUL.FTZ R49, R100, R157 ;  /* 0x0000009d64317220 */ /* 0x010fe40000410000 */
[----:B------:R-:W-:Y:S05]  /*bf50*/  FMUL.FTZ R2, R0, c[0x0][0x2d0] ;  /* 0x0000b40000027a20 */ /* 0x000fea0000410000 */
[----:B------:R-:W1:Y:S01]  /*bf60*/  MUFU.TANH R108, R62 ;  /* 0x0000003e006c7308 */ /* 0x000e620000002400 */
[C---:B------:R-:W-:Y:S02]  /*bf70*/  FMUL.FTZ R65, R100.reuse, R173 ;  /* 0x000000ad64417220 */ /* 0x040fe40000410000 */
[----:B------:R-:W-:Y:S02]  /*bf80*/  FMUL.FTZ R68, R100, R68 ;  /* 0x0000004464447220 */ /* 0x000fe40000410000 */
[----:B--2---:R-:W-:Y:S01]  /*bf90*/  FFMA.FTZ R4, R16, c[0x0][0x2d0], -R110 ;  /* 0x0000b40010047a23 */ /* 0x004fe2000001086e */
[----:B------:R-:W-:Y:S01]  /*bfa0*/  @P0 IADD3 R16, P1, R20, 0x20, RZ ;  /* 0x0000002014100810 */ /* 0x000fe20007f3e0ff */
[C---:B------:R-:W-:Y:S02]  /*bfb0*/  FMUL.FTZ R69, R100.reuse, R69 ;  /* 0x0000004564457220 */ /* 0x040fe40000410000 */
[C---:B------:R-:W-:Y:S01]  /*bfc0*/  FMUL.FTZ R80, R100.reuse, R80 ;  /* 0x0000005064507220 */ /* 0x040fe20000410000 */
[----:B------:R2:W4:Y:S01]  /*bfd0*/  MUFU.EX2 R101, R2 ;  /* 0x0000000200657308 */ /* 0x0005220000000800 */
[----:B------:R-:W-:Y:S01]  /*bfe0*/  @P0 IADD3.X R9, RZ, R208, RZ, P1, !PT ;  /* 0x000000d0ff090210 */ /* 0x000fe20000ffe4ff */
[C---:B------:R-:W-:Y:S01]  /*bff0*/  FMUL.FTZ R81, R100.reuse, R81 ;  /* 0x0000005164517220 */ /* 0x040fe20000410000 */
[----:B---3--:R-:W-:Y:S01]  /*c000*/  FMNMX.FTZ R0, R245, R3, !PT ;  /* 0x00000003f5007209 */ /* 0x008fe20007810000 */
[C---:B------:R-:W-:Y:S01]  /*c010*/  FMUL.FTZ R84, R100.reuse, R84 ;  /* 0x0000005464547220 */ /* 0x040fe20000410000 */
[----:B------:R-:W-:Y:S01]  /*c020*/  MOV R185, R245 ;  /* 0x000000f500b97202 */ /* 0x000fe20000000f00 */
[C---:B------:R-:W-:Y:S02]  /*c030*/  FMUL.FTZ R85, R100.reuse, R85 ;  /* 0x0000005564557220 */ /* 0x040fe40000410000 */
[C---:B------:R-:W-:Y:S02]  /*c040*/  FMUL.FTZ R96, R100.reuse, R96 ;  /* 0x0000006064607220 */ /* 0x040fe40000410000 */
[----:B------:R3:W-:Y:S01]  /*c050*/  MUFU.EX2 R34, R4 ;  /* 0x0000000400227308 */ /* 0x0007e20000000800 */
[----:B------:R-:W-:Y:S01]  /*c060*/  FMUL.FTZ R97, R100, R97 ;  /* 0x0000006164617220 */ /* 0x000fe20000410000 */
[----:B-1----:R-:W-:Y:S04]  /*c070*/  FMNMX.FTZ R0, R108, R0, !PT ;  /* 0x000000006c007209 */ /* 0x002fe80007810000 */
[----:B------:R-:W-:Y:S04]  /*c080*/  FMNMX.FTZ R0, R109, R0, !PT ;  /* 0x000000006d007209 */ /* 0x000fe80007810000 */
[----:B------:R-:W-:Y:S01]  /*c090*/  MUFU.EX2 R25, R5 ;  /* 0x0000000500197308 */ /* 0x000fe20000000800 */
[----:B--2---:R-:W-:Y:S02]  /*c0a0*/  FADD.FTZ R2, -R103, R106 ;  /* 0x0000006a67027221 */ /* 0x004fe40000010100 */
[----:B------:R-:W-:Y:S02]  /*c0b0*/  FFMA.FTZ R106, R200, c[0x0][0x2d0], -R176 ;  /* 0x0000b400c86a7a23 */ /* 0x000fe400000108b0 */
[----:B------:R-:W-:Y:S05]  /*c0c0*/  FMUL.FTZ R2, R2, c[0x0][0x2d0] ;  /* 0x0000b40002027a20 */ /* 0x000fea0000410000 */
[----:B------:R1:W-:Y:S01]  /*c0d0*/  MUFU.EX2 R24, R7 ;  /* 0x0000000700187308 */ /* 0x0003e20000000800 */
[C---:B----4-:R-:W-:Y:S02]  /*c0e0*/  FMUL.FTZ R50, R101.reuse, R158 ;  /* 0x0000009e65327220 */ /* 0x050fe40000410000 */
[----:B------:R-:W-:Y:S02]  /*c0f0*/  FMUL.FTZ R51, R101, R159 ;  /* 0x0000009f65337220 */ /* 0x000fe40000410000 */
[--C-:B---3--:R-:W-:Y:S01]  /*c100*/  FFMA.FTZ R4, R17, c[0x0][0x2d0], -R110.reuse ;  /* 0x0000b40011047a23 */ /* 0x108fe2000001086e */
[----:B------:R-:W-:Y:S01]  /*c110*/  @P0 IADD3 R17, P2, R20, 0x40, RZ ;  /* 0x0000004014110810 */ /* 0x000fe20007f5e0ff */
[C---:B------:R-:W-:Y:S02]  /*c120*/  FMUL.FTZ R66, R101.reuse, R174 ;  /* 0x000000ae65427220 */ /* 0x040fe40000410000 */
[C---:B------:R-:W-:Y:S01]  /*c130*/  FMUL.FTZ R67, R101.reuse, R175 ;  /* 0x000000af65437220 */ /* 0x040fe20000410000 */
[----:B------:R2:W3:Y:S01]  /*c140*/  MUFU.EX2 R3, R2 ;  /* 0x0000000200037308 */ /* 0x0004e20000000800 */
[----:B------:R-:W-:Y:S01]  /*c150*/  @P0 IADD3.X R18, RZ, R208, RZ, P2, !PT ;  /* 0x000000d0ff120210 */ /* 0x000fe200017fe4ff */
[C---:B------:R-:W-:Y:S02]  /*c160*/  FMUL.FTZ R70, R101.reuse, R70 ;  /* 0x0000004665467220 */ /* 0x040fe40000410000 */
[C---:B------:R-:W-:Y:S02]  /*c170*/  FMUL.FTZ R71, R101.reuse, R71 ;  /* 0x0000004765477220 */ /* 0x040fe40000410000 */
[C---:B------:R-:W-:Y:S02]  /*c180*/  FMUL.FTZ R82, R101.reuse, R82 ;  /* 0x0000005265527220 */ /* 0x040fe40000410000 */
[C---:B------:R-:W-:Y:S02]  /*c190*/  FMUL.FTZ R83, R101.reuse, R83 ;  /* 0x0000005365537220 */ /* 0x040fe40000410000 */
[----:B------:R4:W-:Y:S01]  /*c1a0*/  MUFU.EX2 R29, R4 ;  /* 0x00000004001d7308 */ /* 0x0009e20000000800 */
[C---:B------:R-:W-:Y:S02]  /*c1b0*/  FMUL.FTZ R86, R101.reuse, R86 ;  /* 0x0000005665567220 */ /* 0x040fe40000410000 */
[C---:B------:R-:W-:Y:S01]  /*c1c0*/  FMUL.FTZ R87, R101.reuse, R87 ;  /* 0x0000005765577220 */ /* 0x040fe20000410000 */
[----:B-1----:R-:W-:Y:S01]  /*c1d0*/  @P0 MOV R7, c[0x0][0x1e0] ;  /* 0x0000780000070a02 */ /* 0x002fe20000000f00 */
[C---:B------:R-:W-:Y:S02]  /*c1e0*/  FMUL.FTZ R98, R101.reuse, R98 ;  /* 0x0000006265627220 */ /* 0x040fe40000410000 */
[----:B------:R-:W-:Y:S03]  /*c1f0*/  FMUL.FTZ R99, R101, R99 ;  /* 0x0000006365637220 */ /* 0x000fe60000410000 */
[----:B------:R-:W-:Y:S01]  /*c200*/  MUFU.EX2 R178, R15 ;  /* 0x0000000f00b27308 */ /* 0x000fe20000000800 */
[----:B--2---:R-:W1:Y:S01]  /*c210*/  SHFL.BFLY PT, R2, R0, 0x2, 0x1f ;  /* 0x0c401f0000027f89 */ /* 0x004e6200000e0000 */
[C---:B---3--:R-:W-:Y:S01]  /*c220*/  FMUL.FTZ R28, R3.reuse, R136 ;  /* 0x00000088031c7220 */ /* 0x048fe20000410000 */
[----:B------:R-:W-:Y:S01]  /*c230*/  MOV R136, R40 ;  /* 0x0000002800887202 */ /* 0x000fe20000000f00 */
[----:B------:R-:W-:Y:S01]  /*c240*/  FFMA.FTZ R40, R194, c[0x0][0x2d0], -R110 ;  /* 0x0000b400c2287a23 */ /* 0x000fe2000001086e */
[----:B------:R-:W-:Y:S01]  /*c250*/  MOV R194, R244 ;  /* 0x000000f400c27202 */ /* 0x000fe20000000f00 */
[C---:B------:R-:W-:Y:S04]  /*c260*/  FMUL.FTZ R57, R3.reuse, R165 ;  /* 0x000000a503397220 */ /* 0x040fe80000410000 */
[----:B------:R-:W-:Y:S01]  /*c270*/  MUFU.EX2 R31, R8 ;  /* 0x00000008001f7308 */ /* 0x000fe20000000800 */
[C---:B------:R-:W-:Y:S02]  /*c280*/  FMUL.FTZ R61, R3.reuse, R169 ;  /* 0x000000a9033d7220 */ /* 0x040fe40000410000 */
[----:B------:R-:W-:Y:S02]  /*c290*/  FMUL.FTZ R72, R3, R72 ;  /* 0x0000004803487220 */ /* 0x000fe40000410000 */
[----:B----4-:R-:W-:Y:S02]  /*c2a0*/  FFMA.FTZ R4, R177, c[0x0][0x2d0], -R111 ;  /* 0x0000b400b1047a23 */ /* 0x010fe4000001086f */
[C---:B------:R-:W-:Y:S02]  /*c2b0*/  FMUL.FTZ R73, R3.reuse, R73 ;  /* 0x0000004903497220 */ /* 0x040fe40000410000 */
[C---:B------:R-:W-:Y:S01]  /*c2c0*/  FMUL.FTZ R76, R3.reuse, R76 ;  /* 0x0000004c034c7220 */ /* 0x040fe20000410000 */
[----:B------:R2:W-:Y:S01]  /*c2d0*/  MUFU.EX2 R41, R4 ;  /* 0x0000000400297308 */ /* 0x0005e20000000800 */
[C---:B------:R-:W-:Y:S02]  /*c2e0*/  FMUL.FTZ R77, R3.reuse, R77 ;  /* 0x0000004d034d7220 */ /* 0x040fe40000410000 */
[C---:B------:R-:W-:Y:S02]  /*c2f0*/  FMUL.FTZ R88, R3.reuse, R88 ;  /* 0x0000005803587220 */ /* 0x040fe40000410000 */
[C---:B------:R-:W-:Y:S02]  /*c300*/  FMUL.FTZ R89, R3.reuse, R89 ;  /* 0x0000005903597220 */ /* 0x040fe40000410000 */
[C---:B------:R-:W-:Y:S01]  /*c310*/  FMUL.FTZ R92, R3.reuse, R92 ;  /* 0x0000005c035c7220 */ /* 0x040fe20000410000 */
[----:B-1----:R-:W-:Y:S01]  /*c320*/  FMNMX.FTZ R0, R0, R2, !PT ;  /* 0x0000000200007209 */ /* 0x002fe20007810000 */
[C---:B------:R-:W-:Y:S01]  /*c330*/  FMUL.FTZ R93, R3.reuse, R93 ;  /* 0x0000005d035d7220 */ /* 0x040fe20000410000 */
[----:B------:R1:W-:Y:S01]  /*c340*/  MUFU.EX2 R252, R19 ;  /* 0x0000001300fc7308 */ /* 0x0003e20000000800 */
[----:B------:R-:W-:Y:S02]  /*c350*/  FMUL.FTZ R45, R3, R153 ;  /* 0x00000099032d7220 */ /* 0x000fe40000410000 */
[----:B------:R-:W3:Y:S07]  /*c360*/  SHFL.BFLY PT, R2, R0, 0x1, 0x1f ;  /* 0x0c201f0000027f89 */ /* 0x000eee00000e0000 */
[----:B------:R4:W-:Y:S01]  /*c370*/  MUFU.EX2 R247, R48 ;  /* 0x0000003000f77308 */ /* 0x0009e20000000800 */
[----:B--2---:R-:W-:Y:S05]  /*c380*/  @P0 SHF.R.S32.HI R4, RZ, 0x1f, R204 ;  /* 0x0000001fff040819 */ /* 0x004fea00000114cc */
[----:B------:R-:W-:Y:S04]  /*c390*/  @P0 IMAD R6, R4, c[0x0][0x1e0], RZ ;  /* 0x0000780004060a24 */ /* 0x000fe800078e02ff */
[----:B------:R2:W-:Y:S01]  /*c3a0*/  MUFU.EX2 R245, R56 ;  /* 0x0000003800f57308 */ /* 0x0005e20000000800 */
[C---:B------:R-:W-:Y:S04]  /*c3b0*/  @P0 IMAD.WIDE.U32 R4, R204.reuse, c[0x0][0x1e0], RZ ;  /* 0x00007800cc040a25 */ /* 0x040fe800078e00ff */
[----:B------:R-:W-:Y:S01]  /*c3c0*/  @P0 IMAD R6, R204, c[0x0][0x1e4], R6 ;  /* 0x00007900cc060a24 */ /* 0x000fe200078e0206 */
[----:B---3--:R-:W-:Y:S01]  /*c3d0*/  FMNMX.FTZ R102, R0, R2, !PT ;  /* 0x0000000200667209 */ /* 0x008fe20007810000 */
[----:B-1----:R-:W-:Y:S01]  /*c3e0*/  FMUL.FTZ R19, R101, R127 ;  /* 0x0000007f65137220 */ /* 0x002fe20000410000 */
[----:B------:R-:W-:Y:S02]  /*c3f0*/  @P0 MOV R2, c[0x0][0x1e4] ;  /* 0x0000790000020a02 */ /* 0x000fe40000000f00 */
[----:B------:R1:W-:Y:S01]  /*c400*/  MUFU.EX2 R244, R60 ;  /* 0x0000003c00f47308 */ /* 0x0003e20000000800 */
[----:B------:R-:W-:Y:S01]  /*c410*/  @P0 IADD3 R6, R5, R6, RZ ;  /* 0x0000000605060210 */ /* 0x000fe20007ffe0ff */
[----:B------:R-:W-:Y:S01]  /*c420*/  FADD.FTZ R0, -R102, R107 ;  /* 0x0000006b66007221 */ /* 0x000fe20000010100 */
[----:B------:R-:W-:Y:S01]  /*c430*/  @P0 SHF.L.U32 R5, R4, 0x6, RZ ;  /* 0x0000000604050819 */ /* 0x000fe200000006ff */
[----:B------:R-:W-:Y:S01]  /*c440*/  FFMA.FTZ R107, R230, c[0x0][0x2d0], -R110 ;  /* 0x0000b400e66b7a23 */ /* 0x000fe2000001086e */
[----:B------:R-:W-:Y:S01]  /*c450*/  @P0 SHF.L.U64.HI R4, R4, 0x6, R6 ;  /* 0x0000000604040819 */ /* 0x000fe20000010206 */
[----:B------:R-:W-:Y:S01]  /*c460*/  FMUL.FTZ R0, R0, c[0x0][0x2d0] ;  /* 0x0000b40000007a20 */ /* 0x000fe20000410000 */
[----:B------:R-:W-:Y:S01]  /*c470*/  @P0 LEA R6, P6, R7, R5, 0x5 ;  /* 0x0000000507060211 */ /* 0x000fe200078c28ff */
[----:B----4-:R-:W-:Y:S01]  /*c480*/  FMUL.FTZ R48, R100, R156 ;  /* 0x0000009c64307220 */ /* 0x010fe20000410000 */
[----:B------:R-:W-:Y:S02]  /*c490*/  @P0 IADD3 R8, P2, R5, R16, RZ ;  /* 0x0000001005080210 */ /* 0x000fe40007f5e0ff */
[----:B------:R-:W-:Y:S01]  /*c4a0*/  @P0 LEA.HI.X R2, R7, R4, R2, 0x5, P6 ;  /* 0x0000000407020211 */ /* 0x000fe200030f2c02 */
[----:B------:R-:W3:Y:S01]  /*c4b0*/  MUFU.EX2 R0, R0 ;  /* 0x0000000000007308 */ /* 0x000ee20000000800 */
[----:B------:R-:W-:Y:S01]  /*c4c0*/  @P0 IADD3 R7, P6, R5, R20, RZ ;  /* 0x0000001405070210 */ /* 0x000fe20007fde0ff */
[----:B--2---:R-:W-:Y:S01]  /*c4d0*/  FMUL.FTZ R56, R3, R164 ;  /* 0x000000a403387220 */ /* 0x004fe20000410000 */
[----:B------:R-:W-:Y:S02]  /*c4e0*/  @P0 IADD3 R5, P1, R5, R17, RZ ;  /* 0x0000001105050210 */ /* 0x000fe40007f3e0ff */
[C---:B------:R-:W-:Y:S02]  /*c4f0*/  @P0 IADD3.X R11, R4.reuse, R208, RZ, P6, !PT ;  /* 0x000000d0040b0210 */ /* 0x040fe400037fe4ff */
[C---:B------:R-:W-:Y:S02]  /*c500*/  @P0 LEA R14, P6, R7.reuse, c[0x0][0x1c8], 0x1 ;  /* 0x00007200070e0a11 */ /* 0x040fe400078c08ff */
[----:B------:R-:W-:Y:S02]  /*c510*/  @P0 IADD3.X R13, R4, R9, RZ, P2, !PT ;  /* 0x00000009040d0210 */ /* 0x000fe400017fe4ff */
[----:B------:R-:W-:Y:S01]  /*c520*/  @P0 LEA.HI.X R15, R7, c[0x0][0x1cc], R11, 0x1, P6 ;  /* 0x00007300070f0a11 */ /* 0x000fe200030f0c0b */
[----:B-1----:R-:W-:Y:S01]  /*c530*/  FMUL.FTZ R60, R3, R168 ;  /* 0x000000a8033c7220 */ /* 0x002fe20000410000 */
[----:B------:R-:W-:Y:S02]  /*c540*/  @P0 LEA R12, P2, R8, c[0x0][0x1c8], 0x1 ;  /* 0x00007200080c0a11 */ /* 0x000fe400078408ff */
[----:B------:R-:W-:Y:S01]  /*c550*/  @P0 IADD3.X R4, R4, R18, RZ, P1, !PT ;  /* 0x0000001204040210 */ /* 0x000fe20000ffe4ff */
[----:B------:R1:W-:Y:S01]  /*c560*/  @P0 LDGSTS.E.BYPASS.LTC128B.128 [R205+0x3100], [R14.64], !P5 ;  /* 0x031000000ecd0fae */ /* 0x0003e2000e901d46 */
[C---:B------:R-:W-:Y:S02]  /*c570*/  @P0 LEA R10, P1, R5.reuse, c[0x0][0x1c8], 0x1 ;  /* 0x00007200050a0a11 */ /* 0x040fe400078208ff */
[----:B------:R-:W-:Y:S02]  /*c580*/  @P0 LEA.HI.X R13, R8, c[0x0][0x1cc], R13, 0x1, P2 ;  /* 0x00007300080d0a11 */ /* 0x000fe400010f0c0d */
[----:B------:R-:W-:Y:S01]  /*c590*/  @P0 LEA.HI.X R11, R5, c[0x0][0x1cc], R4, 0x1, P1 ;  /* 0x00007300050b0a11 */ /* 0x000fe200008f0c04 */
[----:B------:R-:W-:Y:S01]  /*c5a0*/  FFMA.FTZ R4, R188, c[0x0][0x2d0], -R176 ;  /* 0x0000b400bc047a23 */ /* 0x000fe200000108b0 */
[C---:B------:R-:W-:Y:S01]  /*c5b0*/  @P0 IADD3 R7, P2, R6.reuse, R20, RZ ;  /* 0x0000001406070210 */ /* 0x040fe20007f5e0ff */
[----:B------:R2:W-:Y:S01]  /*c5c0*/  @P0 LDGSTS.E.BYPASS.LTC128B.128 [R205+0x4100], [R12.64], !P4 ;  /* 0x041000000ccd0fae */ /* 0x0005e2000e101d46 */
[C---:B------:R-:W-:Y:S01]  /*c5d0*/  @P0 IADD3 R16, P6, R6.reuse, R16, RZ ;  /* 0x0000001006100210 */ /* 0x040fe20007fde0ff */
[----:B------:R4:W5:Y:S01]  /*c5e0*/  MUFU.EX2 R33, R4 ;  /* 0x0000000400217308 */ /* 0x0009620000000800 */
[----:B------:R-:W-:Y:S01]  /*c5f0*/  @P0 IADD3 R5, P1, R6, R17, RZ ;  /* 0x0000001106050210 */ /* 0x000fe20007f3e0ff */
[----:B---3--:R-:W-:Y:S01]  /*c600*/  FMUL.FTZ R26, R0, R134 ;  /* 0x00000086001a7220 */ /* 0x008fe20000410000 */
[----:B------:R-:W-:Y:S01]  /*c610*/  @P0 IADD3.X R17, R2, R9, RZ, P6, !PT ;  /* 0x0000000902110210 */ /* 0x000fe200037fe4ff */
[----:B------:R-:W-:Y:S01]  /*c620*/  FMUL.FTZ R27, R0, R135 ;  /* 0x00000087001b7220 */ /* 0x000fe20000410000 */
[C---:B------:R-:W-:Y:S01]  /*c630*/  @P0 LEA R8, P6, R7.reuse, c[0x0][0x1c8], 0x1 ;  /* 0x0000720007080a11 */ /* 0x040fe200078c08ff */
[----:B------:R3:W-:Y:S01]  /*c640*/  @P0 LDGSTS.E.BYPASS.LTC128B.128 [R205+0x5100], [R10.64], !P3 ;  /* 0x051000000acd0fae */ /* 0x0007e2000d901d46 */
[----:B------:R-:W-:Y:S01]  /*c650*/  @P0 IADD3.X R18, R2, R18, RZ, P1, !PT ;  /* 0x0000001202120210 */ /* 0x000fe20000ffe4ff */
[----:B------:R-:W-:Y:S01]  /*c660*/  FMUL.FTZ R42, R0, R150 ;  /* 0x00000096002a7220 */ /* 0x000fe20000410000 */
[----:B------:R-:W-:Y:S01]  /*c670*/  @P0 IADD3.X R2, R2, R208, RZ, P2, !PT ;  /* 0x000000d002020210 */ /* 0x000fe200017fe4ff */
[----:B------:R-:W-:Y:S01]  /*c680*/  FMUL.FTZ R43, R0, R151 ;  /* 0x00000097002b7220 */ /* 0x000fe20000410000 */
[----:B------:R-:W-:Y:S01]  /*c690*/  @P0 LEA R6, P2, R16, c[0x0][0x1c8], 0x1 ;  /* 0x0000720010060a11 */ /* 0x000fe200078408ff */
[----:B------:R-:W-:Y:S01]  /*c6a0*/  FMUL.FTZ R58, R0, R166 ;  /* 0x000000a6003a7220 */ /* 0x000fe20000410000 */
[----:B------:R-:W-:Y:S01]  /*c6b0*/  @P0 LEA.HI.X R9, R7, c[0x0][0x1cc], R2, 0x1, P6 ;  /* 0x0000730007090a11 */ /* 0x000fe200030f0c02 */
[----:B------:R-:W-:Y:S01]  /*c6c0*/  FFMA.FTZ R2, R179, c[0x0][0x2d0], -R176 ;  /* 0x0000b400b3027a23 */ /* 0x000fe200000108b0 */
[----:B------:R-:W-:Y:S01]  /*c6d0*/  @P0 LEA.HI.X R7, R16, c[0x0][0x1cc], R17, 0x1, P2 ;  /* 0x0000730010070a11 */ /* 0x000fe200010f0c11 */
[----:B------:R-:W-:Y:S01]  /*c6e0*/  FMUL.FTZ R16, R100, R124 ;  /* 0x0000007c64107220 */ /* 0x000fe20000410000 */
[----:B------:R-:W-:Y:S01]  /*c6f0*/  MOV R179, R207 ;  /* 0x000000cf00b37202 */ /* 0x000fe20000000f00 */
[----:B------:R5:W-:Y:S01]  /*c700*/  @P0 LDGSTS.E.BYPASS.LTC128B.128 [R205+0x3900], [R8.64], !P5 ;  /* 0x0390000008cd0fae */ /* 0x000be2000e901d46 */
[----:B------:R5:W5:Y:S01]  /*c710*/  MUFU.EX2 R251, R2 ;  /* 0x0000000200fb7308 */ /* 0x000b620000000800 */
[C---:B-1----:R-:W-:Y:S01]  /*c720*/  FMUL.FTZ R14, R0.reuse, R122 ;  /* 0x0000007a000e7220 */ /* 0x042fe20000410000 */
[----:B------:R-:W-:Y:S01]  /*c730*/  MOV R134, R31 ;  /* 0x0000001f00867202 */ /* 0x000fe20000000f00 */
[----:B------:R-:W-:Y:S01]  /*c740*/  FMUL.FTZ R15, R0, R123 ;  /* 0x0000007b000f7220 */ /* 0x000fe20000410000 */
[----:B------:R-:W-:Y:S01]  /*c750*/  MOV R135, R29 ;  /* 0x0000001d00877202 */ /* 0x000fe20000000f00 */
[----:B------:R-:W-:Y:S01]  /*c760*/  FMUL.FTZ R17, R100, R125 ;  /* 0x0000007d64117220 */ /* 0x000fe20000410000 */
[----:B----4-:R-:W-:Y:S01]  /*c770*/  @P0 LEA R4, P1, R5, c[0x0][0x1c8], 0x1 ;  /* 0x0000720005040a11 */ /* 0x010fe200078208ff */
[----:B------:R1:W-:Y:S01]  /*c780*/  @P0 LDGSTS.E.BYPASS.LTC128B.128 [R205+0x4900], [R6.64], !P4 ;  /* 0x0490000006cd0fae */ /* 0x0003e2000e101d46 */
[C---:B--2---:R-:W-:Y:S01]  /*c790*/  FMUL.FTZ R12, R3.reuse, R120 ;  /* 0x00000078030c7220 */ /* 0x044fe20000410000 */
[----:B------:R-:W-:Y:S01]  /*c7a0*/  MOV R188, R237 ;  /* 0x000000ed00bc7202 */ /* 0x000fe20000000f00 */
[----:B------:R-:W-:Y:S01]  /*c7b0*/  FMUL.FTZ R13, R3, R121 ;  /* 0x00000079030d7220 */ /* 0x000fe20000410000 */
[----:B------:R-:W-:Y:S01]  /*c7c0*/  @P0 LEA.HI.X R5, R5, c[0x0][0x1cc], R18, 0x1, P1 ;  /* 0x0000730005050a11 */ /* 0x000fe200008f0c12 */
[----:B------:R-:W-:Y:S02]  /*c7d0*/  FMUL.FTZ R18, R101, R126 ;  /* 0x0000007e65127220 */ /* 0x000fe40000410000 */
[C---:B---3--:R-:W-:Y:S02]  /*c7e0*/  FMUL.FTZ R11, R0.reuse, R119 ;  /* 0x00000077000b7220 */ /* 0x048fe40000410000 */
[----:B------:R2:W-:Y:S01]  /*c7f0*/  @P0 LDGSTS.E.BYPASS.LTC128B.128 [R205+0x5900], [R4.64], !P3 ;  /* 0x0590000004cd0fae */ /* 0x0005e2000d901d46 */
[C---:B------:R-:W-:Y:S02]  /*c800*/  FMUL.FTZ R59, R0.reuse, R167 ;  /* 0x000000a7003b7220 */ /* 0x040fe40000410000 */
[C---:B------:R-:W-:Y:S02]  /*c810*/  FMUL.FTZ R62, R0.reuse, R170 ;  /* 0x000000aa003e7220 */ /* 0x040fe40000410000 */
[C---:B------:R-:W-:Y:S02]  /*c820*/  FMUL.FTZ R63, R0.reuse, R171 ;  /* 0x000000ab003f7220 */ /* 0x040fe40000410000 */
[----:B------:R-:W-:Y:S01]  /*c830*/  FMUL.FTZ R74, R0, R74 ;  /* 0x0000004a004a7220 */ /* 0x000fe20000410000 */
[----:B------:R-:W3:Y:S01]  /*c840*/  LDSM.16.MT88.4 R20, [R213] ;  /* 0x00000000d514783b */ /* 0x000ee20000004200 */
[----:B-----5:R-:W-:Y:S02]  /*c850*/  FMUL.FTZ R2, R102, c[0x0][0x2d0] ;  /* 0x0000b40066027a20 */ /* 0x020fe40000410000 */
[----:B------:R-:W-:Y:S01]  /*c860*/  FMUL.FTZ R8, R3, R116 ;  /* 0x0000007403087220 */ /* 0x000fe20000410000 */
[----:B------:R-:W-:Y:S01]  /*c870*/  F2FP.BF16.PACK_AB R116, R33, R178 ;  /* 0x000000b22174723e */ /* 0x000fe200000010ff */
[--C-:B------:R-:W-:Y:S01]  /*c880*/  FFMA.FTZ R10, R189, c[0x0][0x2d0], -R2.reuse ;  /* 0x0000b400bd0a7a23 */ /* 0x100fe20000010802 */
[----:B------:R-:W-:Y:S01]  /*c890*/  MOV R189, R209 ;  /* 0x000000d100bd7202 */ /* 0x000fe20000000f00 */
[----:B------:R-:W-:Y:S01]  /*c8a0*/  FMUL.FTZ R9, R3, R117 ;  /* 0x0000007503097220 */ /* 0x000fe20000410000 */
[----:B------:R-:W4:Y:S01]  /*c8b0*/  LDSM.16.MT88.4 R36, [R214] ;  /* 0x00000000d624783b */ /* 0x000f220000004200 */
[----:B------:R5:W-:Y:S01]  /*c8c0*/  MUFU.EX2 R177, R10 ;  /* 0x0000000a00b17308 */ /* 0x000be20000000800 */
[----:B-1----:R-:W-:Y:S01]  /*c8d0*/  FMUL.FTZ R6, R101, R114 ;  /* 0x0000007265067220 */ /* 0x002fe20000410000 */
[----:B------:R-:W-:Y:S01]  /*c8e0*/  F2FP.BF16.PACK_AB R114, R29, R34 ;  /* 0x000000221d72723e */ /* 0x000fe200000010ff */
[----:B------:R-:W-:Y:S02]  /*c8f0*/  FMUL.FTZ R7, R101, R115 ;  /* 0x0000007365077220 */ /* 0x000fe40000410000 */
[C---:B------:R-:W-:Y:S01]  /*c900*/  FMUL.FTZ R29, R3.reuse, R137 ;  /* 0x00000089031d7220 */ /* 0x040fe20000410000 */
[----:B------:R-:W-:Y:S01]  /*c910*/  MOV R137, R30 ;  /* 0x0000001e00897202 */ /* 0x000fe20000000f00 */
[----:B------:R-:W1:Y:S01]  /*c920*/  LDSM.16.MT88.4 R52, [R213+0x1000] ;  /* 0x00100000d534783b */ /* 0x000e620000004200 */
[----:B------:R-:W-:Y:S01]  /*c930*/  FMUL.FTZ R30, R0, R138 ;  /* 0x0000008a001e7220 */ /* 0x000fe20000410000 */
[----:B------:R-:W-:Y:S01]  /*c940*/  MOV R138, R41 ;  /* 0x00000029008a7202 */ /* 0x000fe20000000f00 */
[--C-:B--2---:R-:W-:Y:S01]  /*c950*/  FFMA.FTZ R4, R190, c[0x0][0x2d0], -R2.reuse ;  /* 0x0000b400be047a23 */ /* 0x104fe20000010802 */
[----:B------:R-:W-:Y:S01]  /*c960*/  MOV R190, R25 ;  /* 0x0000001900be7202 */ /* 0x000fe20000000f00 */
[----:B------:R-:W-:Y:S01]  /*c970*/  FMUL.FTZ R5, R100, R113 ;  /* 0x0000007164057220 */ /* 0x000fe20000410000 */
[----:B------:R-:W-:Y:S01]  /*c980*/  MOV R205, R32 ;  /* 0x0000002000cd7202 */ /* 0x000fe20000000f00 */
[----:B------:R2:W2:Y:S01]  /*c990*/  MUFU.EX2 R207, R4 ;  /* 0x0000000400cf7308 */ /* 0x0004a20000000800 */
[----:B------:R-:W-:Y:S01]  /*c9a0*/  F2FP.BF16.PACK_AB R113, R190, R41 ;  /* 0x00000029be71723e */ /* 0x000fe200000010ff */
[C---:B------:R-:W-:Y:S01]  /*c9b0*/  FMUL.FTZ R25, R3.reuse, R133 ;  /* 0x0000008503197220 */ /* 0x040fe20000410000 */
[----:B------:R-:W-:Y:S01]  /*c9c0*/  MOV R133, R33 ;  /* 0x0000002100857202 */ /* 0x000fe20000000f00 */
[C---:B------:R-:W-:Y:S01]  /*c9d0*/  FMUL.FTZ R33, R100.reuse, R141 ;  /* 0x0000008d64217220 */ /* 0x040fe20000410000 */
[----:B------:R-:W-:Y:S01]  /*c9e0*/  MOV R141, R250 ;  /* 0x000000fa008d7202 */ /* 0x000fe20000000f00 */
[----:B------:R-:W-:Y:S01]  /*c9f0*/  FMUL.FTZ R32, R100, R140 ;  /* 0x0000008c64207220 */ /* 0x000fe20000410000 */
[----:B------:R-:W-:Y:S01]  /*ca00*/  MOV R140, R248 ;  /* 0x000000f8008c7202 */ /* 0x000fe20000000f00 */
[----:B------:R-:W-:Y:S01]  /*ca10*/  FMUL.FTZ R41, R3, R149 ;  /* 0x0000009503297220 */ /* 0x000fe20000410000 */
[----:B------:R-:W-:Y:S01]  /*ca20*/  MOV R149, R236 ;  /* 0x000000ec00957202 */ /* 0x000fe20000000f00 */
[C---:B-----5:R-:W-:Y:S01]  /*ca30*/  FMUL.FTZ R10, R0.reuse, R118 ;  /* 0x00000076000a7220 */ /* 0x060fe20000410000 */
[----:B------:R-:W-:Y:S01]  /*ca40*/  F2FP.BF16.PACK_AB R118, R251, R252 ;  /* 0x000000fcfb76723e */ /* 0x000fe200000010ff */
[----:B------:R5:W-:Y:S01]  /*ca50*/  MUFU.EX2 R248, R44 ;  /* 0x0000002c00f87308 */ /* 0x000be20000000800 */
[----:B------:R-:W1:Y:S01]  /*ca60*/  LDSM.16.MT88.4 R120, [R214+0x1000] ;  /* 0x00100000d678783b */ /* 0x000e620000004200 */
[C---:B------:R-:W-:Y:S02]  /*ca70*/  FMUL.FTZ R75, R0.reuse, R75 ;  /* 0x0000004b004b7220 */ /* 0x040fe40000410000 */
[C---:B------:R-:W-:Y:S02]  /*ca80*/  FMUL.FTZ R78, R0.reuse, R78 ;  /* 0x0000004e004e7220 */ /* 0x040fe40000410000 */
[C---:B------:R-:W-:Y:S02]  /*ca90*/  FMUL.FTZ R79, R0.reuse, R79 ;  /* 0x0000004f004f7220 */ /* 0x040fe40000410000 */
[C---:B------:R-:W-:Y:S01]  /*caa0*/  FMUL.FTZ R90, R0.reuse, R90 ;  /* 0x0000005a005a7220 */ /* 0x040fe20000410000 */
[----:B------:R-:W1:Y:S01]  /*cab0*/  LDSM.16.MT88.4 R124, [R213+0x2000] ;  /* 0x00200000d57c783b */ /* 0x000e620000004200 */
[C---:B------:R-:W-:Y:S02]  /*cac0*/  FMUL.FTZ R91, R0.reuse, R91 ;  /* 0x0000005b005b7220 */ /* 0x040fe40000410000 */
[--C-:B--2---:R-:W-:Y:S01]  /*cad0*/  FFMA.FTZ R4, R187, c[0x0][0x2d0], -R2.reuse ;  /* 0x0000b400bb047a23 */ /* 0x104fe20000010802 */
[----:B------:R-:W-:Y:S01]  /*cae0*/  F2FP.BF16.PACK_AB R117, R207, R177 ;  /* 0x000000b1cf75723e */ /* 0x000fe200000010ff */
[C---:B------:R-:W-:Y:S01]  /*caf0*/  FMUL.FTZ R94, R0.reuse, R94 ;  /* 0x0000005e005e7220 */ /* 0x040fe20000410000 */
[----:B------:R-:W-:Y:S01]  /*cb00*/  MOV R187, R241 ;  /* 0x000000f100bb7202 */ /* 0x000fe20000000f00 */
[----:B------:R2:W-:Y:S01]  /*cb10*/  MUFU.EX2 R208, R4 ;  /* 0x0000000400d07308 */ /* 0x0005e20000000800 */
[----:B------:R-:W-:Y:S01]  /*cb20*/  LDSM.16.MT88.4 R156, [R213+0x1c00] ;  /* 0x001c0000d59c783b */ /* 0x000fe20000004200 */
[C---:B------:R-:W-:Y:S02]  /*cb30*/  FMUL.FTZ R95, R0.reuse, R95 ;  /* 0x0000005f005f7220 */ /* 0x040fe40000410000 */
[C---:B------:R-:W-:Y:S02]  /*cb40*/  FMUL.FTZ R46, R0.reuse, R154 ;  /* 0x0000009a002e7220 */ /* 0x040fe40000410000 */
[----:B------:R-:W-:Y:S02]  /*cb50*/  FMUL.FTZ R47, R0, R155 ;  /* 0x0000009b002f7220 */ /* 0x000fe40000410000 */
[C---:B-----5:R-:W-:Y:S01]  /*cb60*/  FMUL.FTZ R44, R3.reuse, R152 ;  /* 0x00000098032c7220 */ /* 0x060fe20000410000 */
[----:B------:R-:W0:Y:S01]  /*cb70*/  LDGDEPBAR ;  /* 0x00000000000079af */ /* 0x000e220000000000 */
[--C-:B------:R-:W-:Y:S02]  /*cb80*/  FFMA.FTZ R108, R108, c[0x0][0x2d0], -R2.reuse ;  /* 0x0000b4006c6c7a23 */ /* 0x100fe40000010802 */
[----:B--2---:R-:W-:Y:S01]  /*cb90*/  FFMA.FTZ R4, R186, c[0x0][0x2d0], -R2 ;  /* 0x0000b400ba047a23 */ /* 0x004fe20000010802 */
[----:B------:R-:W-:Y:S01]  /*cba0*/  MOV R186, R24 ;  /* 0x0000001800ba7202 */ /* 0x000fe20000000f00 */
[----:B------:R-:W-:Y:S01]  /*cbb0*/  FMUL.FTZ R24, R3, R132 ;  /* 0x0000008403187220 */ /* 0x000fe20000410000 */
[----:B------:R-:W-:Y:S01]  /*cbc0*/  MOV R132, R34 ;  /* 0x0000002200847202 */ /* 0x000fe20000000f00 */
[----:B------:R2:W5:Y:S01]  /*cbd0*/  MUFU.EX2 R209, R4 ;  /* 0x0000000400d17308 */ /* 0x0005620000000800 */
[----:B------:R-:W-:Y:S01]  /*cbe0*/  F2FP.BF16.PACK_AB R115, R31, R186 ;  /* 0x000000ba1f73723e */ /* 0x000fe200000010ff */
[----:B------:R-:W-:Y:S01]  /*cbf0*/  FMUL.FTZ R31, R0, R139 ;  /* 0x0000008b001f7220 */ /* 0x000fe20000410000 */
[----:B------:R-:W-:Y:S01]  /*cc00*/  MOV R139, R243 ;  /* 0x000000f3008b7202 */ /* 0x000fe20000000f00 */
[C---:B------:R-:W-:Y:S01]  /*cc10*/  FMUL.FTZ R34, R101.reuse, R142 ;  /* 0x0000008e65227220 */ /* 0x040fe20000410000 */
[----:B------:R-:W-:Y:S01]  /*cc20*/  MOV R142, R35 ;  /* 0x00000023008e7202 */ /* 0x000fe20000000f00 */
[----:B------:R-:W-:Y:S01]  /*cc30*/  FMUL.FTZ R35, R101, R143 ;  /* 0x0000008f65237220 */ /* 0x000fe20000410000 */
[----:B------:R-:W-:Y:S03]  /*cc40*/  MOV R143, R249 ;  /* 0x000000f9008f7202 */ /* 0x000fe60000000f00 */
[----:B------:R1:W-:Y:S10]  /*cc50*/  MUFU.EX2 R249, R40 ;  /* 0x0000002800f97308 */ /* 0x0003f40000000800 */
[----:B------:R4:W-:Y:S01]  /*cc60*/  MUFU.EX2 R243, R64 ;  /* 0x0000004000f37308 */ /* 0x0009e20000000800 */
[C---:B--2---:R-:W-:Y:S01]  /*cc70*/  FMUL.FTZ R4, R100.reuse, R112 ;  /* 0x0000007064047220 */ /* 0x044fe20000410000 */
[----:B------:R-:W-:Y:S02]  /*cc80*/  F2FP.BF16.PACK_AB R112, R179, R180 ;  /* 0x000000b4b370723e */ /* 0x000fe400000010ff */
[----:B-----5:R-:W-:Y:S05]  /*cc90*/  F2FP.BF16.PACK_AB R119, R209, R208 ;  /* 0x000000d0d177723e */ /* 0x020fea00000010ff */
[-C--:B---3--:R-:W-:Y:S05]  /*cca0*/  HMMA.16816.F32.BF16 R4, R112, R20.reuse, R4 ;  /* 0x000000147004723c */ /* 0x088fea0000041804 */
[----:B-1----:R-:W-:Y:S01]  /*ccb0*/  FMUL.FTZ R40, R3, R148 ;  /* 0x0000009403287220 */ /* 0x002fe20000410000 */
[----:B------:R-:W-:Y:S02]  /*ccc0*/  MOV R148, R238 ;  /* 0x000000ee00947202 */ /* 0x000fe40000000f00 */
[C---:B------:R-:W-:Y:S04]  /*ccd0*/  HMMA.16816.F32.BF16 R8, R116.reuse, R20, R8 ;  /* 0x000000147408723c */ /* 0x040fe80000041808 */
[C---:B----4-:R-:W-:Y:S02]  /*cce0*/  FMUL.FTZ R64, R100.reuse, R172 ;  /* 0x000000ac64407220 */ /* 0x050fe40000410000 */
[----:B------:R-:W-:Y:S01]  /*ccf0*/  LDSM.16.MT88.4 R172, [R214+0x1c00] ;  /* 0x001c0000d6ac783b */ /* 0x000fe20000004200 */
        /* <DEDUP_REMOVED lines=9> */
[C---:B------:R-:W-:Y:S01]  /*cd90*/  FMUL.FTZ R37, R100.reuse, R145 ;  /* 0x0000009164257220 */ /* 0x040fe20000410000 */
[-C--:B------:R-:W-:Y:S04]  /*cda0*/  HMMA.16816.F32.BF16 R28, R116, R38.reuse, R28 ;  /* 0x00000026741c723c */ /* 0x080fe8000004181c */
[----:B------:R-:W-:Y:S01]  /*cdb0*/  MOV R145, R242 ;  /* 0x000000f200917202 */ /* 0x000fe20000000f00 */
[----:B------:R-:W-:Y:S01]  /*cdc0*/  FFMA.FTZ R36, R193, c[0x0][0x2d0], -R110 ;  /* 0x0000b400c1247a23 */ /* 0x000fe2000001086e */
[----:B------:R1:W-:Y:S02]  /*cdd0*/  MUFU.EX2 R242, R106 ;  /* 0x0000006a00f27308 */ /* 0x0003e40000000800 */
[C---:B------:R-:W-:Y:S07]  /*cde0*/  HMMA.16816.F32.BF16 R32, R112.reuse, R38, R32 ;  /* 0x000000267020723c */ /* 0x040fee0000041820 */
[C---:B------:R-:W-:Y:S01]  /*cdf0*/  FMUL.FTZ R38, R101.reuse, R146 ;  /* 0x0000009265267220 */ /* 0x040fe20000410000 */
[----:B------:R2:W-:Y:S01]  /*ce00*/  MUFU.EX2 R250, R36 ;  /* 0x0000002400fa7308 */ /* 0x0005e20000000800 */
[----:B------:R-:W-:Y:S03]  /*ce10*/  FMUL.FTZ R39, R101, R147 ;  /* 0x0000009365277220 */ /* 0x000fe60000410000 */
[----:B------:R-:W-:Y:S02]  /*ce20*/  MOV R146, R240 ;  /* 0x000000f000927202 */ /* 0x000fe40000000f00 */
[----:B------:R-:W-:Y:S01]  /*ce30*/  MOV R147, R239 ;  /* 0x000000ef00937202 */ /* 0x000fe20000000f00 */
[----:B-1----:R-:W-:Y:S04]  /*ce40*/  FFMA.FTZ R106, R199, c[0x0][0x2d0], -R176 ;  /* 0x0000b400c76a7a23 */ /* 0x002fe800000108b0 */
[----:B------:R1:W3:Y:S01]  /*ce50*/  MUFU.EX2 R241, R106 ;  /* 0x0000006a00f17308 */ /* 0x0002e20000000800 */
[C---:B--2---:R-:W-:Y:S01]  /*ce60*/  FMUL.FTZ R36, R100.reuse, R144 ;  /* 0x0000009064247220 */ /* 0x044fe20000410000 */
[----:B------:R-:W-:Y:S06]  /*ce70*/  MOV R144, R246 ;  /* 0x000000f600907202 */ /* 0x000fec0000000f00 */
[-C--:B------:R-:W-:Y:S08]  /*ce80*/  HMMA.16816.F32.BF16 R36, R112, R52.reuse, R36 ;  /* 0x000000347024723c */ /* 0x080ff00000041824 */
[C---:B------:R-:W-:Y:S04]  /*ce90*/  HMMA.16816.F32.BF16 R40, R116.reuse, R52, R40 ;  /* 0x000000347428723c */ /* 0x040fe80000041828 */
[--C-:B-1----:R-:W-:Y:S03]  /*cea0*/  FFMA.FTZ R106, R201, c[0x0][0x2d0], -R2.reuse ;  /* 0x0000b400c96a7a23 */ /* 0x102fe60000010802 */
[--C-:B------:R-:W-:Y:S01]  /*ceb0*/  FFMA.FTZ R52, R197, c[0x0][0x2d0], -R111.reuse ;  /* 0x0000b400c5347a23 */ /* 0x100fe2000001086f */
[-C--:B------:R-:W-:Y:S01]  /*cec0*/  HMMA.16816.F32.BF16 R44, R116, R54.reuse, R44 ;  /* 0x00000036742c723c */ /* 0x080fe2000004182c */
[----:B------:R1:W-:Y:S03]  /*ced0*/  MUFU.EX2 R197, R106 ;  /* 0x0000006a00c57308 */ /* 0x0003e60000000800 */
[----:B------:R-:W-:Y:S04]  /*cee0*/  FMUL.FTZ R53, R100, R161 ;  /* 0x000000a164357220 */ /* 0x000fe80000410000 */
[C---:B------:R-:W-:Y:S03]  /*cef0*/  HMMA.16816.F32.BF16 R48, R112.reuse, R54, R48 ;  /* 0x000000367030723c */ /* 0x040fe60000041830 */
[----:B------:R2:W-:Y:S04]  /*cf00*/  MUFU.EX2 R246, R52 ;  /* 0x0000003400f67308 */ /* 0x0005e80000000800 */
[C---:B------:R-:W-:Y:S02]  /*cf10*/  FMUL.FTZ R54, R101.reuse, R162 ;  /* 0x000000a265367220 */ /* 0x040fe40000410000 */
[----:B------:R-:W-:Y:S03]  /*cf20*/  FMUL.FTZ R55, R101, R163 ;  /* 0x000000a365377220 */ /* 0x000fe60000410000 */
[----:B-1----:R-:W-:Y:S04]  /*cf30*/  FFMA.FTZ R106, R202, c[0x0][0x2d0], -R2 ;  /* 0x0000b400ca6a7a23 */ /* 0x002fe80000010802 */
[----:B------:R1:W4:Y:S01]  /*cf40*/  MUFU.EX2 R196, R106 ;  /* 0x0000006a00c47308 */ /* 0x0003220000000800 */
[----:B--2---:R-:W-:Y:S07]  /*cf50*/  FMUL.FTZ R52, R100, R160 ;  /* 0x000000a064347220 */ /* 0x004fee0000410000 */
[-C--:B------:R-:W-:Y:S08]  /*cf60*/  HMMA.16816.F32.BF16 R52, R112, R120.reuse, R52 ;  /* 0x000000787034723c */ /* 0x080ff00000041834 */
[C---:B------:R-:W-:Y:S04]  /*cf70*/  HMMA.16816.F32.BF16 R56, R116.reuse, R120, R56 ;  /* 0x000000787438723c */ /* 0x040fe80000041838 */
[--C-:B-1----:R-:W-:Y:S04]  /*cf80*/  FFMA.FTZ R106, R206, c[0x0][0x2d0], -R176.reuse ;  /* 0x0000b400ce6a7a23 */ /* 0x102fe800000108b0 */
[-C--:B------:R-:W-:Y:S01]  /*cf90*/  HMMA.16816.F32.BF16 R60, R116, R122.reuse, R60 ;  /* 0x0000007a743c723c */ /* 0x080fe2000004183c */
[----:B------:R1:W-:Y:S07]  /*cfa0*/  MUFU.EX2 R240, R106 ;  /* 0x0000006a00f07308 */ /* 0x0003ee0000000800 */
[C---:B------:R-:W-:Y:S01]  /*cfb0*/  HMMA.16816.F32.BF16 R64, R112.reuse, R122, R64 ;  /* 0x0000007a7040723c */ /* 0x040fe20000041840 */
[----:B------:R-:W2:Y:S07]  /*cfc0*/  LDSM.16.MT88.4 R120, [R214+0x2000] ;  /* 0x00200000d678783b */ /* 0x000eae0000004200 */
[-C--:B------:R-:W-:Y:S08]  /*cfd0*/  HMMA.16816.F32.BF16 R68, R112, R124.reuse, R68 ;  /* 0x0000007c7044723c */ /* 0x080ff00000041844 */
[C---:B------:R-:W-:Y:S04]  /*cfe0*/  HMMA.16816.F32.BF16 R72, R116.reuse, R124, R72 ;  /* 0x0000007c7448723c */ /* 0x040fe80000041848 */
[----:B-1----:R-:W-:Y:S04]  /*cff0*/  FFMA.FTZ R106, R203, c[0x0][0x2d0], -R176 ;  /* 0x0000b400cb6a7a23 */ /* 0x002fe800000108b0 */
[-C--:B------:R-:W-:Y:S01]  /*d000*/  HMMA.16816.F32.BF16 R76, R116, R126.reuse, R76 ;  /* 0x0000007e744c723c */ /* 0x080fe2000004184c */
[----:B------:R1:W5:Y:S07]  /*d010*/  MUFU.EX2 R239, R106 ;  /* 0x0000006a00ef7308 */ /* 0x00036e0000000800 */
[C---:B------:R-:W-:Y:S01]  /*d020*/  HMMA.16816.F32.BF16 R80, R112.reuse, R126, R80 ;  /* 0x0000007e7050723c */ /* 0x040fe20000041850 */
[----:B------:R-:W5:Y:S07]  /*d030*/  LDSM.16.MT88.4 R124, [R213+0x400] ;  /* 0x00040000d57c783b */ /* 0x000f6e0000004200 */
[-C--:B--2---:R-:W-:Y:S08]  /*d040*/  HMMA.16816.F32.BF16 R84, R112, R120.reuse, R84 ;  /* 0x000000787054723c */ /* 0x084ff00000041854 */
[C---:B------:R-:W-:Y:S04]  /*d050*/  HMMA.16816.F32.BF16 R88, R116.reuse, R120, R88 ;  /* 0x000000787458723c */ /* 0x040fe80000041858 */
[--C-:B-1----:R-:W-:Y:S04]  /*d060*/  FFMA.FTZ R106, R210, c[0x0][0x2d0], -R2.reuse ;  /* 0x0000b400d26a7a23 */ /* 0x102fe80000010802 */
[-C--:B------:R-:W-:Y:S01]  /*d070*/  HMMA.16816.F32.BF16 R92, R116, R122.reuse, R92 ;  /* 0x0000007a745c723c */ /* 0x080fe2000004185c */
[----:B------:R1:W-:Y:S06]  /*d080*/  MUFU.EX2 R193, R106 ;  /* 0x0000006a00c17308 */ /* 0x0003ec0000000800 */
[----:B---3--:R-:W-:Y:S01]  /*d090*/  F2FP.BF16.PACK_AB R116, R241, R242 ;  /* 0x000000f2f174723e */ /* 0x008fe200000010ff */
[----:B------:R-:W-:Y:S01]  /*d0a0*/  HMMA.16816.F32.BF16 R96, R112, R122, R96 ;  /* 0x0000007a7060723c */ /* 0x000fe20000041860 */
[----:B------:R-:W2:Y:S03]  /*d0b0*/  LDSM.16.MT88.4 R120, [R213+0x1400] ;  /* 0x00140000d578783b */ /* 0x000ea60000004200 */
[----:B----4-:R-:W-:Y:S02]  /*d0c0*/  F2FP.BF16.PACK_AB R117, R196, R197 ;  /* 0x000000c5c475723e */ /* 0x010fe400000010ff */
[----:B-----5:R-:W-:Y:S02]  /*d0d0*/  F2FP.BF16.PACK_AB R118, R239, R240 ;  /* 0x000000f0ef76723e */ /* 0x020fe400000010ff */
[----:B------:R-:W-:Y:S04]  /*d0e0*/  F2FP.BF16.PACK_AB R112, R249, R250 ;  /* 0x000000faf970723e */ /* 0x000fe800000010ff */
[----:B------:R-:W-:Y:S02]  /*d0f0*/  F2FP.BF16.PACK_AB R114, R247, R248 ;  /* 0x000000f8f772723e */ /* 0x000fe400000010ff */
[----:B------:R-:W-:Y:S02]  /*d100*/  F2FP.BF16.PACK_AB R113, R245, R246 ;  /* 0x000000f6f571723e */ /* 0x000fe400000010ff */
[----:B------:R-:W-:Y:S01]  /*d110*/  F2FP.BF16.PACK_AB R115, R243, R244 ;  /* 0x000000f4f373723e */ /* 0x000fe200000010ff */
[----:B-1----:R-:W-:Y:S04]  /*d120*/  FFMA.FTZ R106, R211, c[0x0][0x2d0], -R2 ;  /* 0x0000b400d36a7a23 */ /* 0x002fe80000010802 */
[----:B------:R1:W3:Y:S02]  /*d130*/  MUFU.EX2 R192, R106 ;  /* 0x0000006a00c07308 */ /* 0x0002e40000000800 */
[-C--:B------:R-:W-:Y:S03]  /*d140*/  HMMA.16816.F32.BF16 R4, R112, R124.reuse, R4 ;  /* 0x0000007c7004723c */ /* 0x080fe60000041804 */
[--C-:B-1----:R-:W-:Y:S01]  /*d150*/  FFMA.FTZ R106, R231, c[0x0][0x2d0], -R110.reuse ;  /* 0x0000b400e76a7a23 */ /* 0x102fe2000001086e */
[----:B---3--:R-:W-:Y:S04]  /*d160*/  F2FP.BF16.PACK_AB R119, R192, R193 ;  /* 0x000000c1c077723e */ /* 0x008fe800000010ff */
[----:B------:R1:W-:Y:S03]  /*d170*/  MUFU.EX2 R238, R106 ;  /* 0x0000006a00ee7308 */ /* 0x0003e60000000800 */
[C---:B------:R-:W-:Y:S08]  /*d180*/  HMMA.16816.F32.BF16 R8, R116.reuse, R124, R8 ;  /* 0x0000007c7408723c */ /* 0x040ff00000041808 */
[-C--:B------:R-:W-:Y:S08]  /*d190*/  HMMA.16816.F32.BF16 R12, R116, R126.reuse, R12 ;  /* 0x0000007e740c723c */ /* 0x080ff0000004180c */
[C---:B------:R-:W-:Y:S01]  /*d1a0*/  HMMA.16816.F32.BF16 R16, R112.reuse, R126, R16 ;  /* 0x0000007e7010723c */ /* 0x040fe20000041810 */
[----:B------:R-:W3:Y:S03]  /*d1b0*/  LDSM.16.MT88.4 R124, [R214+0x1400] ;  /* 0x00140000d67c783b */ /* 0x000ee60000004200 */
[----:B-1----:R-:W-:Y:S02]  /*d1c0*/  FFMA.FTZ R106, R233, c[0x0][0x2d0], -R110 ;  /* 0x0000b400e96a7a23 */ /* 0x002fe4000001086e */
[----:B------:R1:W-:Y:S02]  /*d1d0*/  MUFU.EX2 R233, R107 ;  /* 0x0000006b00e97308 */ /* 0x0003e40000000800 */
[-C--:B------:R-:W-:Y:S08]  /*d1e0*/  HMMA.16816.F32.BF16 R20, R112, R128.reuse, R20 ;  /* 0x000000807014723c */ /* 0x080ff00000041814 */
[C---:B------:R-:W-:Y:S01]  /*d1f0*/  HMMA.16816.F32.BF16 R24, R116.reuse, R128, R24 ;  /* 0x000000807418723c */ /* 0x040fe20000041818 */
[----:B------:R4:W5:Y:S07]  /*d200*/  MUFU.EX2 R237, R106 ;  /* 0x0000006a00ed7308 */ /* 0x00096e0000000800 */
[-C--:B------:R-:W-:Y:S04]  /*d210*/  HMMA.16816.F32.BF16 R28, R116, R130.reuse, R28 ;  /* 0x00000082741c723c */ /* 0x080fe8000004181c */
[----:B-1----:R-:W-:Y:S01]  /*d220*/  FFMA.FTZ R107, R146, c[0x0][0x2d0], -R176 ;  /* 0x0000b400926b7a23 */ /* 0x002fe200000108b0 */
[----:B------:R-:W-:Y:S03]  /*d230*/  MOV R146, R145 ;  /* 0x0000009100927202 */ /* 0x000fe60000000f00 */
[C---:B------:R-:W-:Y:S01]  /*d240*/  HMMA.16816.F32.BF16 R32, R112.reuse, R130, R32 ;  /* 0x000000827020723c */ /* 0x040fe20000041820 */
[----:B------:R-:W1:Y:S01]  /*d250*/  LDSM.16.MT88.4 R128, [R213+0x2400] ;  /* 0x00240000d580783b */ /* 0x000e620000004200 */
[----:B------:R3:W-:Y:S02]  /*d260*/  MUFU.EX2 R230, R107 ;  /* 0x0000006b00e67308 */ /* 0x0007e40000000800 */
[----:B------:R-:W-:Y:S02]  /*d270*/  MOV R145, R143 ;  /* 0x0000008f00917202 */ /* 0x000fe40000000f00 */
[----:B------:R-:W-:Y:S02]  /*d280*/  MOV R143, R142 ;  /* 0x0000008e008f7202 */ /* 0x000fe40000000f00 */
[-C--:B--2---:R-:W-:Y:S04]  /*d290*/  HMMA.16816.F32.BF16 R36, R112, R120.reuse, R36 ;  /* 0x000000787024723c */ /* 0x084fe80000041824 */
[--C-:B----4-:R-:W-:Y:S01]  /*d2a0*/  FFMA.FTZ R106, R234, c[0x0][0x2d0], -R111.reuse ;  /* 0x0000b400ea6a7a23 */ /* 0x110fe2000001086f */
[----:B------:R-:W-:Y:S02]  /*d2b0*/  MOV R142, R137 ;  /* 0x00000089008e7202 */ /* 0x000fe40000000f00 */
[----:B------:R-:W-:Y:S01]  /*d2c0*/  MOV R137, R136 ;  /* 0x0000008800897202 */ /* 0x000fe20000000f00 */
[C---:B------:R-:W-:Y:S01]  /*d2d0*/  HMMA.16816.F32.BF16 R40, R116.reuse, R120, R40 ;  /* 0x000000787428723c */ /* 0x040fe20000041828 */
[----:B------:R2:W-:Y:S03]  /*d2e0*/  MUFU.EX2 R236, R106 ;  /* 0x0000006a00ec7308 */ /* 0x0005e60000000800 */
[----:B------:R-:W-:Y:S04]  /*d2f0*/  MOV R136, R189 ;  /* 0x000000bd00887202 */ /* 0x000fe80000000f00 */
[-C--:B------:R-:W-:Y:S04]  /*d300*/  HMMA.16816.F32.BF16 R44, R116, R122.reuse, R44 ;  /* 0x0000007a742c723c */ /* 0x080fe8000004182c */
[----:B---3--:R-:W-:Y:S04]  /*d310*/  FFMA.FTZ R107, R194, c[0x0][0x2d0], -R110 ;  /* 0x0000b400c26b7a23 */ /* 0x008fe8000001086e */
[C---:B------:R-:W-:Y:S01]  /*d320*/  HMMA.16816.F32.BF16 R48, R112.reuse, R122, R48 ;  /* 0x0000007a7030723c */ /* 0x040fe20000041830 */
[----:B------:R-:W3:Y:S01]  /*d330*/  LDSM.16.MT88.4 R120, [R214+0x2400] ;  /* 0x00240000d678783b */ /* 0x000ee20000004200 */
[----:B------:R4:W-:Y:S06]  /*d340*/  MUFU.EX2 R200, R107 ;  /* 0x0000006b00c87308 */ /* 0x0009ec0000000800 */
[-C--:B------:R-:W-:Y:S04]  /*d350*/  HMMA.16816.F32.BF16 R52, R112, R124.reuse, R52 ;  /* 0x0000007c7034723c */ /* 0x080fe80000041834 */
[--C-:B--2---:R-:W-:Y:S04]  /*d360*/  FFMA.FTZ R106, R235, c[0x0][0x2d0], -R111.reuse ;  /* 0x0000b400eb6a7a23 */ /* 0x104fe8000001086f */
[C---:B------:R-:W-:Y:S01]  /*d370*/  HMMA.16816.F32.BF16 R56, R116.reuse, R124, R56 ;  /* 0x0000007c7438723c */ /* 0x040fe20000041838 */
[----:B------:R2:W2:Y:S07]  /*d380*/  MUFU.EX2 R234, R106 ;  /* 0x0000006a00ea7308 */ /* 0x0004ae0000000800 */
[-C--:B------:R-:W-:Y:S04]  /*d390*/  HMMA.16816.F32.BF16 R60, R116, R126.reuse, R60 ;  /* 0x0000007e743c723c */ /* 0x080fe8000004183c */
[----:B----4-:R-:W-:Y:S04]  /*d3a0*/  FFMA.FTZ R107, R140, c[0x0][0x2d0], -R176 ;  /* 0x0000b4008c6b7a23 */ /* 0x010fe800000108b0 */
[C---:B------:R-:W-:Y:S01]  /*d3b0*/  HMMA.16816.F32.BF16 R64, R112.reuse, R126, R64 ;  /* 0x0000007e7040723c */ /* 0x040fe20000041840 */
[----:B------:R-:W4:Y:S01]  /*d3c0*/  LDSM.16.MT88.4 R124, [R213+0x800] ;  /* 0x00080000d57c783b */ /* 0x000f220000004200 */
[----:B------:R-:W-:Y:S06]  /*d3d0*/  MUFU.EX2 R195, R107 ;  /* 0x0000006b00c37308 */ /* 0x000fec0000000800 */
[-C--:B-1----:R-:W-:Y:S04]  /*d3e0*/  HMMA.16816.F32.BF16 R68, R112, R128.reuse, R68 ;  /* 0x000000807044723c */ /* 0x082fe80000041844 */
[----:B--2---:R-:W-:Y:S01]  /*d3f0*/  FFMA.FTZ R106, R229, c[0x0][0x2d0], -R110 ;  /* 0x0000b400e56a7a23 */ /* 0x004fe2000001086e */
[----:B------:R-:W-:Y:S03]  /*d400*/  MUFU.EX2 R107, R108 ;  /* 0x0000006c006b7308 */ /* 0x000fe60000000800 */
[C---:B------:R-:W-:Y:S07]  /*d410*/  HMMA.16816.F32.BF16 R72, R116.reuse, R128, R72 ;  /* 0x000000807448723c */ /* 0x040fee0000041848 */
[----:B------:R1:W2:Y:S01]  /*d420*/  MUFU.EX2 R235, R106 ;  /* 0x0000006a00eb7308 */ /* 0x0002a20000000800 */
[-C--:B------:R-:W-:Y:S08]  /*d430*/  HMMA.16816.F32.BF16 R76, R116, R130.reuse, R76 ;  /* 0x00000082744c723c */ /* 0x080ff0000004184c */
[C---:B------:R-:W-:Y:S01]  /*d440*/  HMMA.16816.F32.BF16 R80, R112.reuse, R130, R80 ;  /* 0x000000827050723c */ /* 0x040fe20000041850 */
[----:B------:R-:W2:Y:S07]  /*d450*/  LDSM.16.MT88.4 R128, [R214+0x800] ;  /* 0x00080000d680783b */ /* 0x000eae0000004200 */
[-C--:B---3--:R-:W-:Y:S04]  /*d460*/  HMMA.16816.F32.BF16 R84, R112, R120.reuse, R84 ;  /* 0x000000787054723c */ /* 0x088fe80000041854 */
[--C-:B-1----:R-:W-:Y:S04]  /*d470*/  FFMA.FTZ R106, R232, c[0x0][0x2d0], -R111.reuse ;  /* 0x0000b400e86a7a23 */ /* 0x102fe8000001086f */
[C---:B------:R-:W-:Y:S01]  /*d480*/  HMMA.16816.F32.BF16 R88, R116.reuse, R120, R88 ;  /* 0x000000787458723c */ /* 0x040fe20000041858 */
[----:B------:R1:W-:Y:S07]  /*d490*/  MUFU.EX2 R231, R106 ;  /* 0x0000006a00e77308 */ /* 0x0003ee0000000800 */
[-C--:B------:R-:W-:Y:S08]  /*d4a0*/  HMMA.16816.F32.BF16 R92, R116, R122.reuse, R92 ;  /* 0x0000007a745c723c */ /* 0x080ff0000004185c */
[----:B------:R-:W-:Y:S01]  /*d4b0*/  HMMA.16816.F32.BF16 R96, R112, R122, R96 ;  /* 0x0000007a7060723c */ /* 0x000fe20000041860 */
[----:B------:R-:W3:Y:S06]  /*d4c0*/  LDSM.16.MT88.4 R120, [R213+0x1800] ;  /* 0x00180000d578783b */ /* 0x000eec0000004200 */
[----:B-----5:R-:W-:Y:S02]  /*d4d0*/  F2FP.BF16.PACK_AB R112, R237, R238 ;  /* 0x000000eeed70723e */ /* 0x020fe400000010ff */
[----:B------:R-:W-:Y:S03]  /*d4e0*/  F2FP.BF16.PACK_AB R113, R234, R236 ;  /* 0x000000ecea71723e */ /* 0x000fe600000010ff */
[--C-:B-1----:R-:W-:Y:S01]  /*d4f0*/  FFMA.FTZ R106, R149, c[0x0][0x2d0], -R111.reuse ;  /* 0x0000b400956a7a23 */ /* 0x102fe2000001086f */
[----:B--2---:R-:W-:Y:S03]  /*d500*/  F2FP.BF16.PACK_AB R114, R233, R235 ;  /* 0x000000ebe972723e */ /* 0x004fe600000010ff */
[----:B------:R1:W2:Y:S02]  /*d510*/  MUFU.EX2 R232, R106 ;  /* 0x0000006a00e87308 */ /* 0x0002a40000000800 */
[----:B-1----:R-:W-:Y:S01]  /*d520*/  FFMA.FTZ R106, R148, c[0x0][0x2d0], -R176 ;  /* 0x0000b400946a7a23 */ /* 0x002fe200000108b0 */
[----:B--2---:R-:W-:Y:S07]  /*d530*/  F2FP.BF16.PACK_AB R115, R232, R231 ;  /* 0x000000e7e873723e */ /* 0x004fee00000010ff */
[----:B------:R1:W2:Y:S01]  /*d540*/  MUFU.EX2 R229, R106 ;  /* 0x0000006a00e57308 */ /* 0x0002a20000000800 */
[-C--:B----4-:R-:W-:Y:S03]  /*d550*/  HMMA.16816.F32.BF16 R4, R112, R124.reuse, R4 ;  /* 0x0000007c7004723c */ /* 0x090fe60000041804 */
[--C-:B-1----:R-:W-:Y:S01]  /*d560*/  FFMA.FTZ R106, R188, c[0x0][0x2d0], -R2.reuse ;  /* 0x0000b400bc6a7a23 */ /* 0x102fe20000010802 */
[----:B--2---:R-:W-:Y:S05]  /*d570*/  F2FP.BF16.PACK_AB R116, R230, R229 ;  /* 0x000000e5e674723e */ /* 0x004fea00000010ff */
[----:B------:R1:W-:Y:S03]  /*d580*/  MUFU.EX2 R188, R106 ;  /* 0x0000006a00bc7308 */ /* 0x0003e60000000800 */
[----:B-1----:R-:W-:Y:S07]  /*d590*/  FFMA.FTZ R106, R181, c[0x0][0x2d0], -R2 ;  /* 0x0000b400b56a7a23 */ /* 0x002fee0000010802 */
[----:B------:R1:W2:Y:S02]  /*d5a0*/  MUFU.EX2 R189, R106 ;  /* 0x0000006a00bd7308 */ /* 0x0002a40000000800 */
[--C-:B-1----:R-:W-:Y:S01]  /*d5b0*/  FFMA.FTZ R106, R147, c[0x0][0x2d0], -R176.reuse ;  /* 0x0000b400936a7a23 */ /* 0x102fe200000108b0 */
[----:B------:R-:W-:Y:S02]  /*d5c0*/  MOV R147, R137 ;  /* 0x0000008900937202 */ /* 0x000fe40000000f00 */
[----:B------:R-:W-:Y:S05]  /*d5d0*/  MOV R137, R187 ;  /* 0x000000bb00897202 */ /* 0x000fea0000000f00 */
[----:B------:R1:W-:Y:S01]  /*d5e0*/  MUFU.EX2 R210, R106 ;  /* 0x0000006a00d27308 */ /* 0x0003e20000000800 */
[----:B--2---:R-:W-:Y:S01]  /*d5f0*/  F2FP.BF16.PACK_AB R117, R189, R188 ;  /* 0x000000bcbd75723e */ /* 0x004fe200000010ff */
[----:B-1----:R-:W-:Y:S01]  /*d600*/  FFMA.FTZ R106, R146, c[0x0][0x2d0], -R176 ;  /* 0x0000b400926a7a23 */ /* 0x002fe200000108b0 */
[----:B------:R-:W-:Y:S02]  /*d610*/  MOV R146, R143 ;  /* 0x0000008f00927202 */ /* 0x000fe40000000f00 */
[----:B------:R-:W-:Y:S05]  /*d620*/  MOV R143, R136 ;  /* 0x00000088008f7202 */ /* 0x000fea0000000f00 */
[----:B------:R1:W2:Y:S01]  /*d630*/  MUFU.EX2 R211, R106 ;  /* 0x0000006a00d37308 */ /* 0x0002a20000000800 */
[----:B------:R-:W-:Y:S01]  /*d640*/  MOV R136, R186 ;  /* 0x000000ba00887202 */ /* 0x000fe20000000f00 */
        /* <DEDUP_REMOVED lines=14> */
[----:B------:R1:W4:Y:S07]  /*d730*/  MUFU.EX2 R206, R106 ;  /* 0x0000006a00ce7308 */ /* 0x00032e0000000800 */
[C---:B------:R-:W-:Y:S08]  /*d740*/  HMMA.16816.F32.BF16 R24, R116.reuse, R128, R24 ;  /* 0x000000807418723c */ /* 0x040ff00000041818 */
[-C--:B------:R-:W-:Y:S08]  /*d750*/  HMMA.16816.F32.BF16 R28, R116, R130.reuse, R28 ;  /* 0x00000082741c723c */ /* 0x080ff0000004181c */
[C---:B------:R-:W-:Y:S01]  /*d760*/  HMMA.16816.F32.BF16 R32, R112.reuse, R130, R32 ;  /* 0x000000827020723c */ /* 0x040fe20000041820 */
[----:B------:R-:W5:Y:S03]  /*d770*/  LDSM.16.MT88.4 R128, [R213+0x2800] ;  /* 0x00280000d580783b */ /* 0x000f660000004200 */
[--C-:B-1----:R-:W-:Y:S01]  /*d780*/  FFMA.FTZ R106, R146, c[0x0][0x2d0], -R111.reuse ;  /* 0x0000b400926a7a23 */ /* 0x102fe2000001086f */
[----:B----4-:R-:W-:Y:S03]  /*d790*/  F2FP.BF16.PACK_AB R108, R206, R205 ;  /* 0x000000cdce6c723e */ /* 0x010fe600000010ff */
[-C--:B---3--:R-:W-:Y:S01]  /*d7a0*/  HMMA.16816.F32.BF16 R36, R112, R120.reuse, R36 ;  /* 0x000000787024723c */ /* 0x088fe20000041824 */
[----:B------:R1:W-:Y:S07]  /*d7b0*/  MUFU.EX2 R202, R106 ;  /* 0x0000006a00ca7308 */ /* 0x0003ee0000000800 */
[C---:B------:R-:W-:Y:S08]  /*d7c0*/  HMMA.16816.F32.BF16 R40, R116.reuse, R120, R40 ;  /* 0x000000787428723c */ /* 0x040ff00000041828 */
[-C--:B------:R-:W-:Y:S08]  /*d7d0*/  HMMA.16816.F32.BF16 R44, R116, R122.reuse, R44 ;  /* 0x0000007a742c723c */ /* 0x080ff0000004182c */
[C---:B------:R-:W-:Y:S01]  /*d7e0*/  HMMA.16816.F32.BF16 R48, R112.reuse, R122, R48 ;  /* 0x0000007a7030723c */ /* 0x040fe20000041830 */
[----:B------:R-:W3:Y:S03]  /*d7f0*/  LDSM.16.MT88.4 R120, [R214+0x2800] ;  /* 0x00280000d678783b */ /* 0x000ee60000004200 */
[--C-:B-1----:R-:W-:Y:S01]  /*d800*/  FFMA.FTZ R106, R145, c[0x0][0x2d0], -R111.reuse ;  /* 0x0000b400916a7a23 */ /* 0x102fe2000001086f */
[----:B------:R-:W-:Y:S03]  /*d810*/  MOV R145, R138 ;  /* 0x0000008a00917202 */ /* 0x000fe60000000f00 */
[-C--:B--2---:R-:W-:Y:S01]  /*d820*/  HMMA.16816.F32.BF16 R52, R112, R124.reuse, R52 ;  /* 0x0000007c7034723c */ /* 0x084fe20000041834 */
[----:B------:R1:W-:Y:S07]  /*d830*/  MUFU.EX2 R203, R106 ;  /* 0x0000006a00cb7308 */ /* 0x0003ee0000000800 */
[C---:B------:R-:W-:Y:S08]  /*d840*/  HMMA.16816.F32.BF16 R56, R116.reuse, R124, R56 ;  /* 0x0000007c7438723c */ /* 0x040ff00000041838 */
[-C--:B------:R-:W-:Y:S08]  /*d850*/  HMMA.16816.F32.BF16 R60, R116, R126.reuse, R60 ;  /* 0x0000007e743c723c */ /* 0x080ff0000004183c */
[C---:B------:R-:W-:Y:S01]  /*d860*/  HMMA.16816.F32.BF16 R64, R112.reuse, R126, R64 ;  /* 0x0000007e7040723c */ /* 0x040fe20000041840 */
[----:B------:R-:W2:Y:S03]  /*d870*/  LDSM.16.MT88.4 R124, [R213+0xc00] ;  /* 0x000c0000d57c783b */ /* 0x000ea60000004200 */
[----:B-1----:R-:W-:Y:S04]  /*d880*/  FFMA.FTZ R106, R144, c[0x0][0x2d0], -R110 ;  /* 0x0000b400906a7a23 */ /* 0x002fe8000001086e */
[-C--:B-----5:R-:W-:Y:S01]  /*d890*/  HMMA.16816.F32.BF16 R68, R112, R128.reuse, R68 ;  /* 0x000000807044723c */ /* 0x0a0fe20000041844 */
[----:B------:R1:W-:Y:S01]  /*d8a0*/  MUFU.EX2 R201, R106 ;  /* 0x0000006a00c97308 */ /* 0x0003e20000000800 */
[----:B------:R-:W4:Y:S04]  /*d8b0*/  LDL.LU R110, [R1+0x20] ;  /* 0x00002000016e7983 */ /* 0x000f280000300800 */
[----:B------:R-:W5:Y:S02]  /*d8c0*/  LDL.LU R144, [R1+0x24] ;  /* 0x0000240001907983 */ /* 0x000f640000300800 */
[C---:B------:R-:W-:Y:S08]  /*d8d0*/  HMMA.16816.F32.BF16 R72, R116.reuse, R128, R72 ;  /* 0x000000807448723c */ /* 0x040ff00000041848 */
[-C--:B------:R-:W-:Y:S08]  /*d8e0*/  HMMA.16816.F32.BF16 R76, R116, R130.reuse, R76 ;  /* 0x00000082744c723c */ /* 0x080ff0000004184c */
[C---:B------:R-:W-:Y:S04]  /*d8f0*/  HMMA.16816.F32.BF16 R80, R112.reuse, R130, R80 ;  /* 0x000000827050723c */ /* 0x040fe80000041850 */
[--C-:B-1----:R-:W-:Y:S04]  /*d900*/  FFMA.FTZ R106, R143, c[0x0][0x2d0], -R111.reuse ;  /* 0x0000b4008f6a7a23 */ /* 0x102fe8000001086f */
[-C--:B---3--:R-:W-:Y:S01]  /*d910*/  HMMA.16816.F32.BF16 R84, R112, R120.reuse, R84 ;  /* 0x000000787054723c */ /* 0x088fe20000041854 */
[----:B------:R1:W-:Y:S07]  /*d920*/  MUFU.EX2 R199, R106 ;  /* 0x0000006a00c77308 */ /* 0x0003ee0000000800 */
[C---:B------:R-:W-:Y:S08]  /*d930*/  HMMA.16816.F32.BF16 R88, R116.reuse, R120, R88 ;  /* 0x000000787458723c */ /* 0x040ff00000041858 */
[-C--:B------:R-:W-:Y:S08]  /*d940*/  HMMA.16816.F32.BF16 R92, R116, R122.reuse, R92 ;  /* 0x0000007a745c723c */ /* 0x080ff0000004185c */
[----:B------:R-:W-:Y:S04]  /*d950*/  HMMA.16816.F32.BF16 R96, R112, R122, R96 ;  /* 0x0000007a7060723c */ /* 0x000fe80000041860 */
[----:B-1----:R-:W-:Y:S04]  /*d960*/  FFMA.FTZ R106, R142, c[0x0][0x2d0], -R111 ;  /* 0x0000b4008e6a7a23 */ /* 0x002fe8000001086f */
[----:B------:R1:W3:Y:S04]  /*d970*/  MUFU.EX2 R198, R106 ;  /* 0x0000006a00c67308 */ /* 0x0002e80000000800 */
[----:B-1----:R-:W-:Y:S01]  /*d980*/  FFMA.FTZ R106, R141, c[0x0][0x2d0], -R176 ;  /* 0x0000b4008d6a7a23 */ /* 0x002fe200000108b0 */
[----:B---3--:R-:W-:Y:S01]  /*d990*/  F2FP.BF16.PACK_AB R111, R198, R199 ;  /* 0x000000c7c66f723e */ /* 0x008fe200000010ff */
[----:B------:R-:W1:Y:S04]  /*d9a0*/  LDSM.16.MT88.4 R140, [R214+0xc00] ;  /* 0x000c0000d68c783b */ /* 0x000e680000004200 */
[----:B------:R3:W1:Y:S02]  /*d9b0*/  MUFU.EX2 R194, R106 ;  /* 0x0000006a00c27308 */ /* 0x0006640000000800 */
[--C-:B---3--:R-:W-:Y:S08]  /*d9c0*/  FFMA.FTZ R106, R184, c[0x0][0x2d0], -R2.reuse ;  /* 0x0000b400b86a7a23 */ /* 0x108ff00000010802 */
[----:B------:R3:W-:Y:S02]  /*d9d0*/  MUFU.EX2 R184, R106 ;  /* 0x0000006a00b87308 */ /* 0x0007e40000000800 */
[--C-:B---3--:R-:W-:Y:S02]  /*d9e0*/  FFMA.FTZ R106, R185, c[0x0][0x2d0], -R2.reuse ;  /* 0x0000b400b96a7a23 */ /* 0x108fe40000010802 */
[----:B------:R-:W-:Y:S01]  /*d9f0*/  FFMA.FTZ R2, R109, c[0x0][0x2d0], -R2 ;  /* 0x0000b4006d027a23 */ /* 0x000fe20000010802 */
[----:B------:R-:W-:Y:S05]  /*da00*/  F2FP.BF16.PACK_AB R109, R203, R202 ;  /* 0x000000cacb6d723e */ /* 0x000fea00000010ff */
[----:B------:R3:W-:Y:S02]  /*da10*/  MUFU.EX2 R185, R106 ;  /* 0x0000006a00b97308 */ /* 0x0007e40000000800 */
[--C-:B---3--:R-:W-:Y:S02]  /*da20*/  FFMA.FTZ R106, R139, c[0x0][0x2d0], -R176.reuse ;  /* 0x0000b4008b6a7a23 */ /* 0x108fe400000108b0 */
[----:B------:R-:W3:Y:S06]  /*da30*/  LDL.LU R139, [R1+0x28] ;  /* 0x00002800018b7983 */ /* 0x000eec0000300800 */
[----:B------:R1:W-:Y:S01]  /*da40*/  MUFU.EX2 R191, R106 ;  /* 0x0000006a00bf7308 */ /* 0x0003e20000000800 */
[----:B------:R-:W3:Y:S01]  /*da50*/  LDL.LU R138, [R1+0x2c] ;  /* 0x00002c00018a7983 */ /* 0x000ee20000300800 */
[----:B-1----:R-:W-:Y:S01]  /*da60*/  FFMA.FTZ R106, R137, c[0x0][0x2d0], -R176 ;  /* 0x0000b400896a7a23 */ /* 0x002fe200000108b0 */
[----:B------:R-:W-:Y:S02]  /*da70*/  MOV R137, R190 ;  /* 0x000000be00897202 */ /* 0x000fe40000000f00 */
[----:B------:R-:W-:Y:S05]  /*da80*/  F2FP.BF16.PACK_AB R176, R195, R194 ;  /* 0x000000c2c3b0723e */ /* 0x000fea00000010ff */
[----:B------:R-:W1:Y:S10]  /*da90*/  MUFU.EX2 R190, R106 ;  /* 0x0000006a00be7308 */ /* 0x000e740000000800 */
[----:B------:R1:W1:Y:S01]  /*daa0*/  MUFU.EX2 R106, R2 ;  /* 0x00000002006a7308 */ /* 0x0002620000000800 */
[----:B----4-:R-:W-:Y:S01]  /*dab0*/  FFMA.FTZ R100, R100, R110, R180 ;  /* 0x0000006e64647223 */ /* 0x010fe200000100b4 */
[----:B------:R-:W-:Y:S01]  /*dac0*/  F2FP.BF16.PACK_AB R110, R200, R201 ;  /* 0x000000c9c86e723e */ /* 0x000fe200000010ff */
[----:B------:R-:W4:Y:S01]  /*dad0*/  LDSM.16.MT88.4 R180, [R213+0x2c00] ;  /* 0x002c0000d5b4783b */ /* 0x000f220000004200 */
[----:B-----5:R-:W-:Y:S05]  /*dae0*/  FFMA.FTZ R101, R101, R144, R145 ;  /* 0x0000009065657223 */ /* 0x020fea0000010091 */
[-C--:B--2---:R-:W-:Y:S02]  /*daf0*/  HMMA.16816.F32.BF16 R112, R108, R124.reuse, R4 ;  /* 0x0000007c6c70723c */ /* 0x084fe40000041804 */
[----:B------:R-:W2:Y:S03]  /*db00*/  LDSM.16.MT88.4 R4, [R214+0x2c00] ;  /* 0x002c0000d604783b */ /* 0x000ea60000004200 */
[----:B---3--:R-:W-:Y:S01]  /*db10*/  FFMA.FTZ R3, R3, R139, R178 ;  /* 0x0000008b03037223 */ /* 0x008fe200000100b2 */
[----:B-1----:R-:W-:Y:S01]  /*db20*/  F2FP.BF16.PACK_AB R178, R190, R191 ;  /* 0x000000bfbeb2723e */ /* 0x002fe200000010ff */
[----:B------:R-:W-:Y:S01]  /*db30*/  FFMA.FTZ R2, R0, R138, R177 ;  /* 0x0000008a00027223 */ /* 0x000fe200000100b1 */
[----:B------:R-:W-:Y:S04]  /*db40*/  F2FP.BF16.PACK_AB R177, R185, R184 ;  /* 0x000000b8b9b1723e */ /* 0x000fe800000010ff */
[----:B------:R-:W-:Y:S01]  /*db50*/  MOV R0, R179 ;  /* 0x000000b300007202 */ /* 0x000fe20000000f00 */
[----:B------:R-:W-:Y:S01]  /*db60*/  FADD.FTZ R2, R207, R2 ;  /* 0x00000002cf027221 */ /* 0x000fe20000010000 */
[----:B------:R-:W-:Y:S03]  /*db70*/  F2FP.BF16.PACK_AB R179, R106, R107 ;  /* 0x0000006b6ab3723e */ /* 0x000fe600000010ff */
[----:B------:R-:W-:Y:S02]  /*db80*/  FADD.FTZ R2, R208, R2 ;  /* 0x00000002d0027221 */ /* 0x000fe40000010000 */
[----:B------:R-:W-:Y:S02]  /*db90*/  FADD.FTZ R0, R0, R100 ;  /* 0x0000006400007221 */ /* 0x000fe40000010000 */
[C---:B------:R-:W-:Y:S07]  /*dba0*/  HMMA.16816.F32.BF16 R116, R176.reuse, R124, R8 ;  /* 0x0000007cb074723c */ /* 0x040fee0000041808 */
[----:B------:R-:W-:Y:S01]  /*dbb0*/  MOV R9, R135 ;  /* 0x0000008700097202 */ /* 0x000fe20000000f00 */
[-C--:B------:R-:W-:Y:S04]  /*dbc0*/  HMMA.16816.F32.BF16 R120, R176, R126.reuse, R12 ;  /* 0x0000007eb078723c */ /* 0x080fe8000004180c */
[----:B------:R-:W-:Y:S02]  /*dbd0*/  MOV R10, R134 ;  /* 0x00000086000a7202 */ /* 0x000fe40000000f00 */
[----:B------:R-:W-:Y:S02]  /*dbe0*/  MOV R8, R136 ;  /* 0x0000008800087202 */ /* 0x000fe40000000f00 */
[C---:B------:R-:W-:Y:S04]  /*dbf0*/  HMMA.16816.F32.BF16 R124, R108.reuse, R126, R16 ;  /* 0x0000007e6c7c723c */ /* 0x040fe80000041810 */
[----:B------:R-:W-:Y:S02]  /*dc00*/  MOV R14, R133 ;  /* 0x00000085000e7202 */ /* 0x000fe40000000f00 */
[----:B------:R-:W-:Y:S02]  /*dc10*/  MOV R15, R132 ;  /* 0x00000084000f7202 */ /* 0x000fe40000000f00 */
[-C--:B------:R-:W-:Y:S04]  /*dc20*/  HMMA.16816.F32.BF16 R128, R108, R140.reuse, R20 ;  /* 0x0000008c6c80723c */ /* 0x080fe80000041814 */
[----:B------:R-:W-:Y:S01]  /*dc30*/  FADD.FTZ R3, R14, R3 ;  /* 0x000000030e037221 */ /* 0x000fe20000010000 */
[----:B------:R-:W-:Y:S01]  /*dc40*/  MOV R11, R137 ;  /* 0x00000089000b7202 */ /* 0x000fe20000000f00 */
        /* <DEDUP_REMOVED lines=35> */
[-C--:B----4-:R-:W-:Y:S03]  /*de80*/  HMMA.16816.F32.BF16 R68, R108, R180.reuse, R68 ;  /* 0x000000b46c44723c */ /* 0x090fe60000041844 */
        /* <DEDUP_REMOVED lines=14> */
[-C--:B--2---:R-:W-:Y:S04]  /*df70*/  HMMA.16816.F32.BF16 R84, R108, R4.reuse, R84 ;  /* 0x000000046c54723c */ /* 0x084fe80000041854 */
[----:B------:R-:W-:Y:S04]  /*df80*/  FADD.FTZ R8, R205, R8 ;  /* 0x00000008cd087221 */ /* 0x000fe80000010000 */
[C---:B------:R-:W-:Y:S07]  /*df90*/  HMMA.16816.F32.BF16 R88, R176.reuse, R4, R88 ;  /* 0x00000004b058723c */ /* 0x040fee0000041858 */
[----:B------:R-:W-:Y:S01]  /*dfa0*/  FADD.FTZ R5, R210, R3 ;  /* 0x00000003d2057221 */ /* 0x000fe20000010000 */
[-C--:B------:R-:W-:Y:S04]  /*dfb0*/  HMMA.16816.F32.BF16 R92, R176, R6.reuse, R92 ;  /* 0x00000006b05c723c */ /* 0x080fe8000004185c */
        /* <DEDUP_REMOVED lines=16> */
[----:B------:R-:W-:Y:S01]  /*e0c0*/  STL [R1+0x20], R4 ;  /* 0x0000200401007387 */ /* 0x000fe20000100800 */
[----:B------:R-:W-:Y:S02]  /*e0d0*/  FADD.FTZ R2, R190, R2 ;  /* 0x00000002be027221 */ /* 0x000fe40000010000 */
[----:B------:R-:W-:Y:S02]  /*e0e0*/  FADD.FTZ R3, R198, R3 ;  /* 0x00000003c6037221 */ /* 0x000fe40000010000 */
[----:B------:R-:W-:Y:S01]  /*e0f0*/  FADD.FTZ R0, R107, R6 ;  /* 0x000000066b007221 */ /* 0x000fe20000010000 */
[----:B------:R-:W-:Y:S02]  /*e100*/  MOV R107, R102 ;  /* 0x00000066006b7202 */ /* 0x000fe40000000f00 */
[----:B------:R1:W-:Y:S01]  /*e110*/  STL [R1+0x24], R3 ;  /* 0x0000240301007387 */ /* 0x0003e20000100800 */
[----:B------:R-:W-:Y:S01]  /*e120*/  FADD.FTZ R0, R106, R0 ;  /* 0x000000006a007221 */ /* 0x000fe20000010000 */
[----:B------:R-:W-:Y:S02]  /*e130*/  MOV R106, R103 ;  /* 0x00000067006a7202 */ /* 0x000fe40000000f00 */
[----:B------:R2:W-:Y:S04]  /*e140*/  STL [R1+0x28], R2 ;  /* 0x0000280201007387 */ /* 0x0005e80000100800 */
[----:B------:R3:W-:Y:S01]  /*e150*/  STL [R1+0x2c], R0 ;  /* 0x00002c0001007387 */ /* 0x0007e20000100800 */
[----:B-1----:R-:W-:Y:S02]  /*e160*/  MOV R3, R104 ;  /* 0x0000006800037202 */ /* 0x002fe40000000f00 */
[----:B--2---:R-:W-:Y:S01]  /*e170*/  MOV R2, R105 ;  /* 0x0000006900027202 */ /* 0x004fe20000000f00 */
[----:B------:R-:W-:-:S05]  /*e180*/  @P0 BRA `(.L_x_1013) ;  /* 0xffffc3a000000947 */ /* 0x000fca000383ffff */
.L_x_1012:
[----:B------:R-:W-:Y:S02]  /*e190*/  MOV R10, 0x1f ;  /* 0x0000001f000a7802 */ /* 0x000fe40000000f00 */
[----:B------:R-:W-:Y:S01]  /*e1a0*/  MOV R9, 0xffffffff ;  /* 0xffffffff00097802 */ /* 0x000fe20000000f00 */
[----:B------:R-:W-:Y:S05]  /*e1b0*/  BRA.DIV ~URZ, `(.L_x_1014) ;  /* 0x000028a27f007947 */ /* 0x000fea000b800000 */
[----:B---3--:R-:W2:Y:S04]  /*e1c0*/  LDL R0, [R1+0x20] ;  /* 0x0000200001007983 */ /* 0x008ea80000100800 */
[----:B--2---:R1:W2:Y:S02]  /*e1d0*/  SHFL.BFLY PT, R5, R0, 0x2, 0x1f ;  /* 0x0c401f0000057f89 */ /* 0x0042a400000e0000 */
.L_x_1038:
[----:B-1----:R-:W3:Y:S02]  /*e1e0*/  LDL.LU R0, [R1+0x20] ;  /* 0x0000200001007983 */ /* 0x002ee40000300800 */
[----:B--23--:R-:W-:Y:S01]  /*e1f0*/  FADD.FTZ R5, R5, R0 ;  /* 0x0000000005057221 */ /* 0x00cfe20000010000 */
[----:B------:R-:W-:Y:S05]  /*e200*/  BRA.DIV ~URZ, `(.L_x_1015) ;  /* 0x000028b27f007947 */ /* 0x000fea000b800000 */
[----:B------:R-:W2:Y:S04]  /*e210*/  LDL.LU R2, [R1+0x24] ;  /* 0x0000240001027983 */ /* 0x000ea80000300800 */
        /* <DEDUP_REMOVED lines=15> */
.L_x_1039:
        /* <DEDUP_REMOVED lines=13> */
[----:B------:R-:W2:Y:S08]  /*e3e0*/  @P3 MUFU.LG2 R5, R5 ;  /* 0x0000000500053308 */ /* 0x000eb00000000c00 */
[----:B------:R-:W3:Y:S01]  /*e3f0*/  @P2 MUFU.RCP R3, R4 ;  /* 0x0000000400032308 */ /* 0x000ee20000001000 */
        /* <DEDUP_REMOVED lines=9> */
[----:B------:R-:W4:Y:S01]  /*e490*/  @P2 MUFU.LG2 R4, R4 ;  /* 0x0000000400042308 */ /* 0x000f220000000c00 */
[C---:B------:R-:W-:Y:S02]  /*e4a0*/  FMUL.FTZ R144, R0.reuse, R144 ;  /* 0x0000009000907220 */ /* 0x040fe40000410000 */
[C---:B------:R-:W-:Y:S02]  /*e4b0*/  FMUL.FTZ R145, R0.reuse, R145 ;  /* 0x0000009100917220 */ /* 0x040fe40000410000 */
[C---:B------:R-:W-:Y:S02]  /*e4c0*/  FMUL.FTZ R156, R0.reuse, R156 ;  /* 0x0000009c009c7220 */ /* 0x040fe40000410000 */
[C---:B------:R-:W-:Y:S01]  /*e4d0*/  FMUL.FTZ R157, R0.reuse, R157 ;  /* 0x0000009d009d7220 */ /* 0x040fe20000410000 */
[----:B------:R-:W5:Y:S01]  /*e4e0*/  @P1 MUFU.LG2 R7, R7 ;  /* 0x0000000700071308 */ /* 0x000f620000000c00 */
        /* <DEDUP_REMOVED lines=13> */
[----:B--2---:R-:W-:-:S02]  /*e5c0*/  @P3 FMUL.FTZ R9, R5, 0.69314718246459960938 ;  /* 0x3f31721805093820 */ /* 0x004fc40000410000 */
[C---:B---3--:R-:W-:Y:S02]  /*e5d0*/  FMUL.FTZ R114, R3.reuse, R114 ;  /* 0x0000007203727220 */ /* 0x048fe40000410000 */
[----:B------:R-:W-:Y:S01]  /*e5e0*/  @P3 FMUL.FTZ R5, R0, c[0x0][0x2d0] ;  /* 0x0000b40000053a20 */ /* 0x000fe20000410000 */
[----:B------:R-:W-:Y:S01]  /*e5f0*/  MOV R0, RZ ;  /* 0x000000ff00007202 */ /* 0x000fe20000000f00 */
[C---:B------:R-:W-:Y:S02]  /*e600*/  FMUL.FTZ R115, R3.reuse, R115 ;  /* 0x0000007303737220 */ /* 0x040fe40000410000 */
[C---:B------:R-:W-:Y:S02]  /*e610*/  FMUL.FTZ R126, R3.reuse, R126 ;  /* 0x0000007e037e7220 */ /* 0x040fe40000410000 */
[C---:B------:R-:W-:Y:S01]  /*e620*/  FMUL.FTZ R127, R3.reuse, R127 ;  /* 0x0000007f037f7220 */ /* 0x040fe20000410000 */
[----:B------:R-:W2:Y:S01]  /*e630*/  @P0 MUFU.RCP R0, R6 ;  /* 0x0000000600000308 */ /* 0x000ea20000001000 */
        /* <DEDUP_REMOVED lines=20> */
[----:B------:R-:W-:Y:S01]  /*e780*/  @P2 MOV R3, 0x3f317218 ;  /* 0x3f31721800032802 */ /* 0x000fe20000000f00 */
[C---:B-1----:R-:W-:Y:S02]  /*e790*/  FMUL.FTZ R116, R2.reuse, R116 ;  /* 0x0000007402747220 */ /* 0x042fe40000410000 */
        /* <DEDUP_REMOVED lines=23> */
[----:B------:R-:W1:Y:S01]  /*e910*/  @P0 MUFU.LG2 R2, R6 ;  /* 0x0000000600020308 */ /* 0x000e620000000c00 */
[----:B----4-:R-:W-:Y:S02]  /*e920*/  @P2 FMUL.FTZ R8, R4, 0.69314718246459960938 ;  /* 0x3f31721804082820 */ /* 0x010fe40000410000 */
[----:B------:R-:W-:Y:S02]  /*e930*/  @P2 FMUL.FTZ R4, R3, c[0x0][0x2d0] ;  /* 0x0000b40003042a20 */ /* 0x000fe40000410000 */
[----:B-----5:R-:W-:Y:S02]  /*e940*/  @P1 FMUL.FTZ R7, R7, 0.69314718246459960938 ;  /* 0x3f31721807071820 */ /* 0x020fe40000410000 */
[----:B------:R-:W-:Y:S02]  /*e950*/  @P1 FMUL.FTZ R3, R10, c[0x0][0x2d0] ;  /* 0x0000b4000a031a20 */ /* 0x000fe40000410000 */
[----:B------:R-:W-:Y:S01]  /*e960*/  @P2 FFMA.FTZ R20, R4, R104, R8 ;  /* 0x0000006804142223 */ /* 0x000fe20000010008 */
[----:B------:R-:W-:Y:S01]  /*e970*/  MOV R4, 0x1 ;  /* 0x0000000100047802 */ /* 0x000fe20000000f00 */
[----:B------:R-:W-:Y:S01]  /*e980*/  @P1 FFMA.FTZ R21, R3, R103, R7 ;  /* 0x0000006703151223 */ /* 0x000fe20000010007 */
[----:B------:R-:W-:Y:S01]  /*e990*/  @P0 MOV R3, 0x3f317218 ;  /* 0x3f31721800030802 */ /* 0x000fe20000000f00 */
[----:B--2---:R-:W-:-:S02]  /*e9a0*/  FMUL.FTZ R118, R0, R118 ;  /* 0x0000007600767220 */ /* 0x004fc40000410000 */
[----:B------:R-:W-:Y:S02]  /*e9b0*/  FMUL.FTZ R119, R0, R119 ;  /* 0x0000007700777220 */ /* 0x000fe40000410000 */
[----:B-1----:R-:W-:Y:S02]  /*e9c0*/  @P0 FMUL.FTZ R2, R2, 0.69314718246459960938 ;  /* 0x3f31721802020820 */ /* 0x002fe40000410000 */
[----:B------:R-:W-:Y:S02]  /*e9d0*/  @P0 FMUL.FTZ R3, R3, c[0x0][0x2d0] ;  /* 0x0000b40003030a20 */ /* 0x000fe40000410000 */
        /* <DEDUP_REMOVED lines=25> */
.L_x_995:
[----:B--2---:R2:W5:Y:S01]  /*eb70*/  LDL R7, [R1+0x58] ;  /* 0x0000580001077983 */ /* 0x0045620000100800 */
[----:B------:R-:W-:Y:S03]  /*eb80*/  BSSY B0, `(.L_x_1016) ;  /* 0x0000012000007945 */ /* 0x000fe60003800000 */
[----:B------:R-:W3:Y:S02]  /*eb90*/  S2R R6, SR_TID.X ;  /* 0x0000000000067919 */ /* 0x000ee40000002100 */
[----:B---3--:R-:W-:-:S13]  /*eba0*/  LOP3.LUT P0, RZ, R6, 0x7f, RZ, 0xc0, !PT ;  /* 0x0000007f06ff7812 */ /* 0x008fda000780c0ff */
[----:B------:R-:W-:Y:S05]  /*ebb0*/  @P0 BRA `(.L_x_1017) ;  /* 0x000000e000000947 */ /* 0x000fea0003800000 */
[----:B--2---:R-:W2:Y:S01]  /*ebc0*/  S2R R4, SR_LANEID ;  /* 0x0000000000047919 */ /* 0x004ea20000000000 */
[----:B------:R-:W-:Y:S01]  /*ebd0*/  VOTEU.ANY UR4, UPT, PT ;  /* 0x0000000000047886 */ /* 0x000fe200038e0100 */
[----:B------:R-:W-:Y:S01]  /*ebe0*/  IMAD.MOV.U32 R5, RZ, RZ, c[0x0][0x584] ;  /* 0x00016100ff057624 */ /* 0x000fe200078e00ff */
[----:B------:R-:W2:Y:S08]  /*ebf0*/  FLO.U32 R3, UR4 ;  /* 0x0000000400037d00 */ /* 0x000eb000080e0000 */
[----:B------:R-:W3:Y:S01]  /*ec00*/  POPC R2, UR4 ;  /* 0x0000000400027d09 */ /* 0x000ee20008000000 */
[----:B--2---:R-:W-:Y:S01]  /*ec10*/  ISETP.EQ.U32.AND P0, PT, R3, R4, PT ;  /* 0x000000040300720c */ /* 0x004fe20003f02070 */
[----:B------:R-:W-:-:S12]  /*ec20*/  IMAD.MOV.U32 R4, RZ, RZ, c[0x0][0x580] ;  /* 0x00016000ff047624 */ /* 0x000fd800078e00ff */
[----:B---3--:R2:W3:Y:S04]  /*ec30*/  @P0 ATOMG.E.ADD.STRONG.GPU PT, R2, [R4.64], R2 ;  /* 0x00000002040209a8 */ /* 0x0084e800081ee1c6 */
[----:B--2---:R-:W2:Y:S04]  /*ec40*/  S2R R4, SR_LTMASK ;  /* 0x0000000000047919 */ /* 0x004ea80000003900 */
[----:B---3--:R2:W3:Y:S02]  /*ec50*/  SHFL.IDX PT, R3, R2, R3, 0x1f ;  /* 0x00001f0302037589 */ /* 0x0084e400000e0000 */
[----:B--2---:R-:W-:-:S06]  /*ec60*/  LOP3.LUT R2, R4, UR4, RZ, 0xc0, !PT ;  /* 0x0000000404027c12 */ /* 0x004fcc000f8ec0ff */
[----:B------:R-:W3:Y:S02]  /*ec70*/  POPC R2, R2 ;  /* 0x0000000200027309 */ /* 0x000ee40000000000 */
[----:B---3-5:R-:W-:-:S05]  /*ec80*/  IADD3 R7, R3, c[0x0][0xc], R2 ;  /* 0x0000030003077a10 */ /* 0x028fca0007ffe002 */
[----:B------:R2:W-:Y:S02]  /*ec90*/  STL [R1+0x58], R7 ;  /* 0x0000580701007387 */ /* 0x0005e40000100800 */
.L_x_1017:
[----:B--2---:R-:W-:Y:S05]  /*eca0*/  BSYNC B0 ;  /* 0x0000000000007941 */ /* 0x004fea0003800000 */
.L_x_1016:
[----:B------:R-:W-:Y:S01]  /*ecb0*/  PRMT R0, R0, 0x9910, RZ ;  /* 0x0000991000007816 */ /* 0x000fe200000000ff */
[----:B------:R-:W-:Y:S01]  /*ecc0*/  BSSY B1, `(.L_x_1018) ;  /* 0x000018d000017945 */ /* 0x000fe20003800000 */
[----:B-----5:R-:W-:Y:S02]  /*ecd0*/  IMAD.MOV.U32 R36, RZ, RZ, R7 ;  /* 0x000000ffff247224 */ /* 0x020fe400078e0007 */
[----:B------:R-:W-:-:S13]  /*ece0*/  ISETP.NE.AND P0, PT, R0, RZ, PT ;  /* 0x000000ff0000720c */ /* 0x000fda0003f05270 */
[----:B------:R-:W-:Y:S05]  /*ecf0*/  @!P0 BRA `(.L_x_1019) ;  /* 0x000015d000008947 */ /* 0x000fea0003800000 */
[----:B------:R-:W-:Y:S01]  /*ed00*/  WARPSYNC 0xffffffff ;  /* 0xffffffff00007948 */ /* 0x000fe20003800000 */
[----:B------:R-:W-:Y:S06]  /*ed10*/  BAR.SYNC.DEFER_BLOCKING 0x1, 0x80 ;  /* 0x0042000000007b1d */ /* 0x000fec0000010000 */
[----:B------:R-:W-:Y:S05]  /*ed20*/  BRA.CONV ~URZ, `(.L_x_1020) ;  /* 0x000000737f007947 */ /* 0x000fea000b800000 */
[----:B------:R-:W-:Y:S01]  /*ed30*/  SHF.R.S32.HI R7, RZ, 0x1f, R6 ;  /* 0x0000001fff077819 */ /* 0x000fe20000011406 */
[----:B------:R-:W-:Y:S01]  /*ed40*/  IMAD.MOV.U32 R3, RZ, RZ, 0x1f ;  /* 0x0000001fff037424 */ /* 0x000fe200078e00ff */
[----:B------:R-:W-:Y:S02]  /*ed50*/  MOV R2, 0xeda0 ;  /* 0x0000eda000027802 */ /* 0x000fe40000000f00 */
[----:B------:R-:W-:Y:S01]  /*ed60*/  LEA.HI R7, R7, R6, RZ, 0x7 ;  /* 0x0000000607077211 */ /* 0x000fe200078f38ff */
[----:B------:R-:W-:-:S03]  /*ed70*/  IMAD.MOV.U32 R6, RZ, RZ, RZ ;  /* 0x000000ffff067224 */ /* 0x000fc600078e00ff */
[----:B------:R-:W-:Y:S02]  /*ed80*/  SHF.R.S32.HI R7, RZ, 0x7, R7 ;  /* 0x00000007ff077819 */ /* 0x000fe40000011407 */
[----:B-1----:R-:W-:Y:S05]  /*ed90*/  CALL.REL.NOINC `($__internal_17_$__cuda_sm70_shflsync_idx_p) ;  /* 0x0000203000007944 */ /* 0x002fea0003c00000 */
.L_x_1020:
[----:B------:R-:W2:Y:S04]  /*eda0*/  LDL R8, [R1+0x64] ;  /* 0x0000640001087983 */ /* 0x000ea80000100800 */
[----:B------:R-:W3:Y:S04]  /*edb0*/  LDL.LU R5, [R1+0x40] ;  /* 0x0000400001057983 */ /* 0x000ee80000300800 */
[----:B-1----:R-:W4:Y:S04]  /*edc0*/  LDL.LU R11, [R1+0x44] ;  /* 0x00004400010b7983 */ /* 0x002f280000300800 */
[----:B------:R-:W5:Y:S04]  /*edd0*/  LDL.LU R17, [R1+0x50] ;  /* 0x0000500001117983 */ /* 0x000f680000300800 */
[----:B------:R-:W2:Y:S01]  /*ede0*/  LDL.LU R16, [R1+0x54] ;  /* 0x0000540001107983 */ /* 0x000ea20000300800 */
[----:B------:R-:W-:-:S03]  /*edf0*/  IMAD.MOV.U32 R3, RZ, RZ, 0x1 ;  /* 0x00000001ff037424 */ /* 0x000fc600078e00ff */
[----:B------:R-:W5:Y:S02]  /*ee00*/  LDL R15, [R1+0x6c] ;  /* 0x00006c00010f7983 */ /* 0x000f640000100800 */
[----:B------:R-:W-:Y:S02]  /*ee10*/  ISETP.NE.AND P1, PT, R3, c[0x0][0x4e8], PT ;  /* 0x00013a0003007a0c */ /* 0x000fe40003f25270 */
[----:B------:R-:W5:Y:S01]  /*ee20*/  LDL R37, [R1+0x3c] ;  /* 0x00003c0001257983 */ /* 0x000f620000100800 */
[----:B------:R-:W-:Y:S02]  /*ee30*/  ULDC UR5, c[0x0][0x4e8] ;  /* 0x00013a0000057ab9 */ /* 0x000fe40000000800 */
[----:B------:R-:W-:Y:S02]  /*ee40*/  ULDC UR4, c[0x0][0x388] ;  /* 0x0000e20000047ab9 */ /* 0x000fe40000000800 */
[----:B------:R-:W-:Y:S01]  /*ee50*/  UIMAD UR4, UR5, UR4, URZ ;  /* 0x00000004050472a4 */ /* 0x000fe2000f8e023f */
[----:B------:R-:W-:Y:S01]  /*ee60*/  BSSY B0, `(.L_x_1021) ;  /* 0x00000a7000007945 */ /* 0x000fe20003800000 */
[----:B---3--:R-:W-:Y:S01]  /*ee70*/  SHF.R.S32.HI R0, RZ, 0x1f, R5 ;  /* 0x0000001fff007819 */ /* 0x008fe20000011405 */
[----:B------:R-:W-:-:S04]  /*ee80*/  IMAD.WIDE.U32 R6, R5, c[0x0][0x4d0], RZ ;  /* 0x0001340005067a25 */ /* 0x000fc800078e00ff */
[C---:B------:R-:W-:Y:S02]  /*ee90*/  IMAD R2, R0.reuse, c[0x0][0x4d0], RZ ;  /* 0x0001340000027a24 */ /* 0x040fe400078e02ff */
[----:B------:R-:W-:Y:S02]  /*eea0*/  IMAD R4, R0, c[0x0][0x438], RZ ;  /* 0x00010e0000047a24 */ /* 0x000fe400078e02ff */
[----:B------:R-:W-:Y:S01]  /*eeb0*/  IMAD R3, R5, c[0x0][0x4d4], R2 ;  /* 0x0001350005037a24 */ /* 0x000fe200078e0202 */
[----:B----4-:R-:W-:Y:S01]  /*eec0*/  SHF.R.S32.HI R2, RZ, 0x1f, R11 ;  /* 0x0000001fff027819 */ /* 0x010fe2000001140b */
[----:B--2---:R-:W-:Y:S02]  /*eed0*/  IMAD.IADD R0, R8, 0x1, R16 ;  /* 0x0000000108007824 */ /* 0x004fe400078e0210 */
[----:B------:R-:W-:Y:S02]  /*eee0*/  IMAD.IADD R7, R7, 0x1, R3 ;  /* 0x0000000107077824 */ /* 0x000fe400078e0203 */
[----:B------:R-:W-:-:S02]  /*eef0*/  IMAD R9, R2, c[0x0][0x4d8], RZ ;  /* 0x0001360002097a24 */ /* 0x000fc400078e02ff */
[----:B------:R-:W-:-:S04]  /*ef00*/  IMAD.WIDE.U32 R6, R11, c[0x0][0x4d8], R6 ;  /* 0x000136000b067a25 */ /* 0x000fc800078e0006 */
[----:B------:R-:W-:Y:S02]  /*ef10*/  IMAD R9, R11, c[0x0][0x4dc], R9 ;  /* 0x000137000b097a24 */ /* 0x000fe400078e0209 */
[----:B------:R-:W-:Y:S02]  /*ef20*/  IMAD R8, R5, c[0x0][0x43c], R4 ;  /* 0x00010f0005087a24 */ /* 0x000fe400078e0204 */
[----:B------:R-:W-:-:S04]  /*ef30*/  @P1 IMAD.HI.U32 R10, R0, c[0x0][0x4ec], RZ ;  /* 0x00013b00000a1a27 */ /* 0x000fc800078e00ff */
[----:B------:R-:W-:Y:S01]  /*ef40*/  IMAD.IADD R7, R7, 0x1, R9 ;  /* 0x0000000107077824 */ /* 0x000fe200078e0209 */
[----:B-----5:R-:W-:Y:S01]  /*ef50*/  SHF.R.S32.HI R9, RZ, 0x1f, R17 ;  /* 0x0000001fff097819 */ /* 0x020fe20000011411 */
[----:B------:R-:W-:-:S04]  /*ef60*/  IMAD.WIDE.U32 R4, R5, c[0x0][0x438], RZ ;  /* 0x00010e0005047a25 */ /* 0x000fc800078e00ff */
[----:B------:R-:W-:Y:S01]  /*ef70*/  IMAD.MOV.U32 R3, RZ, RZ, R0 ;  /* 0x000000ffff037224 */ /* 0x000fe200078e0000 */
[----:B------:R-:W-:Y:S01]  /*ef80*/  @P1 SHF.R.U32.HI R3, RZ, c[0x0][0x4f0], R10 ;  /* 0x00013c00ff031a19 */ /* 0x000fe2000001160a */
[----:B------:R-:W-:Y:S02]  /*ef90*/  IMAD.IADD R5, R5, 0x1, R8 ;  /* 0x0000000105057824 */ /* 0x000fe400078e0208 */
[----:B------:R-:W-:Y:S02]  /*efa0*/  IMAD R2, R2, c[0x0][0x440], RZ ;  /* 0x0001100002027a24 */ /* 0x000fe400078e02ff */
[----:B------:R-:W-:Y:S02]  /*efb0*/  IMAD R10, R9, c[0x0][0x4e0], RZ ;  /* 0x00013800090a7a24 */ /* 0x000fe400078e02ff */
[C---:B------:R-:W-:Y:S02]  /*efc0*/  IMAD R14, R11.reuse, c[0x0][0x444], R2 ;  /* 0x000111000b0e7a24 */ /* 0x040fe400078e0202 */
[----:B------:R-:W-:-:S04]  /*efd0*/  IMAD.WIDE.U32 R4, R11, c[0x0][0x440], R4 ;  /* 0x000110000b047a25 */ /* 0x000fc800078e0004 */
[----:B------:R-:W-:-:S04]  /*efe0*/  IMAD.WIDE.U32 R6, R17, c[0x0][0x4e0], R6 ;  /* 0x0001380011067a25 */ /* 0x000fc800078e0006 */
[----:B------:R-:W-:Y:S02]  /*eff0*/  IMAD R11, R17, c[0x0][0x4e4], R10 ;  /* 0x00013900110b7a24 */ /* 0x000fe400078e020a */
[----:B------:R-:W-:Y:S01]  /*f000*/  @P1 IMAD.HI.U32 R10, R0, c[0x0][0x4ec], RZ ;  /* 0x00013b00000a1a27 */ /* 0x000fe200078e00ff */
[----:B------:R-:W-:Y:S02]  /*f010*/  SHF.R.S32.HI R12, RZ, 0x1f, R3 ;  /* 0x0000001fff0c7819 */ /* 0x000fe40000011403 */
[----:B------:R-:W-:Y:S01]  /*f020*/  IADD3 R6, P0, R3, R6, RZ ;  /* 0x0000000603067210 */ /* 0x000fe20007f1e0ff */
[----:B------:R-:W-:Y:S01]  /*f030*/  IMAD.MOV.U32 R2, RZ, RZ, R0 ;  /* 0x000000ffff027224 */ /* 0x000fe200078e0000 */
[----:B------:R-:W-:Y:S01]  /*f040*/  @P1 SHF.R.U32.HI R2, RZ, c[0x0][0x4f0], R10 ;  /* 0x00013c00ff021a19 */ /* 0x000fe2000001160a */
[----:B------:R-:W-:Y:S01]  /*f050*/  IMAD.IADD R5, R5, 0x1, R14 ;  /* 0x0000000105057824 */ /* 0x000fe200078e020e */
[----:B------:R-:W-:Y:S01]  /*f060*/  IADD3.X R7, R12, R7, R11, P0, !PT ;  /* 0x000000070c077210 */ /* 0x000fe200007fe40b */
[----:B------:R-:W-:-:S02]  /*f070*/  IMAD.MOV R8, RZ, RZ, -R3 ;  /* 0x000000ffff087224 */ /* 0x000fc400078e0a03 */
[----:B------:R-:W-:Y:S01]  /*f080*/  IMAD.WIDE.U32 R10, R17, c[0x0][0x448], R4 ;  /* 0x00011200110a7a25 */ /* 0x000fe200078e0004 */
[----:B------:R-:W-:-:S03]  /*f090*/  SHF.R.S32.HI R5, RZ, 0x1f, R2 ;  /* 0x0000001fff057819 */ /* 0x000fc60000011402 */
[----:B------:R-:W-:Y:S02]  /*f0a0*/  IMAD.MOV R14, RZ, RZ, -R2 ;  /* 0x000000ffff0e7224 */ /* 0x000fe400078e0a02 */
[--C-:B------:R-:W-:Y:S02]  /*f0b0*/  IMAD R8, R8, c[0x0][0x4e8], R0.reuse ;  /* 0x00013a0008087a24 */ /* 0x100fe400078e0200 */
[----:B------:R-:W-:Y:S02]  /*f0c0*/  IMAD R9, R9, c[0x0][0x448], RZ ;  /* 0x0001120009097a24 */ /* 0x000fe400078e02ff */
[----:B------:R-:W-:Y:S02]  /*f0d0*/  IMAD R14, R14, c[0x0][0x4e8], R0 ;  /* 0x00013a000e0e7a24 */ /* 0x000fe400078e0200 */
[----:B------:R-:W-:Y:S02]  /*f0e0*/  IMAD R0, R5, c[0x0][0x430], RZ ;  /* 0x00010c0005007a24 */ /* 0x000fe400078e02ff */
[----:B------:R-:W-:-:S02]  /*f0f0*/  IMAD R9, R17, c[0x0][0x44c], R9 ;  /* 0x0001130011097a24 */ /* 0x000fc400078e0209 */
[----:B------:R-:W-:Y:S02]  /*f100*/  IMAD R17, R2, c[0x0][0x434], R0 ;  /* 0x00010d0002117a24 */ /* 0x000fe400078e0200 */
[----:B------:R-:W-:Y:S02]  /*f110*/  IMAD.IADD R0, R15, 0x1, R16 ;  /* 0x000000010f007824 */ /* 0x000fe400078e0210 */
[----:B------:R-:W1:Y:S01]  /*f120*/  S2R R16, SR_TID.X ;  /* 0x0000000000107919 */ /* 0x000e620000002100 */
[----:B------:R-:W-:Y:S01]  /*f130*/  SHF.R.S32.HI R13, RZ, 0x1f, R8 ;  /* 0x0000001fff0d7819 */ /* 0x000fe20000011408 */
[----:B------:R-:W-:-:S04]  /*f140*/  IMAD.WIDE.U32 R6, R8, c[0x0][0x4c8], R6 ;  /* 0x0001320008067a25 */ /* 0x000fc800078e0006 */
[----:B------:R-:W-:-:S04]  /*f150*/  IMAD R3, R13, c[0x0][0x4c8], RZ ;  /* 0x000132000d037a24 */ /* 0x000fc800078e02ff */
[----:B------:R-:W-:Y:S01]  /*f160*/  IMAD R3, R8, c[0x0][0x4cc], R3 ;  /* 0x0001330008037a24 */ /* 0x000fe200078e0203 */
[----:B------:R-:W-:-:S03]  /*f170*/  LEA R4, P0, R6, c[0x0][0x4a8], 0x2 ;  /* 0x00012a0006047a11 */ /* 0x000fc600078010ff */
[----:B------:R-:W-:Y:S01]  /*f180*/  IMAD.IADD R3, R7, 0x1, R3 ;  /* 0x0000000107037824 */ /* 0x000fe200078e0203 */
[----:B-1----:R-:W-:-:S04]  /*f190*/  SHF.R.S32.HI R15, RZ, 0x1f, R16 ;  /* 0x0000001fff0f7819 */ /* 0x002fc80000011410 */
[----:B------:R-:W-:Y:S02]  /*f1a0*/  LEA.HI.X R3, R6, c[0x0][0x4ac], R3, 0x2, P0 ;  /* 0x00012b0006037a11 */ /* 0x000fe400000f1403 */
[----:B------:R-:W-:Y:S01]  /*f1b0*/  LEA.HI R15, R15, R16, RZ, 0x5 ;  /* 0x000000100f0f7211 */ /* 0x000fe200078f28ff */
[----:B------:R-:W-:-:S03]  /*f1c0*/  IMAD.IADD R9, R11, 0x1, R9 ;  /* 0x000000010b097824 */ /* 0x000fc600078e0209 */
[----:B------:R-:W-:Y:S01]  /*f1d0*/  LOP3.LUT R15, R15, 0xffffffe0, RZ, 0xc0, !PT ;  /* 0xffffffe00f0f7812 */ /* 0x000fe200078ec0ff */
[----:B------:R-:W-:Y:S01]  /*f1e0*/  IMAD.MOV.U32 R8, RZ, RZ, R10 ;  /* 0x000000ffff087224 */ /* 0x000fe200078e000a */
[----:B------:R-:W-:Y:S04]  /*f1f0*/  SHFL.IDX PT, R12, R4, RZ, 0x1c1f ;  /* 0x001c1fff040c7589 */ /* 0x000fe800000e0000 */
[----:B------:R-:W1:Y:S01]  /*f200*/  SHFL.IDX PT, R13, R3, RZ, 0x1c1f ;  /* 0x001c1fff030d7589 */ /* 0x000e6200000e0000 */
[----:B------:R-:W-:-:S03]  /*f210*/  IMAD.IADD R15, R16, 0x1, -R15 ;  /* 0x00000001100f7824 */ /* 0x000fc600078e0a0f */
[----:B------:R-:W-:Y:S04]  /*f220*/  SHFL.IDX PT, R10, R4, 0x1, 0x1c1f ;  /* 0x003c1f00040a7f89 */ /* 0x000fe800000e0000 */
[----:B------:R-:W2:Y:S01]  /*f230*/  SHFL.IDX PT, R11, R3, 0x1, 0x1c1f ;  /* 0x003c1f00030b7f89 */ /* 0x000ea200000e0000 */
[----:B------:R-:W-:Y:S01]  /*f240*/  IMAD.WIDE.U32 R8, R2, c[0x0][0x430], R8 ;  /* 0x00010c0002087a25 */ /* 0x000fe200078e0008 */
[----:B------:R-:W-:Y:S02]  /*f250*/  LOP3.LUT P5, RZ, R15, 0x3, RZ, 0xc0, !PT ;  /* 0x000000030fff7812 */ /* 0x000fe400078ac0ff */
[C---:B------:R-:W-:Y:S01]  /*f260*/  IADD3 R2, R0.reuse, 0x8, RZ ;  /* 0x0000000800027810 */ /* 0x040fe20007ffe0ff */
[----:B------:R-:W-:Y:S01]  /*f270*/  SHFL.IDX PT, R6, R4, 0x2, 0x1c1f ;  /* 0x005c1f0004067f89 */ /* 0x000fe200000e0000 */
[----:B------:R-:W-:-:S03]  /*f280*/  ISETP.GE.OR P1, PT, R0, UR4, P5 ;  /* 0x0000000400007c0c */ /* 0x000fc6000af26670 */
[----:B------:R-:W3:Y:S01]  /*f290*/  SHFL.IDX PT, R7, R3, 0x2, 0x1c1f ;  /* 0x005c1f0003077f89 */ /* 0x000ee200000e0000 */
[----:B------:R-:W-:-:S03]  /*f2a0*/  SHF.R.S32.HI R16, RZ, 0x1f, R14 ;  /* 0x0000001fff107819 */ /* 0x000fc6000001140e */
[----:B------:R-:W-:Y:S01]  /*f2b0*/  SHFL.IDX PT, R4, R4, 0x3, 0x1c1f ;  /* 0x007c1f0004047f89 */ /* 0x000fe200000e0000 */
[----:B------:R-:W-:-:S03]  /*f2c0*/  ISETP.GE.OR P4, PT, R2, UR4, P5 ;  /* 0x0000000402007c0c */ /* 0x000fc6000af86670 */
[----:B------:R4:W5:Y:S01]  /*f2d0*/  SHFL.IDX PT, R5, R3, 0x3, 0x1c1f ;  /* 0x007c1f0003057f89 */ /* 0x00096200000e0000 */
[C---:B------:R-:W-:Y:S02]  /*f2e0*/  IADD3 R15, R0.reuse, 0x40, RZ ;  /* 0x00000040000f7810 */ /* 0x040fe40007ffe0ff */
[----:B------:R-:W-:Y:S02]  /*f2f0*/  ISETP.GE.AND P3, PT, R0, UR4, PT ;  /* 0x0000000400007c0c */ /* 0x000fe4000bf66270 */
[----:B------:R-:W-:Y:S01]  /*f300*/  ISETP.GE.AND P2, PT, R2, UR4, PT ;  /* 0x0000000402007c0c */ /* 0x000fe2000bf46270 */
[----:B------:R-:W-:Y:S01]  /*f310*/  IMAD.MOV.U32 R2, RZ, RZ, R8 ;  /* 0x000000ffff027224 */ /* 0x000fe200078e0008 */
[----:B------:R-:W-:Y:S02]  /*f320*/  IADD3 R0, R0, 0x48, RZ ;  /* 0x0000004800007810 */ /* 0x000fe40007ffe0ff */
[----:B------:R-:W-:Y:S02]  /*f330*/  ISETP.GE.OR P0, PT, R15, UR4, P5 ;  /* 0x000000040f007c0c */ /* 0x000fe4000af06670 */
[----:B------:R-:W-:Y:S01]  /*f340*/  ISETP.GE.OR P5, PT, R0, UR4, P5 ;  /* 0x0000000400007c0c */ /* 0x000fe2000afa6670 */
[----:B-1----:R1:W-:Y:S01]  /*f350*/  @!P1 ST.E [R12.64], R19 ;  /* 0x000000130c009985 */ /* 0x0023e2000c101906 */
[----:B----4-:R-:W-:-:S02]  /*f360*/  IMAD.IADD R3, R9, 0x1, R17 ;  /* 0x0000000109037824 */ /* 0x010fc400078e0211 */
[----:B------:R-:W-:Y:S02]  /*f370*/  IMAD R9, R16, c[0x0][0x428], RZ ;  /* 0x00010a0010097a24 */ /* 0x000fe400078e02ff */
[----:B------:R-:W-:-:S04]  /*f380*/  IMAD.WIDE.U32 R2, R14, c[0x0][0x428], R2 ;  /* 0x00010a000e027a25 */ /* 0x000fc800078e0002 */
[----:B------:R-:W-:Y:S01]  /*f390*/  IMAD R8, R14, c[0x0][0x42c], R9 ;  /* 0x00010b000e087a24 */ /* 0x000fe200078e0209 */
[----:B--2---:R2:W-:Y:S01]  /*f3a0*/  @!P4 ST.E [R10.64], R20 ;  /* 0x000000140a00c985 */ /* 0x0045e2000c101906 */
[C---:B------:R-:W-:Y:S02]  /*f3b0*/  LEA R26, P4, R2.reuse, c[0x0][0x400], 0x2 ;  /* 0x00010000021a7a11 */ /* 0x040fe400078810ff */
[----:B------:R-:W-:Y:S01]  /*f3c0*/  IMAD.IADD R3, R3, 0x1, R8 ;  /* 0x0000000103037824 */ /* 0x000fe200078e0208 */
[----:B---3--:R3:W-:Y:S04]  /*f3d0*/  @!P0 ST.E [R6.64], R21 ;  /* 0x0000001506008985 */ /* 0x0087e8000c101906 */
[----:B------:R-:W-:Y:S01]  /*f3e0*/  LEA.HI.X R22, R2, c[0x0][0x404], R3, 0x2, P4 ;  /* 0x0001010002167a11 */ /* 0x000fe200020f1403 */
[----:B-----5:R4:W-:Y:S01]  /*f3f0*/  @!P5 ST.E [R4.64], R18 ;  /* 0x000000120400d985 */ /* 0x0209e2000c101906 */
[----:B------:R-:W-:-:S02]  /*f400*/  ISETP.GE.AND P0, PT, R0, UR4, PT ;  /* 0x0000000400007c0c */ /* 0x000fc4000bf06270 */
[C---:B-1----:R-:W-:Y:S01]  /*f410*/  IADD3 R13, R37.reuse, 0x8, RZ ;  /* 0x00000008250d7810 */ /* 0x042fe20007ffe0ff */
[----:B------:R1:W1:Y:S01]  /*f420*/  SHFL.IDX PT, R0, R26, RZ, 0x1c1f ;  /* 0x001c1fff1a007589 */ /* 0x00026200000e0000 */
[C---:B------:R-:W-:Y:S02]  /*f430*/  IADD3 R12, R37.reuse, 0x10, RZ ;  /* 0x00000010250c7810 */ /* 0x040fe40007ffe0ff */
[C---:B------:R-:W-:Y:S01]  /*f440*/  IADD3 R9, R37.reuse, 0x28, RZ ;  /* 0x0000002825097810 */ /* 0x040fe20007ffe0ff */
[----:B------:R1:W1:Y:S01]  /*f450*/  SHFL.IDX PT, R2, R22, RZ, 0x1c1f ;  /* 0x001c1fff16027589 */ /* 0x00026200000e0000 */
[C---:B------:R-:W-:Y:S02]  /*f460*/  IADD3 R8, R37.reuse, 0x30, RZ ;  /* 0x0000003025087810 */ /* 0x040fe40007ffe0ff */
[----:B------:R-:W-:Y:S02]  /*f470*/  IADD3 R3, R37, 0x40, RZ ;  /* 0x0000004025037810 */ /* 0x000fe40007ffe0ff */
[----:B------:R-:W-:-:S02]  /*f480*/  ISETP.GE.AND P1, PT, R15, UR4, PT ;  /* 0x000000040f007c0c */ /* 0x000fc4000bf26270 */
[C---:B--2---:R-:W-:Y:S02]  /*f490*/  IADD3 R11, R37.reuse, 0x18, RZ ;  /* 0x00000018250b7810 */ /* 0x044fe40007ffe0ff */
[C---:B------:R-:W-:Y:S02]  /*f4a0*/  IADD3 R10, R37.reuse, 0x20, RZ ;  /* 0x00000020250a7810 */ /* 0x040fe40007ffe0ff */
[C---:B---3--:R-:W-:Y:S02]  /*f4b0*/  IADD3 R7, R37.reuse, 0x38, RZ ;  /* 0x0000003825077810 */ /* 0x048fe40007ffe0ff */
[C---:B------:R-:W-:Y:S02]  /*f4c0*/  IADD3 R6, R37.reuse, 0x48, RZ ;  /* 0x0000004825067810 */ /* 0x040fe40007ffe0ff */
[C---:B----4-:R-:W-:Y:S02]  /*f4d0*/  IADD3 R5, R37.reuse, 0x50, RZ ;  /* 0x0000005025057810 */ /* 0x050fe40007ffe0ff */
        /* <DEDUP_REMOVED lines=11> */
[----:B------:R-:W-:Y:S02]  /*f590*/  SHF.R.S32.HI R34, RZ, 0x1f, R5 ;  /* 0x0000001fff227819 */ /* 0x000fe40000011405 */
[----:B------:R-:W-:Y:S01]  /*f5a0*/  SHF.R.S32.HI R35, RZ, 0x1f, R4 ;  /* 0x0000001fff237819 */ /* 0x000fe20000011404 */
[----:B------:R-:W-:Y:S05]  /*f5b0*/  @P3 BRA `(.L_x_1022) ;  /* 0x0000031000003947 */ /* 0x000fea0003800000 */
[----:B-1----:R-:W-:Y:S02]  /*f5c0*/  ISETP.GE.AND P4, PT, R37, c[0x0][0x3c8], PT ;  /* 0x0000f20025007a0c */ /* 0x002fe40003f86270 */
[----:B------:R-:W-:-:S02]  /*f5d0*/  ISETP.GE.AND P3, PT, R13, c[0x0][0x3c8], PT ;  /* 0x0000f2000d007a0c */ /* 0x000fc40003f66270 */
[----:B------:R-:W-:-:S09]  /*f5e0*/  ISETP.GE.AND P6, PT, R6, c[0x0][0x3c8], PT ;  /* 0x0000f20006007a0c */ /* 0x000fd20003fc6270 */
[----:B------:R-:W-:-:S04]  /*f5f0*/  @!P4 LEA R14, P5, R37, R0, 0x2 ;  /* 0x00000000250ec211 */ /* 0x000fc800078a10ff */
[----:B------:R-:W-:Y:S02]  /*f600*/  @!P4 LEA.HI.X R15, R37, R2, R24, 0x2, P5 ;  /* 0x00000002250fc211 */ /* 0x000fe400028f1418 */
[----:B------:R-:W-:-:S03]  /*f610*/  ISETP.GE.AND P5, PT, R12, c[0x0][0x3c8], PT ;  /* 0x0000f2000c007a0c */ /* 0x000fc60003fa6270 */
[----:B------:R1:W-:Y:S02]  /*f620*/  @!P4 ST.E.64 [R14.64], R112 ;  /* 0x000000700e00c985 */ /* 0x0003e4000c101b06 */
[----:B-1----:R-:W-:-:S04]  /*f630*/  @!P3 LEA R14, P4, R13, R0, 0x2 ;  /* 0x000000000d0eb211 */ /* 0x002fc800078810ff */
        /* <DEDUP_REMOVED lines=26> */
[----:B------:R1:W-:Y:S01]  /*f7e0*/  @!P3 ST.E.64 [R14.64], R172 ;  /* 0x000000ac0e00b985 */ /* 0x0003e2000c101b06 */
[----:B------:R-:W-:-:S04]  /*f7f0*/  @!P5 LEA R20, P3, R3, R0, 0x2 ;  /* 0x000000000314d211 */ /* 0x000fc800078610ff */
[----:B------:R-:W-:Y:S02]  /*f800*/  @!P5 LEA.HI.X R21, R3, R2, R32, 0x2, P3 ;  /* 0x000000020315d211 */ /* 0x000fe400018f1420 */
[----:B------:R-:W-:Y:S02]  /*f810*/  ISETP.GE.AND P5, PT, R5, c[0x0][0x3c8], PT ;  /* 0x0000f20005007a0c */ /* 0x000fe40003fa6270 */
[----:B------:R-:W-:-:S04]  /*f820*/  @!P6 LEA R18, P3, R6, R0, 0x2 ;  /* 0x000000000612e211 */ /* 0x000fc800078610ff */
[----:B------:R-:W-:-:S07]  /*f830*/  @!P6 LEA.HI.X R19, R6, R2, R33, 0x2, P3 ;  /* 0x000000020613e211 */ /* 0x000fce00018f1421 */
[----:B------:R-:W-:-:S04]  /*f840*/  @!P5 LEA R16, P3, R5, R0, 0x2 ;  /* 0x000000000510d211 */ /* 0x000fc800078610ff */
[----:B------:R-:W-:Y:S02]  /*f850*/  @!P5 LEA.HI.X R17, R5, R2, R34, 0x2, P3 ;  /* 0x000000020511d211 */ /* 0x000fe400018f1422 */
[----:B-1----:R-:W-:-:S04]  /*f860*/  @!P4 LEA R14, P3, R4, R0, 0x2 ;  /* 0x00000000040ec211 */ /* 0x002fc800078610ff */
[----:B------:R-:W-:Y:S02]  /*f870*/  @!P4 LEA.HI.X R15, R4, R2, R35, 0x2, P3 ;  /* 0x00000002040fc211 */ /* 0x000fe400018f1423 */
[----:B------:R-:W-:-:S13]  /*f880*/  ISETP.GE.AND P3, PT, R3, c[0x0][0x3c8], PT ;  /* 0x0000f20003007a0c */ /* 0x000fda0003f66270 */
[----:B------:R1:W-:Y:S04]  /*f890*/  @!P3 ST.E.64 [R20.64], R68 ;  /* 0x000000441400b985 */ /* 0x0003e8000c101b06 */
[----:B------:R1:W-:Y:S04]  /*f8a0*/  @!P6 ST.E.64 [R18.64], R80 ;  /* 0x000000501200e985 */ /* 0x0003e8000c101b06 */
[----:B------:R1:W-:Y:S04]  /*f8b0*/  @!P5 ST.E.64 [R16.64], R84 ;  /* 0x000000541000d985 */ /* 0x0003e8000c101b06 */
[----:B------:R1:W-:Y:S02]  /*f8c0*/  @!P4 ST.E.64 [R14.64], R96 ;  /* 0x000000600e00c985 */ /* 0x0003e4000c101b06 */
.L_x_1022:
[----:B-1----:R-:W-:Y:S05]  /*f8d0*/  BSYNC B0 ;  /* 0x0000000000007941 */ /* 0x002fea0003800000 */
.L_x_1021:
[----:B------:R1:W2:Y:S01]  /*f8e0*/  SHFL.IDX PT, R2, R22, 0x1, 0x1c1f ;  /* 0x003c1f0016027f89 */ /* 0x0002a200000e0000 */
[----:B------:R-:W-:Y:S03]  /*f8f0*/  BSSY B0, `(.L_x_1023) ;  /* 0x0000033000007945 */ /* 0x000fe60003800000 */
[----:B------:R1:W3:Y:S01]  /*f900*/  SHFL.IDX PT, R0, R26, 0x1, 0x1c1f ;  /* 0x003c1f001a007f89 */ /* 0x0002e200000e0000 */
[----:B------:R-:W-:Y:S05]  /*f910*/  @P2 BRA `(.L_x_1024) ;  /* 0x0000030000002947 */ /* 0x000fea0003800000 */
[----:B------:R-:W-:Y:S02]  /*f920*/  ISETP.GE.AND P2, PT, R37, c[0x0][0x3c8], PT ;  /* 0x0000f20025007a0c */ /* 0x000fe40003f46270 */
[----:B------:R-:W-:-:S02]  /*f930*/  ISETP.GE.AND P3, PT, R13, c[0x0][0x3c8], PT ;  /* 0x0000f2000d007a0c */ /* 0x000fc40003f66270 */
[----:B------:R-:W-:-:S09]  /*f940*/  ISETP.GE.AND P5, PT, R12, c[0x0][0x3c8], PT ;  /* 0x0000f2000c007a0c */ /* 0x000fd20003fa6270 */
[----:B---3--:R-:W-:-:S04]  /*f950*/  @!P2 LEA R14, P4, R37, R0, 0x2 ;  /* 0x00000000250ea211 */ /* 0x008fc800078810ff */
[----:B--2---:R-:W-:Y:S02]  /*f960*/  @!P2 LEA.HI.X R15, R37, R2, R24, 0x2, P4 ;  /* 0x00000002250fa211 */ /* 0x004fe400020f1418 */
[----:B------:R-:W-:-:S03]  /*f970*/  @!P3 LEA R16, P4, R13, R0, 0x2 ;  /* 0x000000000d10b211 */ /* 0x000fc600078810ff */
[----:B------:R2:W-:Y:S01]  /*f980*/  @!P2 ST.E.64 [R14.64], R114 ;  /* 0x000000720e00a985 */ /* 0x0005e2000c101b06 */
[----:B------:R-:W-:Y:S02]  /*f990*/  @!P3 LEA.HI.X R17, R13, R2, R23, 0x2, P4 ;  /* 0x000000020d11b211 */ /* 0x000fe400020f1417 */
[----:B------:R-:W-:-:S03]  /*f9a0*/  ISETP.GE.AND P2, PT, R11, c[0x0][0x3c8], PT ;  /* 0x0000f2000b007a0c */ /* 0x000fc60003f46270 */
[----:B------:R3:W-:Y:S01]  /*f9b0*/  @!P3 ST.E.64 [R16.64], R126 ;  /* 0x0000007e1000b985 */ /* 0x0007e2000c101b06 */
[----:B------:R-:W-:Y:S02]  /*f9c0*/  ISETP.GE.AND P3, PT, R10, c[0x0][0x3c8], PT ;  /* 0x0000f2000a007a0c */ /* 0x000fe40003f66270 */
[----:B--2---:R-:W-:-:S04]  /*f9d0*/  @!P5 LEA R14, P4, R12, R0, 0x2 ;  /* 0x000000000c0ed211 */ /* 0x004fc800078810ff */
[----:B------:R-:W-:-:S03]  /*f9e0*/  @!P5 LEA.HI.X R15, R12, R2, R25, 0x2, P4 ;  /* 0x000000020c0fd211 */ /* 0x000fc600020f1419 */
[----:B---3--:R-:W-:Y:S02]  /*f9f0*/  @!P2 LEA R16, P4, R11, R0, 0x2 ;  /* 0x000000000b10a211 */ /* 0x008fe400078810ff */
[----:B------:R2:W-:Y:S01]  /*fa00*/  @!P5 ST.E.64 [R14.64], R130 ;  /* 0x000000820e00d985 */ /* 0x0005e2000c101b06 */
[----:B------:R-:W-:Y:S02]  /*fa10*/  ISETP.GE.AND P5, PT, R9, c[0x0][0x3c8], PT ;  /* 0x0000f20009007a0c */ /* 0x000fe40003fa6270 */
[----:B------:R-:W-:-:S05]  /*fa20*/  @!P2 LEA.HI.X R17, R11, R2, R27, 0x2, P4 ;  /* 0x000000020b11a211 */ /* 0x000fca00020f141b */
[----:B------:R3:W-:Y:S01]  /*fa30*/  @!P2 ST.E.64 [R16.64], R142 ;  /* 0x0000008e1000a985 */ /* 0x0007e2000c101b06 */
[----:B------:R-:W-:Y:S02]  /*fa40*/  ISETP.GE.AND P2, PT, R8, c[0x0][0x3c8], PT ;  /* 0x0000f20008007a0c */ /* 0x000fe40003f46270 */
[----:B--2---:R-:W-:-:S04]  /*fa50*/  @!P3 LEA R14, P4, R10, R0, 0x2 ;  /* 0x000000000a0eb211 */ /* 0x004fc800078810ff */
[----:B------:R-:W-:Y:S02]  /*fa60*/  @!P3 LEA.HI.X R15, R10, R2, R28, 0x2, P4 ;  /* 0x000000020a0fb211 */ /* 0x000fe400020f141c */
[----:B---3--:R-:W-:-:S03]  /*fa70*/  @!P5 LEA R16, P4, R9, R0, 0x2 ;  /* 0x000000000910d211 */ /* 0x008fc600078810ff */
        /* <DEDUP_REMOVED lines=9> */
[----:B------:R-:W-:Y:S02]  /*fb10*/  @!P3 LEA.HI.X R17, R7, R2, R30, 0x2, P4 ;  /* 0x000000020711b211 */ /* 0x000fe400020f141e */
[----:B------:R-:W-:-:S03]  /*fb20*/  ISETP.GE.AND P4, PT, R6, c[0x0][0x3c8], PT ;  /* 0x0000f20006007a0c */ /* 0x000fc60003f86270 */
[----:B------:R3:W-:Y:S01]  /*fb30*/  @!P3 ST.E.64 [R16.64], R174 ;  /* 0x000000ae1000b985 */ /* 0x0007e2000c101b06 */
[----:B------:R-:W-:Y:S02]  /*fb40*/  ISETP.GE.AND P3, PT, R5, c[0x0][0x3c8], PT ;  /* 0x0000f20005007a0c */ /* 0x000fe40003f66270 */
[----:B--2---:R-:W-:-:S04]  /*fb50*/  @!P5 LEA R14, P2, R3, R0, 0x2 ;  /* 0x00000000030ed211 */ /* 0x004fc800078410ff */
[----:B------:R-:W-:Y:S02]  /*fb60*/  @!P5 LEA.HI.X R15, R3, R2, R32, 0x2, P2 ;  /* 0x00000002030fd211 */ /* 0x000fe400010f1420 */
[----:B------:R-:W-:-:S03]  /*fb70*/  ISETP.GE.AND P2, PT, R4, c[0x0][0x3c8], PT ;  /* 0x0000f20004007a0c */ /* 0x000fc60003f46270 */
[----:B------:R2:W-:Y:S01]  /*fb80*/  @!P5 ST.E.64 [R14.64], R70 ;  /* 0x000000460e00d985 */ /* 0x0005e2000c101b06 */
[----:B------:R-:W-:-:S04]  /*fb90*/  @!P4 LEA R18, P5, R6, R0, 0x2 ;  /* 0x000000000612c211 */ /* 0x000fc800078a10ff */
[----:B------:R-:W-:Y:S02]  /*fba0*/  @!P4 LEA.HI.X R19, R6, R2, R33, 0x2, P5 ;  /* 0x000000020613c211 */ /* 0x000fe400028f1421 */
[----:B---3--:R-:W-:-:S03]  /*fbb0*/  @!P3 LEA R16, P5, R5, R0, 0x2 ;  /* 0x000000000510b211 */ /* 0x008fc600078a10ff */
[----:B------:R3:W-:Y:S01]  /*fbc0*/  @!P4 ST.E.64 [R18.64], R82 ;  /* 0x000000521200c985 */ /* 0x0007e2000c101b06 */
[----:B------:R-:W-:-:S05]  /*fbd0*/  @!P3 LEA.HI.X R17, R5, R2, R34, 0x2, P5 ;  /* 0x000000020511b211 */ /* 0x000fca00028f1422 */
[----:B------:R3:W-:Y:S01]  /*fbe0*/  @!P3 ST.E.64 [R16.64], R86 ;  /* 0x000000561000b985 */ /* 0x0007e2000c101b06 */
[----:B--2---:R-:W-:-:S04]  /*fbf0*/  @!P2 LEA R14, P5, R4, R0, 0x2 ;  /* 0x00000000040ea211 */ /* 0x004fc800078a10ff */
[----:B------:R-:W-:-:S05]  /*fc00*/  @!P2 LEA.HI.X R15, R4, R2, R35, 0x2, P5 ;  /* 0x00000002040fa211 */ /* 0x000fca00028f1423 */
[----:B------:R3:W-:Y:S04]  /*fc10*/  @!P2 ST.E.64 [R14.64], R98 ;  /* 0x000000620e00a985 */ /* 0x0007e8000c101b06 */
.L_x_1024:
[----:B------:R-:W-:Y:S05]  /*fc20*/  BSYNC B0 ;  /* 0x0000000000007941 */ /* 0x000fea0003800000 */
.L_x_1023:
[----:B--2---:R2:W4:Y:S01]  /*fc30*/  SHFL.IDX PT, R2, R22, 0x2, 0x1c1f ;  /* 0x005c1f0016027f89 */ /* 0x00452200000e0000 */
[----:B------:R-:W-:Y:S03]  /*fc40*/  BSSY B0, `(.L_x_1025) ;  /* 0x0000033000007945 */ /* 0x000fe60003800000 */
[----:B---3--:R2:W3:Y:S01]  /*fc50*/  SHFL.IDX PT, R0, R26, 0x2, 0x1c1f ;  /* 0x005c1f001a007f89 */ /* 0x0084e200000e0000 */
[----:B------:R-:W-:Y:S05]  /*fc60*/  @P1 BRA `(.L_x_1026) ;  /* 0x0000030000001947 */ /* 0x000fea0003800000 */
[----:B------:R-:W-:Y:S02]  /*fc70*/  ISETP.GE.AND P3, PT, R37, c[0x0][0x3c8], PT ;  /* 0x0000f20025007a0c */ /* 0x000fe40003f66270 */
[----:B------:R-:W-:Y:S02]  /*fc80*/  ISETP.GE.AND P5, PT, R13, c[0x0][0x3c8], PT ;  /* 0x0000f2000d007a0c */ /* 0x000fe40003fa6270 */
[----:B------:R-:W-:Y:S02]  /*fc90*/  ISETP.GE.AND P2, PT, R12, c[0x0][0x3c8], PT ;  /* 0x0000f2000c007a0c */ /* 0x000fe40003f46270 */
[----:B------:R-:W-:-:S07]  /*fca0*/  ISETP.GE.AND P1, PT, R11, c[0x0][0x3c8], PT ;  /* 0x0000f2000b007a0c */ /* 0x000fce0003f26270 */
[----:B---3--:R-:W-:-:S04]  /*fcb0*/  @!P3 LEA R14, P4, R37, R0, 0x2 ;  /* 0x00000000250eb211 */ /* 0x008fc800078810ff */
[----:B----4-:R-:W-:Y:S02]  /*fcc0*/  @!P3 LEA.HI.X R15, R37, R2, R24, 0x2, P4 ;  /* 0x00000002250fb211 */ /* 0x010fe400020f1418 */
[----:B------:R-:W-:-:S03]  /*fcd0*/  @!P5 LEA R16, P4, R13, R0, 0x2 ;  /* 0x000000000d10d211 */ /* 0x000fc600078810ff */
[----:B------:R3:W-:Y:S01]  /*fce0*/  @!P3 ST.E.64 [R14.64], R116 ;  /* 0x000000740e00b985 */ /* 0x0007e2000c101b06 */
[----:B------:R-:W-:Y:S02]  /*fcf0*/  @!P5 LEA.HI.X R17, R13, R2, R23, 0x2, P4 ;  /* 0x000000020d11d211 */ /* 0x000fe400020f1417 */
[----:B------:R-:W-:-:S03]  /*fd00*/  ISETP.GE.AND P3, PT, R10, c[0x0][0x3c8], PT ;  /* 0x0000f2000a007a0c */ /* 0x000fc60003f66270 */
[----:B------:R4:W-:Y:S01]  /*fd10*/  @!P5 ST.E.64 [R16.64], R120 ;  /* 0x000000781000d985 */ /* 0x0009e2000c101b06 */
[----:B------:R-:W-:Y:S02]  /*fd20*/  ISETP.GE.AND P5, PT, R9, c[0x0][0x3c8], PT ;  /* 0x0000f20009007a0c */ /* 0x000fe40003fa6270 */
[----:B---3--:R-:W-:-:S04]  /*fd30*/  @!P2 LEA R14, P4, R12, R0, 0x2 ;  /* 0x000000000c0ea211 */ /* 0x008fc800078810ff */
[----:B------:R-:W-:Y:S02]  /*fd40*/  @!P2 LEA.HI.X R15, R12, R2, R25, 0x2, P4 ;  /* 0x000000020c0fa211 */ /* 0x000fe400020f1419 */
[----:B----4-:R-:W-:-:S03]  /*fd50*/  @!P1 LEA R16, P4, R11, R0, 0x2 ;  /* 0x000000000b109211 */ /* 0x010fc600078810ff */
[----:B------:R3:W-:Y:S01]  /*fd60*/  @!P2 ST.E.64 [R14.64], R132 ;  /* 0x000000840e00a985 */ /* 0x0007e2000c101b06 */
[----:B------:R-:W-:Y:S02]  /*fd70*/  @!P1 LEA.HI.X R17, R11, R2, R27, 0x2, P4 ;  /* 0x000000020b119211 */ /* 0x000fe400020f141b */
[----:B------:R-:W-:-:S03]  /*fd80*/  ISETP.GE.AND P2, PT, R8, c[0x0][0x3c8], PT ;  /* 0x0000f20008007a0c */ /* 0x000fc60003f46270 */
[----:B------:R4:W-:Y:S01]  /*fd90*/  @!P1 ST.E.64 [R16.64], R136 ;  /* 0x0000008810009985 */ /* 0x0009e2000c101b06 */
[----:B------:R-:W-:Y:S02]  /*fda0*/  ISETP.GE.AND P1, PT, R7, c[0x0][0x3c8], PT ;  /* 0x0000f20007007a0c */ /* 0x000fe40003f26270 */
[----:B---3--:R-:W-:-:S04]  /*fdb0*/  @!P3 LEA R14, P4, R10, R0, 0x2 ;  /* 0x000000000a0eb211 */ /* 0x008fc800078810ff */
[----:B------:R-:W-:Y:S02]  /*fdc0*/  @!P3 LEA.HI.X R15, R10, R2, R28, 0x2, P4 ;  /* 0x000000020a0fb211 */ /* 0x000fe400020f141c */
[----:B------:R-:W-:-:S03]  /*fdd0*/  @!P5 LEA R18, P4, R9, R0, 0x2 ;  /* 0x000000000912d211 */ /* 0x000fc600078810ff */
[----:B------:R3:W-:Y:S01]  /*fde0*/  @!P3 ST.E.64 [R14.64], R148 ;  /* 0x000000940e00b985 */ /* 0x0007e2000c101b06 */
[----:B------:R-:W-:Y:S02]  /*fdf0*/  @!P5 LEA.HI.X R19, R9, R2, R29, 0x2, P4 ;  /* 0x000000020913d211 */ /* 0x000fe400020f141d */
[----:B------:R-:W-:Y:S02]  /*fe00*/  ISETP.GE.AND P4, PT, R3, c[0x0][0x3c8], PT ;  /* 0x0000f20003007a0c */ /* 0x000fe40003f86270 */
[C---:B----4-:R-:W-:Y:S01]  /*fe10*/  @!P2 LEA R16, P3, R8.reuse, R0, 0x2 ;  /* 0x000000000810a211 */ /* 0x050fe200078610ff */
[----:B------:R4:W-:Y:S03]  /*fe20*/  @!P5 ST.E.64 [R18.64], R152 ;  /* 0x000000981200d985 */ /* 0x0009e6000c101b06 */
        /* <DEDUP_REMOVED lines=8> */
[----:B------:R-:W-:Y:S02]  /*feb0*/  ISETP.GE.AND P1, PT, R4, c[0x0][0x3c8], PT ;  /* 0x0000f20004007a0c */ /* 0x000fe40003f26270 */
[----:B------:R-:W-:Y:S02]  /*fec0*/  @!P4 LEA.HI.X R21, R3, R2, R32, 0x2, P5 ;  /* 0x000000020315c211 */ /* 0x000fe400028f1420 */
[----:B----4-:R-:W-:-:S03]  /*fed0*/  @!P3 LEA R18, P5, R6, R0, 0x2 ;  /* 0x000000000612b211 */ /* 0x010fc600078a10ff */
[----:B------:R4:W-:Y:S01]  /*fee0*/  @!P4 ST.E.64 [R20.64], R72 ;  /* 0x000000481400c985 */ /* 0x0009e2000c101b06 */
[----:B------:R-:W-:Y:S02]  /*fef0*/  @!P3 LEA.HI.X R19, R6, R2, R33, 0x2, P5 ;  /* 0x000000020613b211 */ /* 0x000fe400028f1421 */
[----:B-----5:R-:W-:-:S03]  /*ff00*/  @!P2 LEA R16, P5, R5, R0, 0x2 ;  /* 0x000000000510a211 */ /* 0x020fc600078a10ff */
[----:B------:R4:W-:Y:S01]  /*ff10*/  @!P3 ST.E.64 [R18.64], R76 ;  /* 0x0000004c1200b985 */ /* 0x0009e2000c101b06 */
[----:B------:R-:W-:-:S05]  /*ff20*/  @!P2 LEA.HI.X R17, R5, R2, R34, 0x2, P5 ;  /* 0x000000020511a211 */ /* 0x000fca00028f1422 */
[----:B------:R4:W-:Y:S01]  /*ff30*/  @!P2 ST.E.64 [R16.64], R88 ;  /* 0x000000581000a985 */ /* 0x0009e2000c101b06 */
[----:B---3--:R-:W-:-:S04]  /*ff40*/  @!P1 LEA R14, P5, R4, R0, 0x2 ;  /* 0x00000000040e9211 */ /* 0x008fc800078a10ff */
[----:B------:R-:W-:-:S05]  /*ff50*/  @!P1 LEA.HI.X R15, R4, R2, R35, 0x2, P5 ;  /* 0x00000002040f9211 */ /* 0x000fca00028f1423 */
[----:B------:R4:W-:Y:S04]  /*ff60*/  @!P1 ST.E.64 [R14.64], R92 ;  /* 0x0000005c0e009985 */ /* 0x0009e8000c101b06 */
.L_x_1026:
[----:B------:R-:W-:Y:S05]  /*ff70*/  BSYNC B0 ;  /* 0x0000000000007941 */ /* 0x000fea0003800000 */
.L_x_1025:
[----:B----4-:R4:W1:Y:S04]  /*ff80*/  SHFL.IDX PT, R2, R22, 0x3, 0x1c1f ;  /* 0x007c1f0016027f89 */ /* 0x01086800000e0000 */
[----:B---3--:R4:W3:Y:S01]  /*ff90*/  SHFL.IDX PT, R0, R26, 0x3, 0x1c1f ;  /* 0x007c1f001a007f89 */ /* 0x0088e200000e0000 */
[----:B------:R-:W-:Y:S05]  /*ffa0*/  @P0 BRA `(.L_x_1027) ;  /* 0x000005e000000947 */ /* 0x000fea0003800000 */
[----:B------:R-:W-:Y:S02]  /*ffb0*/  ISETP.GE.AND P3, PT, R13, c[0x0][0x3c8], PT ;  /* 0x0000f2000d007a0c */ /* 0x000fe40003f66270 */
[----:B------:R-:W-:Y:S02]  /*ffc0*/  ISETP.GE.AND P4, PT, R37, c[0x0][0x3c8], PT ;  /* 0x0000f20025007a0c */ /* 0x000fe40003f86270 */
[----:B------:R-:W-:Y:S02]  /*ffd0*/  ISETP.GE.AND P2, PT, R12, c[0x0][0x3c8], PT ;  /* 0x0000f2000c007a0c */ /* 0x000fe40003f46270 */
[----:B------:R-:W-:-:S07]  /*ffe0*/  ISETP.GE.AND P1, PT, R11, c[0x0][0x3c8], PT ;  /* 0x0000f2000b007a0c */ /* 0x000fce0003f26270 */
[-C--:B---3--:R-:W-:Y:S02]  /*fff0*/  @!P3 LEA R20, P0, R13, R0.reuse, 0x2 ;  /* 0x000000000d14b211 */ /* 0x088fe400078010ff */
[----:B------:R-:W-:Y:S02]  /*10000*/  @!P4 LEA R18, P5, R37, R0, 0x2 ;  /* 0x000000002512c211 */ /* 0x000fe400078a10ff */
[-C--:B-1----:R-:W-:Y:S02]  /*10010*/  @!P3 LEA.HI.X R21, R13, R2.reuse, R23, 0x2, P0 ;  /* 0x000000020d15b211 */ /* 0x082fe400000f1417 */
[----:B------:R-:W-:Y:S02]  /*10020*/  @!P4 LEA.HI.X R19, R37, R2, R24, 0x2, P5 ;  /* 0x000000022513c211 */ /* 0x000fe400028f1418 */
[----:B------:R-:W-:Y:S02]  /*10030*/  ISETP.GE.AND P0, PT, R10, c[0x0][0x3c8], PT ;  /* 0x0000f2000a007a0c */ /* 0x000fe40003f06270 */
[C---:B------:R-:W-:Y:S01]  /*10040*/  @!P2 LEA R16, P5, R12.reuse, R0, 0x2 ;  /* 0x000000000c10a211 */ /* 0x040fe200078a10ff */
[----:B------:R-:W-:Y:S03]  /*10050*/  @!P4 ST.E.64 [R18.64], R118 ;  /* 0x000000761200c985 */ /* 0x000fe6000c101b06 */
[----:B------:R-:W-:Y:S01]  /*10060*/  @!P2 LEA.HI.X R17, R12, R2, R25, 0x2, P5 ;  /* 0x000000020c11a211 */ /* 0x000fe200028f1419 */
[----:B------:R-:W-:Y:S01]  /*10070*/  @!P3 ST.E.64 [R20.64], R122 ;  /* 0x0000007a1400b985 */ /* 0x000fe2000c101b06 */
[----:B------:R-:W-:-:S02]  /*10080*/  @!P1 LEA R14, P5, R11, R0, 0x2 ;  /* 0x000000000b0e9211 */ /* 0x000fc400078a10ff */
[----:B------:R-:W-:Y:S01]  /*10090*/  ISETP.GE.AND P3, PT, R7, c[0x0][0x3c8], PT ;  /* 0x0000f20007007a0c */ /* 0x000fe20003f66270 */
[----:B------:R-:W-:Y:S01]  /*100a0*/  @!P2 ST.E.64 [R16.64], R134 ;  /* 0x000000861000a985 */ /* 0x000fe2000c101b06 */
[----:B------:R-:W-:Y:S02]  /*100b0*/  @!P1 LEA.HI.X R15, R11, R2, R27, 0x2, P5 ;  /* 0x000000020b0f9211 */ /* 0x000fe400028f141b */
[----:B------:R-:W-:Y:S02]  /*100c0*/  ISETP.GE.AND P5, PT, R9, c[0x0][0x3c8], PT ;  /* 0x0000f20009007a0c */ /* 0x000fe40003fa6270 */
[C---:B------:R-:W-:Y:S01]  /*100d0*/  @!P0 LEA R12, P4, R10.reuse, R0, 0x2 ;  /* 0x000000000a0c8211 */ /* 0x040fe200078810ff */
[----:B------:R1:W-:Y:S01]  /*100e0*/  @!P1 ST.E.64 [R14.64], R138 ;  /* 0x0000008a0e009985 */ /* 0x0003e2000c101b06 */
[----:B------:R-:W-:Y:S02]  /*100f0*/  ISETP.GE.AND P2, PT, R3, c[0x0][0x3c8], PT ;  /* 0x0000f20003007a0c */ /* 0x000fe40003f46270 */
[----:B------:R-:W-:-:S02]  /*10100*/  @!P0 LEA.HI.X R13, R10, R2, R28, 0x2, P4 ;  /* 0x000000020a0d8211 */ /* 0x000fc400020f141c */
[----:B------:R-:W-:-:S03]  /*10110*/  ISETP.GE.AND P4, PT, R8, c[0x0][0x3c8], PT ;  /* 0x0000f20008007a0c */ /* 0x000fc60003f86270 */
[----:B------:R3:W-:Y:S02]  /*10120*/  @!P0 ST.E.64 [R12.64], R150 ;  /* 0x000000960c008985 */ /* 0x0007e4000c101b06 */
[----:B------:R-:W-:-:S04]  /*10130*/  @!P5 LEA R10, P1, R9, R0, 0x2 ;  /* 0x00000000090ad211 */ /* 0x000fc800078210ff */
[----:B------:R-:W-:Y:S02]  /*10140*/  @!P5 LEA.HI.X R11, R9, R2, R29, 0x2, P1 ;  /* 0x00000002090bd211 */ /* 0x000fe400008f141d */
[----:B------:R-:W-:-:S03]  /*10150*/  ISETP.GE.AND P1, PT, R6, c[0x0][0x3c8], PT ;  /* 0x0000f20006007a0c */ /* 0x000fc60003f26270 */
[----:B------:R5:W-:Y:S01]  /*10160*/  @!P5 ST.E.64 [R10.64], R154 ;  /* 0x0000009a0a00d985 */ /* 0x000be2000c101b06 */
[----:B-1----:R-:W-:-:S04]  /*10170*/  @!P4 LEA R14, P0, R8, R0, 0x2 ;  /* 0x00000000080ec211 */ /* 0x002fc800078010ff */
[----:B------:R-:W-:Y:S02]  /*10180*/  @!P4 LEA.HI.X R15, R8, R2, R31, 0x2, P0 ;  /* 0x00000002080fc211 */ /* 0x000fe400000f141f */
[----:B------:R-:W-:Y:S02]  /*10190*/  ISETP.GE.AND P0, PT, R5, c[0x0][0x3c8], PT ;  /* 0x0000f20005007a0c */ /* 0x000fe40003f06270 */
[C---:B---3--:R-:W-:Y:S01]  /*101a0*/  @!P3 LEA R12, P5, R7.reuse, R0, 0x2 ;  /* 0x00000000070cb211 */ /* 0x048fe200078a10ff */
[----:B------:R1:W-:Y:S03]  /*101b0*/  @!P4 ST.E.64 [R14.64], R166 ;  /* 0x000000a60e00c985 */ /* 0x0003e6000c101b06 */
[----:B------:R-:W-:-:S05]  /*101c0*/  @!P3 LEA.HI.X R13, R7, R2, R30, 0x2, P5 ;  /* 0x00000002070db211 */ /* 0x000fca00028f141e */
[----:B------:R1:W-:Y:S01]  /*101d0*/  @!P3 ST.E.64 [R12.64], R170 ;  /* 0x000000aa0c00b985 */ /* 0x0003e2000c101b06 */
[----:B-----5:R-:W-:-:S04]  /*101e0*/  @!P2 LEA R10, P5, R3, R0, 0x2 ;  /* 0x00000000030aa211 */ /* 0x020fc800078a10ff */
[----:B------:R-:W-:Y:S02]  /*101f0*/  @!P2 LEA.HI.X R11, R3, R2, R32, 0x2, P5 ;  /* 0x00000002030ba211 */ /* 0x000fe400028f1420 */
[----:B------:R-:W-:-:S03]  /*10200*/  @!P1 LEA R8, P5, R6, R0, 0x2 ;  /* 0x0000000006089211 */ /* 0x000fc600078a10ff */
[----:B------:R1:W-:Y:S01]  /*10210*/  @!P2 ST.E.64 [R10.64], R74 ;  /* 0x0000004a0a00a985 */ /* 0x0003e2000c101b06 */
[----:B------:R-:W-:Y:S02]  /*10220*/  @!P1 LEA.HI.X R9, R6, R2, R33, 0x2, P5 ;  /* 0x0000000206099211 */ /* 0x000fe400028f1421 */
[----:B------:R-:W-:-:S03]  /*10230*/  @!P0 LEA R6, P5, R5, R0, 0x2 ;  /* 0x0000000005068211 */ /* 0x000fc600078a10ff */
[----:B------:R1:W-:Y:S01]  /*10240*/  @!P1 ST.E.64 [R8.64], R78 ;  /* 0x0000004e08009985 */ /* 0x0003e2000c101b06 */
[----:B------:R-:W-:-:S05]  /*10250*/  @!P0 LEA.HI.X R7, R5, R2, R34, 0x2, P5 ;  /* 0x0000000205078211 */ /* 0x000fca00028f1422 */
[----:B------:R1:W-:Y:S01]  /*10260*/  @!P0 ST.E.64 [R6.64], R90 ;  /* 0x0000005a06008985 */ /* 0x0003e2000c101b06 */
[----:B------:R-:W-:-:S13]  /*10270*/  ISETP.GE.AND P0, PT, R4, c[0x0][0x3c8], PT ;  /* 0x0000f20004007a0c */ /* 0x000fda0003f06270 */
[----:B------:R-:W-:Y:S05]  /*10280*/  @P0 BRA `(.L_x_1027) ;  /* 0x0000030000000947 */ /* 0x000fea0003800000 */
[----:B-1----:R-:W-:-:S04]  /*10290*/  LEA R6, P0, R4, R0, 0x2 ;  /* 0x0000000004067211 */ /* 0x002fc800078010ff */
[----:B------:R-:W-:-:S05]  /*102a0*/  LEA.HI.X R7, R4, R2, R35, 0x2, P0 ;  /* 0x0000000204077211 */ /* 0x000fca00000f1423 */
[----:B------:R1:W-:Y:S01]  /*102b0*/  ST.E.64 [R6.64], R94 ;  /* 0x0000005e06007985 */ /* 0x0003e2000c101b06 */
[----:B------:R-:W-:Y:S05]  /*102c0*/  BRA `(.L_x_1027) ;  /* 0x000002c000007947 */ /* 0x000fea0003800000 */
.L_x_1019:
[----:B------:R-:W2:Y:S02]  /*102d0*/  S2R R4, SR_TID.X ;  /* 0x0000000000047919 */ /* 0x000ea40000002100 */
[----:B--2---:R-:W-:-:S13]  /*102e0*/  ISETP.GT.AND P0, PT, R4, 0x7f, PT ;  /* 0x0000007f0400780c */ /* 0x004fda0003f04270 */
[----:B------:R-:W-:Y:S05]  /*102f0*/  @P0 BRA `(.L_x_1027) ;  /* 0x0000029000000947 */ /* 0x000fea0003800000 */
[----:B------:R-:W2:Y:S01]  /*10300*/  LDL.LU R3, [R1+0x54] ;  /* 0x0000540001037983 */ /* 0x000ea20000300800 */
[----:B------:R-:W-:-:S05]  /*10310*/  MOV R2, c[0x0][0x4e8] ;  /* 0x00013a0000027a02 */ /* 0x000fca0000000f00 */
[----:B------:R-:W-:Y:S01]  /*10320*/  IMAD R0, R2, c[0x0][0x388], RZ ;  /* 0x0000e20002007a24 */ /* 0x000fe200078e02ff */
[----:B--2---:R-:W-:-:S04]  /*10330*/  IADD3 R4, R3, R4, RZ ;  /* 0x0000000403047210 */ /* 0x004fc80007ffe0ff */
[----:B------:R-:W-:-:S13]  /*10340*/  ISETP.GE.AND P0, PT, R4, R0, PT ;  /* 0x000000000400720c */ /* 0x000fda0003f06270 */
[----:B------:R-:W-:Y:S05]  /*10350*/  @P0 BRA `(.L_x_1027) ;  /* 0x0000023000000947 */ /* 0x000fea0003800000 */
[----:B------:R-:W2:Y:S04]  /*10360*/  LDL.LU R3, [R1+0x40] ;  /* 0x0000400001037983 */ /* 0x000ea80000300800 */
[----:B------:R-:W3:Y:S04]  /*10370*/  LDL.LU R9, [R1+0x44] ;  /* 0x0000440001097983 */ /* 0x000ee80000300800 */
[----:B------:R-:W4:Y:S01]  /*10380*/  LDL.LU R8, [R1+0x50] ;  /* 0x0000500001087983 */ /* 0x000f220000300800 */
[----:B------:R-:W-:-:S13]  /*10390*/  ISETP.NE.AND P0, PT, R2, 0x1, PT ;  /* 0x000000010200780c */ /* 0x000fda0003f05270 */
[----:B------:R-:W-:Y:S01]  /*103a0*/  @P0 IMAD.HI.U32 R7, R4, c[0x0][0x4ec], RZ ;  /* 0x00013b0004070a27 */ /* 0x000fe200078e00ff */
[----:B--2---:R-:W-:Y:S02]  /*103b0*/  SHF.R.S32.HI R0, RZ, 0x1f, R3 ;  /* 0x0000001fff007819 */ /* 0x004fe40000011403 */
[----:B---3--:R-:W-:-:S03]  /*103c0*/  SHF.R.S32.HI R6, RZ, 0x1f, R9 ;  /* 0x0000001fff067819 */ /* 0x008fc60000011409 */
[----:B------:R-:W-:-:S04]  /*103d0*/  IMAD R0, R0, c[0x0][0x4d0], RZ ;  /* 0x0001340000007a24 */ /* 0x000fc800078e02ff */
[C---:B------:R-:W-:Y:S01]  /*103e0*/  IMAD R5, R3.reuse, c[0x0][0x4d4], R0 ;  /* 0x0001350003057a24 */ /* 0x040fe200078e0200 */
[----:B------:R-:W-:Y:S01]  /*103f0*/  MOV R0, R4 ;  /* 0x0000000400007202 */ /* 0x000fe20000000f00 */
[----:B------:R-:W-:Y:S01]  /*10400*/  IMAD.WIDE.U32 R2, R3, c[0x0][0x4d0], RZ ;  /* 0x0001340003027a25 */ /* 0x000fe200078e00ff */
[----:B------:R-:W-:-:S03]  /*10410*/  @P0 SHF.R.U32.HI R0, RZ, c[0x0][0x4f0], R7 ;  /* 0x00013c00ff000a19 */ /* 0x000fc60000011607 */
[----:B------:R-:W-:Y:S01]  /*10420*/  IMAD R6, R6, c[0x0][0x4d8], RZ ;  /* 0x0001360006067a24 */ /* 0x000fe200078e02ff */
[----:B------:R-:W-:Y:S02]  /*10430*/  IADD3 R3, R3, R5, RZ ;  /* 0x0000000503037210 */ /* 0x000fe40007ffe0ff */
[----:B----4-:R-:W-:Y:S01]  /*10440*/  SHF.R.S32.HI R5, RZ, 0x1f, R8 ;  /* 0x0000001fff057819 */ /* 0x010fe20000011408 */
[C---:B------:R-:W-:Y:S01]  /*10450*/  IMAD R7, R9.reuse, c[0x0][0x4dc], R6 ;  /* 0x0001370009077a24 */ /* 0x040fe200078e0206 */
[----:B------:R-:W-:Y:S01]  /*10460*/  IADD3 R6, -R0, RZ, RZ ;  /* 0x000000ff00067210 */ /* 0x000fe20007ffe1ff */
[----:B------:R-:W-:-:S04]  /*10470*/  IMAD.WIDE.U32 R2, R9, c[0x0][0x4d8], R2 ;  /* 0x0001360009027a25 */ /* 0x000fc800078e0002 */
[----:B------:R-:W-:Y:S01]  /*10480*/  IMAD R5, R5, c[0x0][0x4e0], RZ ;  /* 0x0001380005057a24 */ /* 0x000fe200078e02ff */
[----:B------:R-:W-:Y:S01]  /*10490*/  IADD3 R3, R3, R7, RZ ;  /* 0x0000000703037210 */ /* 0x000fe20007ffe0ff */
[----:B------:R-:W-:Y:S01]  /*104a0*/  IMAD R4, R6, c[0x0][0x4e8], R4 ;  /* 0x00013a0006047a24 */ /* 0x000fe200078e0204 */
[----:B------:R-:W-:Y:S01]  /*104b0*/  SHF.R.S32.HI R7, RZ, 0x1f, R0 ;  /* 0x0000001fff077819 */ /* 0x000fe20000011400 */
[C---:B------:R-:W-:Y:S02]  /*104c0*/  IMAD R6, R8.reuse, c[0x0][0x4e4], R5 ;  /* 0x0001390008067a24 */ /* 0x040fe400078e0205 */
[----:B------:R-:W-:Y:S01]  /*104d0*/  IMAD.WIDE.U32 R2, R8, c[0x0][0x4e0], R2 ;  /* 0x0001380008027a25 */ /* 0x000fe200078e0002 */
[----:B------:R-:W-:-:S04]  /*104e0*/  SHF.R.S32.HI R5, RZ, 0x1f, R4 ;  /* 0x0000001fff057819 */ /* 0x000fc80000011404 */
[----:B------:R-:W-:Y:S01]  /*104f0*/  IADD3 R2, P0, R0, R2, RZ ;  /* 0x0000000200027210 */ /* 0x000fe20007f1e0ff */
[----:B------:R-:W-:-:S03]  /*10500*/  IMAD R0, R5, c[0x0][0x4c8], RZ ;  /* 0x0001320005007a24 */ /* 0x000fc600078e02ff */
[----:B------:R-:W-:Y:S01]  /*10510*/  IADD3.X R3, R7, R3, R6, P0, !PT ;  /* 0x0000000307037210 */ /* 0x000fe200007fe406 */
[----:B------:R-:W-:-:S04]  /*10520*/  IMAD R0, R4, c[0x0][0x4cc], R0 ;  /* 0x0001330004007a24 */ /* 0x000fc800078e0200 */
[----:B------:R-:W-:-:S05]  /*10530*/  IMAD.WIDE.U32 R2, R4, c[0x0][0x4c8], R2 ;  /* 0x0001320004027a25 */ /* 0x000fca00078e0002 */
[----:B------:R-:W-:Y:S02]  /*10540*/  IADD3 R0, R3, R0, RZ ;  /* 0x0000000003007210 */ /* 0x000fe40007ffe0ff */
[----:B------:R-:W-:-:S04]  /*10550*/  LEA R4, P0, R2, c[0x0][0x4a8], 0x2 ;  /* 0x00012a0002047a11 */ /* 0x000fc800078010ff */
[----:B------:R-:W-:Y:S02]  /*10560*/  LEA.HI.X R5, R2, c[0x0][0x4ac], R0, 0x2, P0 ;  /* 0x00012b0002057a11 */ /* 0x000fe400000f1400 */
[----:B------:R-:W-:-:S05]  /*10570*/  MOV R0, 0xff800000 ;  /* 0xff80000000007802 */ /* 0x000fca0000000f00 */
[----:B------:R2:W-:Y:S02]  /*10580*/  STG.E [R4.64], R0 ;  /* 0x0000000004007986 */ /* 0x0005e4000c101906 */
.L_x_1027:
[----:B------:R-:W-:Y:S05]  /*10590*/  BSYNC B1 ;  /* 0x0000000000017941 */ /* 0x000fea0003800000 */
.L_x_1018:
[----:B--23--:R-:W2:Y:S02]  /*105a0*/  LDL R0, [R1+0x68] ;  /* 0x0000680001007983 */ /* 0x00cea40000100800 */
[----:B--2---:R-:W-:-:S13]  /*105b0*/  ISETP.NE.AND P0, PT, R0, RZ, PT ;  /* 0x000000ff0000720c */ /* 0x004fda0003f05270 */
[----:B------:R-:W-:Y:S01]  /*105c0*/  @P0 WARPSYNC 0xffffffff ;  /* 0xffffffff00000948 */ /* 0x000fe20003800000 */
[----:B------:R-:W-:Y:S06]  /*105d0*/  @P0 BAR.SYNC.DEFER_BLOCKING 0x5, 0x80 ;  /* 0x0142000000000b1d */ /* 0x000fec0000010000 */
[----:B------:R-:W2:Y:S04]  /*105e0*/  @P0 LDS R0, [0xc100] ;  /* 0x00c10000ff000984 */ /* 0x000ea80000000800 */
[----:B--2---:R2:W-:Y:S04]  /*105f0*/  @P0 STL [R1+0x58], R0 ;  /* 0x0000580001000387 */ /* 0x0045e80000100800 */
[----:B------:R-:W-:Y:S06]  /*10600*/  @P0 BAR.ARV 0x4, 0x80 ;  /* 0x0102000000000b1d */ /* 0x000fec0000002000 */
[----:B------:R-:W-:Y:S05]  /*10610*/  @P0 BRA `(.L_x_1028) ;  /* 0x0000009000000947 */ /* 0x000fea0003800000 */
[----:B------:R-:W-:Y:S05]  /*10620*/  BRA.DIV ~URZ, `(.L_x_1029) ;  /* 0x000006f27f007947 */ /* 0x000fea000b800000 */
[----:B--2---:R2:W3:Y:S02]  /*10630*/  SHFL.IDX PT, R0, R36, RZ, 0x1f ;  /* 0x00001fff24007589 */ /* 0x0044e400000e0000 */
.L_x_1040:
[----:B-1----:R-:W1:Y:S01]  /*10640*/  S2R R2, SR_TID.X ;  /* 0x0000000000027919 */ /* 0x002e620000002100 */
[----:B------:R-:W-:Y:S03]  /*10650*/  WARPSYNC 0xffffffff ;  /* 0xffffffff00007948 */ /* 0x000fe60003800000 */
[----:B------:R-:W-:Y:S06]  /*10660*/  BAR.SYNC.DEFER_BLOCKING 0x4, 0x80 ;  /* 0x0102000000007b1d */ /* 0x000fec0000010000 */
[----:B---3--:R3:W-:Y:S01]  /*10670*/  STL [R1+0x58], R0 ;  /* 0x0000580001007387 */ /* 0x0087e20000100800 */
[----:B-1----:R-:W-:-:S13]  /*10680*/  LOP3.LUT P0, RZ, R2, 0x7f, RZ, 0xc0, !PT ;  /* 0x0000007f02ff7812 */ /* 0x002fda000780c0ff */
[----:B------:R3:W-:Y:S04]  /*10690*/  @!P0 STS [0xc100], R36 ;  /* 0x00c10024ff008388 */ /* 0x0007e80000000800 */
[----:B------:R-:W-:Y:S06]  /*106a0*/  BAR.ARV 0x5, 0x80 ;  /* 0x0142000000007b1d */ /* 0x000fec0000002000 */
.L_x_1028:
[----:B--23--:R-:W2:Y:S02]  /*106b0*/  LDL R0, [R1+0x58] ;  /* 0x0000580001007983 */ /* 0x00cea40000100800 */
[----:B--2---:R-:W-:-:S13]  /*106c0*/  ISETP.GE.AND P0, PT, R0, c[0x0][0x538], PT ;  /* 0x00014e0000007a0c */ /* 0x004fda0003f06270 */
[----:B-1--4-:R-:W-:Y:S01]  /*106d0*/  @P0 CALL.REL.NOINC `(.L_x_1030) ;  /* 0x0000001000000944 */ /* 0x012fe20003c00000 */
[----:B------:R-:W-:Y:S05]  /*106e0*/  BRA `(.L_x_1031) ;  /* 0xffff014000007947 */ /* 0x000fea000383ffff */
.L_x_1030:
[----:B------:R-:W-:Y:S05]  /*106f0*/  EXIT ;  /* 0x000000000000794d */ /* 0x000fea0003800000 */
.L_x_996:
[----:B------:R-:W-:Y:S01]  /*10700*/  IMAD.MOV.U32 R7, RZ, RZ, R14 ;  /* 0x000000ffff077224 */ /* 0x000fe200078e000e */
[----:B------:R-:W-:Y:S01]  /*10710*/  MOV R6, RZ ;  /* 0x000000ff00067202 */ /* 0x000fe20000000f00 */
[----:B-1----:R-:W-:Y:S01]  /*10720*/  IMAD.MOV.U32 R3, RZ, RZ, 0x1c1f ;  /* 0x00001c1fff037424 */ /* 0x002fe200078e00ff */
[----:B------:R-:W-:Y:S02]  /*10730*/  MOV R2, 0x10750 ;  /* 0x0001075000027802 */ /* 0x000fe40000000f00 */
[----:B------:R-:W-:Y:S05]  /*10740*/  CALL.REL.NOINC `($__internal_17_$__cuda_sm70_shflsync_idx_p) ;  /* 0x0000068000007944 */ /* 0x000fea0003c00000 */
[----:B------:R-:W-:Y:S01]  /*10750*/  MOV R5, R6 ;  /* 0x0000000600057202 */ /* 0x000fe20000000f00 */
[----:B------:R-:W-:Y:S05]  /*10760*/  BRA `(.L_x_1032) ;  /* 0xffff10d000007947 */ /* 0x000fea000383ffff */
.L_x_997:
[----:B------:R-:W-:Y:S01]  /*10770*/  IMAD.MOV.U32 R7, RZ, RZ, R16 ;  /* 0x000000ffff077224 */ /* 0x000fe200078e0010 */
[----:B------:R-:W-:Y:S01]  /*10780*/  MOV R6, RZ ;  /* 0x000000ff00067202 */ /* 0x000fe20000000f00 */
[----:B-1----:R-:W-:Y:S01]  /*10790*/  IMAD.MOV.U32 R3, RZ, RZ, 0x1c1f ;  /* 0x00001c1fff037424 */ /* 0x002fe200078e00ff */
[----:B------:R-:W-:Y:S02]  /*107a0*/  MOV R2, 0x107c0 ;  /* 0x000107c000027802 */ /* 0x000fe40000000f00 */
[----:B--23--:R-:W-:Y:S05]  /*107b0*/  CALL.REL.NOINC `($__internal_17_$__cuda_sm70_shflsync_idx_p) ;  /* 0x0000061000007944 */ /* 0x00cfea0003c00000 */
[----:B------:R-:W-:Y:S01]  /*107c0*/  MOV R2, R6 ;  /* 0x0000000600027202 */ /* 0x000fe20000000f00 */
[----:B------:R-:W-:Y:S05]  /*107d0*/  BRA `(.L_x_1033) ;  /* 0xffff108000007947 */ /* 0x000fea000383ffff */
.L_x_1000:
[----:B--2---:R-:W-:Y:S01]  /*107e0*/  IMAD.MOV.U32 R7, RZ, RZ, R14 ;  /* 0x000000ffff077224 */ /* 0x004fe200078e000e */
[----:B------:R-:W-:Y:S01]  /*107f0*/  MOV R6, 0x1 ;  /* 0x0000000100067802 */ /* 0x000fe20000000f00 */
[----:B------:R-:W-:Y:S01]  /*10800*/  IMAD.MOV.U32 R3, RZ, RZ, 0x1c1f ;  /* 0x00001c1fff037424 */ /* 0x000fe200078e00ff */
[----:B----4-:R-:W-:-:S02]  /*10810*/  MOV R2, 0x10830 ;  /* 0x0001083000027802 */ /* 0x010fc40000000f00 */
[----:B-1-3--:R-:W-:Y:S05]  /*10820*/  CALL.REL.NOINC `($__internal_17_$__cuda_sm70_shflsync_idx_p) ;  /* 0x000005a000007944 */ /* 0x00afea0003c00000 */
[----:B------:R-:W-:Y:S01]  /*10830*/  IMAD.MOV.U32 R5, RZ, RZ, R6 ;  /* 0x000000ffff057224 */ /* 0x000fe200078e0006 */
[----:B------:R-:W-:Y:S01]  /*10840*/  MOV R6, 0x1 ;  /* 0x0000000100067802 */ /* 0x000fe20000000f00 */
[----:B------:R-:W-:Y:S01]  /*10850*/  IMAD.MOV.U32 R7, RZ, RZ, R16 ;  /* 0x000000ffff077224 */ /* 0x000fe200078e0010 */
[----:B------:R-:W-:-:S02]  /*10860*/  MOV R3, 0x1c1f ;  /* 0x00001c1f00037802 */ /* 0x000fc40000000f00 */
[----:B------:R-:W-:Y:S02]  /*10870*/  MOV R2, 0x10890 ;  /* 0x0001089000027802 */ /* 0x000fe40000000f00 */
[----:B------:R-:W-:Y:S05]  /*10880*/  CALL.REL.NOINC `($__internal_17_$__cuda_sm70_shflsync_idx_p) ;  /* 0x0000054000007944 */ /* 0x000fea0003c00000 */
[----:B------:R-:W-:Y:S01]  /*10890*/  MOV R2, R6 ;  /* 0x0000000600027202 */ /* 0x000fe20000000f00 */
[----:B------:R-:W-:Y:S05]  /*108a0*/  BRA `(.L_x_1034) ;  /* 0xffff118000007947 */ /* 0x000fea000383ffff */
.L_x_1003:
[----:B-1----:R-:W-:Y:S01]  /*108b0*/  IMAD.MOV.U32 R7, RZ, RZ, R14 ;  /* 0x000000ffff077224 */ /* 0x002fe200078e000e */
[----:B------:R-:W-:Y:S01]  /*108c0*/  MOV R6, 0x2 ;  /* 0x0000000200067802 */ /* 0x000fe20000000f00 */
[----:B------:R-:W-:Y:S01]  /*108d0*/  IMAD.MOV.U32 R3, RZ, RZ, 0x1c1f ;  /* 0x00001c1fff037424 */ /* 0x000fe200078e00ff */
[----:B--2---:R-:W-:Y:S02]  /*108e0*/  MOV R2, 0x10900 ;  /* 0x0001090000027802 */ /* 0x004fe40000000f00 */
[----:B---3--:R-:W-:Y:S05]  /*108f0*/  CALL.REL.NOINC `($__internal_17_$__cuda_sm70_shflsync_idx_p) ;  /* 0x000004d000007944 */ /* 0x008fea0003c00000 */
[----:B------:R-:W-:Y:S01]  /*10900*/  MOV R5, R6 ;  /* 0x0000000600057202 */ /* 0x000fe20000000f00 */
[----:B------:R-:W-:Y:S05]  /*10910*/  BRA `(.L_x_1035) ;  /* 0xffff12c000007947 */ /* 0x000fea000383ffff */
.L_x_1004:
[----:B------:R-:W-:Y:S01]  /*10920*/  IMAD.MOV.U32 R7, RZ, RZ, R16 ;  /* 0x000000ffff077224 */ /* 0x000fe200078e0010 */
[----:B------:R-:W-:Y:S01]  /*10930*/  MOV R6, 0x2 ;  /* 0x0000000200067802 */ /* 0x000fe20000000f00 */
[----:B------:R-:W-:Y:S01]  /*10940*/  IMAD.MOV.U32 R3, RZ, RZ, 0x1c1f ;  /* 0x00001c1fff037424 */ /* 0x000fe200078e00ff */
[----:B--2---:R-:W-:Y:S02]  /*10950*/  MOV R2, 0x10970 ;  /* 0x0001097000027802 */ /* 0x004fe40000000f00 */
[----:B-1-34-:R-:W-:Y:S05]  /*10960*/  CALL.REL.NOINC `($__internal_17_$__cuda_sm70_shflsync_idx_p) ;  /* 0x0000046000007944 */ /* 0x01afea0003c00000 */
[----:B------:R-:W-:Y:S01]  /*10970*/  MOV R2, R6 ;  /* 0x0000000600027202 */ /* 0x000fe20000000f00 */
[----:B------:R-:W-:Y:S05]  /*10980*/  BRA `(.L_x_1036) ;  /* 0xffff127000007947 */ /* 0x000fea000383ffff */
.L_x_1007:
[----:B-1----:R-:W-:Y:S01]  /*10990*/  IMAD.MOV.U32 R7, RZ, RZ, R14 ;  /* 0x000000ffff077224 */ /* 0x002fe200078e000e */
[----:B------:R-:W-:Y:S01]  /*109a0*/  MOV R6, 0x3 ;  /* 0x0000000300067802 */ /* 0x000fe20000000f00 */
[----:B------:R-:W-:Y:S01]  /*109b0*/  IMAD.MOV.U32 R3, RZ, RZ, 0x1c1f ;  /* 0x00001c1fff037424 */ /* 0x000fe200078e00ff */
[----:B------:R-:W-:-:S02]  /*109c0*/  MOV R2, 0x109e0 ;  /* 0x000109e000027802 */ /* 0x000fc40000000f00 */
[----:B--234-:R-:W-:Y:S05]  /*109d0*/  CALL.REL.NOINC `($__internal_17_$__cuda_sm70_shflsync_idx_p) ;  /* 0x000003f000007944 */ /* 0x01cfea0003c00000 */
        /* <DEDUP_REMOVED lines=8> */
.L_x_1014:
[----:B---3--:R1:W5:Y:S01]  /*10a60*/  LDL R0, [R1+0x20] ;  /* 0x0000200001007983 */ /* 0x0083620000100800 */
[----:B------:R-:W-:Y:S02]  /*10a70*/  MOV R3, 0x2 ;  /* 0x0000000200037802 */ /* 0x000fe40000000f00 */
[----:B------:R-:W-:Y:S02]  /*10a80*/  MOV R2, 0x10aa0 ;  /* 0x00010aa000027802 */ /* 0x000fe40000000f00 */
[----:B-1---5:R-:W-:Y:S05]  /*10a90*/  CALL.REL.NOINC `($__internal_16_$__cuda_sm70_shflsync_bfly_p) ;  /* 0x000002f000007944 */ /* 0x022fea0003c00000 */
[----:B------:R-:W-:Y:S01]  /*10aa0*/  MOV R5, R8 ;  /* 0x0000000800057202 */ /* 0x000fe20000000f00 */
[----:B------:R-:W-:Y:S05]  /*10ab0*/  BRA `(.L_x_1038) ;  /* 0xffffd72000007947 */ /* 0x000fea000383ffff */
.L_x_1015:
[----:B------:R-:W-:Y:S01]  /*10ac0*/  IMAD.MOV.U32 R0, RZ, RZ, R5 ;  /* 0x000000ffff007224 */ /* 0x000fe200078e0005 */
[----:B------:R-:W-:Y:S02]  /*10ad0*/  MOV R3, 0x1 ;  /* 0x0000000100037802 */ /* 0x000fe40000000f00 */
[----:B------:R-:W-:Y:S02]  /*10ae0*/  MOV R2, 0x10b00 ;  /* 0x00010b0000027802 */ /* 0x000fe40000000f00 */
[----:B------:R-:W-:Y:S05]  /*10af0*/  CALL.REL.NOINC `($__internal_16_$__cuda_sm70_shflsync_bfly_p) ;  /* 0x0000029000007944 */ /* 0x000fea0003c00000 */
[----:B------:R1:W5:Y:S01]  /*10b00*/  LDL R0, [R1+0x24] ;  /* 0x0000240001007983 */ /* 0x0003620000100800 */
[----:B------:R-:W-:Y:S01]  /*10b10*/  FADD.FTZ R5, R5, R8 ;  /* 0x0000000805057221 */ /* 0x000fe20000010000 */
[----:B------:R-:W-:-:S02]  /*10b20*/  MOV R3, 0x2 ;  /* 0x0000000200037802 */ /* 0x000fc40000000f00 */
[----:B------:R-:W-:Y:S02]  /*10b30*/  MOV R2, 0x10b50 ;  /* 0x00010b5000027802 */ /* 0x000fe40000000f00 */
[----:B-1---5:R-:W-:Y:S05]  /*10b40*/  CALL.REL.NOINC `($__internal_16_$__cuda_sm70_shflsync_bfly_p) ;  /* 0x0000024000007944 */ /* 0x022fea0003c00000 */
[----:B------:R-:W2:Y:S01]  /*10b50*/  LDL.LU R0, [R1+0x24] ;  /* 0x0000240001007983 */ /* 0x000ea20000300800 */
[----:B------:R-:W-:Y:S02]  /*10b60*/  MOV R3, 0x1 ;  /* 0x0000000100037802 */ /* 0x000fe40000000f00 */
[----:B------:R-:W-:Y:S01]  /*10b70*/  MOV R2, 0x10bb0 ;  /* 0x00010bb000027802 */ /* 0x000fe20000000f00 */
[----:B--2---:R-:W-:-:S05]  /*10b80*/  FADD.FTZ R4, R0, R8 ;  /* 0x0000000800047221 */ /* 0x004fca0000010000 */
[----:B------:R-:W-:Y:S02]  /*10b90*/  MOV R0, R4 ;  /* 0x0000000400007202 */ /* 0x000fe40000000f00 */
[----:B------:R-:W-:Y:S05]  /*10ba0*/  CALL.REL.NOINC `($__internal_16_$__cuda_sm70_shflsync_bfly_p) ;  /* 0x000001e000007944 */ /* 0x000fea0003c00000 */
[----:B------:R1:W5:Y:S01]  /*10bb0*/  LDL R0, [R1+0x28] ;  /* 0x0000280001007983 */ /* 0x0003620000100800 */
[----:B------:R-:W-:Y:S01]  /*10bc0*/  FADD.FTZ R4, R4, R8 ;  /* 0x0000000804047221 */ /* 0x000fe20000010000 */
[----:B------:R-:W-:Y:S02]  /*10bd0*/  MOV R3, 0x2 ;  /* 0x0000000200037802 */ /* 0x000fe40000000f00 */
        /* <DEDUP_REMOVED lines=19> */
[----:B------:R-:W-:Y:S05]  /*10d10*/  BRA `(.L_x_1039) ;  /* 0xffffd5f000007947 */ /* 0x000fea000383ffff */
.L_x_1029:
[----:B-1----:R-:W-:Y:S01]  /*10d20*/  IMAD.MOV.U32 R7, RZ, RZ, R36 ;  /* 0x000000ffff077224 */ /* 0x002fe200078e0024 */
[----:B------:R-:W-:Y:S01]  /*10d30*/  MOV R6, RZ ;  /* 0x000000ff00067202 */ /* 0x000fe20000000f00 */
[----:B------:R-:W-:Y:S01]  /*10d40*/  IMAD.MOV.U32 R3, RZ, RZ, 0x1f ;  /* 0x0000001fff037424 */ /* 0x000fe200078e00ff */
[----:B------:R-:W-:Y:S02]  /*10d50*/  MOV R2, 0x10d70 ;  /* 0x00010d7000027802 */ /* 0x000fe40000000f00 */
[----:B--2-4-:R-:W-:Y:S05]  /*10d60*/  CALL.REL.NOINC `($__internal_17_$__cuda_sm70_shflsync_idx_p) ;  /* 0x0000006000007944 */ /* 0x014fea0003c00000 */
[----:B------:R-:W-:Y:S01]  /*10d70*/  MOV R0, R6 ;  /* 0x0000000600007202 */ /* 0x000fe20000000f00 */
[----:B------:R-:W-:Y:S05]  /*10d80*/  BRA `(.L_x_1040) ;  /* 0xfffff8b000007947 */ /* 0x000fea000383ffff */
        .weak           $__internal_16_$__cuda_sm70_shflsync_bfly_p
        .type           $__internal_16_$__cuda_sm70_shflsync_bfly_p,@function
        .size           $__internal_16_$__cuda_sm70_shflsync_bfly_p,($__internal_17_$__cuda_sm70_shflsync_idx_p - $__internal_16_$__cuda_sm70_shflsync_bfly_p)
$__internal_16_$__cuda_sm70_shflsync_bfly_p:
[----:B------:R-:W-:Y:S04]  /*10d90*/  WARPSYNC R9 ;  /* 0x0000000900007348 */ /* 0x000fe80003800000 */
[----:B------:R1:W2:Y:S02]  /*10da0*/  SHFL.BFLY PT, R8, R0, R3, R10 ;  /* 0x0c00000300087389 */ /* 0x0002a400000e000a */
[----:B-1----:R-:W-:-:S04]  /*10db0*/  MOV R3, 0x0 ;  /* 0x0000000000037802 */ /* 0x002fc80000000f00 */
[----:B--2---:R-:W-:Y:S05]  /*10dc0*/  RET.REL.NODEC R2 `(_ZN7cutlass13device_kernelIN5flash19enable_sm80_to_sm89INS1_16FlashAttnFwdSm80INS1_25CollectiveMainloopFwdSm80ILi4ELi1ELb0EN4cute5tupleIJNS5_1CILi128EEENS7_ILi64EEENS7_ILi96EEEEEELi96ENS_10bfloat16_tEfNS_4arch4Sm80ELb1ELb0ELb1ELb0ELb0ELb0ELb1ELb1EEENS1_21CollectiveEpilogueFwdINS6_IJS8_SA_S9_EEENS6_IJNS7_ILi1EEESI_SI_EEESC_SE_Li128ELb0ELb1ELb1ELb0EEENS1_30DynamicPersistentTileSchedulerILi128ELi128ELb1ELb1ELb0EEEEEEEEEvNT_6ParamsE) ;  /* 0xfffef23002007950 */ /* 0x004fea0003c3ffff */
        .weak           $__internal_17_$__cuda_sm70_shflsync_idx_p
        .type           $__internal_17_$__cuda_sm70_shflsync_idx_p,@function
        .size           $__internal_17_$__cuda_sm70_shflsync_idx_p,(.L_x_1446 - $__internal_17_$__cuda_sm70_shflsync_idx_p)
$__internal_17_$__cuda_sm70_shflsync_idx_p:
[----:B------:R-:W-:-:S04]  /*10dd0*/  MOV R8, 0xffffffff ;  /* 0xffffffff00087802 */ /* 0x000fc80000000f00 */
[----:B------:R-:W-:Y:S04]  /*10de0*/  WARPSYNC R8 ;  /* 0x0000000800007348 */ /* 0x000fe80003800000 */
[----:B------:R1:W2:Y:S02]  /*10df0*/  SHFL.IDX PT, R6, R7, R6, R3 ;  /* 0x0000000607067389 */ /* 0x0002a400000e0003 */
[----:B-1----:R-:W-:-:S04]  /*10e00*/  MOV R3, 0x0 ;  /* 0x0000000000037802 */ /* 0x002fc80000000f00 */
[----:B--2---:R-:W-:Y:S05]  /*10e10*/  RET.REL.NODEC R2 `(_ZN7cutlass13device_kernelIN5flash19enable_sm80_to_sm89INS1_16FlashAttnFwdSm80INS1_25CollectiveMainloopFwdSm80ILi4ELi1ELb0EN4cute5tupleIJNS5_1CILi128EEENS7_ILi64EEENS7_ILi96EEEEEELi96ENS_10bfloat16_tEfNS_4arch4Sm80ELb1ELb0ELb1ELb0ELb0ELb0ELb1ELb1EEENS1_21CollectiveEpilogueFwdINS6_IJS8_SA_S9_EEENS6_IJNS7_ILi1EEESI_SI_EEESC_SE_Li128ELb0ELb1ELb1ELb0EEENS1_30DynamicPersistentTileSchedulerILi128ELi128ELb1ELb1ELb0EEEEEEEEEvNT_6ParamsE) ;  /* 0xfffef1e002007950 */ /* 0x004fea0003c3ffff */
.L_x_1041:
        /* <DEDUP_REMOVED lines=14> */
.L_x_1446:


//--------------------- .text._ZN7cutlass13device_kernelIN5flash19enable_sm80_to_sm89INS1_16FlashAttnFwdSm80INS1_25CollectiveMainloopFwdSm80ILi4ELi1ELb0EN4cute5tupleIJNS5_1CILi128EEENS7_ILi48EEENS7_ILi96EEEEEELi96ENS_10bfloat16_tEfNS_4arch4Sm80ELb1ELb0ELb1ELb1ELb0ELb0ELb1ELb1EEENS1_21CollectiveEpilogueFwdINS6_IJS8_SA_S9_EEENS6_IJNS7_ILi1EEESI_SI_EEESC_SE_Li128ELb1ELb1ELb1ELb0EEENS1_36VarlenDynamicPersistentTileSchedulerILi128ELi48ELi128ELi128ELb1ELb1ELb0ELb1ELb1ELb1EEEEEEEEEvNT_6ParamsE --------------------------
	.section	.text._ZN7cutlass13device_kernelIN5flash19enable_sm80_to_sm89INS1_16FlashAttnFwdSm80INS1_25CollectiveMainloopFwdSm80ILi4ELi1ELb0EN4cute5tupleIJNS5_1CILi128EEENS7_ILi48EEENS7_ILi96EEEEEELi96ENS_10bfloat16_tEfNS_4arch4Sm80ELb1ELb0ELb1ELb1ELb0ELb0ELb1ELb1EEENS1_21CollectiveEpilogueFwdINS6_IJS8_SA_S9_EEENS6_IJNS7_ILi1EEESI_SI_EEESC_SE_Li128ELb1ELb1ELb1ELb0EEENS1_36VarlenDynamicPersistentTileSchedulerILi128ELi48ELi128ELi128ELb1ELb1ELb0ELb1ELb1ELb1EEEEEEEEEvNT_6ParamsE,"ax",@progbits
	.sectioninfo	@"SHI_REGISTERS=255"
	.align	128
.text._ZN7cutlass13device_kernelIN5flash19enable_sm80_to_sm89INS1_16FlashAttnFwdSm80INS1_25CollectiveMainloopFwdSm80ILi4ELi1ELb0EN4cute5tupleIJNS5_1CILi128EEENS7_ILi48EEENS7_ILi96EEEEEELi96ENS_10bfloat16_tEfNS_4arch4Sm80ELb1ELb0ELb1ELb1ELb0ELb0ELb1ELb1EEENS1_21CollectiveEpilogueFwdINS6_IJS8_SA_S9_EEENS6_IJNS7_ILi1EEESI_SI_EEESC_SE_Li128ELb1ELb1ELb1ELb0EEENS1_36VarlenDynamicPersistentTileSchedulerILi128ELi48ELi128ELi128ELb1ELb1ELb0ELb1ELb1ELb1EEEEEEEEEvNT_6ParamsE:
        .type           _ZN7cutlass13device_kernelIN5flash19enable_sm80_to_sm89INS1_16FlashAttnFwdSm80INS1_25CollectiveMainloopFwdSm80ILi4ELi1ELb0EN4cute5tupleIJNS5_1CILi128EEENS7_ILi48EEENS7_ILi96EEEEEELi96ENS_10bfloat16_tEfNS_4arch4Sm80ELb1ELb0ELb1ELb1ELb0ELb0ELb1ELb1EEENS1_21CollectiveEpilogueFwdINS6_IJS8_SA_S9_EEENS6_IJNS7_ILi1EEESI_SI_EEESC_SE_Li128ELb1ELb1ELb1ELb0EEENS1_36VarlenDynamicPersistentTileSchedulerILi128ELi48ELi128ELi128ELb1ELb1ELb0ELb1ELb1ELb1EEEEEEEEEvNT_6ParamsE,@function
        .size           _ZN7cutlass13device_kernelIN5flash19enable_sm80_to_sm89INS1_16FlashAttnFwdSm80INS1_25CollectiveMainloopFwdSm80ILi4ELi1ELb0EN4cute5tupleIJNS5_1CILi128EEENS7_ILi48EEENS7_ILi96EEEEEELi96ENS_10bfloat16_tEfNS_4arch4Sm80ELb1ELb0ELb1ELb1ELb0ELb0ELb1ELb1EEENS1_21CollectiveEpilogueFwdINS6_IJS8_SA_S9_EEENS6_IJNS7_ILi1EEESI_SI_EEESC_SE_Li128ELb1ELb1ELb1ELb0EEENS1_36VarlenDynamicPersistentTileSchedulerILi128ELi48ELi128ELi128ELb1ELb1ELb0ELb1ELb1ELb1EEEEEEEEEvNT_6ParamsE,(.L_x_1449 - _ZN7cutlass13device_kernelIN5flash19enable_sm80_to_sm89INS1_16FlashAttnFwdSm80INS1_25CollectiveMainloopFwdSm80ILi4ELi1ELb0EN4cute5tupleIJNS5_1CILi128EEENS7_ILi48EEENS7_ILi96EEEEEELi96ENS_10bfloat16_tEfNS_4arch4Sm80ELb1ELb0ELb1ELb1ELb0ELb0ELb1ELb1EEENS1_21CollectiveEpilogueFwdINS6_IJS8_SA_S9_EEENS6_IJNS7_ILi1EEESI_SI_EEESC_SE_Li128ELb1ELb1ELb1ELb0EEENS1_36VarlenDynamicPersistentTileSchedulerILi128ELi48ELi128ELi128ELb1ELb1ELb0ELb1ELb1ELb1EEEEEEEEEvNT_6ParamsE)
        .other          _ZN7cutlass13device_kernelIN5flash19enable_sm80_to_sm89INS1_16FlashAttnFwdSm80INS1_25CollectiveMainloopFwdSm80ILi4ELi1ELb0EN4cute5tupleIJNS5_1CILi128EEENS7_ILi48EEENS7_ILi96EEEEEELi96ENS_10bfloat16_tEfNS_4arch4Sm80ELb1ELb0ELb1ELb1ELb0ELb0ELb1ELb1EEENS1_21CollectiveEpilogueFwdINS6_IJS8_SA_S9_EEENS6_IJNS7_ILi1EEESI_SI_EEESC_SE_Li128ELb1ELb1ELb1ELb0EEENS1_36VarlenDynamicPersistentTileSchedulerILi128ELi48ELi128ELi128ELb1ELb1ELb0ELb1ELb1ELb1EEEEEEEEEvNT_6ParamsE,@"STO_CUDA_ENTRY STV_DEFAULT"
_ZN7cutlass13device_kernelIN5flash19enable_sm80_to_sm89INS1_16FlashAttnFwdSm80INS1_25CollectiveMainloopFwdSm80ILi4ELi1ELb0EN4cute5tupleIJNS5_1CILi128EEENS7_ILi48EEENS7_ILi96EEEEEELi96ENS_10bfloat16_tEfNS_4arch4Sm80ELb1ELb0ELb1ELb1ELb0ELb0ELb1ELb1EEENS1_21CollectiveEpilogueFwdINS6_IJS8_SA_S9_EEENS6_IJNS7_ILi1EEESI_SI_EEESC_SE_Li128ELb1ELb1ELb1ELb0EEENS1_36VarlenDynamicPersistentTileSchedulerILi128ELi48ELi128ELi128ELb1ELb1ELb0ELb1ELb1ELb1EEEEEEEEEvNT_6ParamsE:
        /* <DEDUP_REMOVED lines=10> */
[----:B-1----:R1:W-:Y:S04]  /*00a0*/  @P0 STL.64 [R1], R4 ;  /* 0x0000000401000387 */ /* 0x0023e80000100a00 */
        /* <DEDUP_REMOVED lines=43> */
.L_x_1047:
        /* <DEDUP_REMOVED lines=16> */
.L_x_1157:
        /* <DEDUP_REMOVED lines=16> */
.L_x_1158:
[----:B--2---:R-:W-:-:S05]  /*0560*/  IMAD R0, R0, c[0x0][0x538], RZ ;  /* 0x00014e0000007a24 */ /* 0x004fca00078e02ff */
[----:B------:R-:W-:-:S04]  /*0570*/  IADD3 R6, R0, R6, RZ ;  /* 0x0000000600067210 */ /* 0x000fc80007ffe0ff */
[----:B------:R-:W-:-:S13]  /*0580*/  ISETP.GT.AND P0, PT, R6, UR4, PT ;  /* 0x0000000406007c0c */ /* 0x000fda000bf04270 */
[----:B-1----:R-:W-:Y:S05]  /*0590*/  @!P0 BRA `(.L_x_1047) ;  /* 0xfffffdc000008947 */ /* 0x002fea000383ffff */
.L_x_1043:
[----:B------:R-:W-:-:S05]  /*05a0*/  IADD3 R11, -R0, R6, RZ ;  /* 0x00000006000b7210 */ /* 0x000fca0007ffe1ff */
[----:B------:R-:W-:-:S05]  /*05b0*/  IMAD R0, R4, c[0x0][0x538], R11 ;  /* 0x00014e0004007a24 */ /* 0x000fca00078e020b */
[----:B------:R-:W-:Y:S01]  /*05c0*/  ISETP.GT.AND P0, PT, R0, UR4, PT ;  /* 0x0000000400007c0c */ /* 0x000fe2000bf04270 */
[----:B------:R-:W-:-:S12]  /*05d0*/  BRA.DIV ~URZ, `(.L_x_1048) ;  /* 0x00011e127f007947 */ /* 0x000fd8000b800000 */
[----:B------:R-:W-:-:S04]  /*05e0*/  VOTE.ANY R10, PT, !P0 ;  /* 0x00000000000a7806 */ /* 0x000fc800040e0100 */
.L_x_1159:
[----:B------:R-:W1:Y:S02]  /*05f0*/  POPC R6, R10 ;  /* 0x0000000a00067309 */ /* 0x000e640000000000 */
[----:B-1----:R-:W-:-:S05]  /*0600*/  IADD3 R0, R6, R7, RZ ;  /* 0x0000000706007210 */ /* 0x002fca0007ffe0ff */
[----:B------:R1:W-:Y:S01]  /*0610*/  STL [R1+0xc], R0 ;  /* 0x00000c0001007387 */ /* 0x0003e20000100800 */
[----:B------:R-:W-:Y:S05]  /*0620*/  BRA.DIV ~URZ, `(.L_x_1049) ;  /* 0x00011e127f007947 */ /* 0x000fea000b800000 */
[----:B------:R2:W3:Y:S01]  /*0630*/  SHFL.IDX PT, R12, R9, R6, 0x1f ;  /* 0x00001f06090c7589 */ /* 0x0004e200000e0000 */
[----:B------:R-:W-:-:S03]  /*0640*/  MOV R7, RZ ;  /* 0x000000ff00077202 */ /* 0x000fc60000000f00 */
[----:B------:R2:W4:Y:S04]  /*0650*/  SHFL.IDX PT, R9, R8, R6, 0x1f ;  /* 0x00001f0608097589 */ /* 0x00052800000e0000 */
.L_x_1160:
[----:B------:R-:W-:Y:S01]  /*0660*/  ISETP.NE.AND P0, PT, R10, RZ, PT ;  /* 0x000000ff0a00720c */ /* 0x000fe20003f05270 */
[----:B------:R-:W-:-:S12]  /*0670*/  BSSY B0, `(.L_x_1050) ;  /* 0x0000005000007945 */ /* 0x000fd80003800000 */
[----:B------:R-:W-:Y:S05]  /*0680*/  @!P0 BRA `(.L_x_1051) ;  /* 0x0000003000008947 */ /* 0x000fea0003800000 */
[----:B------:R-:W-:Y:S01]  /*0690*/  IADD3 R3, R6, -0x1, RZ ;  /* 0xffffffff06037810 */ /* 0x000fe20007ffe0ff */
[----:B------:R-:W-:Y:S05]  /*06a0*/  BRA.DIV ~URZ, `(.L_x_1052) ;  /* 0x00011e727f007947 */ /* 0x000fea000b800000 */
[----:B------:R1:W2:Y:S02]  /*06b0*/  SHFL.IDX PT, R7, R4, R3, 0x1f ;  /* 0x00001f0304077589 */ /* 0x0002a400000e0000 */
.L_x_1051:
[----:B------:R-:W-:Y:S05]  /*06c0*/  BSYNC B0 ;  /* 0x0000000000007941 */ /* 0x000fea0003800000 */
.L_x_1050:
[----:B-12---:R-:W-:Y:S01]  /*06d0*/  IMAD R0, R7, c[0x0][0x538], R11 ;  /* 0x00014e0007007a24 */ /* 0x006fe200078e020b */
[----:B----4-:R-:W-:Y:S01]  /*06e0*/  ISETP.NE.AND P0, PT, R9, 0x1, PT ;  /* 0x000000010900780c */ /* 0x010fe20003f05270 */
[----:B------:R-:W-:Y:S03]  /*06f0*/  BSSY B0, `(.L_x_1053) ;  /* 0x0000089000007945 */ /* 0x000fe60003800000 */
[----:B------:R1:W-:Y:S01]  /*0700*/  STL [R1], R0 ;  /* 0x0000000001007387 */ /* 0x0003e20000100800 */
        /* <DEDUP_REMOVED lines=65> */
.L_x_1054:
        /* <DEDUP_REMOVED lines=16> */
[----:B------:R-:W-:Y:S01]  /*0c20*/  IMAD R4, R4, R6, RZ ;  /* 0x0000000604047224 */ /* 0x000fe200078e02ff */
[----:B------:R-:W-:-:S03]  /*0c30*/  MOV R5, R0 ;  /* 0x0000000000057202 */ /* 0x000fc60000000f00 */
        /* <DEDUP_REMOVED lines=52> */
.L_x_1055:
[----:B------:R-:W-:Y:S05]  /*0f80*/  BSYNC B0 ;  /* 0x0000000000007941 */ /* 0x000fea0003800000 */
.L_x_1053:
[----:B------:R-:W-:-:S04]  /*0f90*/  LOP3.LUT R0, RZ, R0, RZ, 0x33, !PT ;  /* 0x00000000ff007212 */ /* 0x000fc800078e33ff */
[----:B------:R-:W-:-:S05]  /*0fa0*/  IADD3 R0, R0, R12, RZ ;  /* 0x0000000c00007210 */ /* 0x000fca0007ffe0ff */
[----:B------:R2:W-:Y:S01]  /*0fb0*/  STL [R1+0x4], R0 ;  /* 0x0000040001007387 */ /* 0x0005e20000100800 */
[----:B------:R-:W-:Y:S05]  /*0fc0*/  BRA `(.L_x_1056) ;  /* 0x0000006000007947 */ /* 0x000fea0003800000 */
.L_x_1044:
[----:B------:R-:W-:Y:S01]  /*0fd0*/  MOV R0, UR4 ;  /* 0x0000000400007c02 */ /* 0x000fe20008000f00 */
[----:B------:R-:W-:Y:S04]  /*0fe0*/  STL [R1+0x4], RZ ;  /* 0x000004ff01007387 */ /* 0x000fe80000100800 */
[----:B------:R1:W-:Y:S04]  /*0ff0*/  STL [R1], R0 ;  /* 0x0000000001007387 */ /* 0x0003e80000100800 */
[----:B------:R2:W-:Y:S01]  /*1000*/  STL [R1+0x8], RZ ;  /* 0x000008ff01007387 */ /* 0x0005e20000100800 */
[----:B-1----:R-:W-:-:S05]  /*1010*/  MOV R0, c[0x0][0x53c] ;  /* 0x00014f0000007a02 */ /* 0x002fca0000000f00 */
[----:B------:R2:W-:Y:S02]  /*1020*/  STL [R1+0xc], R0 ;  /* 0x00000c0001007387 */ /* 0x0005e40000100800 */
.L_x_1056:
[----:B------:R-:W3:Y:S04]  /*1030*/  LDL R4, [R1] ;  /* 0x0000000001047983 */ /* 0x000ee80000100800 */
[----:B------:R-:W3:Y:S04]  /*1040*/  LDL R5, [R1+0x4] ;  /* 0x0000040001057983 */ /* 0x000ee80000100800 */
[----:B------:R-:W3:Y:S04]  /*1050*/  LDL R6, [R1+0x8] ;  /* 0x0000080001067983 */ /* 0x000ee80000100800 */
[----:B------:R-:W3:Y:S01]  /*1060*/  LDL R7, [R1+0xc] ;  /* 0x00000c0001077983 */ /* 0x000ee20000100800 */
[----:B------:R-:W-:Y:S01]  /*1070*/  ISETP.NE.AND P0, PT, R13, RZ, PT ;  /* 0x000000ff0d00720c */ /* 0x000fe20003f05270 */
[----:B------:R-:W-:-:S12]  /*1080*/  WARPSYNC 0xffffffff ;  /* 0xffffffff00007948 */ /* 0x000fd80003800000 */
[----:B---3--:R3:W-:Y:S04]  /*1090*/  @!P0 STS.128 [0xc080], R4 ;  /* 0x00c08004ff008388 */ /* 0x0087e80000000c00 */
[----:B------:R-:W-:Y:S06]  /*10a0*/  BAR.ARV 0x5, 0x80 ;  /* 0x0142000000007b1d */ /* 0x000fec0000002000 */
.L_x_1042:
[----:B--2---:R-:W2:Y:S02]  /*10b0*/  LDL R0, [R1+0xc] ;  /* 0x00000c0001007983 */ /* 0x004ea40000100800 */
[----:B--2---:R-:W-:-:S13]  /*10c0*/  ISETP.GE.AND P0, PT, R0, c[0x0][0x53c], PT ;  /* 0x00014f0000007a0c */ /* 0x004fda0003f06270 */
[----:B------:R-:W-:Y:S05]  /*10d0*/  @P0 EXIT ;  /* 0x000000000000094d */ /* 0x000fea0003800000 */
[----:B------:R-:W2:Y:S02]  /*10e0*/  S2R R11, SR_TID.X ;  /* 0x00000000000b7919 */ /* 0x000ea40000002100 */
[----:B--2---:R-:W-:-:S04]  /*10f0*/  SHF.R.S32.HI R9, RZ, 0x1f, R11 ;  /* 0x0000001fff097819 */ /* 0x004fc8000001140b */
[CC--:B------:R-:W-:Y:S02]  /*1100*/  LEA.HI R17, R9.reuse, R11.reuse, RZ, 0x3 ;  /* 0x0000000b09117211 */ /* 0x0c0fe400078f18ff */
[----:B------:R-:W-:Y:S02]  /*1110*/  LEA.HI R3, R9, R11, RZ, 0x4 ;  /* 0x0000000b09037211 */ /* 0x000fe400078f20ff */
[----:B-1----:R-:W-:Y:S02]  /*1120*/  LOP3.LUT R2, R17, 0xfffffff8, RZ, 0xc0, !PT ;  /* 0xfffffff811027812 */ /* 0x002fe400078ec0ff */
        /* <DEDUP_REMOVED lines=25> */
[----:B------:R-:W-:Y:S02]  /*12c0*/  LEA.HI R5, R6, R250, RZ, 0x1 ;  /* 0x000000fa06057211 */ /* 0x000fe400078f08ff */
[----:B------:R-:W-:Y:S01]  /*12d0*/  SHF.R.U32.HI R4, RZ, 0x3, R0 ;  /* 0x00000003ff047819 */ /* 0x000fe20000011600 */
[----:B------:R-:W-:Y:S01]  /*12e0*/  IMAD.IADD R21, R11, 0x1, -R2 ;  /* 0x000000010b157824 */ /* 0x000fe200078e0a02 */
        /* <DEDUP_REMOVED lines=13> */
[----:B------:R-:W-:Y:S01]  /*13c0*/  IMAD.IADD R4, R7, 0x1, -R3 ;  /* 0x0000000107047824 */ /* 0x000fe200078e0a03 */
[----:B------:R-:W-:Y:S01]  /*13d0*/  SHF.R.S32.HI R3, RZ, 0x2, R11 ;  /* 0x00000002ff037819 */ /* 0x000fe2000001140b */
[----:B------:R-:W-:Y:S01]  /*13e0*/  IMAD.U32 R5, R0, 0x20, R5 ;  /* 0x0000002000057824 */ /* 0x000fe200078e0005 */
[----:B------:R-:W-:Y:S02]  /*13f0*/  LOP3.LUT R2, R2, 0xfffffff8, RZ, 0xc0, !PT ;  /* 0xfffffff802027812 */ /* 0x000fe400078ec0ff */
[----:B------:R-:W-:Y:S01]  /*1400*/  LEA.HI R0, R18, R18, RZ, 0x1 ;  /* 0x0000001212007211 */ /* 0x000fe200078f08ff */
[----:B------:R-:W-:Y:S01]  /*1410*/  IMAD R19, R4, 0x10, R3 ;  /* 0x0000001004137824 */ /* 0x000fe200078e0203 */
[----:B------:R-:W-:Y:S01]  /*1420*/  SHF.R.S32.HI R3, RZ, 0x1, R8 ;  /* 0x00000001ff037819 */ /* 0x000fe20000011408 */
[----:B------:R-:W-:Y:S01]  /*1430*/  IMAD.IADD R4, R250, 0x1, -R2 ;  /* 0x00000001fa047824 */ /* 0x000fe200078e0a02 */
[C---:B------:R-:W-:Y:S01]  /*1440*/  LOP3.LUT R2, R0.reuse, 0x1ffffffe, RZ, 0xc0, !PT ;  /* 0x1ffffffe00027812 */ /* 0x040fe200078ec0ff */
[----:B------:R-:W-:Y:S01]  /*1450*/  IMAD.SHL.U32 R0, R0, 0x20, RZ ;  /* 0x0000002000007824 */ /* 0x000fe200078e00ff */
[----:B------:R1:W-:Y:S01]  /*1460*/  STL [R1+0x84], R5 ;  /* 0x0000840501007387 */ /* 0x0003e20000100800 */
[----:B------:R-:W-:-:S02]  /*1470*/  SHF.R.S32.HI R6, RZ, 0x1, R10 ;  /* 0x00000001ff067819 */ /* 0x000fc4000001140a */
[----:B------:R-:W-:Y:S01]  /*1480*/  IMAD.IADD R8, R18, 0x1, -R2 ;  /* 0x0000000112087824 */ /* 0x000fe200078e0a02 */
[----:B------:R-:W-:Y:S01]  /*1490*/  LOP3.LUT R0, R0, 0xffffffc0, RZ, 0xc0, !PT ;  /* 0xffffffc000007812 */ /* 0x000fe200078ec0ff */
[C---:B------:R-:W-:Y:S01]  /*14a0*/  IMAD.SHL.U32 R2, R3.reuse, 0x40, RZ ;  /* 0x0000004003027824 */ /* 0x040fe200078e00ff */
[----:B------:R-:W-:Y:S01]  /*14b0*/  SHF.R.S32.HI R10, RZ, 0x1f, R10 ;  /* 0x0000001fff0a7819 */ /* 0x000fe2000001140a */
[----:B------:R-:W-:Y:S01]  /*14c0*/  STL [R1+0xc0], R19 ;  /* 0x0000c01301007387 */ /* 0x000fe20000100800 */
[----:B------:R-:W-:Y:S01]  /*14d0*/  LOP3.LUT P2, RZ, R3, 0x2, RZ, 0xc0, !PT ;  /* 0x0000000203ff7812 */ /* 0x000fe2000784c0ff */
[----:B------:R-:W-:Y:S01]  /*14e0*/  IMAD R14, R8, 0x8, R0 ;  /* 0x00000008080e7824 */ /* 0x000fe200078e0200 */
[----:B------:R-:W-:Y:S01]  /*14f0*/  LEA.HI R3, R10, R6, RZ, 0x2 ;  /* 0x000000060a037211 */ /* 0x000fe200078f10ff */
[----:B------:R-:W-:Y:S01]  /*1500*/  IMAD.SHL.U32 R8, R7, 0x200, RZ ;  /* 0x0000020007087824 */ /* 0x000fe200078e00ff */
[----:B------:R-:W-:Y:S02]  /*1510*/  LOP3.LUT R0, R2, 0xc0, RZ, 0xc0, !PT ;  /* 0x000000c002007812 */ /* 0x000fe400078ec0ff */
[----:B------:R-:W-:Y:S01]  /*1520*/  LOP3.LUT R2, R3, 0xfffffffc, RZ, 0xc0, !PT ;  /* 0xfffffffc03027812 */ /* 0x000fe200078ec0ff */
[----:B------:R-:W-:Y:S01]  /*1530*/  IMAD R3, R18, 0x2, R8 ;  /* 0x0000000212037824 */ /* 0x000fe200078e0208 */
[----:B------:R-:W-:-:S02]  /*1540*/  LOP3.LUT R7, R0, 0x8, R17, 0xf8, !PT ;  /* 0x0000000800077812 */ /* 0x000fc400078ef811 */
[----:B------:R-:W-:Y:S01]  /*1550*/  IADD3 R20, R22, 0x20, RZ ;  /* 0x0000002016147810 */ /* 0x000fe20007ffe0ff */
[----:B------:R-:W-:Y:S01]  /*1560*/  IMAD.IADD R2, R6, 0x1, -R2 ;  /* 0x0000000106027824 */ /* 0x000fe200078e0a02 */
[----:B------:R-:W-:-:S04]  /*1570*/  SHF.R.S32.HI R23, RZ, 0x1f, R22 ;  /* 0x0000001fff177819 */ /* 0x000fc80000011416 */
[C---:B------:R-:W-:Y:S01]  /*1580*/  LOP3.LUT P3, RZ, R2.reuse, 0x2, RZ, 0xc0, !PT ;  /* 0x0000000202ff7812 */ /* 0x040fe2000786c0ff */
[----:B------:R-:W-:Y:S01]  /*1590*/  IMAD.SHL.U32 R2, R2, 0x40, RZ ;  /* 0x0000004002027824 */ /* 0x000fe200078e00ff */
[----:B-1----:R-:W-:-:S04]  /*15a0*/  LEA.HI R5, R4, R4, RZ, 0x1 ;  /* 0x0000000404057211 */ /* 0x002fc800078f08ff */
[----:B------:R-:W-:Y:S02]  /*15b0*/  LOP3.LUT R9, R5, 0x3fffffe, RZ, 0xc0, !PT ;  /* 0x03fffffe05097812 */ /* 0x000fe400078ec0ff */
[----:B------:R-:W-:-:S03]  /*15c0*/  LOP3.LUT R2, R2, 0xc0, RZ, 0xc0, !PT ;  /* 0x000000c002027812 */ /* 0x000fc600078ec0ff */
[----:B------:R-:W-:Y:S01]  /*15d0*/  IMAD.IADD R9, R4, 0x1, -R9 ;  /* 0x0000000104097824 */ /* 0x000fe200078e0a09 */
[----:B------:R-:W-:Y:S02]  /*15e0*/  SHF.R.U32.HI R4, RZ, 0x3, R0 ;  /* 0x00000003ff047819 */ /* 0x000fe40000011600 */
[----:B------:R-:W-:Y:S01]  /*15f0*/  SHF.R.S32.HI R0, RZ, 0x1, R5 ;  /* 0x00000001ff007819 */ /* 0x000fe20000011405 */
[----:B------:R-:W-:Y:S01]  /*1600*/  IMAD R6, R9, 0x20, R3 ;  /* 0x0000002009067824 */ /* 0x000fe200078e0203 */
[----:B------:R-:W-:Y:S01]  /*1610*/  LOP3.LUT R10, R7, R4, RZ, 0x3c, !PT ;  /* 0x00000004070a7212 */ /* 0x000fe200078e3cff */
[----:B------:R-:W-:Y:S01]  /*1620*/  IMAD.SHL.U32 R5, R16, 0x20, RZ ;  /* 0x0000002010057824 */ /* 0x000fe200078e00ff */
[C---:B------:R-:W-:Y:S01]  /*1630*/  LOP3.LUT R4, R0.reuse, 0x1, RZ, 0xc0, !PT ;  /* 0x0000000100047812 */ /* 0x040fe200078ec0ff */
[C---:B------:R-:W-:Y:S01]  /*1640*/  IMAD.SHL.U32 R3, R0.reuse, 0x40, RZ ;  /* 0x0000004000037824 */ /* 0x040fe200078e00ff */
[----:B------:R-:W-:Y:S01]  /*1650*/  LOP3.LUT P0, RZ, R0, 0x2, RZ, 0xc0, !PT ;  /* 0x0000000200ff7812 */ /* 0x000fe2000780c0ff */
[----:B------:R-:W-:Y:S01]  /*1660*/  IMAD.SHL.U32 R7, R12, 0x8, RZ ;  /* 0x000000080c077824 */ /* 0x000fe200078e00ff */
[----:B------:R-:W-:Y:S01]  /*1670*/  ISETP.NE.U32.AND P1, PT, R4, 0x1, PT ;  /* 0x000000010400780c */ /* 0x000fe20003f25070 */
[----:B------:R-:W-:Y:S01]  /*1680*/  IMAD R9, R12, 0x8, R15 ;  /* 0x000000080c097824 */ /* 0x000fe200078e020f */
[----:B------:R-:W-:-:S02]  /*1690*/  LOP3.LUT R3, R3, 0xc0, RZ, 0xc0, !PT ;  /* 0x000000c003037812 */ /* 0x000fc400078ec0ff */
[----:B------:R-:W-:Y:S02]  /*16a0*/  LOP3.LUT R0, R5, 0xffffff00, RZ, 0xc0, !PT ;  /* 0xffffff0005007812 */ /* 0x000fe400078ec0ff */
[----:B------:R-:W-:Y:S02]  /*16b0*/  LEA.HI R3, R3, R3, RZ, 0x1d ;  /* 0x0000000303037211 */ /* 0x000fe400078fe8ff */
[----:B------:R-:W-:Y:S01]  /*16c0*/  SHF.R.U32.HI R5, RZ, 0x3, R2 ;  /* 0x00000003ff057819 */ /* 0x000fe20000011602 */
[----:B------:R-:W-:Y:S02]  /*16d0*/  IMAD.IADD R4, R0, 0x1, R8 ;  /* 0x0000000100047824 */ /* 0x000fe400078e0208 */
[----:B------:R-:W-:Y:S01]  /*16e0*/  IMAD.IADD R3, R3, 0x1, R6 ;  /* 0x0000000103037824 */ /* 0x000fe200078e0206 */
[----:B------:R-:W-:Y:S01]  /*16f0*/  LOP3.LUT R6, R2, 0x8, R7, 0xf8, !PT ;  /* 0x0000000802067812 */ /* 0x000fe200078ef807 */
[----:B------:R-:W-:Y:S01]  /*1700*/  IMAD R2, R13, 0x20, R4 ;  /* 0x000000200d027824 */ /* 0x000fe200078e0204 */
[----:B------:R-:W-:Y:S01]  /*1710*/  LOP3.LUT R4, R11, 0x7ffffffc, RZ, 0xc0, !PT ;  /* 0x7ffffffc0b047812 */ /* 0x000fe200078ec0ff */
[----:B------:R-:W-:Y:S01]  /*1720*/  IMAD.SHL.U32 R18, R3, 0x2, RZ ;  /* 0x0000000203127824 */ /* 0x000fe200078e00ff */
[----:B------:R-:W-:Y:S01]  /*1730*/  LOP3.LUT R3, R6, R5, RZ, 0x3c, !PT ;  /* 0x0000000506037212 */ /* 0x000fe200078e3cff */
[----:B------:R-:W-:-:S02]  /*1740*/  IMAD R7, R13, 0x20, R0 ;  /* 0x000000200d077824 */ /* 0x000fc400078e0200 */
[----:B------:R-:W-:Y:S01]  /*1750*/  IMAD.IADD R4, R21, 0x1, -R4 ;  /* 0x0000000115047824 */ /* 0x000fe200078e0a04 */
[C---:B------:R-:W-:Y:S01]  /*1760*/  IADD3 R5, R18.reuse, 0x80, RZ ;  /* 0x0000008012057810 */ /* 0x040fe20007ffe0ff */
[C---:B------:R-:W-:Y:S01]  /*1770*/  IMAD.IADD R2, R3.reuse, 0x1, R2 ;  /* 0x0000000103027824 */ /* 0x040fe200078e0202 */
[----:B------:R-:W-:Y:S01]  /*1780*/  IADD3 R17, R18, 0x70, RZ ;  /* 0x0000007012117810 */ /* 0x000fe20007ffe0ff */
[----:B------:R-:W-:Y:S01]  /*1790*/  IMAD.IADD R3, R3, 0x1, R7 ;  /* 0x0000000103037824 */ /* 0x000fe200078e0207 */
[----:B------:R-:W-:Y:S01]  /*17a0*/  @P1 IADD3 R17, R5, 0x10, RZ ;  /* 0x0000001005111810 */ /* 0x000fe20007ffe0ff */
[----:B------:R-:W-:Y:S01]  /*17b0*/  STL [R1+0x3c], R18 ;  /* 0x00003c1201007387 */ /* 0x000fe20000100800 */
[----:B------:R-:W-:Y:S01]  /*17c0*/  IADD3 R5, R22, 0x40, RZ ;  /* 0x0000004016057810 */ /* 0x000fe20007ffe0ff */
[----:B------:R-:W-:Y:S01]  /*17d0*/  IMAD.SHL.U32 R4, R4, 0x2, RZ ;  /* 0x0000000204047824 */ /* 0x000fe200078e00ff */
[----:B------:R-:W-:Y:S01]  /*17e0*/  SHF.R.S32.HI R7, RZ, 0x1f, R20 ;  /* 0x0000001fff077819 */ /* 0x000fe20000011414 */
[----:B------:R-:W-:Y:S01]  /*17f0*/  STL [R1+0x40], R17 ;  /* 0x0000401101007387 */ /* 0x000fe20000100800 */
[----:B------:R-:W-:Y:S01]  /*1800*/  SHF.R.S32.HI R8, RZ, 0x1f, R5 ;  /* 0x0000001fff087819 */ /* 0x000fe20000011405 */
[----:B------:R-:W-:Y:S01]  /*1810*/  IMAD.U32 R0, R9, 0x20, R10 ;  /* 0x0000002009007824 */ /* 0x000fe200078e000a */
[C---:B------:R-:W-:Y:S01]  /*1820*/  IADD3 R16, R4.reuse, 0x10, RZ ;  /* 0x0000001004107810 */ /* 0x040fe20007ffe0ff */
[----:B------:R-:W-:Y:S01]  /*1830*/  STL [R1+0x14], R20 ;  /* 0x0000141401007387 */ /* 0x000fe20000100800 */
[C---:B------:R-:W-:Y:S01]  /*1840*/  IADD3 R15, R4.reuse, 0x18, RZ ;  /* 0x00000018040f7810 */ /* 0x040fe20007ffe0ff */
[----:B------:R-:W-:Y:S01]  /*1850*/  IMAD.MOV.U32 R6, RZ, RZ, 0x20 ;  /* 0x00000020ff067424 */ /* 0x000fe200078e00ff */
[C---:B------:R-:W-:Y:S01]  /*1860*/  IADD3 R13, R4.reuse, 0x28, RZ ;  /* 0x00000028040d7810 */ /* 0x040fe20007ffe0ff */
[----:B------:R1:W-:Y:S01]  /*1870*/  STL [R1+0x20], R5 ;  /* 0x0000200501007387 */ /* 0x0003e20000100800 */
[----:B------:R-:W-:-:S02]  /*1880*/  IADD3 R12, R4, 0x30, RZ ;  /* 0x00000030040c7810 */ /* 0x000fc40007ffe0ff */
[C---:B------:R-:W-:Y:S01]  /*1890*/  IADD3 R11, R4.reuse, 0x38, RZ ;  /* 0x00000038040b7810 */ /* 0x040fe20007ffe0ff */
[----:B------:R-:W-:Y:S01]  /*18a0*/  STL.64 [R1+0x18], R22 ;  /* 0x0000181601007387 */ /* 0x000fe20000100a00 */
[C---:B------:R-:W-:Y:S02]  /*18b0*/  IADD3 R10, R4.reuse, 0x40, RZ ;  /* 0x00000040040a7810 */ /* 0x040fe40007ffe0ff */
[----:B------:R-:W-:Y:S01]  /*18c0*/  IADD3 R9, R4, 0x48, RZ ;  /* 0x0000004804097810 */ /* 0x000fe20007ffe0ff */
[----:B------:R2:W-:Y:S01]  /*18d0*/  STL [R1+0x7c], R7 ;  /* 0x00007c0701007387 */ /* 0x0005e20000100800 */
[----:B------:R-:W-:Y:S02]  /*18e0*/  LEA R184, R0, 0x3c80, 0x1 ;  /* 0x00003c8000b87811 */ /* 0x000fe400078e08ff */
[----:B------:R-:W-:Y:S01]  /*18f0*/  SHF.R.S32.HI R0, RZ, 0x1f, R10 ;  /* 0x0000001fff007819 */ /* 0x000fe2000001140a */
[----:B------:R3:W-:Y:S01]  /*1900*/  STL [R1+0x78], R8 ;  /* 0x0000780801007387 */ /* 0x0007e20000100800 */
[----:B------:R-:W-:-:S02]  /*1910*/  IADD3 R189, R184, 0x20, RZ ;  /* 0x00000020b8bd7810 */ /* 0x000fc40007ffe0ff */
[----:B------:R-:W-:Y:S01]  /*1920*/  LEA R187, R2, 0x6080, 0x1 ;  /* 0x0000608002bb7811 */ /* 0x000fe200078e08ff */
[----:B------:R-:W-:Y:S01]  /*1930*/  STL [R1+0x24], R4 ;  /* 0x0000240401007387 */ /* 0x000fe20000100800 */
[----:B------:R-:W-:Y:S02]  /*1940*/  LEA R185, R3, 0x1880, 0x1 ;  /* 0x0000188003b97811 */ /* 0x000fe400078e08ff */
[----:B------:R-:W-:-:S04]  /*1950*/  @P2 IADD3 R189, R184, -0x20, RZ ;  /* 0xffffffe0b8bd2810 */ /* 0x000fc80007ffe0ff */
[C---:B------:R-:W-:Y:S02]  /*1960*/  IADD3 R197, R189.reuse, 0x400, RZ ;  /* 0x00000400bdc57810 */ /* 0x040fe40007ffe0ff */
[----:B-1----:R-:W-:Y:S02]  /*1970*/  SEL R5, R6, 0xffffffe0, !P0 ;  /* 0xffffffe006057807 */ /* 0x002fe40004000000 */
[C---:B------:R-:W-:Y:S02]  /*1980*/  IADD3 R196, R189.reuse, 0x800, RZ ;  /* 0x00000800bdc47810 */ /* 0x040fe40007ffe0ff */
[C---:B------:R-:W-:Y:S02]  /*1990*/  IADD3 R195, R189.reuse, 0xc00, RZ ;  /* 0x00000c00bdc37810 */ /* 0x040fe40007ffe0ff */
[----:B------:R-:W-:Y:S01]  /*19a0*/  IADD3 R194, R189, 0x1000, RZ ;  /* 0x00001000bdc27810 */ /* 0x000fe20007ffe0ff */
[----:B--2---:R-:W-:Y:S01]  /*19b0*/  IMAD.IADD R7, R19, 0x1, R14 ;  /* 0x0000000113077824 */ /* 0x004fe200078e020e */
[----:B------:R-:W-:-:S02]  /*19c0*/  IADD3 R19, R4, 0x8, RZ ;  /* 0x0000000804137810 */ /* 0x000fc40007ffe0ff */
[C---:B------:R-:W-:Y:S02]  /*19d0*/  IADD3 R14, R4.reuse, 0x20, RZ ;  /* 0x00000020040e7810 */ /* 0x040fe40007ffe0ff */
[----:B------:R1:W-:Y:S01]  /*19e0*/  STL [R1+0xb8], R7 ;  /* 0x0000b80701007387 */ /* 0x0003e20000100800 */
[----:B---3--:R-:W-:Y:S02]  /*19f0*/  IADD3 R8, R4, 0x50, RZ ;  /* 0x0000005004087810 */ /* 0x008fe40007ffe0ff */
[C---:B------:R-:W-:Y:S02]  /*1a00*/  IADD3 R193, R189.reuse, 0x1400, RZ ;  /* 0x00001400bdc17810 */ /* 0x040fe40007ffe0ff */
[C---:B------:R-:W-:Y:S02]  /*1a10*/  IADD3 R192, R189.reuse, 0x1800, RZ ;  /* 0x00001800bdc07810 */ /* 0x040fe40007ffe0ff */
[C---:B------:R-:W-:Y:S02]  /*1a20*/  IADD3 R191, R189.reuse, 0x1c00, RZ ;  /* 0x00001c00bdbf7810 */ /* 0x040fe40007ffe0ff */
[----:B------:R-:W-:-:S02]  /*1a30*/  IADD3 R190, R189, 0x2000, RZ ;  /* 0x00002000bdbe7810 */ /* 0x000fc40007ffe0ff */
[----:B-1----:R-:W-:-:S05]  /*1a40*/  SHF.R.S32.HI R7, RZ, 0x1f, R4 ;  /* 0x0000001fff077819 */ /* 0x002fca0000011404 */
[----:B------:R1:W-:Y:S04]  /*1a50*/  STL [R1+0xb4], R7 ;  /* 0x0000b40701007387 */ /* 0x0003e80000100800 */
[----:B------:R2:W-:Y:S04]  /*1a60*/  STL [R1+0x6c], R19 ;  /* 0x00006c1301007387 */ /* 0x0005e80000100800 */
[----:B------:R-:W-:Y:S04]  /*1a70*/  STL [R1+0x68], R16 ;  /* 0x0000681001007387 */ /* 0x000fe80000100800 */
[----:B------:R3:W-:Y:S04]  /*1a80*/  STL [R1+0x64], R15 ;  /* 0x0000640f01007387 */ /* 0x0007e80000100800 */
[----:B------:R4:W-:Y:S04]  /*1a90*/  STL [R1+0x60], R14 ;  /* 0x0000600e01007387 */ /* 0x0009e80000100800 */
[----:B------:R-:W-:Y:S04]  /*1aa0*/  STL [R1+0x5c], R13 ;  /* 0x00005c0d01007387 */ /* 0x000fe80000100800 */
[----:B------:R5:W-:Y:S01]  /*1ab0*/  STL [R1+0x58], R12 ;  /* 0x0000580c01007387 */ /* 0x000be20000100800 */
[----:B-1----:R-:W-:-:S02]  /*1ac0*/  IADD3 R7, R4, 0x58, RZ ;  /* 0x0000005804077810 */ /* 0x002fc40007ffe0ff */
[----:B------:R-:W-:Y:S01]  /*1ad0*/  SEL R4, R6, 0xffffffe0, !P3 ;  /* 0xffffffe006047807 */ /* 0x000fe20005800000 */
[----:B------:R-:W-:Y:S01]  /*1ae0*/  STL [R1+0x54], R11 ;  /* 0x0000540b01007387 */ /* 0x000fe20000100800 */
[----:B--2---:R-:W-:Y:S02]  /*1af0*/  SHF.R.S32.HI R19, RZ, 0x1f, R19 ;  /* 0x0000001fff137819 */ /* 0x004fe40000011413 */
[----:B------:R-:W-:Y:S01]  /*1b00*/  SHF.R.S32.HI R6, RZ, 0x1f, R16 ;  /* 0x0000001fff067819 */ /* 0x000fe20000011410 */
[----:B------:R-:W-:Y:S01]  /*1b10*/  STL [R1+0x50], R10 ;  /* 0x0000500a01007387 */ /* 0x000fe20000100800 */
[----:B------:R-:W-:Y:S02]  /*1b20*/  IMAD.IADD R188, R187, 0x1, R4 ;  /* 0x00000001bbbc7824 */ /* 0x000fe400078e0204 */
[----:B------:R-:W-:Y:S01]  /*1b30*/  IMAD.IADD R186, R4, 0x1, R185 ;  /* 0x0000000104ba7824 */ /* 0x000fe200078e02b9 */
[----:B------:R1:W-:Y:S01]  /*1b40*/  STL [R1+0x4c], R9 ;  /* 0x00004c0901007387 */ /* 0x0003e20000100800 */
[----:B---3--:R-:W-:-:S03]  /*1b50*/  SHF.R.S32.HI R15, RZ, 0x1f, R15 ;  /* 0x0000001fff0f7819 */ /* 0x008fc6000001140f */
[----:B------:R-:W-:Y:S01]  /*1b60*/  STL [R1+0x48], R8 ;  /* 0x0000480801007387 */ /* 0x000fe20000100800 */
[----:B----4-:R-:W-:-:S03]  /*1b70*/  SHF.R.S32.HI R14, RZ, 0x1f, R14 ;  /* 0x0000001fff0e7819 */ /* 0x010fc6000001140e */
[----:B------:R-:W-:Y:S04]  /*1b80*/  STL [R1+0xb0], R19 ;  /* 0x0000b01301007387 */ /* 0x000fe80000100800 */
[----:B------:R-:W-:Y:S01]  /*1b90*/  STL [R1+0x44], R7 ;  /* 0x0000440701007387 */ /* 0x000fe20000100800 */
[----:B-----5:R-:W-:-:S03]  /*1ba0*/  SHF.R.S32.HI R12, RZ, 0x1f, R12 ;  /* 0x0000001fff0c7819 */ /* 0x020fc6000001140c */
[----:B------:R2:W-:Y:S04]  /*1bb0*/  STL [R1+0xac], R6 ;  /* 0x0000ac0601007387 */ /* 0x0005e80000100800 */
[----:B------:R-:W-:Y:S04]  /*1bc0*/  STL [R1+0xa8], R15 ;  /* 0x0000a80f01007387 */ /* 0x000fe80000100800 */
[----:B------:R-:W-:Y:S01]  /*1bd0*/  STL [R1+0xa4], R14 ;  /* 0x0000a40e01007387 */ /* 0x000fe20000100800 */
[----:B-1----:R-:W-:Y:S02]  /*1be0*/  SHF.R.S32.HI R9, RZ, 0x1f, R9 ;  /* 0x0000001fff097819 */ /* 0x002fe40000011409 */
[----:B--2---:R-:W-:-:S05]  /*1bf0*/  SHF.R.S32.HI R6, RZ, 0x1f, R13 ;  /* 0x0000001fff067819 */ /* 0x004fca000001140d */
        /* <DEDUP_REMOVED lines=14> */
.L_x_1156:
        /* <DEDUP_REMOVED lines=18> */
[----:B------:R-:W-:Y:S02]  /*1e00*/  @P2 LEA.HI.X R3, R74, c[0x0][0x374], R75, 0x2, P0 ;  /* 0x0000dd004a032a11 */ /* 0x000fe400000f144b */
[----:B------:R-:W-:-:S03]  /*1e10*/  ISETP.NE.U32.AND P0, PT, RZ, c[0x0][0x350], PT ;  /* 0x0000d400ff007a0c */ /* 0x000fc60003f05070 */
[----:B------:R2:W5:Y:S01]  /*1e20*/  @P2 LDG.E R8, [R2.64] ;  /* 0x0000000602082981 */ /* 0x000562000c1e1900 */
[C---:B------:R-:W-:Y:S02]  /*1e30*/  @P5 LEA R6, P2, R74.reuse, c[0x0][0x360], 0x2 ;  /* 0x0000d8004a065a11 */ /* 0x040fe400078410ff */
[----:B------:R-:W-:Y:S02]  /*1e40*/  ISETP.NE.AND.EX P0, PT, RZ, c[0x0][0x354], PT, P0 ;  /* 0x0000d500ff007a0c */ /* 0x000fe40003f05300 */
[C-C-:B------:R-:W-:Y:S02]  /*1e50*/  @P5 LEA.HI.X R7, R74.reuse, c[0x0][0x364], R75.reuse, 0x2, P2 ;  /* 0x0000d9004a075a11 */ /* 0x140fe400010f144b */
[----:B------:R-:W-:-:S03]  /*1e60*/  LEA.HI.X R5, R74, c[0x0][0x34c], R75, 0x2, P4 ;  /* 0x0000d3004a057a11 */ /* 0x000fc600020f144b */
[----:B------:R-:W4:Y:S04]  /*1e70*/  @P5 LDG.E R0, [R6.64] ;  /* 0x0000000606005981 */ /* 0x000f28000c1e1900 */
[----:B------:R1:W5:Y:S01]  /*1e80*/  @P1 LDG.E R11, [R4.64] ;  /* 0x00000006040b1981 */ /* 0x000362000c1e1900 */
[----:B--2---:R-:W-:-:S04]  /*1e90*/  LEA R2, P3, R74, c[0x0][0x350], 0x2 ;  /* 0x0000d4004a027a11 */ /* 0x004fc800078610ff */
[----:B------:R-:W-:-:S05]  /*1ea0*/  LEA.HI.X R3, R74, c[0x0][0x354], R75, 0x2, P3 ;  /* 0x0000d5004a037a11 */ /* 0x000fca00018f144b */
[----:B------:R1:W5:Y:S01]  /*1eb0*/  @P0 LDG.E R9, [R2.64] ;  /* 0x0000000602090981 */ /* 0x000362000c1e1900 */
[----:B---3--:R-:W-:-:S05]  /*1ec0*/  LOP3.LUT R76, R10, 0xffff, RZ, 0xc0, !PT ;  /* 0x0000ffff0a4c7812 */ /* 0x008fca00078ec0ff */
[----:B------:R1:W-:Y:S01]  /*1ed0*/  STL [R1+0x2c], R76 ;  /* 0x00002c4c01007387 */ /* 0x0003e20000100800 */
[----:B------:R-:W-:Y:S03]  /*1ee0*/  YIELD ;  /* 0x0000000000007946 */ /* 0x000fe60003800000 */
[----:B----4-:R1:W-:Y:S01]  /*1ef0*/  @P5 STL [R1+0x10], R0 ;  /* 0x0000100001005387 */ /* 0x0103e20000100800 */
[----:B------:R-:W-:Y:S05]  /*1f00*/  @P5 BRA `(.L_x_1057) ;  /* 0x0000007000005947 */ /* 0x000fea0003800000 */
[----:B-1----:R-:W-:-:S05]  /*1f10*/  MOV R0, c[0x0][0x168] ;  /* 0x00005a0000007a02 */ /* 0x002fca0000000f00 */
[----:B------:R1:W-:Y:S01]  /*1f20*/  STL [R1+0x10], R0 ;  /* 0x0000100001007387 */ /* 0x0003e20000100800 */
[----:B------:R-:W-:Y:S05]  /*1f30*/  @!P1 BRA `(.L_x_1057) ;  /* 0x0000004000009947 */ /* 0x000fea0003800000 */
[----:B------:R-:W2:Y:S04]  /*1f40*/  LDG.E R6, [R4.64] ;  /* 0x0000000604067981 */ /* 0x000ea8000c1e1900 */
[----:B-1----:R-:W2:Y:S02]  /*1f50*/  LDG.E R0, [R4.64+0x4] ;  /* 0x0000040604007981 */ /* 0x002ea4000c1e1900 */
[----:B--2---:R-:W-:-:S05]  /*1f60*/  IADD3 R0, -R6, R0, RZ ;  /* 0x0000000006007210 */ /* 0x004fca0007ffe1ff */
[----:B------:R1:W-:Y:S02]  /*1f70*/  STL [R1+0x10], R0 ;  /* 0x0000100001007387 */ /* 0x0003e40000100800 */
.L_x_1057:
[----:B------:R-:W-:-:S04]  /*1f80*/  ISETP.NE.U32.AND P2, PT, RZ, c[0x0][0x368], PT ;  /* 0x0000da00ff007a0c */ /* 0x000fc80003f45070 */
[----:B------:R-:W-:-:S13]  /*1f90*/  ISETP.NE.AND.EX P2, PT, RZ, c[0x0][0x36c], PT, P2 ;  /* 0x0000db00ff007a0c */ /* 0x000fda0003f45320 */
[----:B------:R-:W-:Y:S05]  /*1fa0*/  @!P2 BRA `(.L_x_1058) ;  /* 0x000000400000a947 */ /* 0x000fea0003800000 */
[----:B-1----:R-:W-:-:S04]  /*1fb0*/  LEA R2, P2, R74, c[0x0][0x368], 0x2 ;  /* 0x0000da004a027a11 */ /* 0x002fc800078410ff */
[----:B------:R-:W-:-:S05]  /*1fc0*/  LEA.HI.X R3, R74, c[0x0][0x36c], R75, 0x2, P2 ;  /* 0x0000db004a037a11 */ /* 0x000fca00010f144b */
[----:B------:R1:W5:Y:S01]  /*1fd0*/  LDG.E R0, [R2.64] ;  /* 0x0000000602007981 */ /* 0x000362000c1e1900 */
[----:B------:R-:W-:Y:S05]  /*1fe0*/  BRA `(.L_x_1059) ;  /* 0x0000005000007947 */ /* 0x000fea0003800000 */
.L_x_1058:
[----:B-1----:R-:W-:Y:S01]  /*1ff0*/  MOV R0, c[0x0][0x1d0] ;  /* 0x0000740000007a02 */ /* 0x002fe20000000f00 */
[----:B------:R-:W-:Y:S05]  /*2000*/  @!P0 BRA `(.L_x_1059) ;  /* 0x0000003000008947 */ /* 0x000fea0003800000 */
[----:B------:R-:W2:Y:S04]  /*2010*/  LDG.E R4, [R2.64] ;  /* 0x0000000602047981 */ /* 0x000ea8000c1e1900 */
[----:B------:R-:W2:Y:S02]  /*2020*/  LDG.E R0, [R2.64+0x4] ;  /* 0x0000040602007981 */ /* 0x000ea4000c1e1900 */
[----:B--2---:R-:W-:Y:S02]  /*2030*/  IADD3 R0, -R4, R0, RZ ;  /* 0x0000000004007210 */ /* 0x004fe40007ffe1ff */
.L_x_1059:
[----:B-1----:R-:W2:Y:S04]  /*2040*/  LDL R2, [R1+0x10] ;  /* 0x0000100001027983 */ /* 0x002ea80000100800 */
[----:B------:R-:W3:Y:S01]  /*2050*/  LDL.LU R3, [R1+0x4] ;  /* 0x0000040001037983 */ /* 0x000ee20000300800 */
[--C-:B-----5:R-:W-:Y:S01]  /*2060*/  IMAD.IADD R4, R0, 0x1, -R8.reuse ;  /* 0x0000000100047824 */ /* 0x120fe200078e0a08 */
[----:B------:R-:W-:Y:S01]  /*2070*/  BSSY B0, `(.L_x_1060) ;  /* 0x000003f000007945 */ /* 0x000fe20003800000 */
[----:B------:R-:W-:-:S02]  /*2080*/  IMAD.IADD R12, R9, 0x1, R8 ;  /* 0x00000001090c7824 */ /* 0x000fc400078e0208 */
[----:B--2---:R-:W-:Y:S02]  /*2090*/  IMAD.MOV.U32 R5, RZ, RZ, R2 ;  /* 0x000000ffff057224 */ /* 0x004fe400078e0002 */
[----:B------:R-:W-:Y:S02]  /*20a0*/  IMAD.MOV.U32 R2, RZ, RZ, c[0x0][0x2c4] ;  /* 0x0000b100ff027624 */ /* 0x000fe400078e00ff */
[----:B---3--:R-:W-:-:S03]  /*20b0*/  IMAD.SHL.U32 R16, R3, 0x80, RZ ;  /* 0x0000008003107824 */ /* 0x008fc600078e00ff */
[----:B------:R-:W-:Y:S02]  /*20c0*/  ISETP.NE.AND P3, PT, R2, 0x1, PT ;  /* 0x000000010200780c */ /* 0x000fe40003f65270 */
[----:B------:R-:W-:Y:S01]  /*20d0*/  IADD3 R2, R16, 0x7f, RZ ;  /* 0x0000007f10027810 */ /* 0x000fe20007ffe0ff */
[----:B------:R-:W-:Y:S04]  /*20e0*/  STL [R1+0x30], R16 ;  /* 0x0000301001007387 */ /* 0x000fe80000100800 */
[----:B------:R-:W-:Y:S01]  /*20f0*/  IMAD.MOV.U32 R0, RZ, RZ, R2 ;  /* 0x000000ffff007224 */ /* 0x000fe200078e0002 */
[----:B------:R1:W-:Y:S05]  /*2100*/  STL [R1+0x4], R4 ;  /* 0x0000040401007387 */ /* 0x0003ea0000100800 */
[----:B------:R-:W-:Y:S01]  /*2110*/  @P3 IMAD.HI.U32 R3, R2, c[0x0][0x2c8], RZ ;  /* 0x0000b20002033a27 */ /* 0x000fe200078e00ff */
[----:B------:R-:W-:-:S04]  /*2120*/  IADD3 R2, R4, 0x30, -R5 ;  /* 0x0000003004027810 */ /* 0x000fc80007ffe805 */
[----:B------:R-:W-:Y:S02]  /*2130*/  @P3 SHF.R.U32.HI R0, RZ, c[0x0][0x2cc], R3 ;  /* 0x0000b300ff003a19 */ /* 0x000fe40000011603 */
[----:B------:R-:W-:-:S03]  /*2140*/  IADD3 R3, R4, 0x2f, RZ ;  /* 0x0000002f04037810 */ /* 0x000fc60007ffe0ff */
[----:B------:R-:W-:Y:S02]  /*2150*/  IMAD.IADD R0, R2, 0x1, R0 ;  /* 0x0000000102007824 */ /* 0x000fe400078e0200 */
[----:B------:R-:W-:-:S04]  /*2160*/  IMAD.HI R2, R3, 0x2aaaaaab, RZ ;  /* 0x2aaaaaab03027827 */ /* 0x000fc800078e02ff */
[----:B------:R-:W-:Y:S01]  /*2170*/  IMAD.HI R0, R0, 0x2aaaaaab, RZ ;  /* 0x2aaaaaab00007827 */ /* 0x000fe200078e02ff */
[----:B-1----:R-:W-:-:S04]  /*2180*/  SHF.R.U32.HI R4, RZ, 0x1f, R2 ;  /* 0x0000001fff047819 */ /* 0x002fc80000011602 */
[----:B------:R-:W-:Y:S02]  /*2190*/  SHF.R.U32.HI R3, RZ, 0x1f, R0 ;  /* 0x0000001fff037819 */ /* 0x000fe40000011600 */
[----:B------:R-:W-:Y:S02]  /*21a0*/  LEA.HI.SX32 R4, R2, R4, 0x1d ;  /* 0x0000000402047211 */ /* 0x000fe400078feaff */
[----:B------:R-:W-:Y:S02]  /*21b0*/  LOP3.LUT R2, R10, 0xff000000, RZ, 0xc0, !PT ;  /* 0xff0000000a027812 */ /* 0x000fe400078ec0ff */
[----:B------:R-:W-:Y:S02]  /*21c0*/  LEA.HI.SX32 R0, R0, R3, 0x1d ;  /* 0x0000000300007211 */ /* 0x000fe400078feaff */
[----:B------:R-:W-:Y:S02]  /*21d0*/  LOP3.LUT R3, R10, 0xff0000, RZ, 0xc0, !PT ;  /* 0x00ff00000a037812 */ /* 0x000fe400078ec0ff */
[----:B------:R-:W-:-:S02]  /*21e0*/  SHF.R.U32.HI R2, RZ, 0x8, R2 ;  /* 0x00000008ff027819 */ /* 0x000fc40000011602 */
[----:B------:R-:W-:Y:S02]  /*21f0*/  IMNMX R6, R4, R0, PT ;  /* 0x0000000004067217 */ /* 0x000fe40003800200 */
[----:B------:R-:W-:Y:S01]  /*2200*/  LEA.HI R3, R3, R2, RZ, 0x10 ;  /* 0x0000000203037211 */ /* 0x000fe200078f80ff */
[----:B------:R-:W-:Y:S01]  /*2210*/  IMAD.MOV.U32 R2, RZ, RZ, RZ ;  /* 0x000000ffff027224 */ /* 0x000fe200078e00ff */
[----:B------:R-:W-:Y:S02]  /*2220*/  ISETP.GE.AND P2, PT, R6, 0x1, PT ;  /* 0x000000010600780c */ /* 0x000fe40003f46270 */
        /* <DEDUP_REMOVED lines=35> */
.L_x_1061:
[----:B------:R-:W-:Y:S05]  /*2460*/  BSYNC B0 ;  /* 0x0000000000007941 */ /* 0x000fea0003800000 */
.L_x_1060:
[----:B------:R-:W-:Y:S01]  /*2470*/  IMAD R248, R14, R2, RZ ;  /* 0x000000020ef87224 */ /* 0x000fe200078e02ff */
[----:B------:R-:W-:Y:S01]  /*2480*/  PRMT R0, RZ, 0x7610, R0 ;  /* 0x00007610ff007816 */ /* 0x000fe20000000000 */
[----:B------:R-:W-:Y:S01]  /*2490*/  CS2R R22, SRZ ;  /* 0x0000000000167805 */ /* 0x000fe2000001ff00 */
[----:B------:R-:W-:Y:S01]  /*24a0*/  CS2R R24, SRZ ;  /* 0x0000000000187805 */ /* 0x000fe2000001ff00 */
[----:B------:R-:W-:Y:S01]  /*24b0*/  IMAD.IADD R2, R248, 0x1, R2 ;  /* 0x00000001f8027824 */ /* 0x000fe200078e0202 */
[----:B------:R-:W-:Y:S01]  /*24c0*/  CS2R R26, SRZ ;  /* 0x00000000001a7805 */ /* 0x000fe2000001ff00 */
        /* <DEDUP_REMOVED lines=50> */
[----:B------:R-:W2:Y:S01]  /*27f0*/  LDL.64 R20, [R1+0x18] ;  /* 0x0000180001147983 */ /* 0x000ea20000100a00 */
[----:B------:R-:W-:-:S03]  /*2800*/  ISETP.NE.U32.AND P2, PT, RZ, c[0x0][0x340], PT ;  /* 0x0000d000ff007a0c */ /* 0x000fc60003f45070 */
[----:B------:R-:W3:Y:S01]  /*2810*/  LDL R19, [R1+0x14] ;  /* 0x0000140001137983 */ /* 0x000ee20000100800 */
[----:B------:R-:W-:-:S03]  /*2820*/  ISETP.NE.AND.EX P2, PT, RZ, c[0x0][0x344], PT, P2 ;  /* 0x0000d100ff007a0c */ /* 0x000fc60003f45320 */
[----:B------:R-:W4:Y:S04]  /*2830*/  LDL.LU R18, [R1+0x34] ;  /* 0x0000340001127983 */ /* 0x000f280000300800 */
[----:B------:R-:W5:Y:S04]  /*2840*/  LDL R17, [R1+0x20] ;  /* 0x0000200001117983 */ /* 0x000f680000100800 */
[----:B-1----:R-:W1:Y:S02]  /*2850*/  S2R R5, SR_TID.X ;  /* 0x0000000000057919 */ /* 0x002e640000002100 */
[----:B------:R-:W-:-:S05]  /*2860*/  @P2 IMAD.WIDE R2, R74, R13, c[0x0][0x340] ;  /* 0x0000d0004a022625 */ /* 0x000fca00078e020d */
[----:B------:R1:W4:Y:S01]  /*2870*/  @P2 LDG.E R15, [R2.64] ;  /* 0x00000006020f2981 */ /* 0x000322000c1e1900 */
[----:B------:R-:W-:-:S05]  /*2880*/  SHF.R.S32.HI R0, RZ, 0x1f, R11 ;  /* 0x0000001fff007819 */ /* 0x000fca000001140b */
[----:B------:R-:W-:-:S04]  /*2890*/  IMAD R0, R0, c[0x0][0x178], RZ ;  /* 0x00005e0000007a24 */ /* 0x000fc800078e02ff */
[----:B------:R-:W-:Y:S01]  /*28a0*/  IMAD R0, R11, c[0x0][0x17c], R0 ;  /* 0x00005f000b007a24 */ /* 0x000fe200078e0200 */
[----:B-1----:R-:W-:-:S04]  /*28b0*/  SHF.R.S32.HI R4, RZ, 0x1f, R5 ;  /* 0x0000001fff047819 */ /* 0x002fc80000011405 */
[----:B------:R-:W-:-:S04]  /*28c0*/  LEA.HI R4, R4, R5, RZ, 0x2 ;  /* 0x0000000504047211 */ /* 0x000fc800078f10ff */
[----:B------:R-:W-:Y:S01]  /*28d0*/  LOP3.LUT R4, R4, 0xfffffffc, RZ, 0xc0, !PT ;  /* 0xfffffffc04047812 */ /* 0x000fe200078ec0ff */
[----:B------:R-:W-:-:S04]  /*28e0*/  IMAD.WIDE.U32 R2, R11, c[0x0][0x178], RZ ;  /* 0x00005e000b027a25 */ /* 0x000fc800078e00ff */
[----:B------:R-:W-:Y:S01]  /*28f0*/  IMAD.IADD R4, R5, 0x1, -R4 ;  /* 0x0000000105047824 */ /* 0x000fe200078e0a04 */
[----:B------:R-:W-:-:S03]  /*2900*/  IADD3 R3, R3, R0, RZ ;  /* 0x0000000003037210 */ /* 0x000fc60007ffe0ff */
[----:B------:R-:W-:Y:S01]  /*2910*/  IMAD R4, R4, 0x20, R250 ;  /* 0x0000002004047824 */ /* 0x000fe200078e02fa */
[----:B------:R-:W-:-:S03]  /*2920*/  SEL R8, R75, RZ, !P1 ;  /* 0x000000ff4b087207 */ /* 0x000fc60004800000 */
[----:B------:R-:W-:Y:S01]  /*2930*/  IMAD.IADD R10, R16, 0x1, R4 ;  /* 0x00000001100a7824 */ /* 0x000fe200078e0204 */
[----:B------:R-:W-:Y:S01]  /*2940*/  SHF.R.S32.HI R6, RZ, 0x1f, R12 ;  /* 0x0000001fff067819 */ /* 0x000fe2000001140c */
[----:B------:R-:W-:Y:S01]  /*2950*/  IMAD.WIDE.U32 R4, R76, c[0x0][0x1b8], R2 ;  /* 0x00006e004c047a25 */ /* 0x000fe200078e0002 */
[----:B------:R-:W-:-:S03]  /*2960*/  IADD3 R2, P4, R250, R12, RZ ;  /* 0x0000000cfa027210 */ /* 0x000fc60007f9e0ff */
[----:B------:R-:W-:Y:S01]  /*2970*/  @P3 IMAD.HI.U32 R7, R10, c[0x0][0x2c8], RZ ;  /* 0x0000b2000a073a27 */ /* 0x000fe200078e00ff */
[----:B------:R-:W-:Y:S02]  /*2980*/  MOV R0, R10 ;  /* 0x0000000a00007202 */ /* 0x000fe40000000f00 */
[----:B------:R-:W-:Y:S01]  /*2990*/  SEL R3, R74, RZ, !P1 ;  /* 0x000000ff4a037207 */ /* 0x000fe20004800000 */
[----:B------:R-:W-:Y:S01]  /*29a0*/  IMAD R9, R8, c[0x0][0x1c0], RZ ;  /* 0x0000700008097a24 */ /* 0x000fe200078e02ff */
[----:B------:R-:W-:Y:S01]  /*29b0*/  @P3 SHF.R.U32.HI R0, RZ, c[0x0][0x2cc], R7 ;  /* 0x0000b300ff003a19 */ /* 0x000fe20000011607 */
[----:B------:R-:W-:Y:S01]  /*29c0*/  IMAD R5, R76, c[0x0][0x1bc], R5 ;  /* 0x00006f004c057a24 */ /* 0x000fe200078e0205 */
[----:B------:R-:W-:Y:S01]  /*29d0*/  LEA.HI.X.SX32 R8, R250, R6, 0x1, P4 ;  /* 0x00000006fa087211 */ /* 0x000fe200020f0eff */
[C---:B------:R-:W-:Y:S01]  /*29e0*/  IMAD R12, R3.reuse, c[0x0][0x1c4], R9 ;  /* 0x00007100030c7a24 */ /* 0x040fe200078e0209 */
[----:B------:R-:W-:Y:S01]  /*29f0*/  SHF.R.S32.HI R11, RZ, 0x1f, R0 ;  /* 0x0000001fff0b7819 */ /* 0x000fe20000011400 */
[----:B------:R-:W-:-:S04]  /*2a00*/  IMAD.WIDE.U32 R4, R3, c[0x0][0x1c0], R4 ;  /* 0x0000700003047a25 */ /* 0x000fc800078e0004 */
[C---:B------:R-:W-:Y:S02]  /*2a10*/  IMAD R14, R8.reuse, c[0x0][0x1e0], RZ ;  /* 0x00007800080e7a24 */ /* 0x040fe400078e02ff */
[----:B------:R-:W-:Y:S02]  /*2a20*/  IMAD R13, R8, c[0x0][0x208], RZ ;  /* 0x00008200080d7a24 */ /* 0x000fe400078e02ff */
[----:B------:R-:W-:Y:S02]  /*2a30*/  IMAD.IADD R3, R5, 0x1, R12 ;  /* 0x0000000105037824 */ /* 0x000fe400078e020c */
[C---:B------:R-:W-:Y:S02]  /*2a40*/  IMAD R12, R2.reuse, c[0x0][0x1e4], R14 ;  /* 0x00007900020c7a24 */ /* 0x040fe400078e020e */
[----:B------:R-:W-:Y:S02]  /*2a50*/  IMAD R13, R2, c[0x0][0x20c], R13 ;  /* 0x00008300020d7a24 */ /* 0x000fe400078e020d */
[----:B------:R-:W-:Y:S01]  /*2a60*/  IMAD R5, R11, c[0x0][0x1b0], RZ ;  /* 0x00006c000b057a24 */ /* 0x000fe200078e02ff */
[----:B------:R-:W-:-:S02]  /*2a70*/  IADD3 R11, -R0, RZ, RZ ;  /* 0x000000ff000b7210 */ /* 0x000fc40007ffe1ff */
[----:B------:R-:W-:Y:S01]  /*2a80*/  IADD3 R96, R203, -0x1, RZ ;  /* 0xffffffffcb607810 */ /* 0x000fe20007ffe0ff */
[----:B--2---:R-:W-:-:S04]  /*2a90*/  IMAD.WIDE.U32 R6, R2, c[0x0][0x1e0], R20 ;  /* 0x0000780002067a25 */ /* 0x004fc800078e0014 */
[----:B------:R-:W-:-:S04]  /*2aa0*/  IMAD.WIDE.U32 R8, R2, c[0x0][0x208], R20 ;  /* 0x0000820002087a25 */ /* 0x000fc800078e0014 */
[----:B------:R-:W-:Y:S02]  /*2ab0*/  IMAD.MOV.U32 R2, RZ, RZ, R4 ;  /* 0x000000ffff027224 */ /* 0x000fe400078e0004 */
[C---:B------:R-:W-:Y:S02]  /*2ac0*/  IMAD R4, R0.reuse, c[0x0][0x1b4], R5 ;  /* 0x00006d0000047a24 */ /* 0x040fe400078e0205 */
[----:B------:R-:W-:-:S04]  /*2ad0*/  IMAD.WIDE.U32 R2, R0, c[0x0][0x1b0], R2 ;  /* 0x00006c0000027a25 */ /* 0x000fc800078e0002 */
[----:B------:R-:W-:Y:S01]  /*2ae0*/  IMAD R0, R11, c[0x0][0x2c4], R10 ;  /* 0x0000b1000b007a24 */ /* 0x000fe200078e020a */
[----:B---3--:R-:W-:Y:S02]  /*2af0*/  ISETP.GE.AND P5, PT, R19, c[0x0][0x1d4], PT ;  /* 0x0000750013007a0c */ /* 0x008fe40003fa6270 */
[----:B------:R-:W-:Y:S02]  /*2b00*/  IADD3 R3, R3, R4, RZ ;  /* 0x0000000403037210 */ /* 0x000fe40007ffe0ff */
[----:B------:R-:W-:Y:S01]  /*2b10*/  SHF.R.S32.HI R10, RZ, 0x1f, R0 ;  /* 0x0000001fff0a7819 */ /* 0x000fe20000011400 */
[----:B------:R-:W-:Y:S01]  /*2b20*/  IMAD.MOV.U32 R4, RZ, RZ, R8 ;  /* 0x000000ffff047224 */ /* 0x000fe200078e0008 */
[----:B------:R-:W-:Y:S02]  /*2b30*/  IADD3 R7, R7, R12, RZ ;  /* 0x0000000c07077210 */ /* 0x000fe40007ffe0ff */
[----:B------:R-:W-:Y:S01]  /*2b40*/  SEL R8, RZ, 0xffffffff, P5 ;  /* 0xffffffffff087807 */ /* 0x000fe20002800000 */
[----:B------:R-:W-:Y:S01]  /*2b50*/  IMAD R10, R10, c[0x0][0x1a8], RZ ;  /* 0x00006a000a0a7a24 */ /* 0x000fe200078e02ff */
[----:B------:R-:W-:Y:S01]  /*2b60*/  ISETP.GE.AND P6, PT, R20, c[0x0][0x1d4], PT ;  /* 0x0000750014007a0c */ /* 0x000fe20003fc6270 */
[----:B------:R-:W-:Y:S01]  /*2b70*/  IMAD.IADD R5, R9, 0x1, R13 ;  /* 0x0000000109057824 */ /* 0x000fe200078e020d */
[----:B------:R-:W-:Y:S01]  /*2b80*/  SHF.L.U32 R11, R8, 0x1, RZ ;  /* 0x00000001080b7819 */ /* 0x000fe200000006ff */
[----:B------:R-:W-:Y:S01]  /*2b90*/  IMAD.WIDE.U32 R8, R76, c[0x0][0x1e8], R6 ;  /* 0x00007a004c087a25 */ /* 0x000fe200078e0006 */
[----:B------:R-:W-:-:S03]  /*2ba0*/  SEL R12, RZ, 0x1, P6 ;  /* 0x00000001ff0c7807 */ /* 0x000fc60003000000 */
[C---:B------:R-:W-:Y:S02]  /*2bb0*/  IMAD R10, R0.reuse, c[0x0][0x1ac], R10 ;  /* 0x00006b00000a7a24 */ /* 0x040fe400078e020a */
[----:B------:R-:W-:Y:S01]  /*2bc0*/  IMAD.WIDE.U32 R6, R0, c[0x0][0x1a8], R2 ;  /* 0x00006a0000067a25 */ /* 0x000fe200078e0002 */
[----:B------:R-:W-:-:S03]  /*2bd0*/  LOP3.LUT R13, R11, 0x2, R12, 0xe2, !PT ;  /* 0x000000020b0d7812 */ /* 0x000fc600078ee20c */
[----:B------:R-:W-:Y:S01]  /*2be0*/  IMAD.IADD R7, R7, 0x1, R10 ;  /* 0x0000000107077824 */ /* 0x000fe200078e020a */
[C---:B------:R-:W-:Y:S02]  /*2bf0*/  LEA R12, P1, R6.reuse, c[0x0][0x160], 0x1 ;  /* 0x00005800060c7a11 */ /* 0x040fe400078208ff */
[----:B----4-:R-:W-:Y:S02]  /*2c00*/  @P2 SHF.R.S32.HI R0, RZ, 0x1f, R15 ;  /* 0x0000001fff002819 */ /* 0x010fe4000001140f */
[----:B------:R-:W-:Y:S01]  /*2c10*/  LEA.HI.X R11, R6, c[0x0][0x164], R7, 0x1, P1 ;  /* 0x00005900060b7a11 */ /* 0x000fe200008f0c07 */
[----:B------:R-:W-:Y:S01]  /*2c20*/  @!P2 IMAD.MOV.U32 R0, RZ, RZ, R75 ;  /* 0x000000ffff00a224 */ /* 0x000fe200078e004b */
[----:B------:R-:W-:Y:S02]  /*2c30*/  ISETP.GE.AND P1, PT, R20, c[0x0][0x198], PT ;  /* 0x0000660014007a0c */ /* 0x000fe40003f26270 */
[----:B------:R-:W-:Y:S02]  /*2c40*/  @!P2 MOV R15, R74 ;  /* 0x0000004a000fa202 */ /* 0x000fe40000000f00 */
[----:B------:R-:W-:-:S02]  /*2c50*/  SEL R6, R0, RZ, !P0 ;  /* 0x000000ff00067207 */ /* 0x000fc40004000000 */
[----:B------:R-:W-:Y:S02]  /*2c60*/  SEL R0, R15, RZ, !P0 ;  /* 0x000000ff0f007207 */ /* 0x000fe40004000000 */
[----:B------:R-:W-:Y:S02]  /*2c70*/  ISETP.GE.AND P0, PT, R19, c[0x0][0x198], PT ;  /* 0x0000660013007a0c */ /* 0x000fe40003f06270 */
[----:B------:R-:W-:-:S04]  /*2c80*/  LOP3.LUT R18, R18, 0xfffffffd, RZ, 0xc0, !PT ;  /* 0xfffffffd12127812 */ /* 0x000fc800078ec0ff */
[----:B------:R-:W-:-:S04]  /*2c90*/  @P1 LOP3.LUT R18, R18, 0x2, RZ, 0xfc, !PT ;  /* 0x0000000212121812 */ /* 0x000fc800078efcff */
[----:B------:R-:W-:-:S04]  /*2ca0*/  LOP3.LUT R18, R18, 0xfffffffe, RZ, 0xc0, !PT ;  /* 0xfffffffe12127812 */ /* 0x000fc800078ec0ff */
[----:B------:R-:W-:-:S05]  /*2cb0*/  @P0 LOP3.LUT R18, R18, 0x1, RZ, 0xfc, !PT ;  /* 0x0000000112120812 */ /* 0x000fca00078efcff */
[----:B------:R1:W-:Y:S01]  /*2cc0*/  STL [R1+0x34], R18 ;  /* 0x0000341201007387 */ /* 0x0003e20000100800 */
[C---:B------:R-:W-:Y:S01]  /*2cd0*/  IMAD.WIDE.U32 R2, R76.reuse, c[0x0][0x210], R4 ;  /* 0x000084004c027a25 */ /* 0x040fe200078e0004 */
[----:B------:R-:W-:Y:S02]  /*2ce0*/  MOV R4, R8 ;  /* 0x0000000800047202 */ /* 0x000fe40000000f00 */
[----:B-----5:R-:W-:Y:S01]  /*2cf0*/  ISETP.GE.AND P4, PT, R17, c[0x0][0x1d4], PT ;  /* 0x0000750011007a0c */ /* 0x020fe20003f86270 */
[----:B------:R-:W-:Y:S02]  /*2d00*/  IMAD R5, R76, c[0x0][0x1ec], R9 ;  /* 0x00007b004c057a24 */ /* 0x000fe400078e0209 */
[----:B------:R-:W-:Y:S02]  /*2d10*/  IMAD R8, R6, c[0x0][0x1f0], RZ ;  /* 0x00007c0006087a24 */ /* 0x000fe400078e02ff */
[----:B------:R-:W-:Y:S02]  /*2d20*/  IMAD R3, R76, c[0x0][0x214], R3 ;  /* 0x000085004c037a24 */ /* 0x000fe400078e0203 */
[----:B------:R-:W-:Y:S01]  /*2d30*/  IMAD R7, R6, c[0x0][0x218], RZ ;  /* 0x0000860006077a24 */ /* 0x000fe200078e02ff */
[----:B------:R-:W-:Y:S01]  /*2d40*/  SEL R6, RZ, 0x4, P4 ;  /* 0x00000004ff067807 */ /* 0x000fe20002000000 */
[----:B------:R-:W-:-:S02]  /*2d50*/  IMAD R8, R0, c[0x0][0x1f4], R8 ;  /* 0x00007d0000087a24 */ /* 0x000fc400078e0208 */
[----:B------:R-:W-:-:S04]  /*2d60*/  IMAD.WIDE.U32 R242, R0, c[0x0][0x1f0], R4 ;  /* 0x00007c0000f27a25 */ /* 0x000fc800078e0004 */
[C---:B------:R-:W-:Y:S02]  /*2d70*/  IMAD R7, R0.reuse, c[0x0][0x21c], R7 ;  /* 0x0000870000077a24 */ /* 0x040fe400078e0207 */
[----:B------:R-:W-:Y:S01]  /*2d80*/  IMAD.WIDE.U32 R238, R0, c[0x0][0x218], R2 ;  /* 0x0000860000ee7a25 */ /* 0x000fe200078e0002 */
[----:B------:R-:W-:Y:S02]  /*2d90*/  ISETP.GE.AND P2, PT, R17, c[0x0][0x198], PT ;  /* 0x0000660011007a0c */ /* 0x000fe40003f46270 */
[----:B------:R-:W-:Y:S01]  /*2da0*/  LOP3.LUT R14, R13, R6, RZ, 0xfc, !PT ;  /* 0x000000060d0e7212 */ /* 0x000fe200078efcff */
[----:B------:R-:W-:Y:S01]  /*2db0*/  IMAD.IADD R9, R250, 0x1, R16 ;  /* 0x00000001fa097824 */ /* 0x000fe200078e0210 */
[----:B------:R-:W-:Y:S01]  /*2dc0*/  IADD3 R241, R243, R8, RZ ;  /* 0x00000008f3f17210 */ /* 0x000fe20007ffe0ff */
[----:B------:R-:W-:Y:S01]  /*2dd0*/  IMAD.IADD R240, R239, 0x1, R7 ;  /* 0x00000001eff07824 */ /* 0x000fe200078e0207 */
[----:B------:R-:W-:Y:S05]  /*2de0*/  BRA.DIV ~URZ, `(.L_x_1063) ;  /* 0x0000f7927f007947 */ /* 0x000fea000b800000 */
[----:B-1----:R1:W2:Y:S02]  /*2df0*/  SHFL.IDX PT, R8, R11, RZ, 0x1c1f ;  /* 0x001c1fff0b087589 */ /* 0x0022a400000e0000 */
.L_x_1161:
[----:B------:R-:W-:Y:S05]  /*2e00*/  BRA.DIV ~URZ, `(.L_x_1064) ;  /* 0x0000f7e27f007947 */ /* 0x000fea000b800000 */
[----:B------:R3:W4:Y:S02]  /*2e10*/  SHFL.IDX PT, R0, R12, RZ, 0x1c1f ;  /* 0x001c1fff0c007589 */ /* 0x00072400000e0000 */
.L_x_1162:
[----:B------:R-:W5:Y:S01]  /*2e20*/  LDL R2, [R1+0x10] ;  /* 0x0000100001027983 */ /* 0x000f620000100800 */
[----:B------:R-:W-:Y:S01]  /*2e30*/  BSSY B0, `(.L_x_1065) ;  /* 0x000001a000007945 */ /* 0x000fe20003800000 */
[----:B-----5:R-:W-:-:S05]  /*2e40*/  IMAD R10, R2, c[0x0][0x2c4], RZ ;  /* 0x0000b100020a7a24 */ /* 0x020fca00078e02ff */
[----:B------:R-:W-:-:S13]  /*2e50*/  ISETP.GE.AND P0, PT, R9, R10, PT ;  /* 0x0000000a0900720c */ /* 0x000fda0003f06270 */
[----:B------:R-:W-:Y:S05]  /*2e60*/  @P0 BRA `(.L_x_1066) ;  /* 0x0000016000000947 */ /* 0x000fea0003800000 */
[----:B------:R-:W5:Y:S04]  /*2e70*/  LDL.64 R4, [R1+0x18] ;  /* 0x0000180001047983 */ /* 0x000f680000100a00 */
[----:B---3--:R-:W3:Y:S04]  /*2e80*/  LDL R2, [R1+0x14] ;  /* 0x0000140001027983 */ /* 0x008ee80000100800 */
[----:B----4-:R-:W4:Y:S04]  /*2e90*/  LDL R3, [R1+0x7c] ;  /* 0x00007c0001037983 */ /* 0x010f280000100800 */
[----:B--2---:R-:W2:Y:S04]  /*2ea0*/  LDL R16, [R1+0x20] ;  /* 0x0000200001107983 */ /* 0x004ea80000100800 */
[----:B------:R-:W2:Y:S04]  /*2eb0*/  LDL R17, [R1+0x78] ;  /* 0x0000780001117983 */ /* 0x000ea80000100800 */
[----:B------:R-:W2:Y:S04]  /*2ec0*/  LDL R15, [R1+0x34] ;  /* 0x00003400010f7983 */ /* 0x000ea80000100800 */
[----:B------:R-:W2:Y:S01]  /*2ed0*/  LDL R13, [R1+0x84] ;  /* 0x00008400010d7983 */ /* 0x000ea20000100800 */
[----:B-----5:R-:W-:-:S04]  /*2ee0*/  LEA R6, P0, R4, R0, 0x1 ;  /* 0x0000000004067211 */ /* 0x020fc800078008ff */
[----:B------:R-:W-:Y:S02]  /*2ef0*/  LEA.HI.X R7, R4, R8, R5, 0x1, P0 ;  /* 0x0000000804077211 */ /* 0x000fe400000f0c05 */
[----:B---3--:R-:W-:-:S04]  /*2f00*/  LEA R4, P0, R2, R0, 0x1 ;  /* 0x0000000002047211 */ /* 0x008fc800078008ff */
[----:B----4-:R-:W-:Y:S02]  /*2f10*/  LEA.HI.X R5, R2, R8, R3, 0x1, P0 ;  /* 0x0000000802057211 */ /* 0x010fe400000f0c03 */
[----:B--2---:R-:W-:-:S04]  /*2f20*/  LEA R2, P0, R16, R0, 0x1 ;  /* 0x0000000010027211 */ /* 0x004fc800078008ff */
[----:B------:R-:W-:Y:S02]  /*2f30*/  LEA.HI.X R3, R16, R8, R17, 0x1, P0 ;  /* 0x0000000810037211 */ /* 0x000fe400000f0c11 */
[C---:B------:R-:W-:Y:S02]  /*2f40*/  LOP3.LUT P0, RZ, R15.reuse, 0x2, RZ, 0xc0, !PT ;  /* 0x000000020fff7812 */ /* 0x040fe4000780c0ff */
[----:B------:R-:W-:Y:S01]  /*2f50*/  LOP3.LUT P1, RZ, R15, 0x1, RZ, 0xc0, !PT ;  /* 0x000000010fff7812 */ /* 0x000fe2000782c0ff */
[----:B------:R-:W-:-:S10]  /*2f60*/  IMAD.SHL.U32 R0, R13, 0x2, RZ ;  /* 0x000000020d007824 */ /* 0x000fd400078e00ff */
[----:B------:R-:W-:Y:S01]  /*2f70*/  @!PT LDS RZ, [RZ] ;  /* 0x00000000fffff984 */ /* 0x000fe20000000800 */
[----:B------:R-:W-:Y:S01]  /*2f80*/  @!PT LDS RZ, [RZ] ;  /* 0x00000000fffff984 */ /* 0x000fe20000000800 */
[----:B------:R-:W-:Y:S01]  /*2f90*/  @!PT LDS RZ, [RZ] ;  /* 0x00000000fffff984 */ /* 0x000fe20000000800 */
[----:B------:R2:W-:Y:S04]  /*2fa0*/  LDGSTS.E.BYPASS.LTC128B.128 [R0+0x6080], [R6.64], !P0 ;  /* 0x0608000006007fae */ /* 0x0005e8000c101d46 */
[----:B------:R2:W-:Y:S04]  /*2fb0*/  LDGSTS.E.BYPASS.LTC128B.128 [R0+0x8080], [R4.64], !P1 ;  /* 0x0808000004007fae */ /* 0x0005e8000c901d46 */
[----:B------:R2:W-:Y:S02]  /*2fc0*/  LDGSTS.E.BYPASS.LTC128B.128 [R0+0xa080], [R2.64], !P2 ;  /* 0x0a08000002007fae */ /* 0x0005e4000d101d46 */
.L_x_1066:
[----:B------:R-:W-:Y:S05]  /*2fd0*/  BSYNC B0 ;  /* 0x0000000000007941 */ /* 0x000fea0003800000 */
.L_x_1065:
[----:B------:R-:W-:Y:S05]  /*2fe0*/  BRA.DIV ~URZ, `(.L_x_1067) ;  /* 0x0000f6627f007947 */ /* 0x000fea000b800000 */
[----:B--2---:R2:W1:Y:S04]  /*2ff0*/  SHFL.IDX PT, R8, R11, 0x1, 0x1c1f ;  /* 0x003c1f000b087f89 */ /* 0x00446800000e0000 */
[----:B----4-:R2:W4:Y:S02]  /*3000*/  SHFL.IDX PT, R0, R12, 0x1, 0x1c1f ;  /* 0x003c1f000c007f89 */ /* 0x01052400000e0000 */
.L_x_1163:
        /* <DEDUP_REMOVED lines=9> */
[----:B------:R-:W4:Y:S04]  /*30a0*/  LDL R15, [R1+0x34] ;  /* 0x00003400010f7983 */ /* 0x000f280000100800 */
[----:B------:R-:W4:Y:S01]  /*30b0*/  LDL R13, [R1+0x84] ;  /* 0x00008400010d7983 */ /* 0x000f220000100800 */
[----:B-----5:R-:W-:-:S04]  /*30c0*/  LEA R6, P0, R4, R0, 0x1 ;  /* 0x0000000004067211 */ /* 0x020fc800078008ff */
[----:B-1----:R-:W-:Y:S02]  /*30d0*/  LEA.HI.X R7, R4, R8, R5, 0x1, P0 ;  /* 0x0000000804077211 */ /* 0x002fe400000f0c05 */
[----:B--2---:R-:W-:-:S04]  /*30e0*/  LEA R4, P0, R3, R0, 0x1 ;  /* 0x0000000003047211 */ /* 0x004fc800078008ff */
[----:B---3--:R-:W-:Y:S02]  /*30f0*/  LEA.HI.X R5, R3, R8, R18, 0x1, P0 ;  /* 0x0000000803057211 */ /* 0x008fe400000f0c12 */
[----:B----4-:R-:W-:-:S04]  /*3100*/  LEA R2, P0, R16, R0, 0x1 ;  /* 0x0000000010027211 */ /* 0x010fc800078008ff */
        /* <DEDUP_REMOVED lines=10> */
.L_x_1069:
[----:B------:R-:W-:Y:S05]  /*31b0*/  BSYNC B0 ;  /* 0x0000000000007941 */ /* 0x000fea0003800000 */
.L_x_1068:
[----:B------:R-:W-:Y:S05]  /*31c0*/  BRA.DIV ~URZ, `(.L_x_1070) ;  /* 0x0000f5427f007947 */ /* 0x000fea000b800000 */
[----:B-1----:R1:W2:Y:S02]  /*31d0*/  SHFL.IDX PT, R8, R11, 0x2, 0x1c1f ;  /* 0x005c1f000b087f89 */ /* 0x0022a400000e0000 */
.L_x_1164:
[----:B------:R-:W-:Y:S05]  /*31e0*/  BRA.DIV ~URZ, `(.L_x_1071) ;  /* 0x0000f5927f007947 */ /* 0x000fea000b800000 */
[----:B----4-:R4:W1:Y:S02]  /*31f0*/  SHFL.IDX PT, R0, R12, 0x2, 0x1c1f ;  /* 0x005c1f000c007f89 */ /* 0x01086400000e0000 */
.L_x_1165:
        /* <DEDUP_REMOVED lines=11> */
[----:B-1---5:R-:W-:-:S04]  /*32b0*/  LEA R6, P0, R4, R0, 0x1 ;  /* 0x0000000004067211 */ /* 0x022fc800078008ff */
        /* <DEDUP_REMOVED lines=14> */
.L_x_1073:
[----:B------:R-:W-:Y:S05]  /*33a0*/  BSYNC B0 ;  /* 0x0000000000007941 */ /* 0x000fea0003800000 */
.L_x_1072:
[----:B------:R-:W-:Y:S05]  /*33b0*/  BRA.DIV ~URZ, `(.L_x_1074) ;  /* 0x0000f4227f007947 */ /* 0x000fea000b800000 */
[----:B-1----:R1:W3:Y:S04]  /*33c0*/  SHFL.IDX PT, R6, R11, 0x3, 0x1c1f ;  /* 0x007c1f000b067f89 */ /* 0x0022e800000e0000 */
[----:B------:R1:W4:Y:S02]  /*33d0*/  SHFL.IDX PT, R0, R12, 0x3, 0x1c1f ;  /* 0x007c1f000c007f89 */ /* 0x00032400000e0000 */
.L_x_1166:
[----:B------:R-:W5:Y:S04]  /*33e0*/  LDL.64 R16, [R1+0x18] ;  /* 0x0000180001107983 */ /* 0x000f680000100a00 */
[----:B----4-:R-:W4:Y:S04]  /*33f0*/  LDL R13, [R1+0x14] ;  /* 0x00001400010d7983 */ /* 0x010f280000100800 */
[----:B---3--:R-:W3:Y:S04]  /*3400*/  LDL R15, [R1+0x7c] ;  /* 0x00007c00010f7983 */ /* 0x008ee80000100800 */
[----:B--2---:R-:W2:Y:S04]  /*3410*/  LDL R8, [R1+0x34] ;  /* 0x0000340001087983 */ /* 0x004ea80000100800 */
[----:B------:R-:W2:Y:S04]  /*3420*/  LDL R7, [R1+0x84] ;  /* 0x0000840001077983 */ /* 0x000ea80000100800 */
[----:B------:R-:W2:Y:S04]  /*3430*/  LDL R249, [R1+0x4] ;  /* 0x0000040001f97983 */ /* 0x000ea80000100800 */
[----:B-1----:R-:W2:Y:S04]  /*3440*/  LDL R11, [R1+0x20] ;  /* 0x00002000010b7983 */ /* 0x002ea80000100800 */
[----:B------:R-:W2:Y:S01]  /*3450*/  LDL R12, [R1+0x78] ;  /* 0x00007800010c7983 */ /* 0x000ea20000100800 */
[----:B------:R-:W-:-:S04]  /*3460*/  IADD3 R2, R9, 0x60, RZ ;  /* 0x0000006009027810 */ /* 0x000fc80007ffe0ff */
[----:B------:R-:W-:Y:S02]  /*3470*/  ISETP.GE.AND P1, PT, R2, R10, PT ;  /* 0x0000000a0200720c */ /* 0x000fe40003f26270 */
[----:B------:R-:W-:Y:S02]  /*3480*/  MOV R9, 0x30 ;  /* 0x0000003000097802 */ /* 0x000fe40000000f00 */
[----:B------:R-:W-:-:S03]  /*3490*/  P2R R24, PR, RZ, 0x8 ;  /* 0x00000008ff187803 */ /* 0x000fc60000000000 */
[----:B------:R-:W-:Y:S01]  /*34a0*/  IMAD R9, R203, -0x30, R9 ;  /* 0xffffffd0cb097824 */ /* 0x000fe200078e0209 */
[----:B------:R-:W-:Y:S02]  /*34b0*/  MOV R98, R242 ;  /* 0x000000f200627202 */ /* 0x000fe40000000f00 */
[----:B------:R-:W-:Y:S02]  /*34c0*/  MOV R99, R241 ;  /* 0x000000f100637202 */ /* 0x000fe40000000f00 */
[----:B------:R-:W-:Y:S02]  /*34d0*/  MOV R10, 0x20 ;  /* 0x00000020000a7802 */ /* 0x000fe40000000f00 */
[----:B-----5:R-:W-:-:S04]  /*34e0*/  @!P1 LEA R4, P0, R16, R0, 0x1 ;  /* 0x0000000010049211 */ /* 0x020fc800078008ff */
[----:B------:R-:W-:Y:S02]  /*34f0*/  @!P1 LEA.HI.X R5, R16, R6, R17, 0x1, P0 ;  /* 0x0000000610059211 */ /* 0x000fe400000f0c11 */
[----:B----4-:R-:W-:-:S04]  /*3500*/  @!P1 LEA R2, P0, R13, R0, 0x1 ;  /* 0x000000000d029211 */ /* 0x010fc800078008ff */
[----:B---3--:R-:W-:Y:S02]  /*3510*/  @!P1 LEA.HI.X R3, R13, R6, R15, 0x1, P0 ;  /* 0x000000060d039211 */ /* 0x008fe400000f0c0f */
[C---:B--2---:R-:W-:Y:S02]  /*3520*/  LOP3.LUT P0, RZ, R8.reuse, 0x2, RZ, 0xc0, !PT ;  /* 0x0000000208ff7812 */ /* 0x044fe4000780c0ff */
[----:B------:R-:W-:Y:S02]  /*3530*/  LOP3.LUT P3, RZ, R8, 0x1, RZ, 0xc0, !PT ;  /* 0x0000000108ff7812 */ /* 0x000fe4000786c0ff */
[----:B------:R-:W-:Y:S02]  /*3540*/  SHF.L.U32 R198, R7, 0x1, RZ ;  /* 0x0000000107c67819 */ /* 0x000fe400000006ff */
[----:B------:R-:W-:Y:S02]  /*3550*/  SHF.R.S32.HI R8, RZ, 0x1f, R96 ;  /* 0x0000001fff087819 */ /* 0x000fe40000011460 */
[----:B------:R-:W-:-:S05]  /*3560*/  IADD3 R97, R249, R9, RZ ;  /* 0x00000009f9617210 */ /* 0x000fca0007ffe0ff */
[----:B------:R-:W-:Y:S01]  /*3570*/  @!PT LDS RZ, [RZ] ;  /* 0x00000000fffff984 */ /* 0x000fe20000000800 */
[----:B------:R-:W-:Y:S01]  /*3580*/  @!PT LDS RZ, [RZ] ;  /* 0x00000000fffff984 */ /* 0x000fe20000000800 */
[----:B------:R-:W-:Y:S01]  /*3590*/  @!PT LDS RZ, [RZ] ;  /* 0x00000000fffff984 */ /* 0x000fe20000000800 */
[----:B------:R1:W-:Y:S01]  /*35a0*/  @!P1 LDGSTS.E.BYPASS.LTC128B.128 [R198+0x7880], [R4.64], !P0 ;  /* 0x0788000004c69fae */ /* 0x0003e2000c101d46 */
[----:B------:R-:W-:-:S03]  /*35b0*/  IMAD R7, R8, c[0x0][0x1e0], RZ ;  /* 0x0000780008077a24 */ /* 0x000fc600078e02ff */
[----:B------:R2:W-:Y:S01]  /*35c0*/  @!P1 LDGSTS.E.BYPASS.LTC128B.128 [R198+0x9880], [R2.64], !P3 ;  /* 0x0988000002c69fae */ /* 0x0005e2000d901d46 */
[----:B------:R-:W-:Y:S01]  /*35d0*/  IMAD R7, R96, c[0x0][0x1e4], R7 ;  /* 0x0000790060077a24 */ /* 0x000fe200078e0207 */
[----:B-1----:R-:W-:Y:S02]  /*35e0*/  @!P1 LEA R4, P0, R11, R0, 0x1 ;  /* 0x000000000b049211 */ /* 0x002fe400078008ff */
[----:B------:R-:W-:Y:S02]  /*35f0*/  IMNMX R0, R97, 0x30, PT ;  /* 0x0000003061007817 */ /* 0x000fe40003800200 */
[----:B------:R-:W-:Y:S02]  /*3600*/  @!P1 LEA.HI.X R5, R11, R6, R12, 0x1, P0 ;  /* 0x000000060b059211 */ /* 0x000fe400000f0c0c */
[----:B------:R-:W-:Y:S01]  /*3610*/  IADD3 R0, -R250, R0, RZ ;  /* 0x00000000fa007210 */ /* 0x000fe20007ffe1ff */
[----:B--2---:R-:W-:Y:S02]  /*3620*/  IMAD.WIDE.U32 R2, R96, c[0x0][0x1e0], RZ ;  /* 0x0000780060027a25 */ /* 0x004fe400078e00ff */
[----:B------:R1:W-:Y:S01]  /*3630*/  @!P1 LDGSTS.E.BYPASS.LTC128B.128 [R198+0xb880], [R4.64], !P2 ;  /* 0x0b88000004c69fae */ /* 0x0003e2000d101d46 */
[----:B------:R-:W-:-:S02]  /*3640*/  ISETP.GE.AND P0, PT, R0, 0x1, PT ;  /* 0x000000010000780c */ /* 0x000fc40003f06270 */
[----:B------:R-:W-:Y:S01]  /*3650*/  IADD3 R7, R3, R7, RZ ;  /* 0x0000000703077210 */ /* 0x000fe20007ffe0ff */
[----:B------:R-:W0:Y:S01]  /*3660*/  LDGDEPBAR ;  /* 0x00000000000079af */ /* 0x000e220000000000 */
[----:B------:R-:W-:Y:S03]  /*3670*/  WARPSYNC 0xffffffff ;  /* 0xffffffff00007948 */ /* 0x000fe60003800000 */
[----:B------:R-:W-:Y:S01]  /*3680*/  BAR.SYNC.DEFER_BLOCKING 0x0 ;  /* 0x0000000000007b1d */ /* 0x000fe20000010000 */
[----:B------:R-:W-:Y:S01]  /*3690*/  ISETP.GE.AND P1, PT, R0, 0x21, PT ;  /* 0x000000210000780c */ /* 0x000fe20003f26270 */
[----:B------:R-:W-:-:S04]  /*36a0*/  IMAD.WIDE.U32 R2, R2, 0x30, R98 ;  /* 0x0000003002027825 */ /* 0x000fc800078e0062 */
[----:B------:R-:W-:Y:S02]  /*36b0*/  IMAD R0, R7, 0x30, RZ ;  /* 0x0000003007007824 */ /* 0x000fe400078e02ff */
[----:B------:R-:W-:-:S03]  /*36c0*/  IMAD.WIDE.U32 R6, R10, c[0x0][0x1e0], RZ ;  /* 0x000078000a067a25 */ /* 0x000fc600078e00ff */
[----:B------:R-:W-:Y:S01]  /*36d0*/  IADD3 R0, R3, R0, RZ ;  /* 0x0000000003007210 */ /* 0x000fe20007ffe0ff */
[----:B------:R-:W-:Y:S01]  /*36e0*/  IMAD R10, R10, c[0x0][0x1e4], RZ ;  /* 0x000079000a0a7a24 */ /* 0x000fe200078e02ff */
[----:B-1----:R-:W-:-:S04]  /*36f0*/  @P0 LEA R4, P2, R2, c[0x0][0x1c8], 0x1 ;  /* 0x0000720002040a11 */ /* 0x002fc800078408ff */
[C---:B------:R-:W-:Y:S02]  /*3700*/  @P0 LEA.HI.X R5, R2.reuse, c[0x0][0x1cc], R0, 0x1, P2 ;  /* 0x0000730002050a11 */ /* 0x040fe400010f0c00 */
[----:B------:R-:W-:Y:S01]  /*3710*/  @P1 IADD3 R3, P2, R2, R6, RZ ;  /* 0x0000000602031210 */ /* 0x000fe20007f5e0ff */
[----:B------:R-:W1:Y:S03]  /*3720*/  S2R R11, SR_TID.X ;  /* 0x00000000000b7919 */ /* 0x000e660000002100 */
[----:B------:R-:W-:Y:S01]  /*3730*/  @P1 IADD3.X R0, R0, R7, R10, P2, !PT ;  /* 0x0000000700001210 */ /* 0x000fe200017fe40a */
[----:B------:R-:W-:Y:S01]  /*3740*/  @!PT LDS RZ, [RZ] ;  /* 0x00000000fffff984 */ /* 0x000fe20000000800 */
[----:B------:R-:W-:Y:S01]  /*3750*/  @!PT LDS RZ, [RZ] ;  /* 0x00000000fffff984 */ /* 0x000fe20000000800 */
[----:B------:R-:W-:Y:S01]  /*3760*/  @!PT LDS RZ, [RZ] ;  /* 0x00000000fffff984 */ /* 0x000fe20000000800 */
[----:B------:R2:W-:Y:S01]  /*3770*/  @P0 LDGSTS.E.BYPASS.LTC128B.128 [R198+0x3c80], [R4.64], !P6 ;  /* 0x03c8000004c60fae */ /* 0x0005e2000f101d46 */
[----:B------:R-:W-:-:S03]  /*3780*/  @P1 LEA R2, P2, R3, c[0x0][0x1c8], 0x1 ;  /* 0x0000720003021a11 */ /* 0x000fc600078408ff */
[----:B------:R2:W-:Y:S01]  /*3790*/  @P0 LDGSTS.E.BYPASS.LTC128B.128 [R198+0x4880], [R4.64+0x40], !P5 ;  /* 0x0488004004c60fae */ /* 0x0005e2000e901d46 */
[----:B------:R-:W-:-:S03]  /*37a0*/  @P1 LEA.HI.X R3, R3, c[0x0][0x1cc], R0, 0x1, P2 ;  /* 0x0000730003031a11 */ /* 0x000fc600010f0c00 */
[----:B------:R2:W-:Y:S04]  /*37b0*/  @P0 LDGSTS.E.BYPASS.LTC128B.128 [R198+0x5480], [R4.64+0x80], !P4 ;  /* 0x0548008004c60fae */ /* 0x0005e8000e101d46 */
[----:B------:R3:W-:Y:S04]  /*37c0*/  @P1 LDGSTS.E.BYPASS.LTC128B.128 [R198+0x4480], [R2.64], !P6 ;  /* 0x0448000002c61fae */ /* 0x0007e8000f101d46 */
[----:B------:R3:W-:Y:S04]  /*37d0*/  @P1 LDGSTS.E.BYPASS.LTC128B.128 [R198+0x5080], [R2.64+0x40], !P5 ;  /* 0x0508004002c61fae */ /* 0x0007e8000e901d46 */
[----:B------:R3:W-:Y:S04]  /*37e0*/  @P1 LDGSTS.E.BYPASS.LTC128B.128 [R198+0x5c80], [R2.64+0x80], !P4 ;  /* 0x05c8008002c61fae */ /* 0x0007e8000e101d46 */
[----:B------:R-:W0:Y:S01]  /*37f0*/  LDGDEPBAR ;  /* 0x00000000000079af */ /* 0x000e220000000000 */
[----:B------:R-:W-:-:S02]  /*3800*/  IMAD R8, R8, c[0x0][0x208], RZ ;  /* 0x0000820008087a24 */ /* 0x000fc400078e02ff */
[----:B------:R-:W-:Y:S01]  /*3810*/  IMAD.WIDE.U32 R6, R96, c[0x0][0x208], RZ ;  /* 0x0000820060067a25 */ /* 0x000fe200078e00ff */
[----:B-1----:R-:W-:-:S03]  /*3820*/  ISETP.GT.AND P0, PT, R11, 0x3f, PT ;  /* 0x0000003f0b00780c */ /* 0x002fc60003f04270 */
[----:B------:R-:W-:-:S05]  /*3830*/  IMAD R0, R96, c[0x0][0x20c], R8 ;  /* 0x0000830060007a24 */ /* 0x000fca00078e0208 */
[----:B------:R-:W-:-:S05]  /*3840*/  IADD3 R0, R7, R0, RZ ;  /* 0x0000000007007210 */ /* 0x000fca0007ffe0ff */
[----:B------:R-:W-:Y:S01]  /*3850*/  IMAD R0, R0, 0x30, RZ ;  /* 0x0000003000007824 */ /* 0x000fe200078e02ff */
[----:B---3--:R-:W-:Y:S01]  /*3860*/  MOV R2, R238 ;  /* 0x000000ee00027202 */ /* 0x008fe20000000f00 */
[----:B------:R-:W-:-:S04]  /*3870*/  DEPBAR.LE SB0, 0x1 ;  /* 0x000080400000791a */ /* 0x000fc80000000000 */
[----:B------:R-:W-:Y:S01]  /*3880*/  MOV R3, R240 ;  /* 0x000000f000037202 */ /* 0x000fe20000000f00 */
[----:B------:R-:W-:-:S04]  /*3890*/  DEPBAR.LE SB0, 0x0 ;  /* 0x000080000000791a */ /* 0x000fc80000000000 */
[----:B------:R-:W-:Y:S01]  /*38a0*/  BAR.SYNC.DEFER_BLOCKING 0x0 ;  /* 0x0000000000007b1d */ /* 0x000fe20000010000 */
[----:B--2---:R-:W-:-:S05]  /*38b0*/  IMAD.WIDE.U32 R4, R6, 0x30, R2 ;  /* 0x0000003006047825 */ /* 0x004fca00078e0002 */
[C---:B------:R-:W-:Y:S02]  /*38c0*/  LEA R2, P1, R4.reuse, c[0x0][0x1f8], 0x1 ;  /* 0x00007e0004027a11 */ /* 0x040fe400078208ff */
[----:B------:R-:W-:Y:S02]  /*38d0*/  IADD3 R0, R5, R0, RZ ;  /* 0x0000000005007210 */ /* 0x000fe40007ffe0ff */
[----:B------:R-:W-:Y:S02]  /*38e0*/  @!P0 MOV R5, c[0x0][0x208] ;  /* 0x0000820000058a02 */ /* 0x000fe40000000f00 */
[----:B------:R-:W-:Y:S02]  /*38f0*/  LEA.HI.X R3, R4, c[0x0][0x1fc], R0, 0x1, P1 ;  /* 0x00007f0004037a11 */ /* 0x000fe400008f0c00 */
[----:B------:R-:W-:Y:S02]  /*3900*/  @!P0 MOV R4, c[0x0][0x20c] ;  /* 0x0000830000048a02 */ /* 0x000fe40000000f00 */
[----:B------:R-:W-:-:S02]  /*3910*/  @!P0 LEA R12, P1, R5, R2, 0x6 ;  /* 0x00000002050c8211 */ /* 0x000fc400078230ff */
[----:B------:R-:W-:Y:S02]  /*3920*/  LOP3.LUT P3, RZ, R14, 0x1, RZ, 0xc0, !PT ;  /* 0x000000010eff7812 */ /* 0x000fe4000786c0ff */
[----:B------:R-:W-:Y:S02]  /*3930*/  IADD3 R0, R9, R249, -R250 ;  /* 0x000000f909007210 */ /* 0x000fe40007ffe8fa */
[----:B------:R-:W-:Y:S02]  /*3940*/  @!P0 LEA.HI.X R13, R5, R3, R4, 0x6, P1 ;  /* 0x00000003050d8211 */ /* 0x000fe400008f3404 */
[----:B------:R-:W-:Y:S01]  /*3950*/  ISETP.LT.OR P1, PT, R0, 0x1, !P3 ;  /* 0x000000010000780c */ /* 0x000fe20005f21670 */
[----:B------:R-:W-:Y:S01]  /*3960*/  LDSM.16.M88.4 R8, [R187] ;  /* 0x00000000bb08783b */ /* 0x000fe20000000200 */
[----:B------:R-:W-:-:S03]  /*3970*/  LOP3.LUT P2, RZ, R14, 0x2, RZ, 0xc0, !PT ;  /* 0x000000020eff7812 */ /* 0x000fc6000784c0ff */
[----:B------:R-:W1:Y:S04]  /*3980*/  LDSM.16.M88.4 R16, [R184] ;  /* 0x00000000b810783b */ /* 0x000e680000000200 */
[----:B------:R-:W2:Y:S04]  /*3990*/  LDSM.16.M88.4 R4, [R187+0x1000] ;  /* 0x00100000bb04783b */ /* 0x000ea80000000200 */
[----:B------:R-:W3:Y:S04]  /*39a0*/  LDSM.16.M88.4 R20, [R184+0x400] ;  /* 0x00040000b814783b */ /* 0x000ee80000000200 */
[----:B------:R-:W4:Y:S04]  /*39b0*/  LDSM.16.M88.4 R44, [R184+0x800] ;  /* 0x00080000b82c783b */ /* 0x000f280000000200 */
[----:B------:R-:W-:Y:S04]  /*39c0*/  LDSM.16.M88.4 R40, [R188] ;  /* 0x00000000bc28783b */ /* 0x000fe80000000200 */
[----:B------:R-:W-:Y:S04]  /*39d0*/  LDSM.16.M88.4 R32, [R188+0x1000] ;  /* 0x00100000bc20783b */ /* 0x000fe80000000200 */
[----:B------:R-:W5:Y:S04]  /*39e0*/  LDSM.16.M88.4 R48, [R189] ;  /* 0x00000000bd30783b */ /* 0x000f680000000200 */
[----:B------:R-:W-:Y:S04]  /*39f0*/  LDSM.16.M88.4 R88, [R197] ;  /* 0x00000000c558783b */ /* 0x000fe80000000200 */
[----:B------:R-:W-:Y:S04]  /*3a00*/  LDSM.16.M88.4 R92, [R196] ;  /* 0x00000000c45c783b */ /* 0x000fe80000000200 */
[----:B------:R-:W-:Y:S01]  /*3a10*/  @!PT LDS RZ, [RZ] ;  /* 0x00000000fffff984 */ /* 0x000fe20000000800 */
[----:B------:R-:W-:Y:S01]  /*3a20*/  @!PT LDS RZ, [RZ] ;  /* 0x00000000fffff984 */ /* 0x000fe20000000800 */
[----:B------:R-:W-:Y:S01]  /*3a30*/  @!PT LDS RZ, [RZ] ;  /* 0x00000000fffff984 */ /* 0x000fe20000000800 */
[----:B------:R1:W-:Y:S01]  /*3a40*/  LDGSTS.E.BYPASS.LTC128B.128 [R198+0x1880], [R2.64], !P1 ;  /* 0x0188000002c67fae */ /* 0x0003e2000c901d46 */
[----:B------:R-:W-:-:S02]  /*3a50*/  ISETP.LT.OR P1, PT, R0, 0x1, !P2 ;  /* 0x000000010000780c */ /* 0x000fc40005721670 */
[----:B------:R-:W-:Y:S02]  /*3a60*/  P2R R15, PR, RZ, 0x40 ;  /* 0x00000040ff0f7803 */ /* 0x000fe40000000000 */
[----:B------:R-:W-:-:S09]  /*3a70*/  @!P0 ISETP.LT.OR P3, PT, R0, 0x21, !P3 ;  /* 0x000000210000880c */ /* 0x000fd20005f61670 */
[----:B------:R2:W-:Y:S01]  /*3a80*/  LDGSTS.E.BYPASS.LTC128B.128 [R198+0x2480], [R2.64+0x40], !P1 ;  /* 0x0248004002c67fae */ /* 0x0005e2000c901d46 */
[----:B------:R-:W-:-:S04]  /*3a90*/  LOP3.LUT P1, RZ, R14, 0x4, RZ, 0xc0, !PT ;  /* 0x000000040eff7812 */ /* 0x000fc8000782c0ff */
[C---:B------:R-:W-:Y:S02]  /*3aa0*/  ISETP.LT.OR P6, PT, R0.reuse, 0x1, !P1 ;  /* 0x000000010000780c */ /* 0x040fe40004fc1670 */
[C---:B------:R-:W-:Y:S02]  /*3ab0*/  @!P0 ISETP.LT.OR P2, PT, R0.reuse, 0x21, !P2 ;  /* 0x000000210000880c */ /* 0x040fe40005741670 */
[----:B------:R-:W-:-:S09]  /*3ac0*/  @!P0 ISETP.LT.OR P1, PT, R0, 0x21, !P1 ;  /* 0x000000210000880c */ /* 0x000fd20004f21670 */
[----:B------:R3:W-:Y:S04]  /*3ad0*/  LDGSTS.E.BYPASS.LTC128B.128 [R198+0x3080], [R2.64+0x80], !P6 ;  /* 0x0308008002c67fae */ /* 0x0007e8000f101d46 */
[----:B------:R4:W-:Y:S01]  /*3ae0*/  @!P0 LDGSTS.E.BYPASS.LTC128B.128 [R198+0x2080], [R12.64], !P3 ;  /* 0x020800000cc68fae */ /* 0x0009e2000d901d46 */
[----:B------:R-:W-:Y:S02]  /*3af0*/  ISETP.NE.AND P3, PT, R24, RZ, PT ;  /* 0x000000ff1800720c */ /* 0x000fe40003f65270 */
[-C--:B-1----:R-:W-:Y:S01]  /*3b00*/  HMMA.16816.F32.BF16 R24, R8, R16.reuse, RZ ;  /* 0x000000100818723c */ /* 0x082fe200000418ff */
[----:B------:R1:W-:Y:S04]  /*3b10*/  @!P0 LDGSTS.E.BYPASS.LTC128B.128 [R198+0x2c80], [R12.64+0x40], !P2 ;  /* 0x02c800400cc68fae */ /* 0x0003e8000d101d46 */
[----:B------:R1:W-:Y:S04]  /*3b20*/  @!P0 LDGSTS.E.BYPASS.LTC128B.128 [R198+0x3880], [R12.64+0x80], !P1 ;  /* 0x038800800cc68fae */ /* 0x0003e8000c901d46 */
[----:B------:R-:W-:Y:S04]  /*3b30*/  LDSM.16.M88.4 R60, [R184+0xc00] ;  /* 0x000c0000b83c783b */ /* 0x000fe80000000200 */
[----:B------:R-:W5:Y:S01]  /*3b40*/  LDSM.16.M88.4 R36, [R187+0x2000] ;  /* 0x00200000bb24783b */ /* 0x000f620000000200 */
[----:B--2---:R-:W-:Y:S01]  /*3b50*/  HMMA.16816.F32.BF16 R52, R4, R16, RZ ;  /* 0x000000100434723c */ /* 0x004fe200000418ff */
[----:B------:R-:W-:-:S02]  /*3b60*/  ISETP.NE.AND P6, PT, R15, RZ, PT ;  /* 0x000000ff0f00720c */ /* 0x000fc40003fc5270 */
[----:B------:R-:W2:Y:S04]  /*3b70*/  LDSM.16.M88.4 R28, [R187+0x3000] ;  /* 0x00300000bb1c783b */ /* 0x000ea80000000200 */
[----:B------:R-:W-:Y:S01]  /*3b80*/  LDSM.16.M88.4 R56, [R195] ;  /* 0x00000000c338783b */ /* 0x000fe20000000200 */
[C---:B---3--:R-:W-:Y:S03]  /*3b90*/  HMMA.16816.F32.BF16 R76, R4.reuse, R20, RZ ;  /* 0x00000014044c723c */ /* 0x048fe600000418ff */
[----:B------:R-:W0:Y:S05]  /*3ba0*/  LDGDEPBAR ;  /* 0x00000000000079af */ /* 0x000e2a0000000000 */
[C---:B----4-:R-:W-:Y:S08]  /*3bb0*/  HMMA.16816.F32.BF16 R64, R4.reuse, R44, RZ ;  /* 0x0000002c0440723c */ /* 0x050ff000000418ff */
[C---:B-1----:R-:W-:Y:S08]  /*3bc0*/  HMMA.16816.F32.BF16 R12, R4.reuse, R18, RZ ;  /* 0x00000012040c723c */ /* 0x042ff000000418ff */
[C---:B------:R-:W-:Y:S08]  /*3bd0*/  HMMA.16816.F32.BF16 R68, R4.reuse, R22, RZ ;  /* 0x000000160444723c */ /* 0x040ff000000418ff */
[----:B------:R-:W-:Y:S08]  /*3be0*/  HMMA.16816.F32.BF16 R80, R4, R46, RZ ;  /* 0x0000002e0450723c */ /* 0x000ff000000418ff */
[----:B-----5:R-:W-:Y:S01]  /*3bf0*/  HMMA.16816.F32.BF16 R4, R40, R48, R24 ;  /* 0x000000302804723c */ /* 0x020fe20000041818 */
        /* <DEDUP_REMOVED lines=13> */
[----:B------:R-:W5:Y:S07]  /*3cd0*/  LDSM.16.M88.4 R12, [R187+0x5000] ;  /* 0x00500000bb0c783b */ /* 0x000f6e0000000200 */
        /* <DEDUP_REMOVED lines=16> */
[----:B-----5:R-:W-:Y:S08]  /*3de0*/  HMMA.16816.F32.BF16 R32, R12, R52, R32 ;  /* 0x000000340c20723c */ /* 0x020ff00000041820 */
[-C--:B------:R-:W-:Y:S08]  /*3df0*/  HMMA.16816.F32.BF16 R64, R24, R58.reuse, R72 ;  /* 0x0000003a1840723c */ /* 0x080ff00000041848 */
[----:B------:R-:W-:Y:S08]  /*3e00*/  HMMA.16816.F32.BF16 R72, R20, R58, R76 ;  /* 0x0000003a1448723c */ /* 0x000ff0000004184c */
[----:B--2---:R-:W-:Y:S08]  /*3e10*/  HMMA.16816.F32.BF16 R80, R8, R44, R68 ;  /* 0x0000002c0850723c */ /* 0x004ff00000041844 */
[----:B-1----:R-:W-:Y:S08]  /*3e20*/  HMMA.16816.F32.BF16 R68, R36, R48, R84 ;  /* 0x000000302444723c */ /* 0x002ff00000041854 */
[----:B------:R-:W-:Y:S08]  /*3e30*/  HMMA.16816.F32.BF16 R100, R40, R90, R116 ;  /* 0x0000005a2864723c */ /* 0x000ff00000041874 */
        /* <DEDUP_REMOVED lines=14> */
[----:B------:R-:W-:Y:S01]  /*3f20*/  LDSM.16.M88.4 R56, [R191] ;  /* 0x00000000bf38783b */ /* 0x000fe20000000200 */
[----:B------:R2:W3:Y:S06]  /*3f30*/  MUFU.TANH R117, R0 ;  /* 0x0000000000757308 */ /* 0x0004ec0000002400 */
        /* <DEDUP_REMOVED lines=133> */
[----:B------:R-:W-:-:S03]  /*4790*/  ISETP.GE.AND P2, PT, R3, 0x1, PT ;  /* 0x000000010300780c */ /* 0x000fc60003f46270 */
        /* <DEDUP_REMOVED lines=9> */
[----:B------:R-:W-:Y:S01]  /*4830*/  @P2 IMAD.WIDE.U32 R2, R6, 0x30, R98 ;  /* 0x0000003006022825 */ /* 0x000fe200078e0062 */
[----:B------:R-:W-:-:S03]  /*4840*/  @P1 IADD3 R6, P0, R242, R4, RZ ;  /* 0x00000004f2061210 */ /* 0x000fc60007f1e0ff */
[C---:B------:R-:W-:Y:S02]  /*4850*/  @P1 IMAD R7, R0.reuse, 0x30, RZ ;  /* 0x0000003000071824 */ /* 0x040fe400078e02ff */
[----:B------:R-:W-:-:S03]  /*4860*/  @P2 IMAD R0, R0, 0x30, RZ ;  /* 0x0000003000002824 */ /* 0x000fc600078e02ff */
[----:B------:R-:W-:Y:S01]  /*4870*/  @P1 IADD3.X R7, R241, R7, R5, P0, !PT ;  /* 0x00000007f1071210 */ /* 0x000fe200007fe405 */
[----:B------:R-:W-:Y:S01]  /*4880*/  @P2 IMAD.IADD R0, R3, 0x1, R0 ;  /* 0x0000000103002824 */ /* 0x000fe200078e0200 */
[----:B------:R-:W-:-:S04]  /*4890*/  @P2 LEA R4, P0, R2, c[0x0][0x1c8], 0x1 ;  /* 0x0000720002042a11 */ /* 0x000fc800078008ff */
        /* <DEDUP_REMOVED lines=12> */
.L_x_1076:
[----:B--234-:R-:W-:Y:S05]  /*4960*/  BSYNC B0 ;  /* 0x0000000000007941 */ /* 0x01cfea0003800000 */
.L_x_1075:
[----:B------:R-:W2:Y:S04]  /*4970*/  LDL R237, [R1+0x30] ;  /* 0x0000300001ed7983 */ /* 0x000ea80000100800 */
[----:B------:R-:W2:Y:S04]  /*4980*/  LDL R236, [R1+0xb8] ;  /* 0x0000b80001ec7983 */ /* 0x000ea80000100800 */
[----:B-1----:R-:W3:Y:S04]  /*4990*/  LDL R5, [R1+0x24] ;  /* 0x0000240001057983 */ /* 0x002ee80000100800 */
[----:B------:R-:W4:Y:S04]  /*49a0*/  LDL R251, [R1+0x10] ;  /* 0x0000100001fb7983 */ /* 0x000f280000100800 */
[----:B------:R-:W-:Y:S04]  /*49b0*/  LDSM.16.MT88.4 R72, [R186+0xc00] ;  /* 0x000c0000ba48783b */ /* 0x000fe80000004200 */
        /* <DEDUP_REMOVED lines=9> */
[----:B------:R-:W-:-:S05]  /*4a50*/  @P3 IMAD.HI.U32 R0, R3, c[0x0][0x2c8], RZ ;  /* 0x0000b20003003a27 */ /* 0x000fca00078e00ff */
[----:B------:R-:W-:-:S05]  /*4a60*/  @P3 SHF.R.U32.HI R3, RZ, c[0x0][0x2cc], R0 ;  /* 0x0000b300ff033a19 */ /* 0x000fca0000011600 */
[----:B------:R-:W1:Y:S01]  /*4a70*/  SHFL.IDX PT, R2, R3, 0x2, 0x1c1f ;  /* 0x005c1f0003027f89 */ /* 0x000e6200000e0000 */
[----:B---3--:R-:W-:-:S03]  /*4a80*/  IADD3 R0, -R5, 0x1, R97 ;  /* 0x0000000105007810 */ /* 0x008fc60007ffe161 */
[----:B------:R-:W2:Y:S02]  /*4a90*/  SHFL.IDX PT, R4, R3, 0x3, 0x1c1f ;  /* 0x007c1f0003047f89 */ /* 0x000ea400000e0000 */
[----:B----4-:R-:W-:Y:S02]  /*4aa0*/  IMAD.IADD R7, R0, 0x1, -R251 ;  /* 0x0000000100077824 */ /* 0x010fe400078e0afb */
[----:B------:R-:W-:Y:S02]  /*4ab0*/  IMAD.IADD R8, R97, 0x1, -R5 ;  /* 0x0000000161087824 */ /* 0x000fe400078e0a05 */
[----:B------:R-:W-:Y:S01]  /*4ac0*/  LDSM.16.MT88.4 R96, [R185+0x1000] ;  /* 0x00100000b960783b */ /* 0x000fe20000004200 */
[----:B-1----:R-:W-:-:S05]  /*4ad0*/  IMAD.IADD R2, R7, 0x1, R2 ;  /* 0x0000000107027824 */ /* 0x002fca00078e0202 */
[----:B------:R-:W-:-:S04]  /*4ae0*/  IMNMX R2, R8, R2, PT ;  /* 0x0000000208027217 */ /* 0x000fc80003800200 */
[C---:B------:R-:W-:Y:S02]  /*4af0*/  ISETP.GT.AND P2, PT, R2.reuse, RZ, PT ;  /* 0x000000ff0200720c */ /* 0x040fe40003f44270 */
[C---:B------:R-:W-:Y:S02]  /*4b00*/  ISETP.GT.AND P1, PT, R2.reuse, 0x1, PT ;  /* 0x000000010200780c */ /* 0x040fe40003f24270 */
[C---:B------:R-:W-:Y:S02]  /*4b10*/  ISETP.GT.AND P0, PT, R2.reuse, 0x8, PT ;  /* 0x000000080200780c */ /* 0x040fe40003f04270 */
[----:B------:R-:W-:Y:S02]  /*4b20*/  FSEL R9, R93, -INF , P2 ;  /* 0xff8000005d097808 */ /* 0x000fe40001000000 */
[----:B------:R-:W-:Y:S02]  /*4b30*/  FSEL R10, R89, -INF , P1 ;  /* 0xff800000590a7808 */ /* 0x000fe40000800000 */
[----:B------:R-:W-:-:S02]  /*4b40*/  ISETP.GT.AND P2, PT, R2, 0x9, PT ;  /* 0x000000090200780c */ /* 0x000fc40003f44270 */
[----:B------:R-:W-:Y:S02]  /*4b50*/  ISETP.GT.AND P1, PT, R2, 0x10, PT ;  /* 0x000000100200780c */ /* 0x000fe40003f24270 */
[----:B------:R-:W-:Y:S02]  /*4b60*/  FSEL R11, R88, -INF , P0 ;  /* 0xff800000580b7808 */ /* 0x000fe40000000000 */
[----:B------:R-:W-:Y:S01]  /*4b70*/  ISETP.GT.AND P0, PT, R2, 0x11, PT ;  /* 0x000000110200780c */ /* 0x000fe20003f04270 */
[----:B--2---:R-:W-:Y:S01]  /*4b80*/  IMAD.IADD R0, R7, 0x1, R4 ;  /* 0x0000000107007824 */ /* 0x004fe200078e0204 */
[----:B------:R-:W-:Y:S02]  /*4b90*/  FSEL R18, R80, -INF , P2 ;  /* 0xff80000050127808 */ /* 0x000fe40001000000 */
[----:B------:R-:W-:Y:S02]  /*4ba0*/  FSEL R19, R56, -INF , P1 ;  /* 0xff80000038137808 */ /* 0x000fe40000800000 */
[----:B------:R-:W-:-:S02]  /*4bb0*/  ISETP.GT.AND P2, PT, R2, 0x18, PT ;  /* 0x000000180200780c */ /* 0x000fc40003f44270 */
[----:B------:R-:W-:Y:S02]  /*4bc0*/  ISETP.GT.AND P1, PT, R2, 0x19, PT ;  /* 0x000000190200780c */ /* 0x000fe40003f24270 */
[----:B------:R-:W-:Y:S02]  /*4bd0*/  FMNMX.FTZ R4, R9, R10, !PT ;  /* 0x0000000a09047209 */ /* 0x000fe40007810000 */
[----:B------:R-:W-:Y:S02]  /*4be0*/  FSEL R20, R52, -INF , P0 ;  /* 0xff80000034147808 */ /* 0x000fe40000000000 */
[----:B------:R-:W-:Y:S02]  /*4bf0*/  ISETP.GT.AND P0, PT, R2, 0x20, PT ;  /* 0x000000200200780c */ /* 0x000fe40003f04270 */
[----:B------:R-:W-:Y:S02]  /*4c00*/  FSEL R22, R45, -INF , P2 ;  /* 0xff8000002d167808 */ /* 0x000fe40001000000 */
[----:B------:R-:W-:-:S02]  /*4c10*/  FSEL R29, R44, -INF , P1 ;  /* 0xff8000002c1d7808 */ /* 0x000fc40000800000 */
[C---:B------:R-:W-:Y:S02]  /*4c20*/  ISETP.GT.AND P2, PT, R2.reuse, 0x21, PT ;  /* 0x000000210200780c */ /* 0x040fe40003f44270 */
[----:B------:R-:W-:Y:S02]  /*4c30*/  ISETP.GT.AND P1, PT, R2, 0x28, PT ;  /* 0x000000280200780c */ /* 0x000fe40003f24270 */
[----:B------:R-:W-:Y:S02]  /*4c40*/  FMNMX.FTZ R4, R11, R4, !PT ;  /* 0x000000040b047209 */ /* 0x000fe40007810000 */
[----:B------:R-:W-:Y:S02]  /*4c50*/  IMNMX R0, R8, R0, PT ;  /* 0x0000000008007217 */ /* 0x000fe40003800200 */
[----:B------:R-:W-:Y:S02]  /*4c60*/  FSEL R151, R17, -INF , P0 ;  /* 0xff80000011977808 */ /* 0x000fe40000000000 */
[----:B------:R-:W-:-:S02]  /*4c70*/  ISETP.GT.AND P0, PT, R2, 0x29, PT ;  /* 0x000000290200780c */ /* 0x000fc40003f04270 */
[----:B------:R-:W-:Y:S02]  /*4c80*/  FSEL R149, R16, -INF , P2 ;  /* 0xff80000010957808 */ /* 0x000fe40001000000 */
[----:B------:R-:W-:Y:S02]  /*4c90*/  FMNMX.FTZ R2, R18, R4, !PT ;  /* 0x0000000412027209 */ /* 0x000fe40007810000 */
[----:B------:R-:W-:Y:S02]  /*4ca0*/  FSEL R148, R13, -INF , P1 ;  /* 0xff8000000d947808 */ /* 0x000fe40000800000 */
[C---:B------:R-:W-:Y:S02]  /*4cb0*/  ISETP.GT.AND P2, PT, R0.reuse, RZ, PT ;  /* 0x000000ff0000720c */ /* 0x040fe40003f44270 */
[----:B------:R-:W-:Y:S02]  /*4cc0*/  ISETP.GT.AND P1, PT, R0, 0x1, PT ;  /* 0x000000010000780c */ /* 0x000fe40003f24270 */
[----:B------:R-:W-:-:S02]  /*4cd0*/  FSEL R150, R12, -INF , P0 ;  /* 0xff8000000c967808 */ /* 0x000fc40000000000 */
[----:B------:R-:W-:Y:S02]  /*4ce0*/  FMNMX.FTZ R2, R19, R2, !PT ;  /* 0x0000000213027209 */ /* 0x000fe40007810000 */
[----:B------:R-:W-:Y:S02]  /*4cf0*/  ISETP.GT.AND P0, PT, R0, 0x8, PT ;  /* 0x000000080000780c */ /* 0x000fe40003f04270 */
[----:B------:R-:W-:Y:S02]  /*4d00*/  FSEL R14, R92, -INF , P2 ;  /* 0xff8000005c0e7808 */ /* 0x000fe40001000000 */
[----:B------:R-:W-:Y:S02]  /*4d10*/  FSEL R17, R90, -INF , P1 ;  /* 0xff8000005a117808 */ /* 0x000fe40000800000 */
        /* <DEDUP_REMOVED lines=9> */
[C---:B------:R-:W-:Y:S02]  /*4db0*/  ISETP.GT.AND P1, PT, R0.reuse, 0x11, PT ;  /* 0x000000110000780c */ /* 0x040fe40003f24270 */
[----:B------:R-:W-:Y:S02]  /*4dc0*/  FSEL R26, R57, -INF , P0 ;  /* 0xff800000391a7808 */ /* 0x000fe40000000000 */
        /* <DEDUP_REMOVED lines=15> */
[----:B------:R-:W-:Y:S02]  /*4ec0*/  FSEL R143, R25, -INF , P0 ;  /* 0xff800000198f7808 */ /* 0x000fe40000000000 */
[----:B------:R-:W-:Y:S02]  /*4ed0*/  FMNMX.FTZ R2, R31, R5, !PT ;  /* 0x000000051f027209 */ /* 0x000fe40007810000 */
[----:B------:R-:W-:Y:S02]  /*4ee0*/  ISETP.GT.AND P0, PT, R0, 0x28, PT ;  /* 0x000000280000780c */ /* 0x000fe40003f04270 */
[----:B------:R-:W-:Y:S02]  /*4ef0*/  FSEL R142, R24, -INF , P1 ;  /* 0xff800000188e7808 */ /* 0x000fe40000800000 */
[----:B------:R-:W-:Y:S01]  /*4f00*/  FMNMX.FTZ R2, R143, R2, !PT ;  /* 0x000000028f027209 */ /* 0x000fe20007810000 */
[----:B------:R-:W1:Y:S01]  /*4f10*/  SHFL.BFLY PT, R6, R4, 0x2, 0x1f ;  /* 0x0c401f0004067f89 */ /* 0x000e6200000e0000 */
[----:B------:R-:W-:-:S02]  /*4f20*/  ISETP.GT.AND P1, PT, R0, 0x29, PT ;  /* 0x000000290000780c */ /* 0x000fc40003f24270 */
[----:B------:R-:W-:Y:S02]  /*4f30*/  FSEL R141, R23, -INF , P0 ;  /* 0xff800000178d7808 */ /* 0x000fe40000000000 */
[----:B------:R-:W-:Y:S02]  /*4f40*/  FMNMX.FTZ R2, R142, R2, !PT ;  /* 0x000000028e027209 */ /* 0x000fe40007810000 */
[----:B------:R-:W-:Y:S02]  /*4f50*/  FSEL R140, R21, -INF , P1 ;  /* 0xff800000158c7808 */ /* 0x000fe40000800000 */
[----:B------:R-:W-:-:S04]  /*4f60*/  FMNMX.FTZ R2, R141, R2, !PT ;  /* 0x000000028d027209 */ /* 0x000fc80007810000 */
[----:B------:R-:W-:-:S05]  /*4f70*/  FMNMX.FTZ R2, R140, R2, !PT ;  /* 0x000000028c027209 */ /* 0x000fca0007810000 */
[----:B------:R-:W2:Y:S01]  /*4f80*/  SHFL.BFLY PT, R5, R2, 0x2, 0x1f ;  /* 0x0c401f0002057f89 */ /* 0x000ea200000e0000 */
[----:B-1----:R-:W-:-:S05]  /*4f90*/  FMNMX.FTZ R0, R4, R6, !PT ;  /* 0x0000000604007209 */ /* 0x002fca0007810000 */
[----:B------:R-:W1:Y:S01]  /*4fa0*/  SHFL.BFLY PT, R4, R0, 0x1, 0x1f ;  /* 0x0c201f0000047f89 */ /* 0x000e6200000e0000 */
[----:B--2---:R-:W-:-:S05]  /*4fb0*/  FMNMX.FTZ R2, R2, R5, !PT ;  /* 0x0000000502027209 */ /* 0x004fca0007810000 */
[----:B------:R-:W2:Y:S01]  /*4fc0*/  SHFL.BFLY PT, R5, R2, 0x1, 0x1f ;  /* 0x0c201f0002057f89 */ /* 0x000ea200000e0000 */
[----:B-1----:R-:W-:-:S04]  /*4fd0*/  FMNMX.FTZ R106, R0, R4, !PT ;  /* 0x00000004006a7209 */ /* 0x002fc80007810000 */
[C---:B------:R-:W-:Y:S01]  /*4fe0*/  FSETP.NEU.FTZ.AND P0, PT, R106.reuse, -INF , PT ;  /* 0xff8000006a00780b */ /* 0x040fe20003f1d000 */
[----:B------:R-:W-:-:S05]  /*4ff0*/  FMUL.FTZ R0, R106, c[0x0][0x2d0] ;  /* 0x0000b4006a007a20 */ /* 0x000fca0000410000 */
[----:B------:R-:W-:Y:S02]  /*5000*/  FSEL R13, R0, RZ, P0 ;  /* 0x000000ff000d7208 */ /* 0x000fe40000000000 */
[----:B--2---:R-:W-:-:S03]  /*5010*/  FMNMX.FTZ R102, R2, R5, !PT ;  /* 0x0000000502667209 */ /* 0x004fc60007810000 */
[----:B------:R-:W-:-:S04]  /*5020*/  FFMA.FTZ R2, R11, c[0x0][0x2d0], -R13 ;  /* 0x0000b4000b027a23 */ /* 0x000fc8000001080d */
[----:B------:R1:W-:Y:S01]  /*5030*/  MUFU.EX2 R202, R2 ;  /* 0x0000000200ca7308 */ /* 0x0003e20000000800 */
[--C-:B------:R-:W-:Y:S01]  /*5040*/  FFMA.FTZ R0, R9, c[0x0][0x2d0], -R13.reuse ;  /* 0x0000b40009007a23 */ /* 0x100fe2000001080d */
[----:B-1----:R-:W1:Y:S06]  /*5050*/  SHFL.IDX PT, R2, R3, RZ, 0x1c1f ;  /* 0x001c1fff03027589 */ /* 0x002e6c00000e0000 */
[----:B------:R2:W-:Y:S01]  /*5060*/  MUFU.EX2 R200, R0 ;  /* 0x0000000000c87308 */ /* 0x0005e20000000800 */
[----:B------:R-:W-:Y:S01]  /*5070*/  FSETP.NEU.FTZ.AND P0, PT, R102, -INF , PT ;  /* 0xff8000006600780b */ /* 0x000fe20003f1d000 */
[----:B------:R-:W3:Y:S01]  /*5080*/  SHFL.IDX PT, R3, R3, 0x1, 0x1c1f ;  /* 0x003c1f0003037f89 */ /* 0x000ee200000e0000 */
[----:B--2---:R-:W-:-:S05]  /*5090*/  FFMA.FTZ R0, R10, c[0x0][0x2d0], -R13 ;  /* 0x0000b4000a007a23 */ /* 0x004fca000001080d */
[----:B------:R2:W-:Y:S01]  /*50a0*/  MUFU.EX2 R199, R0 ;  /* 0x0000000000c77308 */ /* 0x0005e20000000800 */
[----:B-1----:R-:W-:Y:S02]  /*50b0*/  IMAD.IADD R2, R7, 0x1, R2 ;  /* 0x0000000107027824 */ /* 0x002fe400078e0202 */
[----:B--2---:R-:W-:-:S05]  /*50c0*/  FMUL.FTZ R0, R102, c[0x0][0x2d0] ;  /* 0x0000b40066007a20 */ /* 0x004fca0000410000 */
[----:B------:R-:W-:Y:S01]  /*50d0*/  FSEL R12, R0, RZ, P0 ;  /* 0x000000ff000c7208 */ /* 0x000fe20000000000 */
[----:B------:R-:W-:Y:S01]  /*50e0*/  FFMA.FTZ R0, R18, c[0x0][0x2d0], -R13 ;  /* 0x0000b40012007a23 */ /* 0x000fe2000001080d */
[----:B------:R-:W-:-:S03]  /*50f0*/  IMNMX R2, R8, R2, PT ;  /* 0x0000000208027217 */ /* 0x000fc60003800200 */
[----:B------:R1:W2:Y:S01]  /*5100*/  MUFU.EX2 R201, R0 ;  /* 0x0000000000c97308 */ /* 0x0002a20000000800 */
[C---:B------:R-:W-:Y:S02]  /*5110*/  ISETP.GT.AND P2, PT, R2.reuse, RZ, PT ;  /* 0x000000ff0200720c */ /* 0x040fe40003f44270 */
[C---:B------:R-:W-:Y:S02]  /*5120*/  ISETP.GT.AND P1, PT, R2.reuse, 0x1, PT ;  /* 0x000000010200780c */ /* 0x040fe40003f24270 */
[----:B------:R-:W-:Y:S02]  /*5130*/  ISETP.GT.AND P0, PT, R2, 0x8, PT ;  /* 0x000000080200780c */ /* 0x000fe40003f04270 */
[----:B------:R-:W-:Y:S01]  /*5140*/  FSEL R18, R116, -INF , P2 ;  /* 0xff80000074127808 */ /* 0x000fe20001000000 */
[----:B-1----:R-:W-:-:S04]  /*5150*/  FFMA.FTZ R0, R14, c[0x0][0x2d0], -R12 ;  /* 0x0000b4000e007a23 */ /* 0x002fc8000001080c */
[----:B------:R1:W-:Y:S01]  /*5160*/  MUFU.EX2 R179, R0 ;  /* 0x0000000000b37308 */ /* 0x0003e20000000800 */
[----:B------:R-:W-:Y:S02]  /*5170*/  FSEL R21, R108, -INF , P1 ;  /* 0xff8000006c157808 */ /* 0x000fe40000800000 */
[----:B------:R-:W-:Y:S02]  /*5180*/  FSEL R23, R95, -INF , P0 ;  /* 0xff8000005f177808 */ /* 0x000fe40000000000 */
[C---:B------:R-:W-:Y:S02]  /*5190*/  ISETP.GT.AND P2, PT, R2.reuse, 0x9, PT ;  /* 0x000000090200780c */ /* 0x040fe40003f44270 */
[C---:B------:R-:W-:Y:S02]  /*51a0*/  ISETP.GT.AND P1, PT, R2.reuse, 0x10, PT ;  /* 0x000000100200780c */ /* 0x040fe40003f24270 */
[----:B------:R-:W-:Y:S01]  /*51b0*/  ISETP.GT.AND P0, PT, R2, 0x11, PT ;  /* 0x000000110200780c */ /* 0x000fe20003f04270 */
[----:B-1----:R-:W-:-:S04]  /*51c0*/  FFMA.FTZ R0, R17, c[0x0][0x2d0], -R12 ;  /* 0x0000b40011007a23 */ /* 0x002fc8000001080c */
[----:B------:R1:W4:Y:S01]  /*51d0*/  MUFU.EX2 R176, R0 ;  /* 0x0000000000b07308 */ /* 0x0003220000000800 */
[----:B------:R-:W-:Y:S02]  /*51e0*/  FSEL R24, R94, -INF , P2 ;  /* 0xff8000005e187808 */ /* 0x000fe40001000000 */
[----:B------:R-:W-:Y:S01]  /*51f0*/  FSEL R25, R91, -INF , P1 ;  /* 0xff8000005b197808 */ /* 0x000fe20000800000 */
[----:B---3--:R-:W-:Y:S01]  /*5200*/  IMAD.IADD R3, R7, 0x1, R3 ;  /* 0x0000000107037824 */ /* 0x008fe200078e0203 */
[----:B------:R-:W-:Y:S01]  /*5210*/  FSEL R27, R83, -INF , P0 ;  /* 0xff800000531b7808 */ /* 0x000fe20000000000 */
[----:B------:R-:W-:Y:S01]  /*5220*/  LDSM.16.MT88.4 R92, [R186+0x1000] ;  /* 0x00100000ba5c783b */ /* 0x000fe20000004200 */
[C---:B------:R-:W-:Y:S02]  /*5230*/  ISETP.GT.AND P2, PT, R2.reuse, 0x18, PT ;  /* 0x000000180200780c */ /* 0x040fe40003f44270 */
[----:B------:R-:W-:Y:S01]  /*5240*/  ISETP.GT.AND P1, PT, R2, 0x19, PT ;  /* 0x000000190200780c */ /* 0x000fe20003f24270 */
[--C-:B------:R-:W-:Y:S01]  /*5250*/  FFMA.FTZ R4, R30, c[0x0][0x2d0], -R12.reuse ;  /* 0x0000b4001e047a23 */ /* 0x100fe2000001080c */
[----:B------:R-:W-:Y:S01]  /*5260*/  ISETP.GT.AND P0, PT, R2, 0x20, PT ;  /* 0x000000200200780c */ /* 0x000fe20003f04270 */
[----:B------:R-:W-:Y:S01]  /*5270*/  LDSM.16.MT88.4 R88, [R186+0x400] ;  /* 0x00040000ba58783b */ /* 0x000fe20000004200 */
[----:B-1----:R-:W-:Y:S01]  /*5280*/  FFMA.FTZ R0, R16, c[0x0][0x2d0], -R12 ;  /* 0x0000b40010007a23 */ /* 0x002fe2000001080c */
[----:B--2---:R-:W-:-:S02]  /*5290*/  F2FP.BF16.PACK_AB R10, R201, R202 ;  /* 0x000000cac90a723e */ /* 0x004fc400000010ff */
[----:B------:R-:W-:Y:S01]  /*52a0*/  LDSM.16.MT88.4 R80, [R185+0x400] ;  /* 0x00040000b950783b */ /* 0x000fe20000004200 */
[----:B------:R1:W-:Y:S01]  /*52b0*/  MUFU.EX2 R183, R0 ;  /* 0x0000000000b77308 */ /* 0x0003e20000000800 */
[----:B------:R-:W-:Y:S02]  /*52c0*/  FSEL R33, R58, -INF , P2 ;  /* 0xff8000003a217808 */ /* 0x000fe40001000000 */
[----:B------:R-:W-:Y:S02]  /*52d0*/  FSEL R34, R54, -INF , P1 ;  /* 0xff80000036227808 */ /* 0x000fe40000800000 */
[----:B------:R-:W-:Y:S02]  /*52e0*/  FSEL R104, R104, -INF , P0 ;  /* 0xff80000068687808 */ /* 0x000fe40000000000 */
[C---:B------:R-:W-:Y:S02]  /*52f0*/  ISETP.GT.AND P2, PT, R2.reuse, 0x21, PT ;  /* 0x000000210200780c */ /* 0x040fe40003f44270 */
[----:B------:R-:W-:-:S02]  /*5300*/  ISETP.GT.AND P1, PT, R2, 0x28, PT ;  /* 0x000000280200780c */ /* 0x000fc40003f24270 */
[----:B------:R-:W-:Y:S01]  /*5310*/  ISETP.GT.AND P0, PT, R2, 0x29, PT ;  /* 0x000000290200780c */ /* 0x000fe20003f04270 */
[----:B-1----:R-:W-:Y:S02]  /*5320*/  FFMA.FTZ R0, R15, c[0x0][0x2d0], -R12 ;  /* 0x0000b4000f007a23 */ /* 0x002fe4000001080c */
[----:B------:R-:W-:Y:S02]  /*5330*/  FFMA.FTZ R2, R19, c[0x0][0x2d0], -R13 ;  /* 0x0000b40013027a23 */ /* 0x000fe4000001080d */
[----:B------:R1:W2:Y:S08]  /*5340*/  MUFU.EX2 R182, R0 ;  /* 0x0000000000b67308 */ /* 0x0002b00000000800 */
[----:B------:R3:W-:Y:S01]  /*5350*/  MUFU.EX2 R181, R2 ;  /* 0x0000000200b57308 */ /* 0x0007e20000000800 */
[----:B-1----:R-:W-:-:S02]  /*5360*/  IMNMX R0, R8, R3, PT ;  /* 0x0000000308007217 */ /* 0x002fc40003800200 */
[----:B------:R-:W-:-:S04]  /*5370*/  FMNMX.FTZ R3, R18, R21, !PT ;  /* 0x0000001512037209 */ /* 0x000fc80007810000 */
[----:B---3--:R-:W-:Y:S01]  /*5380*/  FMNMX.FTZ R2, R23, R3, !PT ;  /* 0x0000000317027209 */ /* 0x008fe20007810000 */
[----:B------:R-:W-:-:S03]  /*5390*/  FFMA.FTZ R3, R20, c[0x0][0x2d0], -R13 ;  /* 0x0000b40014037a23 */ /* 0x000fc6000001080d */
[----:B------:R-:W-:Y:S01]  /*53a0*/  FMNMX.FTZ R2, R24, R2, !PT ;  /* 0x0000000218027209 */ /* 0x000fe20007810000 */
[----:B------:R1:W3:Y:S03]  /*53b0*/  MUFU.EX2 R180, R3 ;  /* 0x0000000300b47308 */ /* 0x0002e60000000800 */
[----:B------:R-:W-:-:S04]  /*53c0*/  FMNMX.FTZ R2, R25, R2, !PT ;  /* 0x0000000219027209 */ /* 0x000fc80007810000 */
[----:B------:R-:W-:Y:S01]  /*53d0*/  FMNMX.FTZ R2, R27, R2, !PT ;  /* 0x000000021b027209 */ /* 0x000fe20007810000 */
[----:B-1----:R-:W-:-:S03]  /*53e0*/  FFMA.FTZ R3, R22, c[0x0][0x2d0], -R13 ;  /* 0x0000b40016037a23 */ /* 0x002fc6000001080d */
[----:B------:R-:W-:Y:S01]  /*53f0*/  FMNMX.FTZ R2, R33, R2, !PT ;  /* 0x0000000221027209 */ /* 0x000fe20007810000 */
[----:B------:R1:W-:Y:S03]  /*5400*/  MUFU.EX2 R178, R3 ;  /* 0x0000000300b27308 */ /* 0x0003e60000000800 */
[----:B------:R-:W-:Y:S02]  /*5410*/  FMNMX.FTZ R2, R34, R2, !PT ;  /* 0x0000000222027209 */ /* 0x000fe40007810000 */
[----:B------:R-:W-:Y:S02]  /*5420*/  FSEL R103, R103, -INF , P2 ;  /* 0xff80000067677808 */ /* 0x000fe40001000000 */
[----:B------:R-:W-:Y:S02]  /*5430*/  FSEL R101, R101, -INF , P1 ;  /* 0xff80000065657808 */ /* 0x000fe40000800000 */
[----:B------:R-:W-:-:S02]  /*5440*/  ISETP.GT.AND P2, PT, R0, RZ, PT ;  /* 0x000000ff0000720c */ /* 0x000fc40003f44270 */
[----:B------:R-:W-:Y:S01]  /*5450*/  ISETP.GT.AND P1, PT, R0, 0x1, PT ;  /* 0x000000010000780c */ /* 0x000fe20003f24270 */
[----:B-1----:R-:W-:-:S04]  /*5460*/  FFMA.FTZ R3, R29, c[0x0][0x2d0], -R13 ;  /* 0x0000b4001d037a23 */ /* 0x002fc8000001080d */
[----:B------:R1:W-:Y:S01]  /*5470*/  MUFU.EX2 R177, R3 ;  /* 0x0000000300b17308 */ /* 0x0003e20000000800 */
[----:B------:R-:W-:Y:S02]  /*5480*/  FMNMX.FTZ R2, R104, R2, !PT ;  /* 0x0000000268027209 */ /* 0x000fe40007810000 */
[----:B------:R-:W-:Y:S02]  /*5490*/  FSEL R100, R100, -INF , P0 ;  /* 0xff80000064647808 */ /* 0x000fe40000000000 */
[----:B------:R-:W-:Y:S02]  /*54a0*/  ISETP.GT.AND P0, PT, R0, 0x8, PT ;  /* 0x000000080000780c */ /* 0x000fe40003f04270 */
[----:B------:R-:W-:Y:S02]  /*54b0*/  FSEL R22, R117, -INF , P2 ;  /* 0xff80000075167808 */ /* 0x000fe40001000000 */
[----:B------:R-:W-:Y:S01]  /*54c0*/  FSEL R20, R146, -INF , P1 ;  /* 0xff80000092147808 */ /* 0x000fe20000800000 */
[----:B-1----:R-:W-:-:S04]  /*54d0*/  FFMA.FTZ R3, R26, c[0x0][0x2d0], -R12 ;  /* 0x0000b4001a037a23 */ /* 0x002fc8000001080c */
[----:B------:R1:W-:Y:S01]  /*54e0*/  MUFU.EX2 R173, R3 ;  /* 0x0000000300ad7308 */ /* 0x0003e20000000800 */
[----:B------:R-:W-:Y:S02]  /*54f0*/  FMNMX.FTZ R2, R103, R2, !PT ;  /* 0x0000000267027209 */ /* 0x000fe40007810000 */
[----:B------:R-:W-:Y:S02]  /*5500*/  ISETP.GT.AND P2, PT, R0, 0x9, PT ;  /* 0x000000090000780c */ /* 0x000fe40003f44270 */
[----:B------:R-:W-:Y:S02]  /*5510*/  FSEL R17, R145, -INF , P0 ;  /* 0xff80000091117808 */ /* 0x000fe40000000000 */
[----:B------:R-:W-:Y:S01]  /*5520*/  FMNMX.FTZ R2, R101, R2, !PT ;  /* 0x0000000265027209 */ /* 0x000fe20007810000 */
[----:B-1----:R-:W-:-:S04]  /*5530*/  FFMA.FTZ R3, R28, c[0x0][0x2d0], -R12 ;  /* 0x0000b4001c037a23 */ /* 0x002fc8000001080c */
[----:B------:R1:W5:Y:S01]  /*5540*/  MUFU.EX2 R172, R3 ;  /* 0x0000000300ac7308 */ /* 0x0003620000000800 */
[----:B------:R-:W-:Y:S02]  /*5550*/  ISETP.GT.AND P1, PT, R0, 0x10, PT ;  /* 0x000000100000780c */ /* 0x000fe40003f24270 */
[----:B------:R-:W-:Y:S02]  /*5560*/  FSEL R16, R144, -INF , P2 ;  /* 0xff80000090107808 */ /* 0x000fe40001000000 */
[----:B------:R-:W-:Y:S02]  /*5570*/  FMNMX.FTZ R2, R100, R2, !PT ;  /* 0x0000000264027209 */ /* 0x000fe40007810000 */
[----:B------:R-:W-:Y:S02]  /*5580*/  ISETP.GT.AND P0, PT, R0, 0x11, PT ;  /* 0x000000110000780c */ /* 0x000fe40003f04270 */
[----:B-1----:R-:W-:-:S04]  /*5590*/  FMNMX.FTZ R3, R22, R20, !PT ;  /* 0x0000001416037209 */ /* 0x002fc80007810000 */
[----:B------:R-:W-:Y:S02]  /*55a0*/  FMNMX.FTZ R3, R17, R3, !PT ;  /* 0x0000000311037209 */ /* 0x000fe40007810000 */
[----:B------:R-:W-:Y:S02]  /*55b0*/  FSEL R15, R105, -INF , P1 ;  /* 0xff800000690f7808 */ /* 0x000fe40000800000 */
[----:B------:R-:W-:Y:S01]  /*55c0*/  FMNMX.FTZ R3, R16, R3, !PT ;  /* 0x0000000310037209 */ /* 0x000fe20007810000 */
[----:B------:R-:W1:Y:S01]  /*55d0*/  SHFL.BFLY PT, R5, R2, 0x2, 0x1f ;  /* 0x0c401f0002057f89 */ /* 0x000e6200000e0000 */
[----:B------:R-:W-:Y:S02]  /*55e0*/  ISETP.GT.AND P2, PT, R0, 0x18, PT ;  /* 0x000000180000780c */ /* 0x000fe40003f44270 */
[----:B------:R-:W-:Y:S02]  /*55f0*/  FSEL R14, R107, -INF , P0 ;  /* 0xff8000006b0e7808 */ /* 0x000fe40000000000 */
[----:B------:R-:W-:-:S02]  /*5600*/  FMNMX.FTZ R3, R15, R3, !PT ;  /* 0x000000030f037209 */ /* 0x000fc40007810000 */
[----:B------:R-:W-:Y:S02]  /*5610*/  ISETP.GT.AND P1, PT, R0, 0x19, PT ;  /* 0x000000190000780c */ /* 0x000fe40003f24270 */
[----:B------:R-:W-:Y:S02]  /*5620*/  FSEL R19, R60, -INF , P2 ;  /* 0xff8000003c137808 */ /* 0x000fe40001000000 */
[----:B------:R-:W-:Y:S02]  /*5630*/  FMNMX.FTZ R3, R14, R3, !PT ;  /* 0x000000030e037209 */ /* 0x000fe40007810000 */
[----:B------:R-:W-:Y:S02]  /*5640*/  ISETP.GT.AND P0, PT, R0, 0x20, PT ;  /* 0x000000200000780c */ /* 0x000fe40003f04270 */
[----:B------:R-:W-:Y:S02]  /*5650*/  FSEL R32, R59, -INF , P1 ;  /* 0xff8000003b207808 */ /* 0x000fe40000800000 */
[----:B------:R-:W-:-:S02]  /*5660*/  FMNMX.FTZ R3, R19, R3, !PT ;  /* 0x0000000313037209 */ /* 0x000fc40007810000 */
[----:B----4-:R-:W-:Y:S01]  /*5670*/  F2FP.BF16.PACK_AB R9, R176, R179 ;  /* 0x000000b3b009723e */ /* 0x010fe200000010ff */
[----:B------:R4:W-:Y:S01]  /*5680*/  MUFU.EX2 R175, R4 ;  /* 0x0000000400af7308 */ /* 0x0009e20000000800 */
[----:B------:R-:W-:Y:S01]  /*5690*/  FSEL R63, R63, -INF , P0 ;  /* 0xff8000003f3f7808 */ /* 0x000fe20000000000 */
[----:B------:R-:W-:Y:S01]  /*56a0*/  LDSM.16.MT88.4 R56, [R186+0x1c00] ;  /* 0x001c0000ba38783b */ /* 0x000fe20000004200 */
[C---:B------:R-:W-:Y:S02]  /*56b0*/  ISETP.GT.AND P2, PT, R0.reuse, 0x21, PT ;  /* 0x000000210000780c */ /* 0x040fe40003f44270 */
[C---:B------:R-:W-:Y:S02]  /*56c0*/  ISETP.GT.AND P1, PT, R0.reuse, 0x28, PT ;  /* 0x000000280000780c */ /* 0x040fe40003f24270 */
[----:B------:R-:W-:Y:S02]  /*56d0*/  ISETP.GT.AND P0, PT, R0, 0x29, PT ;  /* 0x000000290000780c */ /* 0x000fe40003f04270 */
[----:B------:R-:W-:-:S02]  /*56e0*/  FMNMX.FTZ R0, R32, R3, !PT ;  /* 0x0000000320007209 */ /* 0x000fc40007810000 */
[----:B------:R-:W-:Y:S02]  /*56f0*/  FSEL R62, R62, -INF , P2 ;  /* 0xff8000003e3e7808 */ /* 0x000fe40001000000 */
[----:B------:R-:W-:Y:S02]  /*5700*/  FMNMX.FTZ R0, R63, R0, !PT ;  /* 0x000000003f007209 */ /* 0x000fe40007810000 */
[----:B------:R-:W-:Y:S02]  /*5710*/  F2FP.BF16.PACK_AB R8, R199, R200 ;  /* 0x000000c8c708723e */ /* 0x000fe400000010ff */
[----:B--2---:R-:W-:Y:S02]  /*5720*/  F2FP.BF16.PACK_AB R11, R182, R183 ;  /* 0x000000b7b60b723e */ /* 0x004fe400000010ff */
[----:B------:R-:W-:Y:S02]  /*5730*/  FSEL R61, R61, -INF , P1 ;  /* 0xff8000003d3d7808 */ /* 0x000fe40000800000 */
[----:B------:R-:W-:Y:S01]  /*5740*/  FMNMX.FTZ R0, R62, R0, !PT ;  /* 0x000000003e007209 */ /* 0x000fe20007810000 */
[----:B----4-:R-:W-:Y:S01]  /*5750*/  FFMA.FTZ R4, R31, c[0x0][0x2d0], -R12 ;  /* 0x0000b4001f047a23 */ /* 0x010fe2000001080c */
[----:B-1----:R-:W-:-:S02]  /*5760*/  FMNMX.FTZ R2, R2, R5, !PT ;  /* 0x0000000502027209 */ /* 0x002fc40007810000 */
[----:B------:R-:W-:Y:S02]  /*5770*/  FSEL R60, R35, -INF , P0 ;  /* 0xff800000233c7808 */ /* 0x000fe40000000000 */
[----:B------:R-:W-:Y:S01]  /*5780*/  FMNMX.FTZ R0, R61, R0, !PT ;  /* 0x000000003d007209 */ /* 0x000fe20007810000 */
[----:B------:R-:W-:Y:S01]  /*5790*/  HMMA.16816.F32.BF16 R108, R8, R72, RZ ;  /* 0x00000048086c723c */ /* 0x000fe200000418ff */
[----:B------:R3:W1:Y:S01]  /*57a0*/  MUFU.EX2 R174, R4 ;  /* 0x0000000400ae7308 */ /* 0x0006620000000800 */
[----:B------:R-:W2:Y:S01]  /*57b0*/  SHFL.BFLY PT, R3, R2, 0x1, 0x1f ;  /* 0x0c201f0002037f89 */ /* 0x000ea200000e0000 */
[----:B------:R-:W-:-:S05]  /*57c0*/  FMNMX.FTZ R0, R60, R0, !PT ;  /* 0x000000003c007209 */ /* 0x000fca0007810000 */
        /* <DEDUP_REMOVED lines=10> */
[----:B------:R-:W-:Y:S01]  /*5870*/  HMMA.16816.F32.BF16 R28, R8, R114, RZ ;  /* 0x00000072081c723c */ /* 0x000fe200000418ff */
[----:B------:R-:W4:Y:S01]  /*5880*/  SHFL.BFLY PT, R8, R0, 0x2, 0x1f ;  /* 0x0c401f0000087f89 */ /* 0x000f2200000e0000 */
[----:B---3--:R-:W-:-:S02]  /*5890*/  F2FP.BF16.PACK_AB R4, R180, R181 ;  /* 0x000000b5b404723e */ /* 0x008fc400000010ff */
[----:B-----5:R-:W-:Y:S02]  /*58a0*/  F2FP.BF16.PACK_AB R5, R172, R173 ;  /* 0x000000adac05723e */ /* 0x020fe400000010ff */
[----:B------:R-:W-:Y:S02]  /*58b0*/  F2FP.BF16.PACK_AB R6, R177, R178 ;  /* 0x000000b2b106723e */ /* 0x000fe400000010ff */
[----:B-1----:R-:W-:-:S07]  /*58c0*/  F2FP.BF16.PACK_AB R7, R174, R175 ;  /* 0x000000afae07723e */ /* 0x002fce00000010ff */
[----:B------:R-:W-:Y:S07]  /*58d0*/  HMMA.16816.F32.BF16 R244, R4, R92, R108 ;  /* 0x0000005c04f4723c */ /* 0x000fee000004186c */
[----:B--2---:R-:W-:Y:S02]  /*58e0*/  FMNMX.FTZ R108, R2, R3, !PT ;  /* 0x00000003026c7209 */ /* 0x004fe40007810000 */
[----:B----4-:R-:W-:-:S03]  /*58f0*/  FMNMX.FTZ R0, R0, R8, !PT ;  /* 0x0000000800007209 */ /* 0x010fc60007810000 */
[C---:B------:R-:W-:Y:S01]  /*5900*/  FMUL.FTZ R2, R108.reuse, c[0x0][0x2d0] ;  /* 0x0000b4006c027a20 */ /* 0x040fe20000410000 */
[----:B------:R-:W-:Y:S01]  /*5910*/  FSETP.NEU.FTZ.AND P0, PT, R108, -INF , PT ;  /* 0xff8000006c00780b */ /* 0x000fe20003f1d000 */
[----:B------:R-:W1:Y:S03]  /*5920*/  SHFL.BFLY PT, R8, R0, 0x1, 0x1f ;  /* 0x0c201f0000087f89 */ /* 0x000e6600000e0000 */
[----:B------:R-:W-:-:S05]  /*5930*/  FSEL R2, R2, RZ, P0 ;  /* 0x000000ff02027208 */ /* 0x000fca0000000000 */
[----:B------:R-:W-:-:S04]  /*5940*/  FFMA.FTZ R3, R18, c[0x0][0x2d0], -R2 ;  /* 0x0000b40012037a23 */ /* 0x000fc80000010802 */
[----:B------:R2:W-:Y:S02]  /*5950*/  MUFU.EX2 R171, R3 ;  /* 0x0000000300ab7308 */ /* 0x0005e40000000800 */
[----:B--2---:R-:W-:-:S06]  /*5960*/  FFMA.FTZ R3, R21, c[0x0][0x2d0], -R2 ;  /* 0x0000b40015037a23 */ /* 0x004fcc0000010802 */
[----:B------:R2:W3:Y:S01]  /*5970*/  MUFU.EX2 R168, R3 ;  /* 0x0000000300a87308 */ /* 0x0004e20000000800 */
[----:B-1----:R-:W-:Y:S01]  /*5980*/  FMNMX.FTZ R107, R0, R8, !PT ;  /* 0x00000008006b7209 */ /* 0x002fe20007810000 */
[--C-:B------:R-:W-:Y:S02]  /*5990*/  FFMA.FTZ R0, R27, c[0x0][0x2d0], -R2.reuse ;  /* 0x0000b4001b007a23 */ /* 0x100fe40000010802 */
[----:B--2---:R-:W-:-:S04]  /*59a0*/  FFMA.FTZ R3, R23, c[0x0][0x2d0], -R2 ;  /* 0x0000b40017037a23 */ /* 0x004fc80000010802 */
[----:B------:R1:W-:Y:S01]  /*59b0*/  MUFU.EX2 R167, R3 ;  /* 0x0000000300a77308 */ /* 0x0003e20000000800 */
[----:B------:R-:W-:Y:S01]  /*59c0*/  FSETP.NEU.FTZ.AND P0, PT, R107, -INF , PT ;  /* 0xff8000006b00780b */ /* 0x000fe20003f1d000 */
[----:B-1----:R-:W-:-:S06]  /*59d0*/  FFMA.FTZ R3, R24, c[0x0][0x2d0], -R2 ;  /* 0x0000b40018037a23 */ /* 0x002fcc0000010802 */
[----:B------:R1:W2:Y:S08]  /*59e0*/  MUFU.EX2 R169, R3 ;  /* 0x0000000300a97308 */ /* 0x0002b00000000800 */
[----:B------:R4:W-:Y:S01]  /*59f0*/  MUFU.EX2 R166, R0 ;  /* 0x0000000000a67308 */ /* 0x0009e20000000800 */
[----:B-1----:R-:W-:-:S07]  /*5a00*/  FFMA.FTZ R3, R25, c[0x0][0x2d0], -R2 ;  /* 0x0000b40019037a23 */ /* 0x002fce0000010802 */
[----:B------:R1:W-:Y:S01]  /*5a10*/  MUFU.EX2 R170, R3 ;  /* 0x0000000300aa7308 */ /* 0x0003e20000000800 */
[----:B----4-:R-:W-:-:S05]  /*5a20*/  FMUL.FTZ R0, R107, c[0x0][0x2d0] ;  /* 0x0000b4006b007a20 */ /* 0x010fca0000410000 */
[----:B------:R-:W-:Y:S01]  /*5a30*/  FSEL R0, R0, RZ, P0 ;  /* 0x000000ff00007208 */ /* 0x000fe20000000000 */
[----:B-1----:R-:W-:-:S04]  /*5a40*/  FFMA.FTZ R3, R33, c[0x0][0x2d0], -R2 ;  /* 0x0000b40021037a23 */ /* 0x002fc80000010802 */
[----:B------:R1:W-:Y:S02]  /*5a50*/  MUFU.EX2 R164, R3 ;  /* 0x0000000300a47308 */ /* 0x0003e40000000800 */
[----:B-1----:R-:W-:-:S06]  /*5a60*/  FFMA.FTZ R3, R34, c[0x0][0x2d0], -R2 ;  /* 0x0000b40022037a23 */ /* 0x002fcc0000010802 */
[----:B------:R1:W-:Y:S02]  /*5a70*/  MUFU.EX2 R165, R3 ;  /* 0x0000000300a57308 */ /* 0x0003e40000000800 */
[----:B-1----:R-:W-:-:S06]  /*5a80*/  FFMA.FTZ R3, R22, c[0x0][0x2d0], -R0 ;  /* 0x0000b40016037a23 */ /* 0x002fcc0000010800 */
[----:B------:R1:W-:Y:S02]  /*5a90*/  MUFU.EX2 R109, R3 ;  /* 0x00000003006d7308 */ /* 0x0003e40000000800 */
[----:B-1----:R-:W-:-:S06]  /*5aa0*/  FFMA.FTZ R3, R20, c[0x0][0x2d0], -R0 ;  /* 0x0000b40014037a23 */ /* 0x002fcc0000010800 */
[----:B------:R1:W4:Y:S02]  /*5ab0*/  MUFU.EX2 R105, R3 ;  /* 0x0000000300697308 */ /* 0x0003240000000800 */
[----:B-1----:R-:W-:-:S06]  /*5ac0*/  FFMA.FTZ R3, R17, c[0x0][0x2d0], -R0 ;  /* 0x0000b40011037a23 */ /* 0x002fcc0000010800 */
[----:B------:R1:W-:Y:S02]  /*5ad0*/  MUFU.EX2 R110, R3 ;  /* 0x00000003006e7308 */ /* 0x0003e40000000800 */
[----:B-1----:R-:W-:-:S06]  /*5ae0*/  FFMA.FTZ R3, R16, c[0x0][0x2d0], -R0 ;  /* 0x0000b40010037a23 */ /* 0x002fcc0000010800 */
[----:B------:R1:W5:Y:S01]  /*5af0*/  MUFU.EX2 R111, R3 ;  /* 0x00000003006f7308 */ /* 0x0003620000000800 */
[----:B---3--:R-:W-:Y:S02]  /*5b00*/  F2FP.BF16.PACK_AB R8, R168, R171 ;  /* 0x000000aba808723e */ /* 0x008fe400000010ff */
[----:B--2---:R-:W-:Y:S02]  /*5b10*/  F2FP.BF16.PACK_AB R10, R169, R167 ;  /* 0x000000a7a90a723e */ /* 0x004fe400000010ff */
[----:B----4-:R-:W-:Y:S01]  /*5b20*/  F2FP.BF16.PACK_AB R9, R105, R109 ;  /* 0x0000006d6909723e */ /* 0x010fe200000010ff */
[----:B-1----:R-:W-:-:S04]  /*5b30*/  FFMA.FTZ R3, R15, c[0x0][0x2d0], -R0 ;  /* 0x0000b4000f037a23 */ /* 0x002fc80000010800 */
[----:B------:R1:W-:Y:S01]  /*5b40*/  MUFU.EX2 R161, R3 ;  /* 0x0000000300a17308 */ /* 0x0003e20000000800 */
[----:B-----5:R-:W-:Y:S01]  /*5b50*/  F2FP.BF16.PACK_AB R11, R111, R110 ;  /* 0x0000006e6f0b723e */ /* 0x020fe200000010ff */
[----:B-1----:R-:W-:-:S06]  /*5b60*/  FFMA.FTZ R3, R14, c[0x0][0x2d0], -R0 ;  /* 0x0000b4000e037a23 */ /* 0x002fcc0000010800 */
[----:B------:R1:W2:Y:S01]  /*5b70*/  MUFU.EX2 R163, R3 ;  /* 0x0000000300a37308 */ /* 0x0002a20000000800 */
[----:B------:R-:W-:Y:S01]  /*5b80*/  HMMA.16816.F32.BF16 R20, R8, R76, RZ ;  /* 0x0000004c0814723c */ /* 0x000fe200000418ff */
[----:B-1----:R-:W-:-:S06]  /*5b90*/  FFMA.FTZ R3, R19, c[0x0][0x2d0], -R0 ;  /* 0x0000b40013037a23 */ /* 0x002fcc0000010800 */
[----:B------:R1:W-:Y:S02]  /*5ba0*/  MUFU.EX2 R162, R3 ;  /* 0x0000000300a27308 */ /* 0x0003e40000000800 */
[----:B-1----:R-:W-:-:S06]  /*5bb0*/  FFMA.FTZ R3, R32, c[0x0][0x2d0], -R0 ;  /* 0x0000b40020037a23 */ /* 0x002fcc0000010800 */
[----:B------:R-:W1:Y:S01]  /*5bc0*/  MUFU.EX2 R160, R3 ;  /* 0x0000000300a07308 */ /* 0x000e620000000800 */
[----:B------:R-:W-:Y:S08]  /*5bd0*/  HMMA.16816.F32.BF16 R24, R8, R68, RZ ;  /* 0x000000440818723c */ /* 0x000ff000000418ff */
        /* <DEDUP_REMOVED lines=10> */
[----:B------:R-:W-:Y:S07]  /*5c80*/  HMMA.16816.F32.BF16 R204, R4, R58, R28 ;  /* 0x0000003a04cc723c */ /* 0x000fee000004181c */
[----:B------:R-:W-:-:S02]  /*5c90*/  F2FP.BF16.PACK_AB R4, R166, R170 ;  /* 0x000000aaa604723e */ /* 0x000fc400000010ff */
[----:B--2---:R-:W-:Y:S02]  /*5ca0*/  F2FP.BF16.PACK_AB R5, R163, R161 ;  /* 0x000000a1a305723e */ /* 0x004fe400000010ff */
[----:B------:R-:W-:Y:S02]  /*5cb0*/  F2FP.BF16.PACK_AB R6, R165, R164 ;  /* 0x000000a4a506723e */ /* 0x000fe400000010ff */
[----:B-1----:R-:W-:Y:S01]  /*5cc0*/  F2FP.BF16.PACK_AB R7, R160, R162 ;  /* 0x000000a2a007723e */ /* 0x002fe200000010ff */
[----:B------:R-:W-:Y:S08]  /*5cd0*/  HMMA.16816.F32.BF16 R28, R8, R64, RZ ;  /* 0x00000040081c723c */ /* 0x000ff000000418ff */
[----:B------:R-:W-:Y:S08]  /*5ce0*/  HMMA.16816.F32.BF16 R144, R4, R96, R20 ;  /* 0x000000600490723c */ /* 0x000ff00000041814 */
[C---:B------:R-:W-:Y:S08]  /*5cf0*/  HMMA.16816.F32.BF16 R20, R8.reuse, R84, RZ ;  /* 0x000000540814723c */ /* 0x040ff000000418ff */
[----:B------:R-:W-:Y:S08]  /*5d00*/  HMMA.16816.F32.BF16 R16, R8, R72, RZ ;  /* 0x000000480810723c */ /* 0x000ff000000418ff */
[----:B------:R-:W-:Y:S08]  /*5d10*/  HMMA.16816.F32.BF16 R128, R4, R88, R24 ;  /* 0x000000580480723c */ /* 0x000ff00000041818 */
[----:B------:R-:W-:Y:S08]  /*5d20*/  HMMA.16816.F32.BF16 R24, R8, R78, RZ ;  /* 0x0000004e0818723c */ /* 0x000ff000000418ff */
[----:B------:R-:W-:Y:S08]  /*5d30*/  HMMA.16816.F32.BF16 R116, R4, R80, R28 ;  /* 0x000000500474723c */ /* 0x000ff0000004181c */
[----:B------:R-:W-:Y:S08]  /*5d40*/  HMMA.16816.F32.BF16 R28, R8, R70, RZ ;  /* 0x00000046081c723c */ /* 0x000ff000000418ff */
[----:B------:R-:W-:Y:S08]  /*5d50*/  HMMA.16816.F32.BF16 R68, R4, R124, R20 ;  /* 0x0000007c0444723c */ /* 0x000ff00000041814 */
[----:B------:R-:W-:Y:S01]  /*5d60*/  HMMA.16816.F32.BF16 R20, R8, R74, RZ ;  /* 0x0000004a0814723c */ /* 0x000fe200000418ff */
[----:B------:R-:W-:-:S07]  /*5d70*/  FFMA.FTZ R3, R104, c[0x0][0x2d0], -R2 ;  /* 0x0000b40068037a23 */ /* 0x000fce0000010802 */
[----:B------:R-:W-:Y:S08]  /*5d80*/  HMMA.16816.F32.BF16 R52, R4, R92, R16 ;  /* 0x0000005c0434723c */ /* 0x000ff00000041810 */
[----:B------:R-:W-:Y:S08]  /*5d90*/  HMMA.16816.F32.BF16 R16, R8, R112, RZ ;  /* 0x000000700810723c */ /* 0x000ff000000418ff */
[C---:B------:R-:W-:Y:S01]  /*5da0*/  HMMA.16816.F32.BF16 R48, R4.reuse, R98, R24 ;  /* 0x000000620430723c */ /* 0x040fe20000041818 */
[----:B------:R1:W-:Y:S07]  /*5db0*/  MUFU.EX2 R24, R3 ;  /* 0x0000000300187308 */ /* 0x0003ee0000000800 */
[----:B------:R-:W-:Y:S01]  /*5dc0*/  HMMA.16816.F32.BF16 R40, R4, R94, R20 ;  /* 0x0000005e0428723c */ /* 0x000fe20000041814 */
[----:B-1----:R-:W-:-:S04]  /*5dd0*/  FFMA.FTZ R3, R103, c[0x0][0x2d0], -R2 ;  /* 0x0000b40067037a23 */ /* 0x002fc80000010802 */
[----:B------:R1:W2:Y:S03]  /*5de0*/  MUFU.EX2 R25, R3 ;  /* 0x0000000300197308 */ /* 0x0002a60000000800 */
[----:B------:R-:W-:Y:S01]  /*5df0*/  HMMA.16816.F32.BF16 R36, R8, R86, RZ ;  /* 0x000000560824723c */ /* 0x000fe200000418ff */
[--C-:B-1----:R-:W-:Y:S02]  /*5e00*/  FFMA.FTZ R3, R101, c[0x0][0x2d0], -R2.reuse ;  /* 0x0000b40065037a23 */ /* 0x102fe40000010802 */
[----:B------:R-:W-:-:S04]  /*5e10*/  FFMA.FTZ R2, R100, c[0x0][0x2d0], -R2 ;  /* 0x0000b40064027a23 */ /* 0x000fc80000010802 */
[----:B------:R1:W-:Y:S01]  /*5e20*/  MUFU.EX2 R22, R2 ;  /* 0x0000000200167308 */ /* 0x0003e20000000800 */
[----:B------:R-:W-:Y:S08]  /*5e30*/  HMMA.16816.F32.BF16 R84, R4, R56, R16 ;  /* 0x000000380454723c */ /* 0x000ff00000041810 */
[----:B------:R-:W-:Y:S01]  /*5e40*/  HMMA.16816.F32.BF16 R32, R8, R66, RZ ;  /* 0x000000420820723c */ /* 0x000fe200000418ff */
[----:B------:R-:W-:Y:S07]  /*5e50*/  MUFU.EX2 R26, R3 ;  /* 0x00000003001a7308 */ /* 0x000fee0000000800 */
[----:B------:R-:W-:Y:S01]  /*5e60*/  HMMA.16816.F32.BF16 R28, R4, R90, R28 ;  /* 0x0000005a041c723c */ /* 0x000fe2000004181c */
[--C-:B-1----:R-:W-:Y:S01]  /*5e70*/  FFMA.FTZ R2, R63, c[0x0][0x2d0], -R0.reuse ;  /* 0x0000b4003f027a23 */ /* 0x102fe20000010800 */
[----:B--2---:R-:W-:Y:S01]  /*5e80*/  F2FP.BF16.PACK_AB R96, R25, R24 ;  /* 0x000000181960723e */ /* 0x004fe200000010ff */
[----:B------:R-:W-:Y:S02]  /*5e90*/  LDSM.16.MT88.4 R64, [R186+0x1400] ;  /* 0x00140000ba40783b */ /* 0x000fe40000004200 */
[----:B------:R1:W-:Y:S03]  /*5ea0*/  MUFU.EX2 R18, R2 ;  /* 0x0000000200127308 */ /* 0x0003e60000000800 */
[----:B------:R-:W-:Y:S01]  /*5eb0*/  HMMA.16816.F32.BF16 R8, R8, R114, RZ ;  /* 0x000000720808723c */ /* 0x000fe200000418ff */
[----:B-1----:R-:W-:-:S04]  /*5ec0*/  FFMA.FTZ R2, R62, c[0x0][0x2d0], -R0 ;  /* 0x0000b4003e027a23 */ /* 0x002fc80000010800 */
[----:B------:R1:W2:Y:S02]  /*5ed0*/  MUFU.EX2 R19, R2 ;  /* 0x0000000200137308 */ /* 0x0002a40000000800 */
[--C-:B-1----:R-:W-:Y:S02]  /*5ee0*/  FFMA.FTZ R2, R61, c[0x0][0x2d0], -R0.reuse ;  /* 0x0000b4003d027a23 */ /* 0x102fe40000010800 */
[----:B------:R-:W-:-:S04]  /*5ef0*/  FFMA.FTZ R0, R60, c[0x0][0x2d0], -R0 ;  /* 0x0000b4003c007a23 */ /* 0x000fc80000010800 */
[----:B------:R1:W-:Y:S02]  /*5f00*/  MUFU.EX2 R20, R0 ;  /* 0x0000000000147308 */ /* 0x0003e40000000800 */
[----:B-1----:R-:W-:-:S06]  /*5f10*/  FFMA.FTZ R0, R151, c[0x0][0x2d0], -R13 ;  /* 0x0000b40097007a23 */ /* 0x002fcc000001080d */
[----:B------:R1:W-:Y:S01]  /*5f20*/  MUFU.EX2 R15, R0 ;  /* 0x00000000000f7308 */ /* 0x0003e20000000800 */
[C---:B------:R-:W-:Y:S08]  /*5f30*/  HMMA.16816.F32.BF16 R32, R4.reuse, R82, R32 ;  /* 0x000000520420723c */ /* 0x040ff00000041820 */
[C---:B------:R-:W-:Y:S08]  /*5f40*/  HMMA.16816.F32.BF16 R36, R4.reuse, R126, R36 ;  /* 0x0000007e0424723c */ /* 0x040ff00000041824 */
[----:B------:R-:W-:Y:S01]  /*5f50*/  HMMA.16816.F32.BF16 R44, R4, R58, R8 ;  /* 0x0000003a042c723c */ /* 0x000fe20000041808 */
[----:B-1----:R-:W-:Y:S01]  /*5f60*/  FFMA.FTZ R0, R149, c[0x0][0x2d0], -R13 ;  /* 0x0000b40095007a23 */ /* 0x002fe2000001080d */
[----:B------:R-:W1:Y:S03]  /*5f70*/  LDSM.16.MT88.4 R4, [R186+0x2000] ;  /* 0x00200000ba04783b */ /* 0x000e660000004200 */
[----:B------:R3:W-:Y:S01]  /*5f80*/  MUFU.EX2 R16, R0 ;  /* 0x0000000000107308 */ /* 0x0007e20000000800 */
[----:B------:R-:W4:Y:S01]  /*5f90*/  LDSM.16.MT88.4 R124, [R185+0x800] ;  /* 0x00080000b97c783b */ /* 0x000f220000004200 */
[----:B--2---:R-:W-:-:S02]  /*5fa0*/  F2FP.BF16.PACK_AB R97, R19, R18 ;  /* 0x000000121361723e */ /* 0x004fc400000010ff */
[----:B------:R-:W-:Y:S01]  /*5fb0*/  F2FP.BF16.PACK_AB R98, R22, R26 ;  /* 0x0000001a1662723e */ /* 0x000fe200000010ff */
[----:B------:R-:W-:Y:S01]  /*5fc0*/  LDSM.16.MT88.4 R80, [R185+0x2000] ;  /* 0x00200000b950783b */ /* 0x000fe20000004200 */
[----:B---3--:R-:W-:-:S04]  /*5fd0*/  FFMA.FTZ R0, R148, c[0x0][0x2d0], -R13 ;  /* 0x0000b40094007a23 */ /* 0x008fc8000001080d */
[----:B------:R2:W-:Y:S02]  /*5fe0*/  MUFU.EX2 R17, R0 ;  /* 0x0000000000117308 */ /* 0x0005e40000000800 */
[----:B--2---:R-:W-:-:S06]  /*5ff0*/  FFMA.FTZ R0, R150, c[0x0][0x2d0], -R13 ;  /* 0x0000b40096007a23 */ /* 0x004fcc000001080d */
[----:B------:R2:W-:Y:S08]  /*6000*/  MUFU.EX2 R14, R0 ;  /* 0x00000000000e7308 */ /* 0x0005f00000000800 */
[----:B------:R3:W5:Y:S01]  /*6010*/  MUFU.EX2 R21, R2 ;  /* 0x0000000200157308 */ /* 0x0007620000000800 */
[----:B--2---:R-:W-:-:S07]  /*6020*/  FFMA.FTZ R0, R143, c[0x0][0x2d0], -R12 ;  /* 0x0000b4008f007a23 */ /* 0x004fce000001080c */
[----:B------:R2:W-:Y:S01]  /*6030*/  MUFU.EX2 R3, R0 ;  /* 0x0000000000037308 */ /* 0x0005e20000000800 */
[--C-:B---3--:R-:W-:Y:S02]  /*6040*/  FFMA.FTZ R2, R141, c[0x0][0x2d0], -R12.reuse ;  /* 0x0000b4008d027a23 */ /* 0x108fe4000001080c */
[----:B--2---:R-:W-:-:S05]  /*6050*/  FFMA.FTZ R0, R142, c[0x0][0x2d0], -R12 ;  /* 0x0000b4008e007a23 */ /* 0x004fca000001080c */
[----:B------:R2:W3:Y:S02]  /*6060*/  MUFU.EX2 R11, R0 ;  /* 0x00000000000b7308 */ /* 0x0004e40000000800 */
[----:B--2---:R-:W-:-:S06]  /*6070*/  FFMA.FTZ R0, R140, c[0x0][0x2d0], -R12 ;  /* 0x0000b4008c007a23 */ /* 0x004fcc000001080c */
[----:B------:R2:W-:Y:S01]  /*6080*/  MUFU.EX2 R12, R2 ;  /* 0x00000002000c7308 */ /* 0x0005e20000000800 */
[----:B-----5:R-:W-:Y:S01]  /*6090*/  F2FP.BF16.PACK_AB R99, R20, R21 ;  /* 0x000000151463723e */ /* 0x020fe200000010ff */
[----:B------:R-:W5:Y:S06]  /*60a0*/  LDSM.16.MT88.4 R140, [R186+0x800] ;  /* 0x00080000ba8c783b */ /* 0x000f6c0000004200 */
[----:B------:R1:W1:Y:S01]  /*60b0*/  MUFU.EX2 R13, R0 ;  /* 0x00000000000d7308 */ /* 0x0002620000000800 */
[----:B--2---:R-:W-:-:S04]  /*60c0*/  @P3 IMAD.HI.U32 R2, R237, c[0x0][0x2c8], RZ ;  /* 0x0000b200ed023a27 */ /* 0x004fc800078e00ff */
[----:B-1----:R-:W-:Y:S01]  /*60d0*/  IMAD.MOV.U32 R0, RZ, RZ, R237 ;  /* 0x000000ffff007224 */ /* 0x002fe200078e00ed */
[----:B------:R-:W-:-:S04]  /*60e0*/  @P3 SHF.R.U32.HI R0, RZ, c[0x0][0x2cc], R2 ;  /* 0x0000b300ff003a19 */ /* 0x000fc80000011602 */
[----:B------:R-:W-:-:S05]  /*60f0*/  IADD3 R0, R0, R249, -R251 ;  /* 0x000000f900007210 */ /* 0x000fca0007ffe8fb */
[----:B------:R-:W-:Y:S01]  /*6100*/  IMAD.HI R9, R0, 0x2aaaaaab, RZ ;  /* 0x2aaaaaab00097827 */ /* 0x000fe200078e02ff */
[----:B------:R-:W-:Y:S02]  /*6110*/  F2FP.BF16.PACK_AB R92, R16, R15 ;  /* 0x0000000f105c723e */ /* 0x000fe400000010ff */
[----:B---3--:R-:W-:Y:S02]  /*6120*/  F2FP.BF16.PACK_AB R93, R11, R3 ;  /* 0x000000030b5d723e */ /* 0x008fe400000010ff */
[----:B------:R-:W-:Y:S02]  /*6130*/  F2FP.BF16.PACK_AB R94, R14, R17 ;  /* 0x000000110e5e723e */ /* 0x000fe400000010ff */
[----:B------:R-:W-:Y:S02]  /*6140*/  F2FP.BF16.PACK_AB R95, R13, R12 ;  /* 0x0000000c0d5f723e */ /* 0x000fe400000010ff */
[----:B------:R-:W-:Y:S01]  /*6150*/  SHF.R.U32.HI R10, RZ, 0x1f, R9 ;  /* 0x0000001fff0a7819 */ /* 0x000fe20000011609 */
[----:B------:R-:W-:-:S02]  /*6160*/  FADD.FTZ R2, R171, R168 ;  /* 0x000000a8ab027221 */ /* 0x000fc40000010000 */
[----:B------:R-:W-:Y:S01]  /*6170*/  FADD.FTZ R0, R109, R105 ;  /* 0x000000696d007221 */ /* 0x000fe20000010000 */
[----:B------:R-:W-:Y:S01]  /*6180*/  LEA.HI.SX32 R23, R9, R10, 0x1d ;  /* 0x0000000a09177211 */ /* 0x000fe200078feaff */
[----:B------:R-:W-:Y:S01]  /*6190*/  FADD.FTZ R8, R200, R199 ;  /* 0x000000c7c8087221 */ /* 0x000fe20000010000 */
[----:B------:R-:W-:Y:S01]  /*61a0*/  HMMA.16816.F32.BF16 R88, R92, R4, R228 ;  /* 0x000000045c58723c */ /* 0x000fe200000418e4 */
[----:B------:R-:W-:Y:S02]  /*61b0*/  FADD.FTZ R10, R179, R176 ;  /* 0x000000b0b30a7221 */ /* 0x000fe40000010000 */
        /* <DEDUP_REMOVED lines=17> */
[----:B------:R-:W-:Y:S01]  /*62d0*/  FADD.FTZ R4, R178, R4 ;  /* 0x00000004b2047221 */ /* 0x000fe20000010000 */
[----:B------:R-:W-:Y:S01]  /*62e0*/  IADD3 R110, R203, -0x2, RZ ;  /* 0xfffffffecb6e7810 */ /* 0x000fe20007ffe0ff */
[----:B------:R-:W-:Y:S01]  /*62f0*/  FADD.FTZ R0, R164, R0 ;  /* 0x00000000a4007221 */ /* 0x000fe20000010000 */
[----:B------:R-:W-:Y:S01]  /*6300*/  IMNMX R251, R248, R23, !PT ;  /* 0x00000017f8fb7217 */ /* 0x000fe20007800200 */
[----:B------:R-:W-:Y:S02]  /*6310*/  FADD.FTZ R2, R162, R2 ;  /* 0x00000002a2027221 */ /* 0x000fe40000010000 */
[----:B------:R-:W-:Y:S02]  /*6320*/  FADD.FTZ R5, R175, R5 ;  /* 0x00000005af057221 */ /* 0x000fe40000010000 */
[----:B------:R-:W-:Y:S01]  /*6330*/  FADD.FTZ R4, R177, R4 ;  /* 0x00000004b1047221 */ /* 0x000fe20000010000 */
[----:B------:R-:W-:Y:S01]  /*6340*/  ISETP.GE.AND P0, PT, R110, R251, PT ;  /* 0x000000fb6e00720c */ /* 0x000fe20003f06270 */
        /* <DEDUP_REMOVED lines=11> */
[----:B----4-:R-:W-:Y:S01]  /*6400*/  HMMA.16816.F32.BF16 R112, R92, R124, R152 ;  /* 0x0000007c5c70723c */ /* 0x010fe20000041898 */
[----:B------:R-:W-:Y:S02]  /*6410*/  FADD.FTZ R0, R26, R0 ;  /* 0x000000001a007221 */ /* 0x000fe40000010000 */
[----:B------:R-:W-:-:S02]  /*6420*/  FADD.FTZ R2, R21, R2 ;  /* 0x0000000215027221 */ /* 0x000fc40000010000 */
[----:B------:R-:W-:Y:S02]  /*6430*/  FADD.FTZ R3, R17, R3 ;  /* 0x0000000311037221 */ /* 0x000fe40000010000 */
[----:B------:R-:W-:Y:S01]  /*6440*/  FADD.FTZ R4, R12, R4 ;  /* 0x000000040c047221 */ /* 0x000fe20000010000 */
[----:B------:R-:W-:Y:S08]  /*6450*/  HMMA.16816.F32.BF16 R116, R96, R124, R116 ;  /* 0x0000007c6074723c */ /* 0x000ff00000041874 */
[----:B------:R-:W-:Y:S08]  /*6460*/  HMMA.16816.F32.BF16 R120, R92, R126, R120 ;  /* 0x0000007e5c78723c */ /* 0x000ff00000041878 */
[-C--:B-----5:R-:W-:Y:S08]  /*6470*/  HMMA.16816.F32.BF16 R128, R96, R140.reuse, R128 ;  /* 0x0000008c6080723c */ /* 0x0a0ff00000041880 */
[C---:B------:R-:W-:Y:S08]  /*6480*/  HMMA.16816.F32.BF16 R132, R92.reuse, R140, R212 ;  /* 0x0000008c5c84723c */ /* 0x040ff000000418d4 */
[----:B------:R-:W-:Y:S08]  /*6490*/  HMMA.16816.F32.BF16 R136, R92, R142, R136 ;  /* 0x0000008e5c88723c */ /* 0x000ff00000041888 */
[-C--:B------:R-:W-:Y:S08]  /*64a0*/  HMMA.16816.F32.BF16 R144, R96, R156.reuse, R144 ;  /* 0x0000009c6090723c */ /* 0x080ff00000041890 */
[C---:B------:R-:W-:Y:S08]  /*64b0*/  HMMA.16816.F32.BF16 R148, R92.reuse, R156, R224 ;  /* 0x0000009c5c94723c */ /* 0x040ff000000418e0 */
[C---:B------:R-:W-:Y:S08]  /*64c0*/  HMMA.16816.F32.BF16 R56, R92.reuse, R64, R244 ;  /* 0x000000405c38723c */ /* 0x040ff000000418f4 */
[----:B------:R-:W-:Y:S01]  /*64d0*/  HMMA.16816.F32.BF16 R72, R92, R80, R232 ;  /* 0x000000505c48723c */ /* 0x000fe200000418e8 */
[----:B------:R-:W-:-:S02]  /*64e0*/  FADD.FTZ R244, R22, R0 ;  /* 0x0000000016f47221 */ /* 0x000fc40000010000 */
[----:B------:R-:W-:-:S05]  /*64f0*/  FADD.FTZ R246, R20, R2 ;  /* 0x0000000214f67221 */ /* 0x000fca0000010000 */
[----:B------:R-:W-:Y:S01]  /*6500*/  HMMA.16816.F32.BF16 R152, R92, R158, R220 ;  /* 0x0000009e5c98723c */ /* 0x000fe200000418dc */
[----:B------:R-:W-:Y:S02]  /*6510*/  FADD.FTZ R245, R14, R3 ;  /* 0x000000030ef57221 */ /* 0x000fe40000010000 */
[----:B------:R-:W-:-:S05]  /*6520*/  FADD.FTZ R247, R13, R4 ;  /* 0x000000040df77221 */ /* 0x000fca0000010000 */
        /* <DEDUP_REMOVED lines=8> */
[----:B------:R-:W-:Y:S08]  /*65b0*/  HMMA.16816.F32.BF16 R80, R96, R82, R36 ;  /* 0x000000526050723c */ /* 0x000ff00000041824 */
[-C--:B------:R-:W-:Y:S08]  /*65c0*/  HMMA.16816.F32.BF16 R92, R92, R6.reuse, R204 ;  /* 0x000000065c5c723c */ /* 0x080ff000000418cc */
[----:B------:R-:W-:Y:S01]  /*65d0*/  HMMA.16816.F32.BF16 R96, R96, R6, R44 ;  /* 0x000000066060723c */ /* 0x000fe2000004182c */
[----:B------:R-:W-:Y:S07]  /*65e0*/  @!P0 BRA `(.L_x_1077) ;  /* 0x000035d000008947 */ /* 0x000fee0003800000 */
[----:B------:R-:W-:Y:S01]  /*65f0*/  IMAD.IADD R249, R236, 0x1, R237 ;  /* 0x00000001ecf97824 */ /* 0x000fe200078e02ed */
[----:B------:R-:W-:Y:S01]  /*6600*/  MOV R3, R108 ;  /* 0x0000006c00037202 */ /* 0x000fe20000000f00 */
[----:B------:R-:W-:Y:S01]  /*6610*/  IMAD.MOV.U32 R100, RZ, RZ, R107 ;  /* 0x000000ffff647224 */ /* 0x000fe200078e006b */
[----:B------:R-:W-:Y:S01]  /*6620*/  MOV R104, R106 ;  /* 0x0000006a00687202 */ /* 0x000fe20000000f00 */
[----:B------:R-:W-:Y:S01]  /*6630*/  @P3 IMAD.HI.U32 R0, R249, c[0x0][0x2c8], RZ ;  /* 0x0000b200f9003a27 */ /* 0x000fe200078e00ff */
[----:B------:R-:W-:-:S03]  /*6640*/  MOV R180, R110 ;  /* 0x0000006e00b47202 */ /* 0x000fc60000000f00 */
[----:B------:R-:W-:Y:S01]  /*6650*/  IMAD.MOV.U32 R105, RZ, RZ, R102 ;  /* 0x000000ffff697224 */ /* 0x000fe200078e0066 */
[----:B------:R-:W-:-:S07]  /*6660*/  @P3 SHF.R.U32.HI R252, RZ, c[0x0][0x2cc], R0 ;  /* 0x0000b300fffc3a19 */ /* 0x000fce0000011600 */
.L_x_1082:
[----:B------:R-:W-:Y:S04]  /*6670*/  DEPBAR.LE SB0, 0x0 ;  /* 0x000080000000791a */ /* 0x000fe80000000000 */
[----:B------:R-:W-:Y:S01]  /*6680*/  WARPSYNC 0xffffffff ;  /* 0xffffffff00007948 */ /* 0x000fe20003800000 */
[----:B------:R-:W-:Y:S01]  /*6690*/  BAR.SYNC.DEFER_BLOCKING 0x0 ;  /* 0x0000000000007b1d */ /* 0x000fe20000010000 */
[----:B------:R-:W-:Y:S05]  /*66a0*/  ISETP.GT.AND P0, PT, R248, R180, PT ;  /* 0x000000b4f800720c */ /* 0x000fea0003f04270 */
[----:B------:R1:W2:Y:S01]  /*66b0*/  LDSM.16.M88.4 R48, [R187] ;  /* 0x00000000bb30783b */ /* 0x0002a20000000200 */
[----:B------:R-:W-:Y:S03]  /*66c0*/  BSSY B0, `(.L_x_1078) ;  /* 0x000002a000007945 */ /* 0x000fe60003800000 */
[----:B------:R1:W3:Y:S04]  /*66d0*/  LDSM.16.M88.4 R44, [R187+0x1000] ;  /* 0x00100000bb2c783b */ /* 0x0002e80000000200 */
[----:B------:R1:W4:Y:S04]  /*66e0*/  LDSM.16.M88.4 R16, [R184] ;  /* 0x00000000b810783b */ /* 0x0003280000000200 */
[----:B------:R1:W1:Y:S04]  /*66f0*/  LDSM.16.M88.4 R32, [R184+0x400] ;  /* 0x00040000b820783b */ /* 0x0002680000000200 */
[----:B------:R1:W1:Y:S04]  /*6700*/  LDSM.16.M88.4 R108, [R184+0x800] ;  /* 0x00080000b86c783b */ /* 0x0002680000000200 */
[----:B------:R1:W1:Y:S04]  /*6710*/  LDSM.16.M88.4 R160, [R188] ;  /* 0x00000000bca0783b */ /* 0x0002680000000200 */
[----:B------:R1:W1:Y:S04]  /*6720*/  LDSM.16.M88.4 R168, [R188+0x1000] ;  /* 0x00100000bca8783b */ /* 0x0002680000000200 */
[----:B------:R1:W1:Y:S04]  /*6730*/  LDSM.16.M88.4 R164, [R189] ;  /* 0x00000000bda4783b */ /* 0x0002680000000200 */
[----:B------:R1:W1:Y:S04]  /*6740*/  LDSM.16.M88.4 R172, [R197] ;  /* 0x00000000c5ac783b */ /* 0x0002680000000200 */
[----:B------:R1:W1:Y:S01]  /*6750*/  LDSM.16.M88.4 R176, [R196] ;  /* 0x00000000c4b0783b */ /* 0x0002620000000200 */
[----:B------:R-:W-:-:S05]  /*6760*/  @P0 BRA `(.L_x_1079) ;  /* 0x000001f000000947 */ /* 0x000fca0003800000 */
[----:B------:R-:W5:Y:S01]  /*6770*/  S2R R2, SR_TID.X ;  /* 0x0000000000027919 */ /* 0x000f620000002100 */
[----:B------:R-:W-:Y:S01]  /*6780*/  SHF.R.S32.HI R0, RZ, 0x1f, R180 ;  /* 0x0000001fff007819 */ /* 0x000fe200000114b4 */
[----:B------:R-:W-:Y:S04]  /*6790*/  IMAD.WIDE.U32 R4, R180, c[0x0][0x208], RZ ;  /* 0x00008200b4047a25 */ /* 0x000fe800078e00ff */
[----:B------:R-:W-:Y:S04]  /*67a0*/  IMAD R0, R0, c[0x0][0x208], RZ ;  /* 0x0000820000007a24 */ /* 0x000fe800078e02ff */
[----:B------:R-:W-:Y:S04]  /*67b0*/  IMAD R0, R180, c[0x0][0x20c], R0 ;  /* 0x00008300b4007a24 */ /* 0x000fe800078e0200 */
[----:B------:R-:W-:Y:S02]  /*67c0*/  IMAD.IADD R0, R5, 0x1, R0 ;  /* 0x0000000105007824 */ /* 0x000fe400078e0200 */
[----:B------:R-:W-:Y:S04]  /*67d0*/  IMAD.WIDE.U32 R4, R4, 0x30, RZ ;  /* 0x0000003004047825 */ /* 0x000fe800078e00ff */
[----:B------:R-:W-:Y:S01]  /*67e0*/  IMAD R0, R0, 0x30, RZ ;  /* 0x0000003000007824 */ /* 0x000fe200078e02ff */
[----:B-----5:R-:W-:Y:S02]  /*67f0*/  ISETP.GT.AND P0, PT, R2, 0x3f, PT ;  /* 0x0000003f0200780c */ /* 0x020fe40003f04270 */
[----:B------:R-:W-:Y:S02]  /*6800*/  IADD3 R2, P2, R238, R4, RZ ;  /* 0x00000004ee027210 */ /* 0x000fe40007f5e0ff */
[----:B------:R-:W-:Y:S09]  /*6810*/  IADD3 R0, R5, R0, RZ ;  /* 0x0000000005007210 */ /* 0x000ff20007ffe0ff */
[----:B------:R-:W-:Y:S02]  /*6820*/  @!P0 IMAD.MOV.U32 R7, RZ, RZ, c[0x0][0x208] ;  /* 0x00008200ff078624 */ /* 0x000fe400078e00ff */
[----:B------:R-:W-:Y:S03]  /*6830*/  @!P0 IMAD.MOV.U32 R8, RZ, RZ, c[0x0][0x20c] ;  /* 0x00008300ff088624 */ /* 0x000fe600078e00ff */
[C---:B------:R-:W-:Y:S04]  /*6840*/  @!P0 LEA R6, P1, R7.reuse, R4, 0x5 ;  /* 0x0000000407068211 */ /* 0x040fe800078228ff */
[----:B------:R-:W-:Y:S01]  /*6850*/  @!P0 LEA.HI.X R4, R7, R0, R8, 0x5, P1 ;  /* 0x0000000007048211 */ /* 0x000fe200008f2c08 */
[----:B------:R-:W-:Y:S01]  /*6860*/  IMAD.X R7, R0, 0x1, R240, P2 ;  /* 0x0000000100077824 */ /* 0x000fe200010e06f0 */
[----:B------:R-:W-:Y:S02]  /*6870*/  @!P0 IADD3 R5, P1, R6, R238, RZ ;  /* 0x000000ee06058210 */ /* 0x000fe40007f3e0ff */
[----:B------:R-:W-:Y:S02]  /*6880*/  LEA R6, P2, R2, c[0x0][0x1f8], 0x1 ;  /* 0x00007e0002067a11 */ /* 0x000fe400078408ff */
[----:B------:R-:W-:Y:S02]  /*6890*/  @!P0 IADD3.X R0, R4, R240, RZ, P1, !PT ;  /* 0x000000f004008210 */ /* 0x000fe40000ffe4ff */
[----:B------:R-:W-:Y:S02]  /*68a0*/  LEA.HI.X R7, R2, c[0x0][0x1fc], R7, 0x1, P2 ;  /* 0x00007f0002077a11 */ /* 0x000fe400010f0c07 */
[C---:B------:R-:W-:Y:S03]  /*68b0*/  @!P0 LEA R4, P1, R5.reuse, c[0x0][0x1f8], 0x1 ;  /* 0x00007e0005048a11 */ /* 0x040fe600078208ff */
[----:B------:R-:W-:Y:S01]  /*68c0*/  @!PT LDS RZ, [RZ] ;  /* 0x00000000fffff984 */ /* 0x000fe20000000800 */
[----:B------:R-:W-:Y:S01]  /*68d0*/  @!PT LDS RZ, [RZ] ;  /* 0x00000000fffff984 */ /* 0x000fe20000000800 */
[----:B------:R-:W-:Y:S01]  /*68e0*/  @!PT LDS RZ, [RZ] ;  /* 0x00000000fffff984 */ /* 0x000fe20000000800 */
[----:B------:R4:W-:Y:S01]  /*68f0*/  LDGSTS.E.BYPASS.LTC128B.128 [R198+0x1880], [R6.64], !P6 ;  /* 0x0188000006c67fae */ /* 0x0009e2000f101d46 */
[----:B------:R-:W-:Y:S03]  /*6900*/  @!P0 LEA.HI.X R5, R5, c[0x0][0x1fc], R0, 0x1, P1 ;  /* 0x00007f0005058a11 */ /* 0x000fe600008f0c00 */
[----:B------:R4:W-:Y:S04]  /*6910*/  LDGSTS.E.BYPASS.LTC128B.128 [R198+0x2480], [R6.64+0x40], !P5 ;  /* 0x0248004006c67fae */ /* 0x0009e8000e901d46 */
[----:B------:R4:W-:Y:S04]  /*6920*/  LDGSTS.E.BYPASS.LTC128B.128 [R198+0x3080], [R6.64+0x80], !P4 ;  /* 0x0308008006c67fae */ /* 0x0009e8000e101d46 */
[----:B------:R4:W-:Y:S04]  /*6930*/  @!P0 LDGSTS.E.BYPASS.LTC128B.128 [R198+0x2080], [R4.64], !P6 ;  /* 0x0208000004c68fae */ /* 0x0009e8000f101d46 */
[----:B------:R4:W-:Y:S04]  /*6940*/  @!P0 LDGSTS.E.BYPASS.LTC128B.128 [R198+0x2c80], [R4.64+0x40], !P5 ;  /* 0x02c8004004c68fae */ /* 0x0009e8000e901d46 */
[----:B------:R4:W-:Y:S02]  /*6950*/  @!P0 LDGSTS.E.BYPASS.LTC128B.128 [R198+0x3880], [R4.64+0x80], !P4 ;  /* 0x0388008004c68fae */ /* 0x0009e4000e101d46 */
.L_x_1079:
[----:B------:R-:W-:Y:S05]  /*6960*/  BSYNC B0 ;  /* 0x0000000000007941 */ /* 0x000fea0003800000 */
.L_x_1078:
[-C--:B--2-4-:R-:W-:Y:S01]  /*6970*/  HMMA.16816.F32.BF16 R4, R48, R16.reuse, RZ ;  /* 0x000000103004723c */ /* 0x094fe200000418ff */
[----:B------:R-:W0:Y:S01]  /*6980*/  LDGDEPBAR ;  /* 0x00000000000079af */ /* 0x000e220000000000 */
[----:B------:R-:W-:Y:S01]  /*6990*/  BSSY B0, `(.L_x_1080) ;  /* 0x00000eb000007945 */ /* 0x000fe20003800000 */
[----:B------:R-:W-:Y:S05]  /*69a0*/  ISETP.GT.AND P0, PT, R180, R248, PT ;  /* 0x000000f8b400720c */ /* 0x000fea0003f04270 */
[C---:B---3--:R-:W-:Y:S08]  /*69b0*/  HMMA.16816.F32.BF16 R8, R44.reuse, R16, RZ ;  /* 0x000000102c08723c */ /* 0x048ff000000418ff */
[-C--:B------:R-:W-:Y:S08]  /*69c0*/  HMMA.16816.F32.BF16 R12, R44, R18.reuse, RZ ;  /* 0x000000122c0c723c */ /* 0x080ff000000418ff */
[C---:B------:R-:W-:Y:S08]  /*69d0*/  HMMA.16816.F32.BF16 R16, R48.reuse, R18, RZ ;  /* 0x000000123010723c */ /* 0x040ff000000418ff */
[-C--:B-1----:R-:W-:Y:S08]  /*69e0*/  HMMA.16816.F32.BF16 R20, R48, R32.reuse, RZ ;  /* 0x000000203014723c */ /* 0x082ff000000418ff */
        /* <DEDUP_REMOVED lines=188> */
[----:B-1234-:R-:W-:Y:S04]  /*75b0*/  IADD3 R0, -R250, 0x30, RZ ;  /* 0x00000030fa007810 */ /* 0x01efe80007ffe1ff */
[C---:B------:R-:W-:Y:S02]  /*75c0*/  ISETP.GE.AND P0, PT, R0.reuse, 0x21, PT ;  /* 0x000000210000780c */ /* 0x040fe40003f06270 */
[----:B------:R-:W-:Y:S11]  /*75d0*/  ISETP.GE.AND P1, PT, R0, 0x1, PT ;  /* 0x000000010000780c */ /* 0x000ff60003f26270 */
[----:B------:R-:W-:Y:S01]  /*75e0*/  @P0 IMAD.MOV.U32 R6, RZ, RZ, c[0x0][0x1e0] ;  /* 0x00007800ff060624 */ /* 0x000fe200078e00ff */
[C---:B------:R-:W-:Y:S01]  /*75f0*/  @P0 IADD3 R0, R180.reuse, -0x1, RZ ;  /* 0xffffffffb4000810 */ /* 0x040fe20007ffe0ff */
[----:B------:R-:W-:Y:S01]  /*7600*/  @P0 IMAD.MOV.U32 R7, RZ, RZ, 0x5 ;  /* 0x00000005ff070424 */ /* 0x000fe200078e00ff */
[----:B------:R-:W-:Y:S02]  /*7610*/  @P1 IADD3 R2, R180, -0x1, RZ ;  /* 0xffffffffb4021810 */ /* 0x000fe40007ffe0ff */
[----:B------:R-:W-:Y:S02]  /*7620*/  @P0 SHF.R.S32.HI R4, RZ, 0x1f, R0 ;  /* 0x0000001fff040819 */ /* 0x000fe40000011400 */
[----:B------:R-:W-:Y:S02]  /*7630*/  @P1 SHF.R.S32.HI R5, RZ, 0x1f, R2 ;  /* 0x0000001fff051819 */ /* 0x000fe40000011402 */
[----:B------:R-:W-:Y:S01]  /*7640*/  @P0 SHF.L.U64.HI R7, R6, R7, c[0x0][0x1e4] ;  /* 0x0000790006070619 */ /* 0x000fe20000010207 */
[----:B------:R-:W-:Y:S01]  /*7650*/  @P0 IMAD R4, R4, c[0x0][0x1e0], RZ ;  /* 0x0000780004040a24 */ /* 0x000fe200078e02ff */
[----:B------:R-:W-:Y:S01]  /*7660*/  @P0 SHF.L.U32 R6, R6, 0x5, RZ ;  /* 0x0000000506060819 */ /* 0x000fe200000006ff */
[----:B------:R-:W-:Y:S02]  /*7670*/  @P1 IMAD R8, R5, c[0x0][0x1e0], RZ ;  /* 0x0000780005081a24 */ /* 0x000fe400078e02ff */
[C---:B------:R-:W-:Y:S02]  /*7680*/  @P0 IMAD R10, R0.reuse, c[0x0][0x1e4], R4 ;  /* 0x00007900000a0a24 */ /* 0x040fe400078e0204 */
[----:B------:R-:W-:Y:S04]  /*7690*/  @P0 IMAD.WIDE.U32 R4, R0, c[0x0][0x1e0], RZ ;  /* 0x0000780000040a25 */ /* 0x000fe800078e00ff */
[C---:B------:R-:W-:Y:S02]  /*76a0*/  @P1 IMAD R0, R2.reuse, c[0x0][0x1e4], R8 ;  /* 0x0000790002001a24 */ /* 0x040fe400078e0208 */
[----:B------:R-:W-:Y:S04]  /*76b0*/  @P1 IMAD.WIDE.U32 R8, R2, c[0x0][0x1e0], RZ ;  /* 0x0000780002081a25 */ /* 0x000fe800078e00ff */
[----:B------:R-:W-:Y:S01]  /*76c0*/  @P0 IMAD.WIDE.U32 R6, R4, 0x30, R6 ;  /* 0x0000003004060825 */ /* 0x000fe200078e0006 */
[----:B------:R-:W-:Y:S03]  /*76d0*/  @P1 MOV R4, R242 ;  /* 0x000000f200041202 */ /* 0x000fe60000000f00 */
[----:B------:R-:W-:Y:S01]  /*76e0*/  @P1 IMAD.IADD R9, R9, 0x1, R0 ;  /* 0x0000000109091824 */ /* 0x000fe200078e0200 */
[----:B------:R-:W-:Y:S01]  /*76f0*/  @P0 IADD3 R0, P2, R242, R6, RZ ;  /* 0x00000006f2000210 */ /* 0x000fe20007f5e0ff */
[----:B------:R-:W-:Y:S02]  /*7700*/  @P0 IMAD.IADD R2, R5, 0x1, R10 ;  /* 0x0000000105020824 */ /* 0x000fe400078e020a */
[----:B------:R-:W-:Y:S02]  /*7710*/  @P1 IMAD.MOV.U32 R5, RZ, RZ, R241 ;  /* 0x000000ffff051224 */ /* 0x000fe400078e00f1 */
[----:B------:R-:W-:Y:S02]  /*7720*/  @P0 IMAD R2, R2, 0x30, RZ ;  /* 0x0000003002020824 */ /* 0x000fe400078e02ff */
[----:B------:R-:W-:Y:S04]  /*7730*/  @P1 IMAD.WIDE.U32 R4, R8, 0x30, R4 ;  /* 0x0000003008041825 */ /* 0x000fe800078e0004 */
[----:B------:R-:W-:Y:S01]  /*7740*/  @P1 IMAD R8, R9, 0x30, RZ ;  /* 0x0000003009081824 */ /* 0x000fe200078e02ff */
[----:B------:R-:W-:Y:S02]  /*7750*/  @P0 IADD3.X R9, R241, R2, R7, P2, !PT ;  /* 0x00000002f1090210 */ /* 0x000fe400017fe407 */
[C---:B------:R-:W-:Y:S02]  /*7760*/  @P1 LEA R6, P2, R4.reuse, c[0x0][0x1c8], 0x1 ;  /* 0x0000720004061a11 */ /* 0x040fe400078408ff */
[----:B------:R-:W-:Y:S04]  /*7770*/  @P1 IADD3 R2, R5, R8, RZ ;  /* 0x0000000805021210 */ /* 0x000fe80007ffe0ff */
[----:B------:R-:W-:Y:S02]  /*7780*/  @P1 LEA.HI.X R7, R4, c[0x0][0x1cc], R2, 0x1, P2 ;  /* 0x0000730004071a11 */ /* 0x000fe400010f0c02 */
[C---:B------:R-:W-:Y:S03]  /*7790*/  @P0 LEA R4, P2, R0.reuse, c[0x0][0x1c8], 0x1 ;  /* 0x0000720000040a11 */ /* 0x040fe600078408ff */
[----:B------:R-:W-:Y:S01]  /*77a0*/  @!PT LDS RZ, [RZ] ;  /* 0x00000000fffff984 */ /* 0x000fe20000000800 */
[----:B------:R-:W-:Y:S01]  /*77b0*/  @!PT LDS RZ, [RZ] ;  /* 0x00000000fffff984 */ /* 0x000fe20000000800 */
[----:B------:R-:W-:Y:S01]  /*77c0*/  @!PT LDS RZ, [RZ] ;  /* 0x00000000fffff984 */ /* 0x000fe20000000800 */
[----:B------:R1:W-:Y:S01]  /*77d0*/  @P1 LDGSTS.E.BYPASS.LTC128B.128 [R198+0x3c80], [R6.64], !P6 ;  /* 0x03c8000006c61fae */ /* 0x0003e2000f101d46 */
[----:B------:R-:W-:Y:S04]  /*77e0*/  @P0 LEA.HI.X R5, R0, c[0x0][0x1cc], R9, 0x1, P2 ;  /* 0x0000730000050a11 */ /* 0x000fe800010f0c09 */
[----:B------:R1:W-:Y:S05]  /*77f0*/  @P1 LDGSTS.E.BYPASS.LTC128B.128 [R198+0x4880], [R6.64+0x40], !P5 ;  /* 0x0488004006c61fae */ /* 0x0003ea000e901d46 */
[----:B------:R1:W-:Y:S05]  /*7800*/  @P1 LDGSTS.E.BYPASS.LTC128B.128 [R198+0x5480], [R6.64+0x80], !P4 ;  /* 0x0548008006c61fae */ /* 0x0003ea000e101d46 */
[----:B------:R1:W-:Y:S05]  /*7810*/  @P0 LDGSTS.E.BYPASS.LTC128B.128 [R198+0x4480], [R4.64], !P6 ;  /* 0x0448000004c60fae */ /* 0x0003ea000f101d46 */
[----:B------:R1:W-:Y:S05]  /*7820*/  @P0 LDGSTS.E.BYPASS.LTC128B.128 [R198+0x5080], [R4.64+0x40], !P5 ;  /* 0x0508004004c60fae */ /* 0x0003ea000e901d46 */
[----:B------:R1:W-:Y:S02]  /*7830*/  @P0 LDGSTS.E.BYPASS.LTC128B.128 [R198+0x5c80], [R4.64+0x80], !P4 ;  /* 0x05c8008004c60fae */ /* 0x0003e4000e101d46 */
.L_x_1081:
[----:B--234-:R-:W-:Y:S05]  /*7840*/  BSYNC B0 ;  /* 0x0000000000007941 */ /* 0x01cfea0003800000 */
.L_x_1080:
[----:B-1----:R-:W2:Y:S01]  /*7850*/  LDL R7, [R1+0x24] ;  /* 0x0000240001077983 */ /* 0x002ea20000100800 */
[----:B------:R-:W-:Y:S01]  /*7860*/  MOV R4, R249 ;  /* 0x000000f900047202 */ /* 0x000fe20000000f00 */
[----:B------:R-:W-:Y:S01]  /*7870*/  IMAD R0, R180, -0x30, RZ ;  /* 0xffffffd0b4007824 */ /* 0x000fe200078e02ff */
[----:B------:R-:W-:Y:S01]  /*7880*/  @P3 MOV R4, R252 ;  /* 0x000000fc00043202 */ /* 0x000fe20000000f00 */
[----:B------:R-:W3:Y:S04]  /*7890*/  LDL R6, [R1+0x4] ;  /* 0x0000040001067983 */ /* 0x000ee80000100800 */
[----:B------:R-:W3:Y:S04]  /*78a0*/  LDL R5, [R1+0x10] ;  /* 0x0000100001057983 */ /* 0x000ee80000100800 */
[----:B------:R-:W1:Y:S08]  /*78b0*/  SHFL.IDX PT, R2, R4, RZ, 0x1c1f ;  /* 0x001c1fff04027589 */ /* 0x000e7000000e0000 */
[----:B------:R-:W-:Y:S08]  /*78c0*/  LDSM.16.MT88.4 R36, [R186] ;  /* 0x00000000ba24783b */ /* 0x000ff00000004200 */
[----:B------:R-:W0:Y:S01]  /*78d0*/  LDGDEPBAR ;  /* 0x00000000000079af */ /* 0x000e220000000000 */
[----:B--2---:R-:W-:Y:S04]  /*78e0*/  IADD3 R0, -R7, 0x1, R0 ;  /* 0x0000000107007810 */ /* 0x004fe80007ffe100 */
[----:B---3--:R-:W-:Y:S03]  /*78f0*/  IADD3 R5, -R5, R0, R6 ;  /* 0x0000000005057210 */ /* 0x008fe60007ffe106 */
[----:B------:R-:W2:Y:S01]  /*7900*/  SHFL.IDX PT, R6, R4, 0x1, 0x1c1f ;  /* 0x003c1f0004067f89 */ /* 0x000ea200000e0000 */
[----:B-1----:R-:W-:Y:S04]  /*7910*/  IADD3 R0, R5, R2, RZ ;  /* 0x0000000205007210 */ /* 0x002fe80007ffe0ff */
[C---:B------:R-:W-:Y:S02]  /*7920*/  ISETP.GT.AND P0, PT, R0.reuse, RZ, PT ;  /* 0x000000ff0000720c */ /* 0x040fe40003f04270 */
[C---:B------:R-:W-:Y:S02]  /*7930*/  ISETP.GT.AND P1, PT, R0.reuse, 0x1, PT ;  /* 0x000000010000780c */ /* 0x040fe40003f24270 */
[----:B------:R-:W-:Y:S02]  /*7940*/  FSEL R7, R173, -INF , P0 ;  /* 0xff800000ad077808 */ /* 0x000fe40000000000 */
[----:B------:R-:W-:Y:S02]  /*7950*/  ISETP.GT.AND P0, PT, R0, 0x8, PT ;  /* 0x000000080000780c */ /* 0x000fe40003f04270 */
[----:B------:R-:W-:Y:S02]  /*7960*/  FMNMX.FTZ R2, R7, R3, !PT ;  /* 0x0000000307027209 */ /* 0x000fe40007810000 */
[----:B------:R-:W-:Y:S02]  /*7970*/  FSEL R8, R172, -INF , P1 ;  /* 0xff800000ac087808 */ /* 0x000fe40000800000 */
[----:B------:R-:W-:Y:S02]  /*7980*/  FSEL R10, R103, -INF , P0 ;  /* 0xff800000670a7808 */ /* 0x000fe40000000000 */
[----:B------:R-:W-:Y:S02]  /*7990*/  FMNMX.FTZ R2, R8, R2, !PT ;  /* 0x0000000208027209 */ /* 0x000fe40007810000 */
[----:B------:R-:W-:Y:S02]  /*79a0*/  ISETP.GT.AND P1, PT, R0, 0x9, PT ;  /* 0x000000090000780c */ /* 0x000fe40003f24270 */
[----:B------:R-:W-:Y:S02]  /*79b0*/  FMNMX.FTZ R2, R10, R2, !PT ;  /* 0x000000020a027209 */ /* 0x000fe40007810000 */
[----:B------:R-:W-:Y:S02]  /*79c0*/  FSEL R15, R15, -INF , P1 ;  /* 0xff8000000f0f7808 */ /* 0x000fe40000800000 */
[C---:B------:R-:W-:Y:S02]  /*79d0*/  ISETP.GT.AND P0, PT, R0.reuse, 0x10, PT ;  /* 0x000000100000780c */ /* 0x040fe40003f04270 */
[----:B------:R-:W-:Y:S02]  /*79e0*/  FMNMX.FTZ R2, R15, R2, !PT ;  /* 0x000000020f027209 */ /* 0x000fe40007810000 */
[----:B------:R-:W-:Y:S02]  /*79f0*/  ISETP.GT.AND P1, PT, R0, 0x11, PT ;  /* 0x000000110000780c */ /* 0x000fe40003f24270 */
[----:B------:R-:W-:Y:S02]  /*7a00*/  FSEL R182, R102, -INF , P0 ;  /* 0xff80000066b67808 */ /* 0x000fe40000000000 */
[----:B------:R-:W-:Y:S02]  /*7a10*/  FSEL R181, R101, -INF , P1 ;  /* 0xff80000065b57808 */ /* 0x000fe40000800000 */
[----:B------:R-:W-:Y:S02]  /*7a20*/  ISETP.GT.AND P0, PT, R0, 0x18, PT ;  /* 0x000000180000780c */ /* 0x000fe40003f04270 */
[----:B------:R-:W-:Y:S02]  /*7a30*/  FMNMX.FTZ R2, R182, R2, !PT ;  /* 0x00000002b6027209 */ /* 0x000fe40007810000 */
[----:B------:R-:W-:Y:S02]  /*7a40*/  FSEL R199, R18, -INF , P0 ;  /* 0xff80000012c77808 */ /* 0x000fe40000000000 */
[----:B------:R-:W-:Y:S02]  /*7a50*/  ISETP.GT.AND P1, PT, R0, 0x19, PT ;  /* 0x000000190000780c */ /* 0x000fe40003f24270 */
[----:B------:R-:W-:Y:S02]  /*7a60*/  FMNMX.FTZ R2, R181, R2, !PT ;  /* 0x00000002b5027209 */ /* 0x000fe40007810000 */
[----:B------:R-:W-:Y:S02]  /*7a70*/  FSEL R183, R16, -INF , P1 ;  /* 0xff80000010b77808 */ /* 0x000fe40000800000 */
[----:B------:R-:W-:Y:S01]  /*7a80*/  FMNMX.FTZ R2, R199, R2, !PT ;  /* 0x00000002c7027209 */ /* 0x000fe20007810000 */
[----:B------:R-:W-:Y:S01]  /*7a90*/  SHFL.IDX PT, R16, R4, 0x3, 0x1c1f ;  /* 0x007c1f0004107f89 */ /* 0x000fe200000e0000 */
[C---:B------:R-:W-:Y:S02]  /*7aa0*/  ISETP.GT.AND P2, PT, R0.reuse, 0x20, PT ;  /* 0x000000200000780c */ /* 0x040fe40003f44270 */
[C---:B------:R-:W-:Y:S02]  /*7ab0*/  ISETP.GT.AND P1, PT, R0.reuse, 0x28, PT ;  /* 0x000000280000780c */ /* 0x040fe40003f24270 */
[----:B------:R-:W-:Y:S02]  /*7ac0*/  ISETP.GT.AND P0, PT, R0, 0x21, PT ;  /* 0x000000210000780c */ /* 0x000fe40003f04270 */
[----:B------:R-:W-:Y:S02]  /*7ad0*/  FSEL R226, R12, -INF , P2 ;  /* 0xff8000000ce27808 */ /* 0x000fe40001000000 */
[----:B------:R-:W-:Y:S01]  /*7ae0*/  ISETP.GT.AND P2, PT, R0, 0x29, PT ;  /* 0x000000290000780c */ /* 0x000fe20003f44270 */
[----:B------:R1:W3:Y:S01]  /*7af0*/  SHFL.IDX PT, R12, R4, 0x2, 0x1c1f ;  /* 0x005c1f00040c7f89 */ /* 0x0002e200000e0000 */
[----:B------:R-:W-:Y:S02]  /*7b00*/  FMNMX.FTZ R0, R183, R2, !PT ;  /* 0x00000002b7007209 */ /* 0x000fe40007810000 */
[----:B------:R-:W-:Y:S02]  /*7b10*/  FSEL R225, R14, -INF , P0 ;  /* 0xff8000000ee17808 */ /* 0x000fe40000000000 */
[----:B------:R-:W-:Y:S02]  /*7b20*/  FMNMX.FTZ R0, R226, R0, !PT ;  /* 0x00000000e2007209 */ /* 0x000fe40007810000 */
[----:B------:R-:W-:Y:S02]  /*7b30*/  FSEL R224, R11, -INF , P1 ;  /* 0xff8000000be07808 */ /* 0x000fe40000800000 */
[----:B------:R-:W-:Y:S02]  /*7b40*/  FMNMX.FTZ R0, R225, R0, !PT ;  /* 0x00000000e1007209 */ /* 0x000fe40007810000 */
[----:B------:R-:W-:Y:S02]  /*7b50*/  FSEL R223, R13, -INF , P2 ;  /* 0xff8000000ddf7808 */ /* 0x000fe40001000000 */
[----:B------:R-:W-:Y:S02]  /*7b60*/  FMNMX.FTZ R0, R224, R0, !PT ;  /* 0x00000000e0007209 */ /* 0x000fe40007810000 */
[----:B--2---:R-:W-:Y:S02]  /*7b70*/  IADD3 R2, R5, R6, RZ ;  /* 0x0000000605027210 */ /* 0x004fe40007ffe0ff */
[----:B------:R-:W-:Y:S02]  /*7b80*/  FMNMX.FTZ R6, R223, R0, !PT ;  /* 0x00000000df067209 */ /* 0x000fe40007810000 */
[C---:B------:R-:W-:Y:S02]  /*7b90*/  ISETP.GT.AND P0, PT, R2.reuse, RZ, PT ;  /* 0x000000ff0200720c */ /* 0x040fe40003f04270 */
[----:B------:R-:W-:Y:S01]  /*7ba0*/  ISETP.GT.AND P1, PT, R2, 0x1, PT ;  /* 0x000000010200780c */ /* 0x000fe20003f24270 */
[----:B------:R-:W2:Y:S01]  /*7bb0*/  SHFL.BFLY PT, R13, R6, 0x2, 0x1f ;  /* 0x0c401f00060d7f89 */ /* 0x000ea200000e0000 */
[----:B------:R-:W-:Y:S02]  /*7bc0*/  FSEL R9, R177, -INF , P0 ;  /* 0xff800000b1097808 */ /* 0x000fe40000000000 */
[----:B------:R-:W-:Y:S02]  /*7bd0*/  FSEL R11, R176, -INF , P1 ;  /* 0xff800000b00b7808 */ /* 0x000fe40000800000 */
[----:B-1----:R-:W-:Y:S02]  /*7be0*/  FMNMX.FTZ R4, R9, R100, !PT ;  /* 0x0000006409047209 */ /* 0x002fe40007810000 */
[C---:B------:R-:W-:Y:S02]  /*7bf0*/  ISETP.GT.AND P0, PT, R2.reuse, 0x8, PT ;  /* 0x000000080200780c */ /* 0x040fe40003f04270 */
[----:B------:R-:W-:Y:S02]  /*7c00*/  FMNMX.FTZ R0, R11, R4, !PT ;  /* 0x000000040b007209 */ /* 0x000fe40007810000 */
[C---:B------:R-:W-:Y:S02]  /*7c10*/  ISETP.GT.AND P1, PT, R2.reuse, 0x9, PT ;  /* 0x000000090200780c */ /* 0x040fe40003f24270 */
[----:B------:R-:W-:Y:S02]  /*7c20*/  FSEL R14, R109, -INF , P0 ;  /* 0xff8000006d0e7808 */ /* 0x000fe40000000000 */
[----:B------:R-:W-:Y:S02]  /*7c30*/  ISETP.GT.AND P0, PT, R2, 0x10, PT ;  /* 0x000000100200780c */ /* 0x000fe40003f04270 */
[----:B------:R-:W-:Y:S02]  /*7c40*/  FSEL R18, R111, -INF , P1 ;  /* 0xff8000006f127808 */ /* 0x000fe40000800000 */
[----:B------:R-:W-:Y:S02]  /*7c50*/  FMNMX.FTZ R0, R14, R0, !PT ;  /* 0x000000000e007209 */ /* 0x000fe40007810000 */
[C---:B------:R-:W-:Y:S02]  /*7c60*/  ISETP.GT.AND P1, PT, R2.reuse, 0x11, PT ;  /* 0x000000110200780c */ /* 0x040fe40003f24270 */
[----:B------:R-:W-:Y:S02]  /*7c70*/  FSEL R179, R107, -INF , P0 ;  /* 0xff8000006bb37808 */ /* 0x000fe40000000000 */
[----:B------:R-:W-:Y:S02]  /*7c80*/  ISETP.GT.AND P0, PT, R2, 0x18, PT ;  /* 0x000000180200780c */ /* 0x000fe40003f04270 */
[----:B------:R-:W-:Y:S02]  /*7c90*/  FMNMX.FTZ R4, R18, R0, !PT ;  /* 0x0000000012047209 */ /* 0x000fe40007810000 */
[----:B---3--:R-:W-:Y:S02]  /*7ca0*/  IADD3 R0, R5, R12, RZ ;  /* 0x0000000c05007210 */ /* 0x008fe40007ffe0ff */
[----:B------:R-:W-:Y:S02]  /*7cb0*/  FSEL R178, R106, -INF , P1 ;  /* 0xff8000006ab27808 */ /* 0x000fe40000800000 */
[C---:B------:R-:W-:Y:S02]  /*7cc0*/  ISETP.GT.AND P2, PT, R2.reuse, 0x21, PT ;  /* 0x000000210200780c */ /* 0x040fe40003f44270 */
[C---:B------:R-:W-:Y:S02]  /*7cd0*/  ISETP.GT.AND P1, PT, R2.reuse, 0x19, PT ;  /* 0x000000190200780c */ /* 0x040fe40003f24270 */
[----:B------:R-:W-:Y:S02]  /*7ce0*/  FSEL R177, R23, -INF , P0 ;  /* 0xff80000017b17808 */ /* 0x000fe40000000000 */
[----:B------:R-:W-:Y:S02]  /*7cf0*/  ISETP.GT.AND P0, PT, R2, 0x20, PT ;  /* 0x000000200200780c */ /* 0x000fe40003f04270 */
[----:B------:R-:W-:Y:S02]  /*7d00*/  FSEL R221, R21, -INF , P2 ;  /* 0xff80000015dd7808 */ /* 0x000fe40001000000 */
[----:B------:R-:W-:Y:S02]  /*7d10*/  FSEL R176, R22, -INF , P1 ;  /* 0xff80000016b07808 */ /* 0x000fe40000800000 */
[----:B------:R-:W-:Y:S02]  /*7d20*/  ISETP.GT.AND P1, PT, R2, 0x28, PT ;  /* 0x000000280200780c */ /* 0x000fe40003f24270 */
[----:B------:R-:W-:Y:S02]  /*7d30*/  ISETP.GT.AND P2, PT, R0, RZ, PT ;  /* 0x000000ff0000720c */ /* 0x000fe40003f44270 */
[----:B------:R-:W-:Y:S02]  /*7d40*/  FSEL R222, R20, -INF , P0 ;  /* 0xff80000014de7808 */ /* 0x000fe40000000000 */
[----:B------:R-:W-:Y:S02]  /*7d50*/  ISETP.GT.AND P0, PT, R2, 0x29, PT ;  /* 0x000000290200780c */ /* 0x000fe40003f04270 */
[----:B--2---:R-:W-:Y:S02]  /*7d60*/  FMNMX.FTZ R2, R6, R13, !PT ;  /* 0x0000000d06027209 */ /* 0x004fe40007810000 */
[----:B------:R-:W-:Y:S02]  /*7d70*/  FSEL R220, R19, -INF , P1 ;  /* 0xff80000013dc7808 */ /* 0x000fe40000800000 */
[C---:B------:R-:W-:Y:S01]  /*7d80*/  ISETP.GT.AND P1, PT, R0.reuse, 0x1, PT ;  /* 0x000000010000780c */ /* 0x040fe20003f24270 */
[----:B------:R-:W1:Y:S01]  /*7d90*/  SHFL.BFLY PT, R23, R2, 0x1, 0x1f ;  /* 0x0c201f0002177f89 */ /* 0x000e6200000e0000 */
[----:B------:R-:W-:Y:S02]  /*7da0*/  FSEL R6, R205, -INF , P2 ;  /* 0xff800000cd067808 */ /* 0x000fe40001000000 */
[----:B------:R-:W-:Y:S02]  /*7db0*/  FSEL R219, R17, -INF , P0 ;  /* 0xff80000011db7808 */ /* 0x000fe40000000000 */
[----:B------:R-:W-:Y:S02]  /*7dc0*/  ISETP.GT.AND P0, PT, R0, 0x8, PT ;  /* 0x000000080000780c */ /* 0x000fe40003f04270 */
[----:B------:R-:W-:Y:S02]  /*7dd0*/  FSEL R13, R204, -INF , P1 ;  /* 0xff800000cc0d7808 */ /* 0x000fe40000800000 */
[----:B------:R-:W-:Y:S02]  /*7de0*/  FMNMX.FTZ R19, R6, R104, !PT ;  /* 0x0000006806137209 */ /* 0x000fe40007810000 */
[----:B------:R-:W-:Y:S02]  /*7df0*/  ISETP.GT.AND P2, PT, R0, 0x9, PT ;  /* 0x000000090000780c */ /* 0x000fe40003f44270 */
[----:B------:R-:W-:Y:S02]  /*7e00*/  FMNMX.FTZ R19, R13, R19, !PT ;  /* 0x000000130d137209 */ /* 0x000fe40007810000 */
[----:B------:R-:W-:Y:S02]  /*7e10*/  FMNMX.FTZ R12, R179, R4, !PT ;  /* 0x00000004b30c7209 */ /* 0x000fe40007810000 */
[----:B------:R-:W-:Y:S02]  /*7e20*/  IADD3 R4, R5, R16, RZ ;  /* 0x0000001005047210 */ /* 0x000fe40007ffe0ff */
[----:B------:R-:W-:Y:S02]  /*7e30*/  FSEL R16, R201, -INF , P0 ;  /* 0xff800000c9107808 */ /* 0x000fe40000000000 */
[----:B------:R-:W-:Y:S02]  /*7e40*/  FSEL R17, R200, -INF , P2 ;  /* 0xff800000c8117808 */ /* 0x000fe40001000000 */
[----:B------:R-:W-:Y:S02]  /*7e50*/  FMNMX.FTZ R21, R16, R19, !PT ;  /* 0x0000001310157209 */ /* 0x000fe40007810000 */
[C---:B------:R-:W-:Y:S02]  /*7e60*/  ISETP.GT.AND P1, PT, R0.reuse, 0x10, PT ;  /* 0x000000100000780c */ /* 0x040fe40003f24270 */
[----:B------:R-:W-:Y:S02]  /*7e70*/  ISETP.GT.AND P0, PT, R0, 0x11, PT ;  /* 0x000000110000780c */ /* 0x000fe40003f04270 */
[----:B------:R-:W-:Y:S02]  /*7e80*/  ISETP.GT.AND P2, PT, R4, RZ, PT ;  /* 0x000000ff0400720c */ /* 0x000fe40003f44270 */
[----:B------:R-:W-:Y:S02]  /*7e90*/  FMNMX.FTZ R5, R178, R12, !PT ;  /* 0x0000000cb2057209 */ /* 0x000fe40007810000 */
[----:B------:R-:W-:Y:S02]  /*7ea0*/  FMNMX.FTZ R21, R17, R21, !PT ;  /* 0x0000001511157209 */ /* 0x000fe40007810000 */
[----:B------:R-:W-:Y:S02]  /*7eb0*/  FSEL R169, R165, -INF , P1 ;  /* 0xff800000a5a97808 */ /* 0x000fe40000800000 */
[----:B------:R-:W-:Y:S02]  /*7ec0*/  ISETP.GT.AND P1, PT, R0, 0x18, PT ;  /* 0x000000180000780c */ /* 0x000fe40003f24270 */
[----:B------:R-:W-:Y:S02]  /*7ed0*/  FSEL R171, R164, -INF , P0 ;  /* 0xff800000a4ab7808 */ /* 0x000fe40000000000 */
[----:B------:R-:W-:Y:S02]  /*7ee0*/  ISETP.GT.AND P0, PT, R4, 0x1, PT ;  /* 0x000000010400780c */ /* 0x000fe40003f04270 */
[----:B------:R-:W-:Y:S02]  /*7ef0*/  FSEL R12, R206, -INF , P2 ;  /* 0xff800000ce0c7808 */ /* 0x000fe40001000000 */
[----:B------:R-:W-:Y:S02]  /*7f00*/  ISETP.GT.AND P2, PT, R0, 0x19, PT ;  /* 0x000000190000780c */ /* 0x000fe40003f44270 */
[----:B------:R-:W-:Y:S02]  /*7f10*/  FMNMX.FTZ R5, R177, R5, !PT ;  /* 0x00000005b1057209 */ /* 0x000fe40007810000 */
[----:B------:R-:W-:Y:S02]  /*7f20*/  FSEL R20, R207, -INF , P0 ;  /* 0xff800000cf147808 */ /* 0x000fe40000000000 */
[----:B------:R-:W-:Y:S02]  /*7f30*/  FSEL R172, R108, -INF , P2 ;  /* 0xff8000006cac7808 */ /* 0x000fe40001000000 */
[----:B------:R-:W-:Y:S02]  /*7f40*/  FSEL R173, R110, -INF , P1 ;  /* 0xff8000006ead7808 */ /* 0x000fe40000800000 */
[----:B------:R-:W-:Y:S02]  /*7f50*/  ISETP.GT.AND P1, PT, R4, 0x8, PT ;  /* 0x000000080400780c */ /* 0x000fe40003f24270 */
[----:B------:R-:W-:Y:S02]  /*7f60*/  ISETP.GT.AND P0, PT, R0, 0x20, PT ;  /* 0x000000200000780c */ /* 0x000fe40003f04270 */
[----:B------:R-:W-:Y:S02]  /*7f70*/  ISETP.GT.AND P2, PT, R4, 0x9, PT ;  /* 0x000000090400780c */ /* 0x000fe40003f44270 */
[----:B------:R-:W-:Y:S02]  /*7f80*/  FMNMX.FTZ R21, R169, R21, !PT ;  /* 0x00000015a9157209 */ /* 0x000fe40007810000 */
[----:B------:R-:W-:Y:S02]  /*7f90*/  FMNMX.FTZ R5, R176, R5, !PT ;  /* 0x00000005b0057209 */ /* 0x000fe40007810000 */
[----:B------:R-:W-:Y:S02]  /*7fa0*/  FSEL R19, R202, -INF , P1 ;  /* 0xff800000ca137808 */ /* 0x000fe40000800000 */
[----:B------:R-:W-:Y:S02]  /*7fb0*/  ISETP.GT.AND P1, PT, R0, 0x21, PT ;  /* 0x000000210000780c */ /* 0x000fe40003f24270 */
[----:B------:R-:W-:Y:S02]  /*7fc0*/  FSEL R218, R24, -INF , P0 ;  /* 0xff80000018da7808 */ /* 0x000fe40000000000 */
[C---:B------:R-:W-:Y:S02]  /*7fd0*/  ISETP.GT.AND P0, PT, R0.reuse, 0x28, PT ;  /* 0x000000280000780c */ /* 0x040fe40003f04270 */
[----:B------:R-:W-:Y:S02]  /*7fe0*/  FSEL R24, R203, -INF , P2 ;  /* 0xff800000cb187808 */ /* 0x000fe40001000000 */
[----:B------:R-:W-:Y:S02]  /*7ff0*/  ISETP.GT.AND P2, PT, R0, 0x29, PT ;  /* 0x000000290000780c */ /* 0x000fe40003f44270 */
[----:B------:R-:W-:Y:S02]  /*8000*/  FMNMX.FTZ R0, R171, R21, !PT ;  /* 0x00000015ab007209 */ /* 0x000fe40007810000 */
[----:B------:R-:W-:Y:S02]  /*8010*/  FMNMX.FTZ R21, R12, R105, !PT ;  /* 0x000000690c157209 */ /* 0x000fe40007810000 */
[----:B------:R-:W-:Y:S02]  /*8020*/  FMNMX.FTZ R5, R222, R5, !PT ;  /* 0x00000005de057209 */ /* 0x000fe40007810000 */
[----:B-1----:R-:W-:Y:S02]  /*8030*/  FMNMX.FTZ R108, R2, R23, !PT ;  /* 0x00000017026c7209 */ /* 0x002fe40007810000 */
[----:B------:R-:W-:Y:S02]  /*8040*/  FMNMX.FTZ R2, R173, R0, !PT ;  /* 0x00000000ad027209 */ /* 0x000fe40007810000 */
[----:B------:R-:W-:Y:S02]  /*8050*/  FMNMX.FTZ R0, R20, R21, !PT ;  /* 0x0000001514007209 */ /* 0x000fe40007810000 */
[----:B------:R-:W-:Y:S02]  /*8060*/  FMNMX.FTZ R5, R221, R5, !PT ;  /* 0x00000005dd057209 */ /* 0x000fe40007810000 */
[----:B------:R-:W-:Y:S02]  /*8070*/  FMNMX.FTZ R0, R19, R0, !PT ;  /* 0x0000000013007209 */ /* 0x000fe40007810000 */
[----:B------:R-:W-:Y:S02]  /*8080*/  FSEL R217, R27, -INF , P1 ;  /* 0xff8000001bd97808 */ /* 0x000fe40000800000 */
[----:B------:R-:W-:Y:S02]  /*8090*/  ISETP.GT.AND P1, PT, R4, 0x10, PT ;  /* 0x000000100400780c */ /* 0x000fe40003f24270 */
[----:B------:R-:W-:Y:S02]  /*80a0*/  FMNMX.FTZ R5, R220, R5, !PT ;  /* 0x00000005dc057209 */ /* 0x000fe40007810000 */
[----:B------:R-:W-:Y:S02]  /*80b0*/  FSEL R167, R167, -INF , P1 ;  /* 0xff800000a7a77808 */ /* 0x000fe40000800000 */
[----:B------:R-:W-:Y:S02]  /*80c0*/  FMNMX.FTZ R0, R24, R0, !PT ;  /* 0x0000000018007209 */ /* 0x000fe40007810000 */
[----:B------:R-:W-:Y:S02]  /*80d0*/  ISETP.GT.AND P1, PT, R4, 0x11, PT ;  /* 0x000000110400780c */ /* 0x000fe40003f24270 */
[----:B------:R-:W-:Y:S02]  /*80e0*/  FSEL R215, R26, -INF , P0 ;  /* 0xff8000001ad77808 */ /* 0x000fe40000000000 */
[----:B------:R-:W-:Y:S02]  /*80f0*/  ISETP.GT.AND P0, PT, R4, 0x18, PT ;  /* 0x000000180400780c */ /* 0x000fe40003f04270 */
[----:B------:R-:W-:Y:S02]  /*8100*/  FMNMX.FTZ R5, R219, R5, !PT ;  /* 0x00000005db057209 */ /* 0x000fe40007810000 */
[----:B------:R-:W-:Y:S01]  /*8110*/  FMNMX.FTZ R21, R167, R0, !PT ;  /* 0x00000000a7157209 */ /* 0x000fe20007810000 */
[----:B------:R-:W-:Y:S01]  /*8120*/  FMUL.FTZ R0, R108, c[0x0][0x2d0] ;  /* 0x0000b4006c007a20 */ /* 0x000fe20000410000 */
[----:B------:R-:W-:Y:S01]  /*8130*/  FSEL R168, R174, -INF , P1 ;  /* 0xff800000aea87808 */ /* 0x000fe20000800000 */
[----:B------:R-:W1:Y:S01]  /*8140*/  SHFL.BFLY PT, R22, R5, 0x2, 0x1f ;  /* 0x0c401f0005167f89 */ /* 0x000e6200000e0000 */
[----:B------:R-:W-:Y:S02]  /*8150*/  FSEL R174, R166, -INF , P0 ;  /* 0xff800000a6ae7808 */ /* 0x000fe40000000000 */
[----:B------:R-:W-:Y:S02]  /*8160*/  FSETP.NEU.FTZ.AND P0, PT, R108, -INF , PT ;  /* 0xff8000006c00780b */ /* 0x000fe40003f1d000 */
[----:B------:R-:W-:Y:S02]  /*8170*/  FMNMX.FTZ R2, R172, R2, !PT ;  /* 0x00000002ac027209 */ /* 0x000fe40007810000 */
[----:B------:R-:W-:Y:S02]  /*8180*/  FSEL R111, R0, RZ, P0 ;  /* 0x000000ff006f7208 */ /* 0x000fe40000000000 */
[----:B------:R-:W-:Y:S02]  /*8190*/  FMNMX.FTZ R21, R168, R21, !PT ;  /* 0x00000015a8157209 */ /* 0x000fe40007810000 */
[----:B------:R-:W-:Y:S01]  /*81a0*/  ISETP.GT.AND P1, PT, R4, 0x19, PT ;  /* 0x000000190400780c */ /* 0x000fe20003f24270 */
[--C-:B------:R-:W-:Y:S01]  /*81b0*/  FFMA.FTZ R0, R7, c[0x0][0x2d0], -R111.reuse ;  /* 0x0000b40007007a23 */ /* 0x100fe2000001086f */
[----:B------:R-:W-:Y:S02]  /*81c0*/  FMNMX.FTZ R2, R218, R2, !PT ;  /* 0x00000002da027209 */ /* 0x000fe40007810000 */
[----:B------:R-:W-:Y:S01]  /*81d0*/  FMNMX.FTZ R21, R174, R21, !PT ;  /* 0x00000015ae157209 */ /* 0x000fe20007810000 */
[----:B------:R2:W-:Y:S01]  /*81e0*/  MUFU.EX2 R201, R0 ;  /* 0x0000000000c97308 */ /* 0x0005e20000000800 */
[----:B------:R-:W-:Y:S02]  /*81f0*/  FSEL R175, R175, -INF , P1 ;  /* 0xff800000afaf7808 */ /* 0x000fe40000800000 */
[----:B------:R-:W-:Y:S02]  /*8200*/  FSEL R212, R25, -INF , P2 ;  /* 0xff80000019d47808 */ /* 0x000fe40001000000 */
[C---:B------:R-:W-:Y:S02]  /*8210*/  ISETP.GT.AND P2, PT, R4.reuse, 0x20, PT ;  /* 0x000000200400780c */ /* 0x040fe40003f44270 */
[----:B------:R-:W-:Y:S02]  /*8220*/  FMNMX.FTZ R2, R217, R2, !PT ;  /* 0x00000002d9027209 */ /* 0x000fe40007810000 */
[----:B-1----:R-:W-:Y:S02]  /*8230*/  FMNMX.FTZ R5, R5, R22, !PT ;  /* 0x0000001605057209 */ /* 0x002fe40007810000 */
[----:B------:R-:W-:Y:S02]  /*8240*/  FMNMX.FTZ R7, R175, R21, !PT ;  /* 0x00000015af077209 */ /* 0x000fe40007810000 */
[----:B------:R-:W-:Y:S01]  /*8250*/  ISETP.GT.AND P1, PT, R4, 0x21, PT ;  /* 0x000000210400780c */ /* 0x000fe20003f24270 */
[----:B------:R-:W1:Y:S01]  /*8260*/  SHFL.BFLY PT, R23, R5, 0x1, 0x1f ;  /* 0x0c201f0005177f89 */ /* 0x000e6200000e0000 */
[----:B------:R-:W-:Y:S02]  /*8270*/  FSEL R211, R31, -INF , P2 ;  /* 0xff8000001fd37808 */ /* 0x000fe40001000000 */
[----:B------:R-:W-:Y:S02]  /*8280*/  FMNMX.FTZ R2, R215, R2, !PT ;  /* 0x00000002d7027209 */ /* 0x000fe40007810000 */
[----:B------:R-:W-:Y:S02]  /*8290*/  FSEL R207, R30, -INF , P1 ;  /* 0xff8000001ecf7808 */ /* 0x000fe40000800000 */
[----:B------:R-:W-:Y:S02]  /*82a0*/  FMNMX.FTZ R7, R211, R7, !PT ;  /* 0x00000007d3077209 */ /* 0x000fe40007810000 */
[----:B------:R-:W-:Y:S01]  /*82b0*/  FMNMX.FTZ R2, R212, R2, !PT ;  /* 0x00000002d4027209 */ /* 0x000fe20007810000 */
[--C-:B--2---:R-:W-:Y:S01]  /*82c0*/  FFMA.FTZ R0, R8, c[0x0][0x2d0], -R111.reuse ;  /* 0x0000b40008007a23 */ /* 0x104fe2000001086f */
[C---:B------:R-:W-:Y:S02]  /*82d0*/  ISETP.GT.AND P2, PT, R4.reuse, 0x28, PT ;  /* 0x000000280400780c */ /* 0x040fe40003f44270 */
[----:B------:R-:W-:Y:S01]  /*82e0*/  ISETP.GT.AND P1, PT, R4, 0x29, PT ;  /* 0x000000290400780c */ /* 0x000fe20003f24270 */
[----:B------:R2:W3:Y:S01]  /*82f0*/  MUFU.EX2 R209, R0 ;  /* 0x0000000000d17308 */ /* 0x0004e20000000800 */
[----:B------:R-:W-:Y:S01]  /*8300*/  FMNMX.FTZ R4, R207, R7, !PT ;  /* 0x00000007cf047209 */ /* 0x000fe20007810000 */
[--C-:B------:R-:W-:Y:S01]  /*8310*/  FFMA.FTZ R7, R10, c[0x0][0x2d0], -R111.reuse ;  /* 0x0000b4000a077a23 */ /* 0x100fe2000001086f */
[----:B------:R-:W4:Y:S01]  /*8320*/  SHFL.BFLY PT, R22, R2, 0x2, 0x1f ;  /* 0x0c401f0002167f89 */ /* 0x000f2200000e0000 */
[----:B------:R-:W-:Y:S02]  /*8330*/  FSEL R205, R29, -INF , P2 ;  /* 0xff8000001dcd7808 */ /* 0x000fe40001000000 */
[----:B------:R-:W-:Y:S04]  /*8340*/  FSEL R103, R28, -INF , P1 ;  /* 0xff8000001c677808 */ /* 0x000fe80000800000 */
[----:B------:R5:W-:Y:S01]  /*8350*/  MUFU.EX2 R234, R7 ;  /* 0x0000000700ea7308 */ /* 0x000be20000000800 */
[----:B-1----:R-:W-:Y:S01]  /*8360*/  FMNMX.FTZ R107, R5, R23, !PT ;  /* 0x00000017056b7209 */ /* 0x002fe20007810000 */
[----:B------:R-:W-:Y:S03]  /*8370*/  FFMA.FTZ R5, R15, c[0x0][0x2d0], -R111 ;  /* 0x0000b4000f057a23 */ /* 0x000fe6000001086f */
[----:B------:R-:W-:Y:S05]  /*8380*/  FSETP.NEU.FTZ.AND P2, PT, R107, -INF , PT ;  /* 0xff8000006b00780b */ /* 0x000fea0003f5d000 */
[----:B------:R1:W1:Y:S01]  /*8390*/  MUFU.EX2 R235, R5 ;  /* 0x0000000500eb7308 */ /* 0x0002620000000800 */
[----:B--2---:R-:W-:Y:S02]  /*83a0*/  FMNMX.FTZ R0, R205, R4, !PT ;  /* 0x00000004cd007209 */ /* 0x004fe40007810000 */
[----:B---3--:R-:W-:Y:S02]  /*83b0*/  F2FP.BF16.PACK_AB R160, R209, R201 ;  /* 0x000000c9d1a0723e */ /* 0x008fe400000010ff */
[----:B------:R-:W-:Y:S02]  /*83c0*/  FMNMX.FTZ R0, R103, R0, !PT ;  /* 0x0000000067007209 */ /* 0x000fe40007810000 */
[----:B----4-:R-:W-:Y:S03]  /*83d0*/  FMNMX.FTZ R4, R2, R22, !PT ;  /* 0x0000001602047209 */ /* 0x010fe60007810000 */
[----:B------:R-:W2:Y:S01]  /*83e0*/  SHFL.BFLY PT, R2, R0, 0x2, 0x1f ;  /* 0x0c401f0000027f89 */ /* 0x000ea200000e0000 */
[----:B-----5:R-:W-:Y:S05]  /*83f0*/  FMUL.FTZ R7, R107, c[0x0][0x2d0] ;  /* 0x0000b4006b077a20 */ /* 0x020fea0000410000 */
[----:B------:R-:W-:Y:S02]  /*8400*/  FSEL R109, R7, RZ, P2 ;  /* 0x000000ff076d7208 */ /* 0x000fe40001000000 */
[----:B------:R-:W3:Y:S03]  /*8410*/  SHFL.BFLY PT, R8, R4, 0x1, 0x1f ;  /* 0x0c201f0004087f89 */ /* 0x000ee600000e0000 */
[--C-:B-1----:R-:W-:Y:S01]  /*8420*/  FFMA.FTZ R5, R9, c[0x0][0x2d0], -R109.reuse ;  /* 0x0000b40009057a23 */ /* 0x102fe2000001086d */
[----:B------:R-:W-:Y:S03]  /*8430*/  F2FP.BF16.PACK_AB R162, R235, R234 ;  /* 0x000000eaeba2723e */ /* 0x000fe600000010ff */
[----:B------:R1:W-:Y:S01]  /*8440*/  MUFU.EX2 R170, R5 ;  /* 0x0000000500aa7308 */ /* 0x0003e20000000800 */
[----:B--2---:R-:W-:Y:S01]  /*8450*/  FMNMX.FTZ R0, R0, R2, !PT ;  /* 0x0000000200007209 */ /* 0x004fe20007810000 */
[--C-:B------:R-:W-:Y:S08]  /*8460*/  FFMA.FTZ R2, R14, c[0x0][0x2d0], -R109.reuse ;  /* 0x0000b4000e027a23 */ /* 0x100ff0000001086d */
[----:B------:R2:W-:Y:S01]  /*8470*/  MUFU.EX2 R232, R2 ;  /* 0x0000000200e87308 */ /* 0x0005e20000000800 */
[----:B---3--:R-:W-:Y:S01]  /*8480*/  FMNMX.FTZ R106, R4, R8, !PT ;  /* 0x00000008046a7209 */ /* 0x008fe20007810000 */
[--C-:B------:R-:W-:Y:S03]  /*8490*/  FFMA.FTZ R4, R18, c[0x0][0x2d0], -R109.reuse ;  /* 0x0000b40012047a23 */ /* 0x100fe6000001086d */
[C---:B------:R-:W-:Y:S01]  /*84a0*/  FSETP.NEU.FTZ.AND P1, PT, R106.reuse, -INF , PT ;  /* 0xff8000006a00780b */ /* 0x040fe20003f3d000 */
[----:B-1----:R-:W-:Y:S04]  /*84b0*/  FFMA.FTZ R5, R11, c[0x0][0x2d0], -R109 ;  /* 0x0000b4000b057a23 */ /* 0x002fe8000001086d */
[----:B------:R-:W1:Y:S10]  /*84c0*/  MUFU.EX2 R237, R4 ;  /* 0x0000000400ed7308 */ /* 0x000e740000000800 */
[----:B------:R3:W4:Y:S01]  /*84d0*/  MUFU.EX2 R233, R5 ;  /* 0x0000000500e97308 */ /* 0x0007220000000800 */
[----:B--2---:R-:W2:Y:S01]  /*84e0*/  SHFL.BFLY PT, R2, R0, 0x1, 0x1f ;  /* 0x0c201f0000027f89 */ /* 0x004ea200000e0000 */
[----:B-1----:R-:W-:Y:S01]  /*84f0*/  F2FP.BF16.PACK_AB R163, R237, R232 ;  /* 0x000000e8eda3723e */ /* 0x002fe200000010ff */
[----:B---3--:R-:W-:Y:S01]  /*8500*/  FMUL.FTZ R5, R106, c[0x0][0x2d0] ;  /* 0x0000b4006a057a20 */ /* 0x008fe20000410000 */
[----:B----4-:R-:W-:Y:S02]  /*8510*/  F2FP.BF16.PACK_AB R161, R233, R170 ;  /* 0x000000aae9a1723e */ /* 0x010fe400000010ff */
[----:B--2---:R-:W-:Y:S02]  /*8520*/  FMNMX.FTZ R102, R0, R2, !PT ;  /* 0x0000000200667209 */ /* 0x004fe40007810000 */
[----:B------:R-:W-:Y:S05]  /*8530*/  FSEL R110, R5, RZ, P1 ;  /* 0x000000ff056e7208 */ /* 0x000fea0000800000 */
[--C-:B------:R-:W-:Y:S02]  /*8540*/  FFMA.FTZ R4, R13, c[0x0][0x2d0], -R110.reuse ;  /* 0x0000b4000d047a23 */ /* 0x100fe4000001086e */
[--C-:B------:R-:W-:Y:S02]  /*8550*/  FFMA.FTZ R0, R16, c[0x0][0x2d0], -R110.reuse ;  /* 0x0000b40010007a23 */ /* 0x100fe4000001086e */
[----:B------:R1:W-:Y:S01]  /*8560*/  MUFU.EX2 R230, R4 ;  /* 0x0000000400e67308 */ /* 0x0003e20000000800 */
[--C-:B------:R-:W-:Y:S02]  /*8570*/  FFMA.FTZ R2, R17, c[0x0][0x2d0], -R110.reuse ;  /* 0x0000b40011027a23 */ /* 0x100fe4000001086e */
[----:B------:R-:W-:Y:S07]  /*8580*/  FFMA.FTZ R6, R6, c[0x0][0x2d0], -R110 ;  /* 0x0000b40006067a23 */ /* 0x000fee000001086e */
[----:B------:R2:W-:Y:S10]  /*8590*/  MUFU.EX2 R229, R0 ;  /* 0x0000000000e57308 */ /* 0x0005f40000000800 */
[----:B------:R3:W-:Y:S01]  /*85a0*/  MUFU.EX2 R236, R2 ;  /* 0x0000000200ec7308 */ /* 0x0007e20000000800 */
[----:B-1----:R-:W-:Y:S09]  /*85b0*/  FMUL.FTZ R4, R102, c[0x0][0x2d0] ;  /* 0x0000b40066047a20 */ /* 0x002ff20000410000 */
[----:B------:R-:W-:Y:S01]  /*85c0*/  MUFU.EX2 R166, R6 ;  /* 0x0000000600a67308 */ /* 0x000fe20000000800 */
[----:B--2---:R-:W-:Y:S02]  /*85d0*/  FSEL R0, R108, RZ, P0 ;  /* 0x000000ff6c007208 */ /* 0x004fe40000000000 */
[----:B------:R-:W-:Y:S03]  /*85e0*/  FSETP.NEU.FTZ.AND P0, PT, R102, -INF , PT ;  /* 0xff8000006600780b */ /* 0x000fe60003f1d000 */
[----:B------:R-:W-:Y:S01]  /*85f0*/  FADD.FTZ R0, -R0, R3 ;  /* 0x0000000300007221 */ /* 0x000fe20000010100 */
[----:B------:R-:W-:Y:S03]  /*8600*/  FSEL R164, R4, RZ, P0 ;  /* 0x000000ff04a47208 */ /* 0x000fe60000000000 */
[----:B------:R-:W-:Y:S02]  /*8610*/  FMUL.FTZ R0, R0, c[0x0][0x2d0] ;  /* 0x0000b40000007a20 */ /* 0x000fe40000410000 */
[--C-:B---3--:R-:W-:Y:S02]  /*8620*/  FFMA.FTZ R2, R12, c[0x0][0x2d0], -R164.reuse ;  /* 0x0000b4000c027a23 */ /* 0x108fe400000108a4 */
[----:B------:R-:W1:Y:S10]  /*8630*/  MUFU.EX2 R101, R0 ;  /* 0x0000000000657308 */ /* 0x000e740000000800 */
[----:B------:R2:W-:Y:S01]  /*8640*/  MUFU.EX2 R165, R2 ;  /* 0x0000000200a57308 */ /* 0x0005e20000000800 */
[C---:B-1----:R-:W-:Y:S01]  /*8650*/  FMUL.FTZ R4, R101.reuse, R116 ;  /* 0x0000007465047220 */ /* 0x042fe20000410000 */
[----:B------:R-:W-:Y:S01]  /*8660*/  F2FP.BF16.PACK_AB R116, R230, R166 ;  /* 0x000000a6e674723e */ /* 0x000fe200000010ff */
[C---:B------:R-:W-:Y:S02]  /*8670*/  FMUL.FTZ R5, R101.reuse, R117 ;  /* 0x0000007565057220 */ /* 0x040fe40000410000 */
[C---:B------:R-:W-:Y:S02]  /*8680*/  FMUL.FTZ R16, R101.reuse, R124 ;  /* 0x0000007c65107220 */ /* 0x040fe40000410000 */
[C---:B------:R-:W-:Y:S02]  /*8690*/  FMUL.FTZ R17, R101.reuse, R125 ;  /* 0x0000007d65117220 */ /* 0x040fe40000410000 */
[C---:B------:R-:W-:Y:S02]  /*86a0*/  FMUL.FTZ R33, R101.reuse, R141 ;  /* 0x0000008d65217220 */ /* 0x040fe40000410000 */
[--C-:B--2---:R-:W-:Y:S02]  /*86b0*/  FFMA.FTZ R2, R20, c[0x0][0x2d0], -R164.reuse ;  /* 0x0000b40014027a23 */ /* 0x104fe400000108a4 */
[----:B------:R-:W1:Y:S01]  /*86c0*/  LDSM.16.MT88.4 R20, [R185] ;  /* 0x00000000b914783b */ /* 0x000e620000004200 */
[C---:B------:R-:W-:Y:S01]  /*86d0*/  FMUL.FTZ R32, R101.reuse, R140 ;  /* 0x0000008c65207220 */ /* 0x040fe20000410000 */
[----:B------:R-:W2:Y:S01]  /*86e0*/  MUFU.EX2 R227, R2 ;  /* 0x0000000200e37308 */ /* 0x000ea20000000800 */
[C---:B------:R-:W-:Y:S02]  /*86f0*/  FMUL.FTZ R48, R101.reuse, R156 ;  /* 0x0000009c65307220 */ /* 0x040fe40000410000 */
        /* <DEDUP_REMOVED lines=10> */
[----:B------:R-:W-:Y:S01]  /*87a0*/  FMUL.FTZ R85, R101, R85 ;  /* 0x0000005565557220 */ /* 0x000fe20000410000 */
[----:B--2---:R-:W-:Y:S01]  /*87b0*/  F2FP.BF16.PACK_AB R117, R227, R165 ;  /* 0x000000a5e375723e */ /* 0x004fe200000010ff */
[----:B------:R-:W-:Y:S02]  /*87c0*/  FFMA.FTZ R2, R19, c[0x0][0x2d0], -R164 ;  /* 0x0000b40013027a23 */ /* 0x000fe400000108a4 */
[C---:B------:R-:W-:Y:S02]  /*87d0*/  FMUL.FTZ R96, R101.reuse, R96 ;  /* 0x0000006065607220 */ /* 0x040fe40000410000 */
[----:B------:R2:W-:Y:S01]  /*87e0*/  MUFU.EX2 R228, R2 ;  /* 0x0000000200e47308 */ /* 0x0005e20000000800 */
[----:B------:R-:W-:Y:S01]  /*87f0*/  FMUL.FTZ R97, R101, R97 ;  /* 0x0000006165617220 */ /* 0x000fe20000410000 */
[----:B--2---:R-:W-:Y:S05]  /*8800*/  FSEL R2, R107, RZ, P2 ;  /* 0x000000ff6b027208 */ /* 0x004fea0001000000 */
[----:B------:R-:W-:Y:S01]  /*8810*/  FADD.FTZ R0, -R2, R100 ;  /* 0x0000006402007221 */ /* 0x000fe20000010100 */
[----:B------:R-:W-:Y:S03]  /*8820*/  FSEL R2, R106, RZ, P1 ;  /* 0x000000ff6a027208 */ /* 0x000fe60000800000 */
[----:B------:R-:W-:Y:S04]  /*8830*/  FMUL.FTZ R0, R0, c[0x0][0x2d0] ;  /* 0x0000b40000007a20 */ /* 0x000fe80000410000 */
[----:B------:R2:W3:Y:S02]  /*8840*/  MUFU.EX2 R100, R0 ;  /* 0x0000000000647308 */ /* 0x0004e40000000800 */
[----:B--2---:R-:W-:Y:S01]  /*8850*/  FADD.FTZ R0, -R2, R104 ;  /* 0x0000006802007221 */ /* 0x004fe20000010100 */
[----:B------:R-:W-:Y:S01]  /*8860*/  FSEL R2, R102, RZ, P0 ;  /* 0x000000ff66027208 */ /* 0x000fe20000000000 */
[----:B---3--:R-:W-:Y:S01]  /*8870*/  FMUL.FTZ R6, R100, R118 ;  /* 0x0000007664067220 */ /* 0x008fe20000410000 */
[----:B------:R-:W-:Y:S01]  /*8880*/  F2FP.BF16.PACK_AB R118, R236, R229 ;  /* 0x000000e5ec76723e */ /* 0x000fe200000010ff */
[----:B------:R-:W-:Y:S01]  /*8890*/  FMUL.FTZ R0, R0, c[0x0][0x2d0] ;  /* 0x0000b40000007a20 */ /* 0x000fe20000410000 */
[----:B------:R-:W-:Y:S01]  /*88a0*/  ISETP.GT.AND P0, PT, R180, R251, PT ;  /* 0x000000fbb400720c */ /* 0x000fe20003f04270 */
[C---:B------:R-:W-:Y:S02]  /*88b0*/  FMUL.FTZ R7, R100.reuse, R119 ;  /* 0x0000007764077220 */ /* 0x040fe40000410000 */
[----:B------:R2:W3:Y:S01]  /*88c0*/  MUFU.EX2 R3, R0 ;  /* 0x0000000000037308 */ /* 0x0004e20000000800 */
[C---:B------:R-:W-:Y:S02]  /*88d0*/  FMUL.FTZ R18, R100.reuse, R126 ;  /* 0x0000007e64127220 */ /* 0x040fe40000410000 */
[C---:B------:R-:W-:Y:S02]  /*88e0*/  FMUL.FTZ R19, R100.reuse, R127 ;  /* 0x0000007f64137220 */ /* 0x040fe40000410000 */
[-C--:B-1----:R-:W-:Y:S01]  /*88f0*/  HMMA.16816.F32.BF16 R4, R160, R20.reuse, R4 ;  /* 0x00000014a004723c */ /* 0x082fe20000041804 */
[C---:B------:R-:W-:Y:S01]  /*8900*/  FMUL.FTZ R34, R100.reuse, R142 ;  /* 0x0000008e64227220 */ /* 0x040fe20000410000 */
[----:B------:R-:W-:Y:S01]  /*8910*/  LDSM.16.MT88.4 R124, [R186+0x400] ;  /* 0x00040000ba7c783b */ /* 0x000fe20000004200 */
[C---:B------:R-:W-:Y:S02]  /*8920*/  FMUL.FTZ R35, R100.reuse, R143 ;  /* 0x0000008f64237220 */ /* 0x040fe40000410000 */
[C---:B------:R-:W-:Y:S02]  /*8930*/  FMUL.FTZ R50, R100.reuse, R158 ;  /* 0x0000009e64327220 */ /* 0x040fe40000410000 */
[C---:B------:R-:W-:Y:S02]  /*8940*/  FMUL.FTZ R51, R100.reuse, R159 ;  /* 0x0000009f64337220 */ /* 0x040fe40000410000 */
[----:B------:R-:W-:Y:S01]  /*8950*/  FFMA.FTZ R104, R183, c[0x0][0x2d0], -R111 ;  /* 0x0000b400b7687a23 */ /* 0x000fe2000001086f */
[----:B------:R-:W-:Y:S02]  /*8960*/  LDSM.16.MT88.4 R156, [R185+0x1400] ;  /* 0x00140000b99c783b */ /* 0x000fe40000004200 */
[C---:B------:R-:W-:Y:S01]  /*8970*/  FMUL.FTZ R54, R100.reuse, R54 ;  /* 0x0000003664367220 */ /* 0x040fe20000410000 */
[----:B------:R-:W-:Y:S01]  /*8980*/  MUFU.EX2 R216, R104 ;  /* 0x0000006800d87308 */ /* 0x000fe20000000800 */
[C---:B------:R-:W-:Y:S02]  /*8990*/  FMUL.FTZ R55, R100.reuse, R55 ;  /* 0x0000003764377220 */ /* 0x040fe40000410000 */
[C---:B------:R-:W-:Y:S02]  /*89a0*/  FFMA.FTZ R140, R100.reuse, R246, R170 ;  /* 0x000000f6648c7223 */ /* 0x040fe400000100aa */
[----:B------:R-:W-:Y:S02]  /*89b0*/  FMUL.FTZ R66, R100, R66 ;  /* 0x0000004264427220 */ /* 0x000fe40000410000 */
[----:B--2---:R-:W-:Y:S02]  /*89c0*/  FADD.FTZ R0, -R2, R105 ;  /* 0x0000006902007221 */ /* 0x004fe40000010100 */
[----:B------:R-:W-:Y:S02]  /*89d0*/  FFMA.FTZ R2, R24, c[0x0][0x2d0], -R164 ;  /* 0x0000b40018027a23 */ /* 0x000fe400000108a4 */
[----:B------:R-:W-:Y:S02]  /*89e0*/  FMUL.FTZ R0, R0, c[0x0][0x2d0] ;  /* 0x0000b40000007a20 */ /* 0x000fe40000410000 */
[----:B------:R-:W1:Y:S01]  /*89f0*/  MUFU.EX2 R231, R2 ;  /* 0x0000000200e77308 */ /* 0x000e620000000800 */
[C---:B---3--:R-:W-:Y:S02]  /*8a00*/  FMUL.FTZ R8, R3.reuse, R112 ;  /* 0x0000007003087220 */ /* 0x048fe40000410000 */
[C---:B------:R-:W-:Y:S02]  /*8a10*/  FMUL.FTZ R9, R3.reuse, R113 ;  /* 0x0000007103097220 */ /* 0x040fe40000410000 */
[C---:B------:R-:W-:Y:S02]  /*8a20*/  FMUL.FTZ R12, R3.reuse, R120 ;  /* 0x00000078030c7220 */ /* 0x040fe40000410000 */
[C---:B------:R-:W-:Y:S02]  /*8a30*/  FMUL.FTZ R13, R3.reuse, R121 ;  /* 0x00000079030d7220 */ /* 0x040fe40000410000 */
        /* <DEDUP_REMOVED lines=10> */
[--C-:B------:R-:W-:Y:S02]  /*8ae0*/  FFMA.FTZ R2, R182, c[0x0][0x2d0], -R111.reuse ;  /* 0x0000b400b6027a23 */ /* 0x100fe4000001086f */
[----:B------:R-:W-:Y:S02]  /*8af0*/  FFMA.FTZ R105, R199, c[0x0][0x2d0], -R111 ;  /* 0x0000b400c7697a23 */ /* 0x000fe4000001086f */
[----:B------:R1:W-:Y:S01]  /*8b00*/  MUFU.EX2 R202, R2 ;  /* 0x0000000200ca7308 */ /* 0x0003e20000000800 */
[C---:B------:R-:W-:Y:S02]  /*8b10*/  FMUL.FTZ R56, R3.reuse, R56 ;  /* 0x0000003803387220 */ /* 0x040fe40000410000 */
[----:B------:R-:W-:Y:S02]  /*8b20*/  FMUL.FTZ R57, R3, R57 ;  /* 0x0000003903397220 */ /* 0x000fe40000410000 */
[C---:B--2---:R-:W-:Y:S02]  /*8b30*/  FMUL.FTZ R10, R0.reuse, R114 ;  /* 0x00000072000a7220 */ /* 0x044fe40000410000 */
[----:B------:R-:W-:Y:S02]  /*8b40*/  FMUL.FTZ R11, R0, R115 ;  /* 0x00000073000b7220 */ /* 0x000fe40000410000 */
[----:B------:R-:W2:Y:S01]  /*8b50*/  LDSM.16.MT88.4 R112, [R185+0xc00] ;  /* 0x000c0000b970783b */ /* 0x000ea20000004200 */
[--C-:B------:R-:W-:Y:S01]  /*8b60*/  FFMA.FTZ R133, R221, c[0x0][0x2d0], -R109.reuse ;  /* 0x0000b400dd857a23 */ /* 0x100fe2000001086d */
[----:B------:R-:W-:Y:S01]  /*8b70*/  MUFU.EX2 R208, R105 ;  /* 0x0000006900d07308 */ /* 0x000fe20000000800 */
[----:B------:R-:W-:Y:S02]  /*8b80*/  FFMA.FTZ R132, R220, c[0x0][0x2d0], -R109 ;  /* 0x0000b400dc847a23 */ /* 0x000fe4000001086d */
[C---:B------:R-:W-:Y:S01]  /*8b90*/  HMMA.16816.F32.BF16 R8, R116.reuse, R20, R8 ;  /* 0x000000147408723c */ /* 0x040fe20000041808 */
[C---:B------:R-:W-:Y:S02]  /*8ba0*/  FMUL.FTZ R14, R0.reuse, R122 ;  /* 0x0000007a000e7220 */ /* 0x040fe40000410000 */
[C---:B------:R-:W-:Y:S02]  /*8bb0*/  FMUL.FTZ R15, R0.reuse, R123 ;  /* 0x0000007b000f7220 */ /* 0x040fe40000410000 */
[----:B------:R-:W-:Y:S02]  /*8bc0*/  FMUL.FTZ R26, R0, R134 ;  /* 0x00000086001a7220 */ /* 0x000fe40000410000 */
[C---:B------:R-:W-:Y:S02]  /*8bd0*/  FMUL.FTZ R20, R101.reuse, R128 ;  /* 0x0000008065147220 */ /* 0x040fe40000410000 */
[----:B------:R-:W-:Y:S01]  /*8be0*/  FMUL.FTZ R21, R101, R129 ;  /* 0x0000008165157220 */ /* 0x000fe20000410000 */
[-C--:B------:R-:W-:Y:S02]  /*8bf0*/  HMMA.16816.F32.BF16 R12, R116, R22.reuse, R12 ;  /* 0x00000016740c723c */ /* 0x080fe4000004180c */
[----:B-1----:R-:W-:Y:S02]  /*8c00*/  FFMA.FTZ R2, R181, c[0x0][0x2d0], -R111 ;  /* 0x0000b400b5027a23 */ /* 0x002fe4000001086f */
[----:B------:R-:W-:Y:S02]  /*8c10*/  FFMA.FTZ R134, R222, c[0x0][0x2d0], -R109 ;  /* 0x0000b400de867a23 */ /* 0x000fe4000001086d */
[----:B------:R1:W-:Y:S01]  /*8c20*/  MUFU.EX2 R210, R2 ;  /* 0x0000000200d27308 */ /* 0x0003e20000000800 */
[C---:B------:R-:W-:Y:S01]  /*8c30*/  FMUL.FTZ R27, R0.reuse, R135 ;  /* 0x00000087001b7220 */ /* 0x040fe20000410000 */
[C---:B------:R-:W-:Y:S01]  /*8c40*/  HMMA.16816.F32.BF16 R16, R160.reuse, R22, R16 ;  /* 0x00000016a010723c */ /* 0x040fe20000041810 */
[C---:B------:R-:W-:Y:S03]  /*8c50*/  FMUL.FTZ R30, R0.reuse, R138 ;  /* 0x0000008a001e7220 */ /* 0x040fe60000410000 */
[C---:B------:R-:W-:Y:S02]  /*8c60*/  FMUL.FTZ R31, R0.reuse, R139 ;  /* 0x0000008b001f7220 */ /* 0x040fe40000410000 */
[----:B------:R-:W-:Y:S02]  /*8c70*/  FMUL.FTZ R42, R0, R150 ;  /* 0x00000096002a7220 */ /* 0x000fe40000410000 */
[C---:B------:R-:W-:Y:S01]  /*8c80*/  FMUL.FTZ R22, R100.reuse, R130 ;  /* 0x0000008264167220 */ /* 0x040fe20000410000 */
[----:B------:R-:W-:Y:S03]  /*8c90*/  MUFU.EX2 R170, R134 ;  /* 0x0000008600aa7308 */ /* 0x000fe60000000800 */
[----:B------:R-:W-:Y:S02]  /*8ca0*/  FMUL.FTZ R23, R100, R131 ;  /* 0x0000008364177220 */ /* 0x000fe40000410000 */
[----:B------:R-:W-:Y:S01]  /*8cb0*/  LDSM.16.MT88.4 R128, [R185+0x1000] ;  /* 0x00100000b980783b */ /* 0x000fe20000004200 */
[----:B------:R-:W-:Y:S02]  /*8cc0*/  FFMA.FTZ R135, R224, c[0x0][0x2d0], -R111 ;  /* 0x0000b400e0877a23 */ /* 0x000fe4000001086f */
[C---:B------:R-:W-:Y:S02]  /*8cd0*/  FMUL.FTZ R43, R0.reuse, R151 ;  /* 0x00000097002b7220 */ /* 0x040fe40000410000 */
[-C--:B------:R-:W-:Y:S01]  /*8ce0*/  HMMA.16816.F32.BF16 R20, R160, R36.reuse, R20 ;  /* 0x00000024a014723c */ /* 0x080fe20000041814 */
[C---:B------:R-:W-:Y:S02]  /*8cf0*/  FMUL.FTZ R46, R0.reuse, R154 ;  /* 0x0000009a002e7220 */ /* 0x040fe40000410000 */
[--C-:B-1----:R-:W-:Y:S02]  /*8d00*/  FFMA.FTZ R2, R179, c[0x0][0x2d0], -R109.reuse ;  /* 0x0000b400b3027a23 */ /* 0x102fe4000001086d */
[C---:B------:R-:W-:Y:S02]  /*8d10*/  FMUL.FTZ R47, R0.reuse, R155 ;  /* 0x0000009b002f7220 */ /* 0x040fe40000410000 */
[----:B------:R1:W-:Y:S01]  /*8d20*/  MUFU.EX2 R200, R2 ;  /* 0x0000000200c87308 */ /* 0x0003e20000000800 */
[C---:B------:R-:W-:Y:S01]  /*8d30*/  HMMA.16816.F32.BF16 R24, R116.reuse, R36, R24 ;  /* 0x000000247418723c */ /* 0x040fe20000041818 */
[C---:B------:R-:W-:Y:S03]  /*8d40*/  FMUL.FTZ R58, R0.reuse, R58 ;  /* 0x0000003a003a7220 */ /* 0x040fe60000410000 */
[C---:B------:R-:W-:Y:S02]  /*8d50*/  FMUL.FTZ R59, R0.reuse, R59 ;  /* 0x0000003b003b7220 */ /* 0x040fe40000410000 */
[----:B------:R-:W-:Y:S02]  /*8d60*/  FMUL.FTZ R60, R3, R60 ;  /* 0x0000003c033c7220 */ /* 0x000fe40000410000 */
[-C--:B------:R-:W-:Y:S01]  /*8d70*/  HMMA.16816.F32.BF16 R28, R116, R38.reuse, R28 ;  /* 0x00000026741c723c */ /* 0x080fe2000004181c */
[C---:B------:R-:W-:Y:S03]  /*8d80*/  FMUL.FTZ R36, R101.reuse, R144 ;  /* 0x0000009065247220 */ /* 0x040fe60000410000 */
[----:B------:R-:W-:Y:S02]  /*8d90*/  FMUL.FTZ R37, R101, R145 ;  /* 0x0000009165257220 */ /* 0x000fe40000410000 */
[C---:B------:R-:W-:Y:S02]  /*8da0*/  FMUL.FTZ R61, R3.reuse, R61 ;  /* 0x0000003d033d7220 */ /* 0x040fe40000410000 */
[C---:B------:R-:W-:Y:S01]  /*8db0*/  HMMA.16816.F32.BF16 R32, R160.reuse, R38, R32 ;  /* 0x00000026a020723c */ /* 0x040fe20000041820 */
[C---:B------:R-:W-:Y:S03]  /*8dc0*/  FMUL.FTZ R62, R0.reuse, R62 ;  /* 0x0000003e003e7220 */ /* 0x040fe60000410000 */
[----:B------:R-:W-:Y:S02]  /*8dd0*/  FMUL.FTZ R63, R0, R63 ;  /* 0x0000003f003f7220 */ /* 0x000fe40000410000 */
[----:B------:R-:W-:Y:S02]  /*8de0*/  FMUL.FTZ R67, R100, R67 ;  /* 0x0000004364437220 */ /* 0x000fe40000410000 */
[--C-:B-1----:R-:W-:Y:S04]  /*8df0*/  FFMA.FTZ R2, R178, c[0x0][0x2d0], -R109.reuse ;  /* 0x0000b400b2027a23 */ /* 0x102fe8000001086d */
[----:B------:R1:W-:Y:S01]  /*8e00*/  MUFU.EX2 R206, R2 ;  /* 0x0000000200ce7308 */ /* 0x0003e20000000800 */
[C---:B------:R-:W-:Y:S02]  /*8e10*/  FMUL.FTZ R38, R100.reuse, R146 ;  /* 0x0000009264267220 */ /* 0x040fe40000410000 */
[C---:B------:R-:W-:Y:S02]  /*8e20*/  FMUL.FTZ R39, R100.reuse, R147 ;  /* 0x0000009364277220 */ /* 0x040fe40000410000 */
[C---:B------:R-:W-:Y:S02]  /*8e30*/  FMUL.FTZ R70, R100.reuse, R70 ;  /* 0x0000004664467220 */ /* 0x040fe40000410000 */
[----:B------:R-:W-:Y:S02]  /*8e40*/  FMUL.FTZ R71, R100, R71 ;  /* 0x0000004764477220 */ /* 0x000fe40000410000 */
[C---:B------:R-:W-:Y:S01]  /*8e50*/  FMUL.FTZ R72, R3.reuse, R72 ;  /* 0x0000004803487220 */ /* 0x040fe20000410000 */
[-C--:B--2---:R-:W-:Y:S01]  /*8e60*/  HMMA.16816.F32.BF16 R36, R160, R112.reuse, R36 ;  /* 0x00000070a024723c */ /* 0x084fe20000041824 */
[C---:B------:R-:W-:Y:S02]  /*8e70*/  FMUL.FTZ R73, R3.reuse, R73 ;  /* 0x0000004903497220 */ /* 0x040fe40000410000 */
[C---:B------:R-:W-:Y:S02]  /*8e80*/  FMUL.FTZ R74, R0.reuse, R74 ;  /* 0x0000004a004a7220 */ /* 0x040fe40000410000 */
[C---:B------:R-:W-:Y:S02]  /*8e90*/  FMUL.FTZ R75, R0.reuse, R75 ;  /* 0x0000004b004b7220 */ /* 0x040fe40000410000 */
[C---:B------:R-:W-:Y:S01]  /*8ea0*/  FMUL.FTZ R76, R3.reuse, R76 ;  /* 0x0000004c034c7220 */ /* 0x040fe20000410000 */
[C---:B------:R-:W-:Y:S01]  /*8eb0*/  HMMA.16816.F32.BF16 R40, R116.reuse, R112, R40 ;  /* 0x000000707428723c */ /* 0x040fe20000041828 */
[----:B------:R-:W-:Y:S03]  /*8ec0*/  FMUL.FTZ R77, R3, R77 ;  /* 0x0000004d034d7220 */ /* 0x000fe60000410000 */
[C---:B------:R-:W-:Y:S02]  /*8ed0*/  FMUL.FTZ R78, R0.reuse, R78 ;  /* 0x0000004e004e7220 */ /* 0x040fe40000410000 */
[--C-:B-1----:R-:W-:Y:S02]  /*8ee0*/  FFMA.FTZ R2, R177, c[0x0][0x2d0], -R109.reuse ;  /* 0x0000b400b1027a23 */ /* 0x102fe4000001086d */
[-C--:B------:R-:W-:Y:S01]  /*8ef0*/  HMMA.16816.F32.BF16 R44, R116, R114.reuse, R44 ;  /* 0x00000072742c723c */ /* 0x080fe2000004182c */
[----:B------:R-:W-:Y:S01]  /*8f00*/  FMUL.FTZ R79, R0, R79 ;  /* 0x0000004f004f7220 */ /* 0x000fe20000410000 */
[----:B------:R1:W-:Y:S02]  /*8f10*/  MUFU.EX2 R213, R2 ;  /* 0x0000000200d57308 */ /* 0x0003e40000000800 */
[C---:B------:R-:W-:Y:S02]  /*8f20*/  FMUL.FTZ R82, R100.reuse, R82 ;  /* 0x0000005264527220 */ /* 0x040fe40000410000 */
[----:B------:R-:W-:Y:S02]  /*8f30*/  FMUL.FTZ R83, R100, R83 ;  /* 0x0000005364537220 */ /* 0x000fe40000410000 */
[C---:B------:R-:W-:Y:S01]  /*8f40*/  HMMA.16816.F32.BF16 R48, R160.reuse, R114, R48 ;  /* 0x00000072a030723c */ /* 0x040fe20000041830 */
[----:B------:R-:W2:Y:S03]  /*8f50*/  LDSM.16.MT88.4 R112, [R186+0xc00] ;  /* 0x000c0000ba70783b */ /* 0x000ea60000004200 */
[C---:B------:R-:W-:Y:S02]  /*8f60*/  FMUL.FTZ R88, R3.reuse, R88 ;  /* 0x0000005803587220 */ /* 0x040fe40000410000 */
[C---:B------:R-:W-:Y:S02]  /*8f70*/  FMUL.FTZ R89, R3.reuse, R89 ;  /* 0x0000005903597220 */ /* 0x040fe40000410000 */
[C---:B------:R-:W-:Y:S04]  /*8f80*/  FMUL.FTZ R90, R0.reuse, R90 ;  /* 0x0000005a005a7220 */ /* 0x040fe80000410000 */
[----:B------:R-:W-:Y:S02]  /*8f90*/  FMUL.FTZ R91, R0, R91 ;  /* 0x0000005b005b7220 */ /* 0x000fe40000410000 */
[C---:B------:R-:W-:Y:S02]  /*8fa0*/  FMUL.FTZ R92, R3.reuse, R92 ;  /* 0x0000005c035c7220 */ /* 0x040fe40000410000 */
[C---:B------:R-:W-:Y:S02]  /*8fb0*/  FMUL.FTZ R93, R3.reuse, R93 ;  /* 0x0000005d035d7220 */ /* 0x040fe40000410000 */
[----:B-1----:R-:W-:Y:S02]  /*8fc0*/  FFMA.FTZ R2, R176, c[0x0][0x2d0], -R109 ;  /* 0x0000b400b0027a23 */ /* 0x002fe4000001086d */
[C---:B------:R-:W-:Y:S02]  /*8fd0*/  FMUL.FTZ R94, R0.reuse, R94 ;  /* 0x0000005e005e7220 */ /* 0x040fe40000410000 */
[----:B------:R1:W-:Y:S01]  /*8fe0*/  MUFU.EX2 R214, R2 ;  /* 0x0000000200d67308 */ /* 0x0003e20000000800 */
[----:B------:R-:W-:Y:S02]  /*8ff0*/  FMUL.FTZ R95, R0, R95 ;  /* 0x0000005f005f7220 */ /* 0x000fe40000410000 */
[C---:B------:R-:W-:Y:S02]  /*9000*/  FMUL.FTZ R86, R100.reuse, R86 ;  /* 0x0000005664567220 */ /* 0x040fe40000410000 */
[C---:B------:R-:W-:Y:S02]  /*9010*/  FMUL.FTZ R87, R100.reuse, R87 ;  /* 0x0000005764577220 */ /* 0x040fe40000410000 */
[C---:B------:R-:W-:Y:S02]  /*9020*/  FMUL.FTZ R98, R100.reuse, R98 ;  /* 0x0000006264627220 */ /* 0x040fe40000410000 */
[----:B------:R-:W-:Y:S02]  /*9030*/  FMUL.FTZ R99, R100, R99 ;  /* 0x0000006364637220 */ /* 0x000fe40000410000 */
[----:B------:R-:W-:Y:S02]  /*9040*/  FFMA.FTZ R166, R3, R245, R166 ;  /* 0x000000f503a67223 */ /* 0x000fe400000100a6 */
[----:B------:R-:W-:Y:S02]  /*9050*/  FFMA.FTZ R3, R211, c[0x0][0x2d0], -R164 ;  /* 0x0000b400d3037a23 */ /* 0x000fe400000108a4 */
[----:B------:R-:W-:Y:S02]  /*9060*/  FFMA.FTZ R165, R0, R247, R165 ;  /* 0x000000f700a57223 */ /* 0x000fe400000100a5 */
[----:B------:R-:W-:Y:S01]  /*9070*/  FFMA.FTZ R137, R226, c[0x0][0x2d0], -R111 ;  /* 0x0000b400e2897a23 */ /* 0x000fe2000001086f */
[-C--:B--2---:R-:W-:Y:S01]  /*9080*/  HMMA.16816.F32.BF16 R52, R160, R112.reuse, R52 ;  /* 0x00000070a034723c */ /* 0x084fe20000041834 */
[----:B------:R-:W-:Y:S02]  /*9090*/  FADD.FTZ R0, R227, R165 ;  /* 0x000000a5e3007221 */ /* 0x000fe40000010000 */
[--C-:B------:R-:W-:Y:S02]  /*90a0*/  FFMA.FTZ R136, R225, c[0x0][0x2d0], -R111.reuse ;  /* 0x0000b400e1887a23 */ /* 0x100fe4000001086f */
[--C-:B-1----:R-:W-:Y:S02]  /*90b0*/  FFMA.FTZ R2, R169, c[0x0][0x2d0], -R110.reuse ;  /* 0x0000b400a9027a23 */ /* 0x102fe4000001086e */
[----:B------:R-:W-:Y:S01]  /*90c0*/  FFMA.FTZ R111, R223, c[0x0][0x2d0], -R111 ;  /* 0x0000b400df6f7a23 */ /* 0x000fe2000001086f */
[C---:B------:R-:W-:Y:S01]  /*90d0*/  HMMA.16816.F32.BF16 R56, R116.reuse, R112, R56 ;  /* 0x000000707438723c */ /* 0x040fe20000041838 */
[----:B------:R1:W-:Y:S03]  /*90e0*/  MUFU.EX2 R183, R2 ;  /* 0x0000000200b77308 */ /* 0x0003e60000000800 */
[----:B------:R-:W-:Y:S02]  /*90f0*/  FFMA.FTZ R109, R219, c[0x0][0x2d0], -R109 ;  /* 0x0000b400db6d7a23 */ /* 0x000fe4000001086d */
[--C-:B------:R-:W-:Y:S02]  /*9100*/  FFMA.FTZ R105, R218, c[0x0][0x2d0], -R110.reuse ;  /* 0x0000b400da697a23 */ /* 0x100fe4000001086e */
[-C--:B------:R-:W-:Y:S01]  /*9110*/  HMMA.16816.F32.BF16 R60, R116, R114.reuse, R60 ;  /* 0x00000072743c723c */ /* 0x080fe2000004183c */
[--C-:B------:R-:W-:Y:S02]  /*9120*/  FFMA.FTZ R104, R217, c[0x0][0x2d0], -R110.reuse ;  /* 0x0000b400d9687a23 */ /* 0x100fe4000001086e */
[----:B------:R-:W-:Y:S01]  /*9130*/  MUFU.EX2 R177, R111 ;  /* 0x0000006f00b17308 */ /* 0x000fe20000000800 */
[----:B------:R-:W-:Y:S02]  /*9140*/  FFMA.FTZ R138, R215, c[0x0][0x2d0], -R110 ;  /* 0x0000b400d78a7a23 */ /* 0x000fe4000001086e */
[----:B------:R-:W-:Y:S02]  /*9150*/  FFMA.FTZ R100, R207, c[0x0][0x2d0], -R164 ;  /* 0x0000b400cf647a23 */ /* 0x000fe400000108a4 */
[C---:B------:R-:W-:Y:S01]  /*9160*/  HMMA.16816.F32.BF16 R64, R160.reuse, R114, R64 ;  /* 0x00000072a040723c */ /* 0x040fe20000041840 */
[----:B------:R-:W2:Y:S04]  /*9170*/  LDSM.16.MT88.4 R112, [R185+0x1800] ;  /* 0x00180000b970783b */ /* 0x000ea80000004200 */
[----:B------:R3:W-:Y:S01]  /*9180*/  MUFU.EX2 R111, R3 ;  /* 0x00000003006f7308 */ /* 0x0007e20000000800 */
[----:B-1----:R-:W-:Y:S09]  /*9190*/  FFMA.FTZ R2, R171, c[0x0][0x2d0], -R110 ;  /* 0x0000b400ab027a23 */ /* 0x002ff2000001086e */
[----:B------:R1:W4:Y:S10]  /*91a0*/  MUFU.EX2 R199, R2 ;  /* 0x0000000200c77308 */ /* 0x0003340000000800 */
[----:B------:R-:W-:Y:S01]  /*91b0*/  MUFU.EX2 R171, R137 ;  /* 0x0000008900ab7308 */ /* 0x000fe20000000800 */
[----:B---3--:R-:W-:Y:S02]  /*91c0*/  FADD.FTZ R3, R233, R140 ;  /* 0x0000008ce9037221 */ /* 0x008fe40000010000 */
[----:B------:R-:W-:Y:S07]  /*91d0*/  LDSM.16.MT88.4 R140, [R186+0x800] ;  /* 0x00080000ba8c783b */ /* 0x000fee0000004200 */
[----:B------:R-:W-:Y:S01]  /*91e0*/  MUFU.EX2 R176, R109 ;  /* 0x0000006d00b07308 */ /* 0x000fe20000000800 */
[--C-:B-1----:R-:W-:Y:S01]  /*91f0*/  FFMA.FTZ R2, R173, c[0x0][0x2d0], -R110.reuse ;  /* 0x0000b400ad027a23 */ /* 0x102fe2000001086e */
[----:B----4-:R-:W-:Y:S01]  /*9200*/  F2FP.BF16.PACK_AB R120, R199, R183 ;  /* 0x000000b7c778723e */ /* 0x010fe200000010ff */
[-C--:B--2---:R-:W-:Y:S07]  /*9210*/  HMMA.16816.F32.BF16 R68, R160, R112.reuse, R68 ;  /* 0x00000070a044723c */ /* 0x084fee0000041844 */
[----:B------:R1:W-:Y:S01]  /*9220*/  MUFU.EX2 R203, R2 ;  /* 0x0000000200cb7308 */ /* 0x0003e20000000800 */
[C---:B------:R-:W-:Y:S09]  /*9230*/  HMMA.16816.F32.BF16 R72, R116.reuse, R112, R72 ;  /* 0x000000707448723c */ /* 0x040ff20000041848 */
[----:B------:R-:W-:Y:S01]  /*9240*/  MUFU.EX2 R173, R136 ;  /* 0x0000008800ad7308 */ /* 0x000fe20000000800 */
[-C--:B------:R-:W-:Y:S08]  /*9250*/  HMMA.16816.F32.BF16 R76, R116, R114.reuse, R76 ;  /* 0x00000072744c723c */ /* 0x080ff0000004184c */
[C---:B------:R-:W-:Y:S01]  /*9260*/  HMMA.16816.F32.BF16 R80, R160.reuse, R114, R80 ;  /* 0x00000072a050723c */ /* 0x040fe20000041850 */
[----:B------:R-:W2:Y:S01]  /*9270*/  LDSM.16.MT88.4 R112, [R186+0x1800] ;  /* 0x00180000ba70783b */ /* 0x000ea20000004200 */
[----:B------:R-:W-:Y:S02]  /*9280*/  MUFU.EX2 R169, R104 ;  /* 0x0000006800a97308 */ /* 0x000fe40000000800 */
[--C-:B-1----:R-:W-:Y:S02]  /*9290*/  FFMA.FTZ R2, R172, c[0x0][0x2d0], -R110.reuse ;  /* 0x0000b400ac027a23 */ /* 0x102fe4000001086e */
[----:B------:R-:W-:Y:S06]  /*92a0*/  FFMA.FTZ R110, R212, c[0x0][0x2d0], -R110 ;  /* 0x0000b400d46e7a23 */ /* 0x000fec000001086e */
[----:B------:R1:W3:Y:S10]  /*92b0*/  MUFU.EX2 R204, R2 ;  /* 0x0000000200cc7308 */ /* 0x0002f40000000800 */
[----:B------:R-:W-:Y:S10]  /*92c0*/  MUFU.EX2 R172, R133 ;  /* 0x0000008500ac7308 */ /* 0x000ff40000000800 */
[----:B------:R-:W4:Y:S01]  /*92d0*/  MUFU.EX2 R109, R100 ;  /* 0x00000064006d7308 */ /* 0x000f220000000800 */
[--C-:B-1----:R-:W-:Y:S01]  /*92e0*/  FFMA.FTZ R2, R167, c[0x0][0x2d0], -R164.reuse ;  /* 0x0000b400a7027a23 */ /* 0x102fe200000108a4 */
[----:B---3--:R-:W-:Y:S01]  /*92f0*/  F2FP.BF16.PACK_AB R122, R204, R203 ;  /* 0x000000cbcc7a723e */ /* 0x008fe200000010ff */
[-C--:B--2---:R-:W-:Y:S07]  /*9300*/  HMMA.16816.F32.BF16 R84, R160, R112.reuse, R84 ;  /* 0x00000070a054723c */ /* 0x084fee0000041854 */
[----:B------:R1:W-:Y:S01]  /*9310*/  MUFU.EX2 R182, R2 ;  /* 0x0000000200b67308 */ /* 0x0003e20000000800 */
[C---:B------:R-:W-:Y:S09]  /*9320*/  HMMA.16816.F32.BF16 R88, R116.reuse, R112, R88 ;  /* 0x000000707458723c */ /* 0x040ff20000041858 */
[----:B------:R2:W-:Y:S03]  /*9330*/  MUFU.EX2 R104, R110 ;  /* 0x0000006e00687308 */ /* 0x0005e60000000800 */
[----:B------:R-:W-:Y:S01]  /*9340*/  F2FP.BF16.PACK_AB R112, R210, R202 ;  /* 0x000000cad270723e */ /* 0x000fe200000010ff */
[-C--:B------:R-:W-:Y:S01]  /*9350*/  HMMA.16816.F32.BF16 R92, R116, R114.reuse, R92 ;  /* 0x00000072745c723c */ /* 0x080fe2000004185c */
[----:B------:R-:W3:Y:S01]  /*9360*/  LDSM.16.MT88.4 R116, [R185+0x400] ;  /* 0x00040000b974783b */ /* 0x000ee20000004200 */
[----:B------:R-:W-:Y:S02]  /*9370*/  F2FP.BF16.PACK_AB R113, R206, R200 ;  /* 0x000000c8ce71723e */ /* 0x000fe400000010ff */
[----:B----4-:R-:W-:Y:S04]  /*9380*/  F2FP.BF16.PACK_AB R165, R109, R111 ;  /* 0x0000006f6da5723e */ /* 0x010fe800000010ff */
[----:B------:R-:W-:Y:S01]  /*9390*/  HMMA.16816.F32.BF16 R96, R160, R114, R96 ;  /* 0x00000072a060723c */ /* 0x000fe20000041860 */
[--C-:B-1----:R-:W-:Y:S02]  /*93a0*/  FFMA.FTZ R2, R168, c[0x0][0x2d0], -R164.reuse ;  /* 0x0000b400a8027a23 */ /* 0x102fe400000108a4 */
[----:B------:R-:W-:Y:S04]  /*93b0*/  MUFU.EX2 R168, R105 ;  /* 0x0000006900a87308 */ /* 0x000fe80000000800 */
[----:B------:R-:W-:Y:S02]  /*93c0*/  F2FP.BF16.PACK_AB R114, R216, R208 ;  /* 0x000000d0d872723e */ /* 0x000fe400000010ff */
[----:B------:R-:W-:Y:S03]  /*93d0*/  F2FP.BF16.PACK_AB R115, R214, R213 ;  /* 0x000000d5d673723e */ /* 0x000fe600000010ff */
[----:B------:R-:W-:Y:S01]  /*93e0*/  F2FP.BF16.PACK_AB R160, R173, R171 ;  /* 0x000000abada0723e */ /* 0x000fe200000010ff */
[----:B------:R1:W4:Y:S01]  /*93f0*/  MUFU.EX2 R181, R2 ;  /* 0x0000000200b57308 */ /* 0x0003220000000800 */
[----:B------:R-:W-:Y:S01]  /*9400*/  F2FP.BF16.PACK_AB R161, R172, R170 ;  /* 0x000000aaaca1723e */ /* 0x000fe200000010ff */
[----:B--2---:R-:W-:Y:S08]  /*9410*/  FADD.FTZ R110, R232, R3 ;  /* 0x00000003e86e7221 */ /* 0x004ff00000010000 */
[----:B------:R-:W-:Y:S01]  /*9420*/  MUFU.EX2 R105, R138 ;  /* 0x0000008a00697308 */ /* 0x000fe20000000800 */
[-C--:B---3--:R-:W-:Y:S01]  /*9430*/  HMMA.16816.F32.BF16 R4, R112, R116.reuse, R4 ;  /* 0x000000747004723c */ /* 0x088fe20000041804 */
[--C-:B-1----:R-:W-:Y:S01]  /*9440*/  FFMA.FTZ R2, R174, c[0x0][0x2d0], -R164.reuse ;  /* 0x0000b400ae027a23 */ /* 0x102fe200000108a4 */
[----:B----4-:R-:W-:Y:S07]  /*9450*/  F2FP.BF16.PACK_AB R121, R181, R182 ;  /* 0x000000b6b579723e */ /* 0x010fee00000010ff */
[----:B------:R-:W1:Y:S10]  /*9460*/  MUFU.EX2 R174, R132 ;  /* 0x0000008400ae7308 */ /* 0x000e740000000800 */
[----:B------:R2:W-:Y:S01]  /*9470*/  MUFU.EX2 R178, R2 ;  /* 0x0000000200b27308 */ /* 0x0005e20000000800 */
[----:B-1----:R-:W-:Y:S01]  /*9480*/  F2FP.BF16.PACK_AB R163, R176, R174 ;  /* 0x000000aeb0a3723e */ /* 0x002fe200000010ff */
[--C-:B--2---:R-:W-:Y:S08]  /*9490*/  FFMA.FTZ R2, R175, c[0x0][0x2d0], -R164.reuse ;  /* 0x0000b400af027a23 */ /* 0x104ff000000108a4 */
[----:B------:R1:W2:Y:S10]  /*94a0*/  MUFU.EX2 R175, R135 ;  /* 0x0000008700af7308 */ /* 0x0002b40000000800 */
[----:B------:R-:W3:Y:S01]  /*94b0*/  MUFU.EX2 R179, R2 ;  /* 0x0000000200b37308 */ /* 0x000ee20000000800 */
[----:B-1----:R-:W-:Y:S01]  /*94c0*/  LDSM.16.MT88.4 R132, [R185+0x800] ;  /* 0x00080000b984783b */ /* 0x002fe20000004200 */
[----:B--2---:R-:W-:Y:S02]  /*94d0*/  F2FP.BF16.PACK_AB R162, R177, R175 ;  /* 0x000000afb1a2723e */ /* 0x004fe400000010ff */
[----:B---3--:R-:W-:Y:S01]  /*94e0*/  F2FP.BF16.PACK_AB R123, R179, R178 ;  /* 0x000000b2b37b723e */ /* 0x008fe200000010ff */
[----:B------:R-:W-:Y:S02]  /*94f0*/  FFMA.FTZ R2, R101, R244, R201 ;  /* 0x000000f465027223 */ /* 0x000fe400000100c9 */
[--C-:B------:R-:W-:Y:S02]  /*9500*/  FFMA.FTZ R101, R205, c[0x0][0x2d0], -R164.reuse ;  /* 0x0000b400cd657a23 */ /* 0x100fe400000108a4 */
[----:B------:R-:W-:Y:S02]  /*9510*/  FFMA.FTZ R164, R103, c[0x0][0x2d0], -R164 ;  /* 0x0000b40067a47a23 */ /* 0x000fe400000108a4 */
[C---:B------:R-:W-:Y:S01]  /*9520*/  HMMA.16816.F32.BF16 R8, R120.reuse, R116, R8 ;  /* 0x000000747808723c */ /* 0x040fe20000041808 */
[----:B------:R-:W-:Y:S01]  /*9530*/  MUFU.EX2 R103, R101 ;  /* 0x0000006500677308 */ /* 0x000fe20000000800 */
[----:B------:R-:W-:Y:S02]  /*9540*/  FADD.FTZ R139, R209, R2 ;  /* 0x00000002d18b7221 */ /* 0x000fe40000010000 */
[----:B------:R-:W-:Y:S01]  /*9550*/  FADD.FTZ R2, R230, R166 ;  /* 0x000000a6e6027221 */ /* 0x000fe20000010000 */
[----:B------:R-:W-:Y:S01]  /*9560*/  F2FP.BF16.PACK_AB R166, R104, R105 ;  /* 0x0000006968a6723e */ /* 0x000fe200000010ff */
[----:B------:R-:W-:Y:S02]  /*9570*/  FADD.FTZ R100, R234, R139 ;  /* 0x0000008bea647221 */ /* 0x000fe40000010000 */
[-C--:B------:R-:W-:Y:S01]  /*9580*/  HMMA.16816.F32.BF16 R12, R120, R118.reuse, R12 ;  /* 0x00000076780c723c */ /* 0x080fe2000004180c */
[----:B------:R-:W-:Y:S02]  /*9590*/  FADD.FTZ R3, R229, R2 ;  /* 0x00000002e5037221 */ /* 0x000fe40000010000 */
[----:B------:R1:W2:Y:S01]  /*95a0*/  MUFU.EX2 R101, R164 ;  /* 0x000000a400657308 */ /* 0x0002a20000000800 */
[----:B------:R-:W-:Y:S02]  /*95b0*/  FADD.FTZ R2, R228, R0 ;  /* 0x00000000e4027221 */ /* 0x000fe40000010000 */
[----:B------:R-:W-:Y:S02]  /*95c0*/  FADD.FTZ R100, R235, R100 ;  /* 0x00000064eb647221 */ /* 0x000fe40000010000 */
[C---:B------:R-:W-:Y:S01]  /*95d0*/  HMMA.16816.F32.BF16 R16, R112.reuse, R118, R16 ;  /* 0x000000767010723c */ /* 0x040fe20000041810 */
[----:B------:R-:W3:Y:S03]  /*95e0*/  LDSM.16.MT88.4 R116, [R186+0x1000] ;  /* 0x00100000ba74783b */ /* 0x000ee60000004200 */
[----:B------:R-:W-:Y:S01]  /*95f0*/  FADD.FTZ R0, R237, R110 ;  /* 0x0000006eed007221 */ /* 0x000fe20000010000 */
[----:B------:R-:W-:Y:S01]  /*9600*/  IADD3 R110, R180, -0x1, RZ ;  /* 0xffffffffb46e7810 */ /* 0x000fe20007ffe0ff */
[----:B------:R-:W-:Y:S02]  /*9610*/  FADD.FTZ R3, R236, R3 ;  /* 0x00000003ec037221 */ /* 0x000fe40000010000 */
[-C--:B------:R-:W-:Y:S01]  /*9620*/  HMMA.16816.F32.BF16 R20, R112, R124.reuse, R20 ;  /* 0x0000007c7014723c */ /* 0x080fe20000041814 */
[----:B------:R-:W-:Y:S03]  /*9630*/  FADD.FTZ R2, R231, R2 ;  /* 0x00000002e7027221 */ /* 0x000fe60000010000 */
[----:B------:R-:W-:Y:S01]  /*9640*/  FADD.FTZ R3, R183, R3 ;  /* 0x00000003b7037221 */ /* 0x000fe20000010000 */
[----:B------:R-:W-:Y:S01]  /*9650*/  MOV R180, R110 ;  /* 0x0000006e00b47202 */ /* 0x000fe20000000f00 */
[----:B------:R-:W-:Y:S02]  /*9660*/  FADD.FTZ R2, R182, R2 ;  /* 0x00000002b6027221 */ /* 0x000fe40000010000 */
[C---:B------:R-:W-:Y:S01]  /*9670*/  HMMA.16816.F32.BF16 R24, R120.reuse, R124, R24 ;  /* 0x0000007c7818723c */ /* 0x040fe20000041818 */
[----:B-1----:R-:W-:Y:S03]  /*9680*/  F2FP.BF16.PACK_AB R164, R169, R168 ;  /* 0x000000a8a9a4723e */ /* 0x002fe600000010ff */
[----:B--2---:R-:W-:Y:S04]  /*9690*/  F2FP.BF16.PACK_AB R167, R101, R103 ;  /* 0x0000006765a7723e */ /* 0x004fe800000010ff */
        /* <DEDUP_REMOVED lines=8> */
[-C--:B---3--:R-:W-:Y:S08]  /*9720*/  HMMA.16816.F32.BF16 R52, R112, R116.reuse, R52 ;  /* 0x000000747034723c */ /* 0x088ff00000041834 */
[C---:B------:R-:W-:Y:S08]  /*9730*/  HMMA.16816.F32.BF16 R56, R120.reuse, R116, R56 ;  /* 0x000000747838723c */ /* 0x040ff00000041838 */
[-C--:B------:R-:W-:Y:S08]  /*9740*/  HMMA.16816.F32.BF16 R60, R120, R118.reuse, R60 ;  /* 0x00000076783c723c */ /* 0x080ff0000004183c */
[C---:B------:R-:W-:Y:S08]  /*9750*/  HMMA.16816.F32.BF16 R64, R112.reuse, R118, R64 ;  /* 0x000000767040723c */ /* 0x040ff00000041840 */
        /* <DEDUP_REMOVED lines=31> */
[----:B------:R-:W-:Y:S06]  /*9950*/  FADD.FTZ R5, R181, R2 ;  /* 0x00000002b5057221 */ /* 0x000fec0000010000 */
        /* <DEDUP_REMOVED lines=28> */
[----:B------:R-:W-:Y:S01]  /*9b20*/  MOV R105, R102 ;  /* 0x0000006600697202 */ /* 0x000fe20000000f00 */
[----:B------:R-:W-:Y:S02]  /*9b30*/  FADD.FTZ R0, R103, R0 ;  /* 0x0000000067007221 */ /* 0x000fe40000010000 */
[----:B------:R-:W-:Y:S01]  /*9b40*/  HMMA.16816.F32.BF16 R96, R160, R14, R96 ;  /* 0x0000000ea060723c */ /* 0x000fe20000041860 */
[----:B------:R-:W-:Y:S03]  /*9b50*/  FADD.FTZ R244, R177, R4 ;  /* 0x00000004b1f47221 */ /* 0x000fe60000010000 */
[----:B------:R-:W-:Y:S01]  /*9b60*/  FADD.FTZ R246, R176, R3 ;  /* 0x00000003b0f67221 */ /* 0x000fe20000010000 */
[----:B------:R-:W-:Y:S01]  /*9b70*/  MOV R3, R108 ;  /* 0x0000006c00037202 */ /* 0x000fe20000000f00 */
[----:B------:R-:W-:Y:S01]  /*9b80*/  FADD.FTZ R245, R104, R2 ;  /* 0x0000000268f57221 */ /* 0x000fe20000010000 */
[----:B------:R-:W-:Y:S01]  /*9b90*/  MOV R104, R106 ;  /* 0x0000006a00687202 */ /* 0x000fe20000000f00 */
[----:B------:R-:W-:Y:S01]  /*9ba0*/  FADD.FTZ R247, R101, R0 ;  /* 0x0000000065f77221 */ /* 0x000fe20000010000 */
[----:B------:R-:W-:-:S05]  /*9bb0*/  @P0 BRA `(.L_x_1082) ;  /* 0xffffcab000000947 */ /* 0x000fca000383ffff */
.L_x_1077:
[----:B------:R-:W-:-:S13]  /*9bc0*/  ISETP.GE.AND P0, PT, R110, R248, PT ;  /* 0x000000f86e00720c */ /* 0x000fda0003f06270 */
[----:B------:R-:W-:Y:S05]  /*9bd0*/  @!P0 BRA `(.L_x_1083) ;  /* 0x00002f9000008947 */ /* 0x000fea0003800000 */
.L_x_1086:
[----:B------:R-:W-:Y:S04]  /*9be0*/  DEPBAR.LE SB0, 0x0 ;  /* 0x000080000000791a */ /* 0x000fe80000000000 */
[----:B------:R-:W-:Y:S01]  /*9bf0*/  WARPSYNC 0xffffffff ;  /* 0xffffffff00007948 */ /* 0x000fe20003800000 */
[----:B------:R-:W-:Y:S01]  /*9c00*/  BAR.SYNC.DEFER_BLOCKING 0x0 ;  /* 0x0000000000007b1d */ /* 0x000fe20000010000 */
[----:B------:R-:W-:Y:S05]  /*9c10*/  SHF.R.S32.HI R0, RZ, 0x1f, R110 ;  /* 0x0000001fff007819 */ /* 0x000fea000001146e */
[----:B------:R-:W-:Y:S04]  /*9c20*/  IMAD R0, R0, c[0x0][0x208], RZ ;  /* 0x0000820000007a24 */ /* 0x000fe800078e02ff */
[----:B------:R-:W-:Y:S01]  /*9c30*/  IMAD R0, R110, c[0x0][0x20c], R0 ;  /* 0x000083006e007a24 */ /* 0x000fe200078e0200 */
[----:B------:R-:W-:Y:S01]  /*9c40*/  LDSM.16.M88.4 R48, [R187] ;  /* 0x00000000bb30783b */ /* 0x000fe20000000200 */
[----:B------:R-:W-:Y:S07]  /*9c50*/  BSSY B0, `(.L_x_1084) ;  /* 0x000013b000007945 */ /* 0x000fee0003800000 */
[----:B------:R-:W1:Y:S08]  /*9c60*/  S2R R2, SR_TID.X ;  /* 0x0000000000027919 */ /* 0x000e700000002100 */
[----:B------:R-:W2:Y:S08]  /*9c70*/  LDSM.16.M88.4 R16, [R184] ;  /* 0x00000000b810783b */ /* 0x000eb00000000200 */
[----:B------:R-:W3:Y:S08]  /*9c80*/  LDSM.16.M88.4 R44, [R187+0x1000] ;  /* 0x00100000bb2c783b */ /* 0x000ef00000000200 */
[----:B------:R-:W4:Y:S08]  /*9c90*/  LDSM.16.M88.4 R32, [R184+0x400] ;  /* 0x00040000b820783b */ /* 0x000f300000000200 */
[----:B------:R-:W5:Y:S08]  /*9ca0*/  LDSM.16.M88.4 R160, [R184+0x800] ;  /* 0x00080000b8a0783b */ /* 0x000f700000000200 */
[----:B------:R-:W-:Y:S08]  /*9cb0*/  LDSM.16.M88.4 R164, [R188] ;  /* 0x00000000bca4783b */ /* 0x000ff00000000200 */
[----:B------:R-:W2:Y:S08]  /*9cc0*/  LDSM.16.M88.4 R168, [R189] ;  /* 0x00000000bda8783b */ /* 0x000eb00000000200 */
[----:B------:R-:W2:Y:S08]  /*9cd0*/  LDSM.16.M88.4 R172, [R188+0x1000] ;  /* 0x00100000bcac783b */ /* 0x000eb00000000200 */
[----:B------:R-:W3:Y:S08]  /*9ce0*/  LDSM.16.M88.4 R176, [R197] ;  /* 0x00000000c5b0783b */ /* 0x000ef00000000200 */
[----:B------:R-:W4:Y:S01]  /*9cf0*/  LDSM.16.M88.4 R180, [R196] ;  /* 0x00000000c4b4783b */ /* 0x000f220000000200 */
[----:B-1----:R-:W-:Y:S01]  /*9d00*/  ISETP.GT.AND P0, PT, R2, 0x3f, PT ;  /* 0x0000003f0200780c */ /* 0x002fe20003f04270 */
[----:B------:R-:W-:Y:S05]  /*9d10*/  IMAD.WIDE.U32 R2, R110, c[0x0][0x208], RZ ;  /* 0x000082006e027a25 */ /* 0x000fea00078e00ff */
[----:B------:R-:W-:Y:S01]  /*9d20*/  IADD3 R0, R3, R0, RZ ;  /* 0x0000000003007210 */ /* 0x000fe20007ffe0ff */
[----:B------:R-:W-:Y:S04]  /*9d30*/  IMAD.WIDE.U32 R2, R2, 0x30, RZ ;  /* 0x0000003002027825 */ /* 0x000fe800078e00ff */
[----:B------:R-:W-:Y:S01]  /*9d40*/  IMAD R0, R0, 0x30, RZ ;  /* 0x0000003000007824 */ /* 0x000fe200078e02ff */
[----:B------:R-:W-:Y:S02]  /*9d50*/  IADD3 R8, P1, R238, R2, RZ ;  /* 0x00000002ee087210 */ /* 0x000fe40007f3e0ff */
[----:B------:R-:W-:Y:S02]  /*9d60*/  @!P0 MOV R4, c[0x0][0x208] ;  /* 0x0000820000048a02 */ /* 0x000fe40000000f00 */
[----:B------:R-:W-:Y:S02]  /*9d70*/  IADD3 R0, R3, R0, RZ ;  /* 0x0000000003007210 */ /* 0x000fe40007ffe0ff */
[----:B------:R-:W-:Y:S02]  /*9d80*/  @!P0 MOV R5, c[0x0][0x20c] ;  /* 0x0000830000058a02 */ /* 0x000fe40000000f00 */
[----:B------:R-:W-:Y:S02]  /*9d90*/  IADD3.X R9, R0, R240, RZ, P1, !PT ;  /* 0x000000f000097210 */ /* 0x000fe40000ffe4ff */
[----:B------:R-:W-:Y:S02]  /*9da0*/  LEA R26, P1, R8, c[0x0][0x1f8], 0x1 ;  /* 0x00007e00081a7a11 */ /* 0x000fe400078208ff */
[----:B------:R-:W-:Y:S02]  /*9db0*/  @!P0 LEA R20, P2, R4, R2, 0x5 ;  /* 0x0000000204148211 */ /* 0x000fe400078428ff */
[----:B------:R-:W-:Y:S02]  /*9dc0*/  LEA.HI.X R27, R8, c[0x0][0x1fc], R9, 0x1, P1 ;  /* 0x00007f00081b7a11 */ /* 0x000fe400008f0c09 */
[----:B------:R-:W-:Y:S02]  /*9dd0*/  @!P0 LEA.HI.X R3, R4, R0, R5, 0x5, P2 ;  /* 0x0000000004038211 */ /* 0x000fe400010f2c05 */
[-C--:B--2---:R-:W-:Y:S01]  /*9de0*/  HMMA.16816.F32.BF16 R4, R48, R16.reuse, RZ ;  /* 0x000000103004723c */ /* 0x084fe200000418ff */
[----:B------:R-:W-:Y:S01]  /*9df0*/  @!PT LDS RZ, [RZ] ;  /* 0x00000000fffff984 */ /* 0x000fe20000000800 */
[----:B------:R-:W-:Y:S01]  /*9e00*/  @!PT LDS RZ, [RZ] ;  /* 0x00000000fffff984 */ /* 0x000fe20000000800 */
[----:B------:R-:W-:Y:S01]  /*9e10*/  @!PT LDS RZ, [RZ] ;  /* 0x00000000fffff984 */ /* 0x000fe20000000800 */
[----:B------:R1:W-:Y:S02]  /*9e20*/  LDGSTS.E.BYPASS.LTC128B.128 [R198+0x1880], [R26.64], !P6 ;  /* 0x018800001ac67fae */ /* 0x0003e4000f101d46 */
[----:B------:R-:W-:Y:S04]  /*9e30*/  IADD3 R12, P3, P2, R2, 0x20, R238 ;  /* 0x00000020020c7810 */ /* 0x000fe80007a7e0ee */
[----:B------:R-:W-:Y:S01]  /*9e40*/  IADD3.X R13, R0, RZ, R240, P3, P2 ;  /* 0x000000ff000d7210 */ /* 0x000fe20001fe44f0 */
[C---:B---3--:R-:W-:Y:S04]  /*9e50*/  HMMA.16816.F32.BF16 R8, R44.reuse, R16, RZ ;  /* 0x000000102c08723c */ /* 0x048fe800000418ff */
[----:B------:R-:W-:Y:S02]  /*9e60*/  LEA R30, P3, R12, c[0x0][0x1f8], 0x1 ;  /* 0x00007e000c1e7a11 */ /* 0x000fe400078608ff */
[----:B------:R-:W-:Y:S02]  /*9e70*/  IADD3 R2, P2, P1, R2, 0x40, R238 ;  /* 0x0000004002027810 */ /* 0x000fe4000795e0ee */
[----:B------:R-:W-:Y:S02]  /*9e80*/  LEA.HI.X R31, R12, c[0x0][0x1fc], R13, 0x1, P3 ;  /* 0x00007f000c1f7a11 */ /* 0x000fe400018f0c0d */
[-C--:B------:R-:W-:Y:S02]  /*9e90*/  HMMA.16816.F32.BF16 R12, R44, R18.reuse, RZ ;  /* 0x000000122c0c723c */ /* 0x080fe400000418ff */
[----:B------:R-:W-:Y:S01]  /*9ea0*/  LEA R28, P3, R2, c[0x0][0x1f8], 0x1 ;  /* 0x00007e00021c7a11 */ /* 0x000fe200078608ff */
[----:B------:R2:W-:Y:S01]  /*9eb0*/  LDGSTS.E.BYPASS.LTC128B.128 [R198+0x2480], [R30.64], !P5 ;  /* 0x024800001ec67fae */ /* 0x0005e2000e901d46 */
[----:B------:R-:W-:Y:S02]  /*9ec0*/  IADD3.X R0, R0, RZ, R240, P2, P1 ;  /* 0x000000ff00007210 */ /* 0x000fe400017e24f0 */
[----:B------:R-:W-:Y:S02]  /*9ed0*/  @!P0 IADD3 R24, P2, P1, R20, 0x20, R238 ;  /* 0x0000002014188810 */ /* 0x000fe4000795e0ee */
[C---:B------:R-:W-:Y:S04]  /*9ee0*/  HMMA.16816.F32.BF16 R16, R48.reuse, R18, RZ ;  /* 0x000000123010723c */ /* 0x040fe800000418ff */
[----:B------:R-:W-:Y:S02]  /*9ef0*/  LEA.HI.X R29, R2, c[0x0][0x1fc], R0, 0x1, P3 ;  /* 0x00007f00021d7a11 */ /* 0x000fe400018f0c00 */
[C---:B------:R-:W-:Y:S02]  /*9f00*/  @!P0 IADD3.X R39, R3.reuse, RZ, R240, P2, P1 ;  /* 0x000000ff03278210 */ /* 0x040fe400017e24f0 */
[C---:B------:R-:W-:Y:S01]  /*9f10*/  @!P0 IADD3 R2, P3, P2, R20.reuse, 0x40, R238 ;  /* 0x0000004014028810 */ /* 0x040fe20007a7e0ee */
[----:B------:R2:W-:Y:S03]  /*9f20*/  LDGSTS.E.BYPASS.LTC128B.128 [R198+0x3080], [R28.64], !P4 ;  /* 0x030800001cc67fae */ /* 0x0005e6000e101d46 */
[----:B------:R-:W-:Y:S02]  /*9f30*/  @!P0 IADD3 R0, P1, R20, R238, RZ ;  /* 0x000000ee14008210 */ /* 0x000fe40007f3e0ff */
[-C--:B----4-:R-:W-:Y:S01]  /*9f40*/  HMMA.16816.F32.BF16 R20, R48, R32.reuse, RZ ;  /* 0x000000203014723c */ /* 0x090fe200000418ff */
[C---:B------:R-:W-:Y:S02]  /*9f50*/  @!P0 IADD3.X R25, R3.reuse, RZ, R240, P3, P2 ;  /* 0x000000ff03198210 */ /* 0x040fe40001fe44f0 */
[----:B------:R-:W-:Y:S02]  /*9f60*/  @!P0 LEA R36, P3, R0, c[0x0][0x1f8], 0x1 ;  /* 0x00007e0000248a11 */ /* 0x000fe400078608ff */
[----:B------:R-:W-:Y:S02]  /*9f70*/  @!P0 IADD3.X R3, R3, R240, RZ, P1, !PT ;  /* 0x000000f003038210 */ /* 0x000fe40000ffe4ff */
[----:B------:R-:W-:Y:S02]  /*9f80*/  @!P0 LEA R40, P2, R24, c[0x0][0x1f8], 0x1 ;  /* 0x00007e0018288a11 */ /* 0x000fe400078408ff */
[----:B------:R-:W-:Y:S03]  /*9f90*/  @!P0 LEA.HI.X R37, R0, c[0x0][0x1fc], R3, 0x1, P3 ;  /* 0x00007f0000258a11 */ /* 0x000fe600018f0c03 */
[----:B------:R-:W-:Y:S02]  /*9fa0*/  @!P0 LEA.HI.X R41, R24, c[0x0][0x1fc], R39, 0x1, P2 ;  /* 0x00007f0018298a11 */ /* 0x000fe400010f0c27 */
[----:B------:R5:W-:Y:S01]  /*9fb0*/  @!P0 LDGSTS.E.BYPASS.LTC128B.128 [R198+0x2080], [R36.64], !P6 ;  /* 0x0208000024c68fae */ /* 0x000be2000f101d46 */
[----:B------:R-:W-:Y:S02]  /*9fc0*/  @!P0 LEA R38, P1, R2, c[0x0][0x1f8], 0x1 ;  /* 0x00007e0002268a11 */ /* 0x000fe400078208ff */
[----:B------:R-:W-:Y:S02]  /*9fd0*/  ISETP.GT.AND P2, PT, R110, R248, PT ;  /* 0x000000f86e00720c */ /* 0x000fe40003f44270 */
[----:B------:R-:W-:Y:S02]  /*9fe0*/  @!P0 LEA.HI.X R39, R2, c[0x0][0x1fc], R25, 0x1, P1 ;  /* 0x00007f0002278a11 */ /* 0x000fe400008f0c19 */
[C---:B-1----:R-:W-:Y:S01]  /*9ff0*/  HMMA.16816.F32.BF16 R24, R44.reuse, R32, RZ ;  /* 0x000000202c18723c */ /* 0x042fe200000418ff */
[----:B------:R1:W-:Y:S07]  /*a000*/  @!P0 LDGSTS.E.BYPASS.LTC128B.128 [R198+0x2c80], [R40.64], !P5 ;  /* 0x02c8000028c68fae */ /* 0x0003ee000e901d46 */
[-C--:B--2---:R-:W-:Y:S01]  /*a010*/  HMMA.16816.F32.BF16 R28, R44, R34.reuse, RZ ;  /* 0x000000222c1c723c */ /* 0x084fe200000418ff */
[----:B------:R5:W-:Y:S07]  /*a020*/  @!P0 LDGSTS.E.BYPASS.LTC128B.128 [R198+0x3880], [R38.64], !P4 ;  /* 0x0388000026c68fae */ /* 0x000bee000e101d46 */
[C---:B------:R-:W-:Y:S01]  /*a030*/  HMMA.16816.F32.BF16 R32, R48.reuse, R34, RZ ;  /* 0x000000223020723c */ /* 0x040fe200000418ff */
[----:B------:R-:W0:Y:S07]  /*a040*/  LDGDEPBAR ;  /* 0x00000000000079af */ /* 0x000e2e0000000000 */
[-C--:B-----5:R-:W-:Y:S08]  /*a050*/  HMMA.16816.F32.BF16 R36, R48, R160.reuse, RZ ;  /* 0x000000a03024723c */ /* 0x0a0ff000000418ff */
[C---:B-1----:R-:W-:Y:S08]  /*a060*/  HMMA.16816.F32.BF16 R40, R44.reuse, R160, RZ ;  /* 0x000000a02c28723c */ /* 0x042ff000000418ff */
        /* <DEDUP_REMOVED lines=107> */
[----:B------:R-:W2:Y:S01]  /*a720*/  MUFU.TANH R209, R2 ;  /* 0x0000000200d17308 */ /* 0x000ea20000002400 */
[----:B-1----:R-:W-:Y:S09]  /*a730*/  FMUL.FTZ R0, R12, c[0x0][0x320] ;  /* 0x0000c8000c007a20 */ /* 0x002ff20000410000 */
[----:B------:R1:W1:Y:S10]  /*a740*/  MUFU.TANH R163, R0 ;  /* 0x0000000000a37308 */ /* 0x0002740000002400 */
[----:B------:R-:W3:Y:S01]  /*a750*/  MUFU.TANH R210, R3 ;  /* 0x0000000300d27308 */ /* 0x000ee20000002400 */
[-C--:B--2---:R-:W-:Y:S05]  /*a760*/  HMMA.16816.F32.BF16 R36, R168, R8.reuse, R36 ;  /* 0x00000008a824723c */ /* 0x084fea0000041824 */
[----:B-1----:R-:W-:Y:S03]  /*a770*/  FMUL.FTZ R0, R13, c[0x0][0x320] ;  /* 0x0000c8000d007a20 */ /* 0x002fe60000410000 */
[C---:B------:R-:W-:Y:S01]  /*a780*/  HMMA.16816.F32.BF16 R40, R172.reuse, R8, R40 ;  /* 0x00000008ac28723c */ /* 0x040fe20000041828 */
[----:B------:R1:W2:Y:S07]  /*a790*/  MUFU.TANH R162, R0 ;  /* 0x0000000000a27308 */ /* 0x0002ae0000002400 */
[-C--:B------:R-:W-:Y:S08]  /*a7a0*/  HMMA.16816.F32.BF16 R44, R172, R10.reuse, R44 ;  /* 0x0000000aac2c723c */ /* 0x080ff0000004182c */
[----:B------:R-:W-:Y:S04]  /*a7b0*/  HMMA.16816.F32.BF16 R48, R168, R10, R48 ;  /* 0x0000000aa830723c */ /* 0x000fe80000041830 */
[----:B-1----:R-:W-:Y:S04]  /*a7c0*/  FMUL.FTZ R0, R14, c[0x0][0x320] ;  /* 0x0000c8000e007a20 */ /* 0x002fe80000410000 */
[----:B------:R1:W1:Y:S11]  /*a7d0*/  MUFU.TANH R167, R0 ;  /* 0x0000000000a77308 */ /* 0x0002760000002400 */
[----:B------:R-:W-:Y:S05]  /*a7e0*/  @!UPT UIADD3 URZ, URZ, URZ, URZ ;  /* 0x0000003f3f3ff290 */ /* 0x000fea000fffe03f */
[----:B------:R-:W-:Y:S04]  /*a7f0*/  FMUL.FTZ R2, R48, c[0x0][0x320] ;  /* 0x0000c80030027a20 */ /* 0x000fe80000410000 */
[----:B------:R5:W2:Y:S01]  /*a800*/  MUFU.TANH R170, R2 ;  /* 0x0000000200aa7308 */ /* 0x000aa20000002400 */
[----:B-1----:R-:W-:Y:S09]  /*a810*/  FMUL.FTZ R0, R15, c[0x0][0x320] ;  /* 0x0000c8000f007a20 */ /* 0x002ff20000410000 */
[----:B------:R1:W1:Y:S01]  /*a820*/  MUFU.TANH R166, R0 ;  /* 0x0000000000a67308 */ /* 0x0002620000002400 */
[----:B-----5:R-:W-:Y:S01]  /*a830*/  MOV R2, R107 ;  /* 0x0000006b00027202 */ /* 0x020fe20000000f00 */
        /* <DEDUP_REMOVED lines=62> */
[----:B--234-:R-:W-:Y:S02]  /*ac20*/  IADD3 R3, -R250, 0x30, RZ ;  /* 0x00000030fa037810 */ /* 0x01cfe40007ffe1ff */
[----:B------:R-:W-:Y:S02]  /*ac30*/  P2R R12, PR, RZ, 0x4 ;  /* 0x00000004ff0c7803 */ /* 0x000fe40000000000 */
[----:B------:R-:W-:Y:S11]  /*ac40*/  ISETP.GE.AND P0, PT, R3, 0x21, PT ;  /* 0x000000210300780c */ /* 0x000ff60003f06270 */
[----:B------:R-:W-:Y:S02]  /*ac50*/  @!UPT UIADD3 URZ, URZ, URZ, URZ ;  /* 0x0000003f3f3ff290 */ /* 0x000fe4000fffe03f */
[----:B------:R-:W-:Y:S01]  /*ac60*/  @P0 IADD3 R5, R110, -0x1, RZ ;  /* 0xffffffff6e050810 */ /* 0x000fe20007ffe0ff */
[----:B------:R-:W-:Y:S02]  /*ac70*/  @P0 IMAD.MOV.U32 R11, RZ, RZ, c[0x0][0x1e0] ;  /* 0x00007800ff0b0624 */ /* 0x000fe400078e00ff */
[----:B------:R-:W-:Y:S01]  /*ac80*/  @P0 IMAD.MOV.U32 R7, RZ, RZ, 0x5 ;  /* 0x00000005ff070424 */ /* 0x000fe200078e00ff */
[----:B------:R-:W-:Y:S01]  /*ac90*/  @P0 SHF.R.S32.HI R6, RZ, 0x1f, R5 ;  /* 0x0000001fff060819 */ /* 0x000fe20000011405 */
[----:B------:R-:W-:Y:S03]  /*aca0*/  @P0 IMAD.WIDE.U32 R8, R5, c[0x0][0x1e0], RZ ;  /* 0x0000780005080a25 */ /* 0x000fe600078e00ff */
[----:B------:R-:W-:Y:S01]  /*acb0*/  @P0 SHF.L.U64.HI R7, R11, R7, c[0x0][0x1e4] ;  /* 0x000079000b070619 */ /* 0x000fe20000010207 */
[----:B------:R-:W-:Y:S04]  /*acc0*/  @P0 IMAD R6, R6, c[0x0][0x1e0], RZ ;  /* 0x0000780006060a24 */ /* 0x000fe800078e02ff */
[----:B------:R-:W-:Y:S02]  /*acd0*/  @P0 IMAD R10, R5, c[0x0][0x1e4], R6 ;  /* 0x00007900050a0a24 */ /* 0x000fe400078e0206 */
[----:B------:R-:W-:Y:S02]  /*ace0*/  @P0 IMAD.SHL.U32 R6, R11, 0x20, RZ ;  /* 0x000000200b060824 */ /* 0x000fe400078e00ff */
[----:B------:R-:W-:Y:S02]  /*acf0*/  @P0 IMAD.IADD R5, R9, 0x1, R10 ;  /* 0x0000000109050824 */ /* 0x000fe400078e020a */
[----:B------:R-:W-:Y:S04]  /*ad00*/  @P0 IMAD.WIDE.U32 R6, R8, 0x30, R6 ;  /* 0x0000003008060825 */ /* 0x000fe800078e0006 */
[----:B------:R-:W-:Y:S01]  /*ad10*/  @P0 IMAD R5, R5, 0x30, RZ ;  /* 0x0000003005050824 */ /* 0x000fe200078e02ff */
[C-C-:B------:R-:W-:Y:S03]  /*ad20*/  @P0 IADD3 R18, P3, P1, R6.reuse, 0x20, R242.reuse ;  /* 0x0000002006120810 */ /* 0x140fe6000797e0f2 */
[----:B------:R-:W-:Y:S05]  /*ad30*/  @P0 IMAD.IADD R7, R5, 0x1, R7 ;  /* 0x0000000105070824 */ /* 0x000fea00078e0207 */
[C-C-:B------:R-:W-:Y:S02]  /*ad40*/  @P0 IADD3.X R20, R7.reuse, RZ, R241.reuse, P3, P1 ;  /* 0x000000ff07140210 */ /* 0x140fe40001fe24f1 */
[--C-:B------:R-:W-:Y:S04]  /*ad50*/  @P0 IADD3 R19, P3, P1, R6, 0x40, R242.reuse ;  /* 0x0000004006130810 */ /* 0x100fe8000797e0f2 */
[--C-:B------:R-:W-:Y:S02]  /*ad60*/  @P0 IADD3.X R21, R7, RZ, R241.reuse, P3, P1 ;  /* 0x000000ff07150210 */ /* 0x100fe40001fe24f1 */
        /* <DEDUP_REMOVED lines=11> */
[C---:B------:R-:W-:Y:S02]  /*ae20*/  @P1 IMAD.SHL.U32 R5, R8.reuse, 0x2, RZ ;  /* 0x0000000208051824 */ /* 0x040fe400078e00ff */
[----:B------:R-:W-:Y:S04]  /*ae30*/  @P1 IMAD R3, R3, 0x30, RZ ;  /* 0x0000003003031824 */ /* 0x000fe800078e02ff */
[----:B------:R-:W-:Y:S01]  /*ae40*/  @P1 IMAD.IADD R3, R9, 0x1, R3 ;  /* 0x0000000109031824 */ /* 0x000fe200078e0203 */
[----:B------:R-:W-:Y:S04]  /*ae50*/  @P1 IADD3 R9, P2, R5, 0x40, RZ ;  /* 0x0000004005091810 */ /* 0x000fe80007f5e0ff */
[----:B------:R-:W-:Y:S02]  /*ae60*/  @P1 IADD3 R16, P3, R9, c[0x0][0x1c8], RZ ;  /* 0x0000720009101a10 */ /* 0x000fe40007f7e0ff */
[----:B------:R-:W-:Y:S04]  /*ae70*/  @P1 SHF.L.U64.HI R3, R8, 0x1, R3 ;  /* 0x0000000108031819 */ /* 0x000fe80000010203 */
[--C-:B------:R-:W-:Y:S02]  /*ae80*/  @P1 IADD3.X R17, RZ, c[0x0][0x1cc], R3.reuse, P3, P2 ;  /* 0x00007300ff111a10 */ /* 0x100fe40001fe4403 */
[----:B------:R-:W-:Y:S04]  /*ae90*/  @P1 IADD3 R8, P2, R5, 0x80, RZ ;  /* 0x0000008005081810 */ /* 0x000fe80007f5e0ff */
[----:B------:R-:W-:Y:S04]  /*aea0*/  @P1 IADD3 R14, P3, R8, c[0x0][0x1c8], RZ ;  /* 0x00007200080e1a10 */ /* 0x000fe80007f7e0ff */
[----:B------:R-:W-:Y:S02]  /*aeb0*/  @P1 IADD3.X R15, RZ, c[0x0][0x1cc], R3, P3, P2 ;  /* 0x00007300ff0f1a10 */ /* 0x000fe40001fe4403 */
[----:B------:R-:W-:Y:S02]  /*aec0*/  @P0 IADD3 R6, P3, R242, R6, RZ ;  /* 0x00000006f2060210 */ /* 0x000fe40007f7e0ff */
[----:B------:R-:W-:Y:S03]  /*aed0*/  ISETP.NE.AND P2, PT, R12, RZ, PT ;  /* 0x000000ff0c00720c */ /* 0x000fe60003f45270 */
        /* <DEDUP_REMOVED lines=18> */
.L_x_1085:
[----:B--234-:R-:W-:Y:S05]  /*b000*/  BSYNC B0 ;  /* 0x0000000000007941 */ /* 0x01cfea0003800000 */
.L_x_1084:
        /* <DEDUP_REMOVED lines=14> */
[----:B-1----:R-:W-:Y:S02]  /*b0f0*/  FMNMX.FTZ R6, R180, R106, !PT ;  /* 0x0000006ab4067209 */ /* 0x002fe40007810000 */
        /* <DEDUP_REMOVED lines=14> */
[----:B------:R-:W-:Y:S01]  /*b1e0*/  SHFL.BFLY PT, R8, R5, 0x2, 0x1f ;  /* 0x0c401f0005087f89 */ /* 0x000fe200000e0000 */
[----:B------:R-:W-:Y:S02]  /*b1f0*/  FMNMX.FTZ R3, R207, R3, !PT ;  /* 0x00000003cf037209 */ /* 0x000fe40007810000 */
[----:B------:R-:W-:Y:S02]  /*b200*/  FMNMX.FTZ R6, R211, R6, !PT ;  /* 0x00000006d3067209 */ /* 0x000fe40007810000 */
[----:B------:R-:W-:Y:S02]  /*b210*/  FMNMX.FTZ R3, R170, R3, !PT ;  /* 0x00000003aa037209 */ /* 0x000fe40007810000 */
[----:B------:R-:W-:Y:S02]  /*b220*/  FMNMX.FTZ R6, R216, R6, !PT ;  /* 0x00000006d8067209 */ /* 0x000fe40007810000 */
[----:B------:R-:W-:Y:S02]  /*b230*/  FMNMX.FTZ R3, R169, R3, !PT ;  /* 0x00000003a9037209 */ /* 0x000fe40007810000 */
[----:B------:R-:W-:Y:S02]  /*b240*/  FMNMX.FTZ R6, R217, R6, !PT ;  /* 0x00000006d9067209 */ /* 0x000fe40007810000 */
[----:B------:R-:W-:Y:S01]  /*b250*/  IADD3 R110, R110, -0x1, RZ ;  /* 0xffffffff6e6e7810 */ /* 0x000fe20007ffe0ff */
[----:B------:R-:W-:Y:S01]  /*b260*/  SHFL.BFLY PT, R7, R3, 0x2, 0x1f ;  /* 0x0c401f0003077f89 */ /* 0x000fe200000e0000 */
[----:B------:R-:W-:Y:S04]  /*b270*/  FMNMX.FTZ R6, R205, R6, !PT ;  /* 0x00000006cd067209 */ /* 0x000fe80007810000 */
[----:B------:R-:W-:Y:S04]  /*b280*/  FMNMX.FTZ R6, R175, R6, !PT ;  /* 0x00000006af067209 */ /* 0x000fe80007810000 */
[----:B------:R-:W-:Y:S04]  /*b290*/  FMNMX.FTZ R6, R174, R6, !PT ;  /* 0x00000006ae067209 */ /* 0x000fe80007810000 */
[----:B------:R-:W-:Y:S05]  /*b2a0*/  FMNMX.FTZ R6, R173, R6, !PT ;  /* 0x00000006ad067209 */ /* 0x000fea0007810000 */
[----:B------:R-:W1:Y:S02]  /*b2b0*/  SHFL.BFLY PT, R9, R6, 0x2, 0x1f ;  /* 0x0c401f0006097f89 */ /* 0x000e6400000e0000 */
[----:B-1----:R-:W-:Y:S02]  /*b2c0*/  FMNMX.FTZ R6, R6, R9, !PT ;  /* 0x0000000906067209 */ /* 0x002fe40007810000 */
[----:B------:R-:W-:Y:S02]  /*b2d0*/  FMNMX.FTZ R5, R5, R8, !PT ;  /* 0x0000000805057209 */ /* 0x000fe40007810000 */
[----:B------:R-:W-:Y:S02]  /*b2e0*/  FMNMX.FTZ R3, R3, R7, !PT ;  /* 0x0000000703037209 */ /* 0x000fe40007810000 */
[----:B------:R-:W1:Y:S01]  /*b2f0*/  SHFL.BFLY PT, R9, R6, 0x1, 0x1f ;  /* 0x0c201f0006097f89 */ /* 0x000e6200000e0000 */
[----:B------:R-:W-:Y:S04]  /*b300*/  FMNMX.FTZ R7, R176, R102, !PT ;  /* 0x00000066b0077209 */ /* 0x000fe80007810000 */
[----:B------:R-:W-:Y:S03]  /*b310*/  FMNMX.FTZ R7, R181, R7, !PT ;  /* 0x00000007b5077209 */ /* 0x000fe60007810000 */
[----:B------:R-:W2:Y:S01]  /*b320*/  SHFL.BFLY PT, R8, R5, 0x1, 0x1f ;  /* 0x0c201f0005087f89 */ /* 0x000ea200000e0000 */
[----:B------:R-:W-:Y:S04]  /*b330*/  FMNMX.FTZ R7, R167, R7, !PT ;  /* 0x00000007a7077209 */ /* 0x000fe80007810000 */
[----:B------:R-:W-:Y:S03]  /*b340*/  FMNMX.FTZ R7, R166, R7, !PT ;  /* 0x00000007a6077209 */ /* 0x000fe60007810000 */
[----:B------:R-:W3:Y:S01]  /*b350*/  SHFL.BFLY PT, R10, R3, 0x1, 0x1f ;  /* 0x0c201f00030a7f89 */ /* 0x000ee200000e0000 */
[----:B------:R-:W-:Y:S04]  /*b360*/  FMNMX.FTZ R7, R210, R7, !PT ;  /* 0x00000007d2077209 */ /* 0x000fe80007810000 */
[----:B------:R-:W-:Y:S02]  /*b370*/  FMNMX.FTZ R7, R209, R7, !PT ;  /* 0x00000007d1077209 */ /* 0x000fe40007810000 */
[----:B-1----:R-:W-:Y:S02]  /*b380*/  FMNMX.FTZ R106, R6, R9, !PT ;  /* 0x00000009066a7209 */ /* 0x002fe40007810000 */
[----:B--2---:R-:W-:Y:S05]  /*b390*/  FMNMX.FTZ R107, R5, R8, !PT ;  /* 0x00000008056b7209 */ /* 0x004fea0007810000 */
[----:B------:R-:W-:Y:S01]  /*b3a0*/  FADD.FTZ R2, -R107, R2 ;  /* 0x000000026b027221 */ /* 0x000fe20000010100 */
[----:B---3--:R-:W-:Y:S03]  /*b3b0*/  FMNMX.FTZ R108, R3, R10, !PT ;  /* 0x0000000a036c7209 */ /* 0x008fe60007810000 */
[----:B------:R-:W-:Y:S01]  /*b3c0*/  FMUL.FTZ R2, R2, c[0x0][0x2d0] ;  /* 0x0000b40002027a20 */ /* 0x000fe20000410000 */
[----:B------:R-:W-:Y:S03]  /*b3d0*/  FMNMX.FTZ R3, R219, R7, !PT ;  /* 0x00000007db037209 */ /* 0x000fe60007810000 */
[----:B------:R1:W2:Y:S01]  /*b3e0*/  MUFU.EX2 R101, R2 ;  /* 0x0000000200657308 */ /* 0x0002a20000000800 */
[----:B------:R-:W-:Y:S01]  /*b3f0*/  FMNMX.FTZ R3, R218, R3, !PT ;  /* 0x00000003da037209 */ /* 0x000fe20007810000 */
[C---:B------:R-:W-:Y:S02]  /*b400*/  FADD.FTZ R0, -R108.reuse, R0 ;  /* 0x000000006c007221 */ /* 0x040fe40000010100 */
[----:B------:R-:W-:Y:S01]  /*b410*/  FMUL.FTZ R168, R108, c[0x0][0x2d0] ;  /* 0x0000b4006ca87a20 */ /* 0x000fe20000410000 */
[----:B------:R-:W-:Y:S01]  /*b420*/  FMNMX.FTZ R5, R212, R3, !PT ;  /* 0x00000003d4057209 */ /* 0x000fe20007810000 */
[----:B------:R-:W-:Y:S03]  /*b430*/  FMUL.FTZ R3, R0, c[0x0][0x2d0] ;  /* 0x0000b40000037a20 */ /* 0x000fe60000410000 */
[----:B------:R-:W-:Y:S01]  /*b440*/  FMNMX.FTZ R0, R214, R5, !PT ;  /* 0x00000005d6007209 */ /* 0x000fe20007810000 */
[----:B------:R3:W4:Y:S03]  /*b450*/  MUFU.EX2 R103, R3 ;  /* 0x0000000300677308 */ /* 0x0007260000000800 */
[----:B------:R-:W-:Y:S04]  /*b460*/  FMNMX.FTZ R0, R105, R0, !PT ;  /* 0x0000000069007209 */ /* 0x000fe80007810000 */
[----:B------:R-:W-:Y:S01]  /*b470*/  FMNMX.FTZ R0, R104, R0, !PT ;  /* 0x0000000068007209 */ /* 0x000fe20007810000 */
[----:B-1----:R-:W-:Y:S02]  /*b480*/  FADD.FTZ R2, -R106, R4 ;  /* 0x000000046a027221 */ /* 0x002fe40000010100 */
[--C-:B------:R-:W-:Y:S02]  /*b490*/  FFMA.FTZ R4, R165, c[0x0][0x2d0], -R168.reuse ;  /* 0x0000b400a5047a23 */ /* 0x100fe400000108a8 */
[----:B------:R-:W-:Y:S02]  /*b4a0*/  FMUL.FTZ R2, R2, c[0x0][0x2d0] ;  /* 0x0000b40002027a20 */ /* 0x000fe40000410000 */
[----:B------:R-:W-:Y:S01]  /*b4b0*/  MUFU.EX2 R227, R4 ;  /* 0x0000000400e37308 */ /* 0x000fe20000000800 */
[C---:B--2---:R-:W-:Y:S02]  /*b4c0*/  FMUL.FTZ R6, R101.reuse, R118 ;  /* 0x0000007665067220 */ /* 0x044fe40000410000 */
[----:B------:R-:W-:Y:S01]  /*b4d0*/  FMUL.FTZ R7, R101, R119 ;  /* 0x0000007765077220 */ /* 0x000fe20000410000 */
[----:B---3--:R-:W1:Y:S01]  /*b4e0*/  SHFL.BFLY PT, R3, R0, 0x2, 0x1f ;  /* 0x0c401f0000037f89 */ /* 0x008e6200000e0000 */
[C---:B----4-:R-:W-:Y:S02]  /*b4f0*/  FMUL.FTZ R5, R103.reuse, R117 ;  /* 0x0000007567057220 */ /* 0x050fe40000410000 */
[C---:B------:R-:W-:Y:S02]  /*b500*/  FMUL.FTZ R16, R103.reuse, R124 ;  /* 0x0000007c67107220 */ /* 0x040fe40000410000 */
[----:B------:R-:W-:Y:S01]  /*b510*/  FMUL.FTZ R17, R103, R125 ;  /* 0x0000007d67117220 */ /* 0x000fe20000410000 */
[----:B------:R2:W3:Y:S01]  /*b520*/  MUFU.EX2 R100, R2 ;  /* 0x0000000200647308 */ /* 0x0004e20000000800 */
[C---:B------:R-:W-:Y:S02]  /*b530*/  FMUL.FTZ R18, R101.reuse, R126 ;  /* 0x0000007e65127220 */ /* 0x040fe40000410000 */
[----:B------:R-:W-:Y:S02]  /*b540*/  FMUL.FTZ R19, R101, R127 ;  /* 0x0000007f65137220 */ /* 0x000fe40000410000 */
[C---:B------:R-:W-:Y:S01]  /*b550*/  FMUL.FTZ R32, R103.reuse, R140 ;  /* 0x0000008c67207220 */ /* 0x040fe20000410000 */
[----:B------:R-:W-:Y:S01]  /*b560*/  LDSM.16.MT88.4 R124, [R185+0x400] ;  /* 0x00040000b97c783b */ /* 0x000fe20000004200 */
[----:B------:R-:W-:Y:S02]  /*b570*/  FMUL.FTZ R33, R103, R141 ;  /* 0x0000008d67217220 */ /* 0x000fe40000410000 */
[C---:B------:R-:W-:Y:S02]  /*b580*/  FMUL.FTZ R34, R101.reuse, R142 ;  /* 0x0000008e65227220 */ /* 0x040fe40000410000 */
[----:B------:R-:W-:Y:S02]  /*b590*/  FMUL.FTZ R35, R101, R143 ;  /* 0x0000008f65237220 */ /* 0x000fe40000410000 */
[C---:B------:R-:W-:Y:S01]  /*b5a0*/  FMUL.FTZ R48, R103.reuse, R156 ;  /* 0x0000009c67307220 */ /* 0x040fe20000410000 */
[----:B------:R-:W-:Y:S01]  /*b5b0*/  LDSM.16.MT88.4 R140, [R186+0x800] ;  /* 0x00080000ba8c783b */ /* 0x000fe20000004200 */
[----:B------:R-:W-:Y:S02]  /*b5c0*/  FMUL.FTZ R49, R103, R157 ;  /* 0x0000009d67317220 */ /* 0x000fe40000410000 */
[C---:B------:R-:W-:Y:S01]  /*b5d0*/  FMUL.FTZ R50, R101.reuse, R158 ;  /* 0x0000009e65327220 */ /* 0x040fe20000410000 */
[----:B-1----:R-:W-:Y:S01]  /*b5e0*/  FMNMX.FTZ R0, R0, R3, !PT ;  /* 0x0000000300007209 */ /* 0x002fe20007810000 */
[----:B------:R-:W-:Y:S02]  /*b5f0*/  FMUL.FTZ R51, R101, R159 ;  /* 0x0000009f65337220 */ /* 0x000fe40000410000 */
[C---:B------:R-:W-:Y:S01]  /*b600*/  FMUL.FTZ R52, R103.reuse, R52 ;  /* 0x0000003467347220 */ /* 0x040fe20000410000 */
[----:B------:R-:W-:Y:S01]  /*b610*/  LDSM.16.MT88.4 R156, [R185+0x1400] ;  /* 0x00140000b99c783b */ /* 0x000fe20000004200 */
[----:B------:R-:W-:Y:S02]  /*b620*/  FMUL.FTZ R53, R103, R53 ;  /* 0x0000003567357220 */ /* 0x000fe40000410000 */
[----:B--2---:R-:W-:Y:S02]  /*b630*/  FFMA.FTZ R2, R164, c[0x0][0x2d0], -R168 ;  /* 0x0000b400a4027a23 */ /* 0x004fe400000108a8 */
[----:B------:R-:W-:Y:S02]  /*b640*/  FMUL.FTZ R164, R107, c[0x0][0x2d0] ;  /* 0x0000b4006ba47a20 */ /* 0x000fe40000410000 */
[----:B------:R1:W-:Y:S01]  /*b650*/  MUFU.EX2 R228, R2 ;  /* 0x0000000200e47308 */ /* 0x0003e20000000800 */
[----:B---3--:R-:W-:Y:S02]  /*b660*/  FMUL.FTZ R8, R100, R112 ;  /* 0x0000007064087220 */ /* 0x008fe40000410000 */
[--C-:B------:R-:W-:Y:S02]  /*b670*/  FFMA.FTZ R3, R178, c[0x0][0x2d0], -R164.reuse ;  /* 0x0000b400b2037a23 */ /* 0x100fe400000108a4 */
        /* <DEDUP_REMOVED lines=10> */
[C---:B------:R-:W-:Y:S02]  /*b720*/  FMUL.FTZ R44, R100.reuse, R152 ;  /* 0x00000098642c7220 */ /* 0x040fe40000410000 */
[----:B-1----:R-:W-:Y:S02]  /*b730*/  FFMA.FTZ R2, R177, c[0x0][0x2d0], -R164 ;  /* 0x0000b400b1027a23 */ /* 0x002fe400000108a4 */
[C---:B------:R-:W-:Y:S02]  /*b740*/  FMUL.FTZ R45, R100.reuse, R153 ;  /* 0x00000099642d7220 */ /* 0x040fe40000410000 */
[----:B------:R1:W3:Y:S01]  /*b750*/  MUFU.EX2 R226, R2 ;  /* 0x0000000200e27308 */ /* 0x0002e20000000800 */
[C---:B------:R-:W-:Y:S02]  /*b760*/  FMUL.FTZ R54, R101.reuse, R54 ;  /* 0x0000003665367220 */ /* 0x040fe40000410000 */
[----:B------:R-:W-:Y:S02]  /*b770*/  FMUL.FTZ R55, R101, R55 ;  /* 0x0000003765377220 */ /* 0x000fe40000410000 */
[--C-:B--2---:R-:W-:Y:S02]  /*b780*/  FFMA.FTZ R3, R161, c[0x0][0x2d0], -R168.reuse ;  /* 0x0000b400a1037a23 */ /* 0x104fe400000108a8 */
[C---:B------:R-:W-:Y:S02]  /*b790*/  FMUL.FTZ R56, R100.reuse, R56 ;  /* 0x0000003864387220 */ /* 0x040fe40000410000 */
[C---:B------:R-:W-:Y:S01]  /*b7a0*/  FMUL.FTZ R57, R100.reuse, R57 ;  /* 0x0000003964397220 */ /* 0x040fe20000410000 */
[----:B------:R2:W-:Y:S01]  /*b7b0*/  MUFU.EX2 R236, R3 ;  /* 0x0000000300ec7308 */ /* 0x0005e20000000800 */
[C---:B------:R-:W-:Y:S02]  /*b7c0*/  FMUL.FTZ R60, R100.reuse, R60 ;  /* 0x0000003c643c7220 */ /* 0x040fe40000410000 */
[C---:B------:R-:W-:Y:S02]  /*b7d0*/  FMUL.FTZ R61, R100.reuse, R61 ;  /* 0x0000003d643d7220 */ /* 0x040fe40000410000 */
[C---:B------:R-:W-:Y:S02]  /*b7e0*/  FMUL.FTZ R64, R103.reuse, R64 ;  /* 0x0000004067407220 */ /* 0x040fe40000410000 */
[----:B------:R-:W-:Y:S02]  /*b7f0*/  FMUL.FTZ R65, R103, R65 ;  /* 0x0000004167417220 */ /* 0x000fe40000410000 */
[C---:B------:R-:W-:Y:S02]  /*b800*/  FMUL.FTZ R66, R101.reuse, R66 ;  /* 0x0000004265427220 */ /* 0x040fe40000410000 */
[----:B------:R-:W-:Y:S02]  /*b810*/  FMUL.FTZ R67, R101, R67 ;  /* 0x0000004365437220 */ /* 0x000fe40000410000 */
[----:B------:R-:W-:Y:S01]  /*b820*/  FMUL.FTZ R68, R103, R68 ;  /* 0x0000004467447220 */ /* 0x000fe20000410000 */
[----:B-1----:R-:W1:Y:S01]  /*b830*/  SHFL.BFLY PT, R2, R0, 0x1, 0x1f ;  /* 0x0c201f0000027f89 */ /* 0x002e6200000e0000 */
[----:B---3--:R-:W-:Y:S01]  /*b840*/  F2FP.BF16.PACK_AB R117, R229, R226 ;  /* 0x000000e2e575723e */ /* 0x008fe200000010ff */
[----:B------:R-:W-:Y:S02]  /*b850*/  FMUL.FTZ R69, R103, R69 ;  /* 0x0000004567457220 */ /* 0x000fe40000410000 */
[C---:B------:R-:W-:Y:S02]  /*b860*/  FMUL.FTZ R70, R101.reuse, R70 ;  /* 0x0000004665467220 */ /* 0x040fe40000410000 */
[----:B------:R-:W-:Y:S02]  /*b870*/  FMUL.FTZ R71, R101, R71 ;  /* 0x0000004765477220 */ /* 0x000fe40000410000 */
[C---:B------:R-:W-:Y:S02]  /*b880*/  FMUL.FTZ R72, R100.reuse, R72 ;  /* 0x0000004864487220 */ /* 0x040fe40000410000 */
[----:B--2---:R-:W-:Y:S02]  /*b890*/  FFMA.FTZ R3, R111, c[0x0][0x2d0], -R168 ;  /* 0x0000b4006f037a23 */ /* 0x004fe400000108a8 */
[C---:B------:R-:W-:Y:S02]  /*b8a0*/  FMUL.FTZ R73, R100.reuse, R73 ;  /* 0x0000004964497220 */ /* 0x040fe40000410000 */
[----:B------:R2:W3:Y:S01]  /*b8b0*/  MUFU.EX2 R237, R3 ;  /* 0x0000000300ed7308 */ /* 0x0004e20000000800 */
[C---:B------:R-:W-:Y:S02]  /*b8c0*/  FMUL.FTZ R76, R100.reuse, R76 ;  /* 0x0000004c644c7220 */ /* 0x040fe40000410000 */
[----:B------:R-:W-:Y:S02]  /*b8d0*/  FMUL.FTZ R77, R100, R77 ;  /* 0x0000004d644d7220 */ /* 0x000fe40000410000 */
[C---:B------:R-:W-:Y:S02]  /*b8e0*/  FMUL.FTZ R80, R103.reuse, R80 ;  /* 0x0000005067507220 */ /* 0x040fe40000410000 */
[----:B------:R-:W-:Y:S02]  /*b8f0*/  FMUL.FTZ R81, R103, R81 ;  /* 0x0000005167517220 */ /* 0x000fe40000410000 */
[C---:B------:R-:W-:Y:S01]  /*b900*/  FMUL.FTZ R82, R101.reuse, R82 ;  /* 0x0000005265527220 */ /* 0x040fe20000410000 */
[----:B-1----:R-:W-:Y:S01]  /*b910*/  FMNMX.FTZ R2, R0, R2, !PT ;  /* 0x0000000200027209 */ /* 0x002fe20007810000 */
[--C-:B------:R-:W-:Y:S02]  /*b920*/  FFMA.FTZ R0, R160, c[0x0][0x2d0], -R164.reuse ;  /* 0x0000b400a0007a23 */ /* 0x100fe400000108a4 */
[----:B------:R-:W-:Y:S02]  /*b930*/  FMUL.FTZ R160, R106, c[0x0][0x2d0] ;  /* 0x0000b4006aa07a20 */ /* 0x000fe40000410000 */
[----:B------:R1:W-:Y:S01]  /*b940*/  MUFU.EX2 R234, R0 ;  /* 0x0000000000ea7308 */ /* 0x0003e20000000800 */
[----:B------:R-:W-:Y:S02]  /*b950*/  FMUL.FTZ R83, R101, R83 ;  /* 0x0000005365537220 */ /* 0x000fe40000410000 */
[C---:B------:R-:W-:Y:S02]  /*b960*/  FMUL.FTZ R84, R103.reuse, R84 ;  /* 0x0000005467547220 */ /* 0x040fe40000410000 */
[----:B------:R-:W-:Y:S02]  /*b970*/  FMUL.FTZ R85, R103, R85 ;  /* 0x0000005567557220 */ /* 0x000fe40000410000 */
[----:B------:R-:W-:Y:S02]  /*b980*/  FMUL.FTZ R86, R101, R86 ;  /* 0x0000005665567220 */ /* 0x000fe40000410000 */
[--C-:B--2---:R-:W-:Y:S01]  /*b990*/  FFMA.FTZ R3, R109, c[0x0][0x2d0], -R164.reuse ;  /* 0x0000b4006d037a23 */ /* 0x104fe200000108a4 */
[----:B---3--:R-:W-:Y:S01]  /*b9a0*/  F2FP.BF16.PACK_AB R118, R237, R236 ;  /* 0x000000eced76723e */ /* 0x008fe200000010ff */
[----:B------:R-:W-:Y:S02]  /*b9b0*/  FFMA.FTZ R109, R202, c[0x0][0x2d0], -R164 ;  /* 0x0000b400ca6d7a23 */ /* 0x000fe400000108a4 */
[----:B------:R2:W3:Y:S01]  /*b9c0*/  MUFU.EX2 R235, R3 ;  /* 0x0000000300eb7308 */ /* 0x0004e20000000800 */
[----:B------:R-:W-:Y:S02]  /*b9d0*/  FMUL.FTZ R87, R101, R87 ;  /* 0x0000005765577220 */ /* 0x000fe40000410000 */
[C---:B------:R-:W-:Y:S02]  /*b9e0*/  FMUL.FTZ R88, R100.reuse, R88 ;  /* 0x0000005864587220 */ /* 0x040fe40000410000 */
[C---:B------:R-:W-:Y:S02]  /*b9f0*/  FMUL.FTZ R89, R100.reuse, R89 ;  /* 0x0000005964597220 */ /* 0x040fe40000410000 */
[C---:B------:R-:W-:Y:S02]  /*ba00*/  FMUL.FTZ R92, R100.reuse, R92 ;  /* 0x0000005c645c7220 */ /* 0x040fe40000410000 */
[----:B------:R-:W-:Y:S02]  /*ba10*/  FMUL.FTZ R93, R100, R93 ;  /* 0x0000005d645d7220 */ /* 0x000fe40000410000 */
[----:B-1----:R-:W-:Y:S02]  /*ba20*/  FADD.FTZ R0, -R2, R102 ;  /* 0x0000006602007221 */ /* 0x002fe40000010100 */
[----:B------:R-:W-:Y:S02]  /*ba30*/  FFMA.FTZ R102, R203, c[0x0][0x2d0], -R168 ;  /* 0x0000b400cb667a23 */ /* 0x000fe400000108a8 */
[----:B------:R-:W-:Y:S02]  /*ba40*/  FMUL.FTZ R0, R0, c[0x0][0x2d0] ;  /* 0x0000b40000007a20 */ /* 0x000fe40000410000 */
[----:B------:R1:W-:Y:S01]  /*ba50*/  MUFU.EX2 R222, R102 ;  /* 0x0000006600de7308 */ /* 0x0003e20000000800 */
[C---:B------:R-:W-:Y:S02]  /*ba60*/  FMUL.FTZ R96, R103.reuse, R96 ;  /* 0x0000006067607220 */ /* 0x040fe40000410000 */
[----:B------:R-:W-:Y:S02]  /*ba70*/  FMUL.FTZ R97, R103, R97 ;  /* 0x0000006167617220 */ /* 0x000fe40000410000 */
[C---:B------:R-:W-:Y:S02]  /*ba80*/  FMUL.FTZ R98, R101.reuse, R98 ;  /* 0x0000006265627220 */ /* 0x040fe40000410000 */
[--C-:B--2---:R-:W-:Y:S01]  /*ba90*/  FFMA.FTZ R3, R180, c[0x0][0x2d0], -R160.reuse ;  /* 0x0000b400b4037a23 */ /* 0x104fe200000108a0 */
[----:B---3--:R-:W-:Y:S01]  /*baa0*/  F2FP.BF16.PACK_AB R119, R234, R235 ;  /* 0x000000ebea77723e */ /* 0x008fe200000010ff */
[----:B------:R-:W-:Y:S01]  /*bab0*/  FMUL.FTZ R99, R101, R99 ;  /* 0x0000006365637220 */ /* 0x000fe20000410000 */
[----:B------:R-:W2:Y:S01]  /*bac0*/  MUFU.EX2 R0, R0 ;  /* 0x0000000000007308 */ /* 0x000ea20000000800 */
[--C-:B------:R-:W-:Y:S02]  /*bad0*/  FFMA.FTZ R137, R174, c[0x0][0x2d0], -R160.reuse ;  /* 0x0000b400ae897a23 */ /* 0x100fe400000108a0 */
[----:B------:R-:W-:Y:S02]  /*bae0*/  FFMA.FTZ R136, R173, c[0x0][0x2d0], -R160 ;  /* 0x0000b400ad887a23 */ /* 0x000fe400000108a0 */
[--C-:B------:R-:W-:Y:S02]  /*baf0*/  FFMA.FTZ R111, R208, c[0x0][0x2d0], -R164.reuse ;  /* 0x0000b400d06f7a23 */ /* 0x100fe400000108a4 */
[----:B------:R-:W-:Y:S03]  /*bb00*/  FFMA.FTZ R132, R171, c[0x0][0x2d0], -R164 ;  /* 0x0000b400ab847a23 */ /* 0x000fe600000108a4 */
[----:B------:R3:W-:Y:S01]  /*bb10*/  MUFU.EX2 R224, R3 ;  /* 0x0000000300e07308 */ /* 0x0007e20000000800 */
[----:B-1----:R-:W-:Y:S09]  /*bb20*/  FFMA.FTZ R102, R201, c[0x0][0x2d0], -R168 ;  /* 0x0000b400c9667a23 */ /* 0x002ff200000108a8 */
[----:B------:R1:W-:Y:S01]  /*bb30*/  MUFU.EX2 R223, R102 ;  /* 0x0000006600df7308 */ /* 0x0003e20000000800 */
[C---:B--2---:R-:W-:Y:S02]  /*bb40*/  FMUL.FTZ R10, R0.reuse, R114 ;  /* 0x00000072000a7220 */ /* 0x044fe40000410000 */
[C---:B------:R-:W-:Y:S02]  /*bb50*/  FMUL.FTZ R11, R0.reuse, R115 ;  /* 0x00000073000b7220 */ /* 0x040fe40000410000 */
[C---:B------:R-:W-:Y:S02]  /*bb60*/  FMUL.FTZ R14, R0.reuse, R122 ;  /* 0x0000007a000e7220 */ /* 0x040fe40000410000 */
[C---:B------:R-:W-:Y:S03]  /*bb70*/  FMUL.FTZ R15, R0.reuse, R123 ;  /* 0x0000007b000f7220 */ /* 0x040fe60000410000 */
[----:B------:R-:W-:Y:S01]  /*bb80*/  MUFU.EX2 R201, R109 ;  /* 0x0000006d00c97308 */ /* 0x000fe20000000800 */
[----:B------:R-:W2:Y:S01]  /*bb90*/  LDSM.16.MT88.4 R120, [R185+0xc00] ;  /* 0x000c0000b978783b */ /* 0x000ea20000004200 */
[C---:B------:R-:W-:Y:S02]  /*bba0*/  FMUL.FTZ R26, R0.reuse, R134 ;  /* 0x00000086001a7220 */ /* 0x040fe40000410000 */
[----:B---3--:R-:W-:Y:S02]  /*bbb0*/  FFMA.FTZ R3, R179, c[0x0][0x2d0], -R160 ;  /* 0x0000b400b3037a23 */ /* 0x008fe400000108a0 */
[C---:B------:R-:W-:Y:S02]  /*bbc0*/  FMUL.FTZ R27, R0.reuse, R135 ;  /* 0x00000087001b7220 */ /* 0x040fe40000410000 */
[C---:B------:R-:W-:Y:S02]  /*bbd0*/  FMUL.FTZ R30, R0.reuse, R138 ;  /* 0x0000008a001e7220 */ /* 0x040fe40000410000 */
[----:B------:R-:W3:Y:S01]  /*bbe0*/  MUFU.EX2 R225, R3 ;  /* 0x0000000300e17308 */ /* 0x000ee20000000800 */
[C---:B------:R-:W-:Y:S02]  /*bbf0*/  FMUL.FTZ R31, R0.reuse, R139 ;  /* 0x0000008b001f7220 */ /* 0x040fe40000410000 */
[----:B-1----:R-:W-:Y:S02]  /*bc00*/  FFMA.FTZ R102, R199, c[0x0][0x2d0], -R164 ;  /* 0x0000b400c7667a23 */ /* 0x002fe400000108a4 */
        /* <DEDUP_REMOVED lines=10> */
[C---:B------:R-:W-:Y:S01]  /*bcb0*/  FMUL.FTZ R75, R0.reuse, R75 ;  /* 0x0000004b004b7220 */ /* 0x040fe20000410000 */
[----:B---3--:R-:W-:Y:S01]  /*bcc0*/  F2FP.BF16.PACK_AB R112, R225, R224 ;  /* 0x000000e0e170723e */ /* 0x008fe200000010ff */
[----:B------:R-:W-:Y:S02]  /*bcd0*/  FFMA.FTZ R3, R163, c[0x0][0x2d0], -R160 ;  /* 0x0000b400a3037a23 */ /* 0x000fe400000108a0 */
[C---:B------:R-:W-:Y:S02]  /*bce0*/  FMUL.FTZ R78, R0.reuse, R78 ;  /* 0x0000004e004e7220 */ /* 0x040fe40000410000 */
[----:B------:R3:W-:Y:S01]  /*bcf0*/  MUFU.EX2 R232, R3 ;  /* 0x0000000300e87308 */ /* 0x0007e20000000800 */
[C---:B------:R-:W-:Y:S02]  /*bd00*/  FMUL.FTZ R79, R0.reuse, R79 ;  /* 0x0000004f004f7220 */ /* 0x040fe40000410000 */
[----:B------:R-:W-:Y:S02]  /*bd10*/  FMUL.FTZ R90, R0, R90 ;  /* 0x0000005a005a7220 */ /* 0x000fe40000410000 */
[----:B-1----:R-:W-:Y:S02]  /*bd20*/  FFMA.FTZ R102, R204, c[0x0][0x2d0], -R164 ;  /* 0x0000b400cc667a23 */ /* 0x002fe400000108a4 */
[C---:B------:R-:W-:Y:S02]  /*bd30*/  FMUL.FTZ R91, R0.reuse, R91 ;  /* 0x0000005b005b7220 */ /* 0x040fe40000410000 */
[C---:B------:R-:W-:Y:S01]  /*bd40*/  FMUL.FTZ R94, R0.reuse, R94 ;  /* 0x0000005e005e7220 */ /* 0x040fe20000410000 */
[----:B------:R1:W-:Y:S01]  /*bd50*/  MUFU.EX2 R220, R102 ;  /* 0x0000006600dc7308 */ /* 0x0003e20000000800 */
[----:B------:R-:W-:Y:S02]  /*bd60*/  FMUL.FTZ R95, R0, R95 ;  /* 0x0000005f005f7220 */ /* 0x000fe40000410000 */
[--C-:B------:R-:W-:Y:S02]  /*bd70*/  FFMA.FTZ R138, R175, c[0x0][0x2d0], -R160.reuse ;  /* 0x0000b400af8a7a23 */ /* 0x100fe400000108a0 */
[----:B------:R-:W-:Y:S02]  /*bd80*/  FFMA.FTZ R135, R205, c[0x0][0x2d0], -R160 ;  /* 0x0000b400cd877a23 */ /* 0x000fe400000108a0 */
[----:B------:R-:W-:Y:S04]  /*bd90*/  FFMA.FTZ R109, R206, c[0x0][0x2d0], -R164 ;  /* 0x0000b400ce6d7a23 */ /* 0x000fe800000108a4 */
[----:B------:R-:W-:Y:S01]  /*bda0*/  MUFU.EX2 R173, R109 ;  /* 0x0000006d00ad7308 */ /* 0x000fe20000000800 */
[----:B---3--:R-:W-:Y:S09]  /*bdb0*/  FFMA.FTZ R3, R162, c[0x0][0x2d0], -R160 ;  /* 0x0000b400a2037a23 */ /* 0x008ff200000108a0 */
[----:B------:R3:W4:Y:S01]  /*bdc0*/  MUFU.EX2 R233, R3 ;  /* 0x0000000300e97308 */ /* 0x0007220000000800 */
[--C-:B-1----:R-:W-:Y:S09]  /*bdd0*/  FFMA.FTZ R102, R182, c[0x0][0x2d0], -R168.reuse ;  /* 0x0000b400b6667a23 */ /* 0x102ff200000108a8 */
[----:B------:R1:W-:Y:S01]  /*bde0*/  MUFU.EX2 R204, R102 ;  /* 0x0000006600cc7308 */ /* 0x0003e20000000800 */
[----:B---3--:R-:W-:Y:S01]  /*bdf0*/  FMUL.FTZ R3, R2, c[0x0][0x2d0] ;  /* 0x0000b40002037a20 */ /* 0x008fe20000410000 */
[----:B----4-:R-:W-:Y:S03]  /*be00*/  F2FP.BF16.PACK_AB R114, R233, R232 ;  /* 0x000000e8e972723e */ /* 0x010fe600000010ff */
[--C-:B------:R-:W-:Y:S02]  /*be10*/  FFMA.FTZ R4, R176, c[0x0][0x2d0], -R3.reuse ;  /* 0x0000b400b0047a23 */ /* 0x100fe40000010803 */
[--C-:B------:R-:W-:Y:S03]  /*be20*/  FFMA.FTZ R134, R212, c[0x0][0x2d0], -R3.reuse ;  /* 0x0000b400d4867a23 */ /* 0x100fe60000010803 */
[----:B------:R3:W4:Y:S01]  /*be30*/  MUFU.EX2 R161, R4 ;  /* 0x0000000400a17308 */ /* 0x0007220000000800 */
[--C-:B------:R-:W-:Y:S02]  /*be40*/  FFMA.FTZ R133, R214, c[0x0][0x2d0], -R3.reuse ;  /* 0x0000b400d6857a23 */ /* 0x100fe40000010803 */
[----:B-1----:R-:W-:Y:S02]  /*be50*/  FFMA.FTZ R102, R183, c[0x0][0x2d0], -R168 ;  /* 0x0000b400b7667a23 */ /* 0x002fe400000108a8 */
[--C-:B------:R-:W-:Y:S05]  /*be60*/  FFMA.FTZ R105, R105, c[0x0][0x2d0], -R3.reuse ;  /* 0x0000b40069697a23 */ /* 0x100fea0000010803 */
[----:B------:R1:W-:Y:S10]  /*be70*/  MUFU.EX2 R203, R102 ;  /* 0x0000006600cb7308 */ /* 0x0003f40000000800 */
[----:B------:R-:W-:Y:S01]  /*be80*/  MUFU.EX2 R165, R133 ;  /* 0x0000008500a57308 */ /* 0x000fe20000000800 */
[----:B---3--:R-:W-:Y:S02]  /*be90*/  FFMA.FTZ R4, R181, c[0x0][0x2d0], -R3 ;  /* 0x0000b400b5047a23 */ /* 0x008fe40000010803 */
[----:B----4-:R-:W-:Y:S07]  /*bea0*/  FFMA.FTZ R0, R0, R247, R161 ;  /* 0x000000f700007223 */ /* 0x010fee00000100a1 */
[----:B------:R3:W4:Y:S01]  /*beb0*/  MUFU.EX2 R162, R4 ;  /* 0x0000000400a27308 */ /* 0x0007220000000800 */
[----:B-1----:R-:W-:Y:S09]  /*bec0*/  FFMA.FTZ R102, R200, c[0x0][0x2d0], -R164 ;  /* 0x0000b400c8667a23 */ /* 0x002ff200000108a4 */
[----:B------:R1:W-:Y:S01]  /*bed0*/  MUFU.EX2 R202, R102 ;  /* 0x0000006600ca7308 */ /* 0x0003e20000000800 */
[--C-:B---3--:R-:W-:Y:S01]  /*bee0*/  FFMA.FTZ R4, R167, c[0x0][0x2d0], -R3.reuse ;  /* 0x0000b400a7047a23 */ /* 0x108fe20000010803 */
[C---:B----4-:R-:W-:Y:S08]  /*bef0*/  F2FP.BF16.PACK_AB R113, R162.reuse, R161 ;  /* 0x000000a1a271723e */ /* 0x050ff000000010ff */
[----:B------:R-:W-:Y:S01]  /*bf00*/  MUFU.EX2 R167, R138 ;  /* 0x0000008a00a77308 */ /* 0x000fe20000000800 */
[----:B------:R-:W-:Y:S02]  /*bf10*/  FADD.FTZ R0, R162, R0 ;  /* 0x00000000a2007221 */ /* 0x000fe40000010000 */
[----:B-1----:R-:W-:Y:S07]  /*bf20*/  FFMA.FTZ R102, R215, c[0x0][0x2d0], -R160 ;  /* 0x0000b400d7667a23 */ /* 0x002fee00000108a0 */
[----:B------:R1:W3:Y:S10]  /*bf30*/  MUFU.EX2 R230, R4 ;  /* 0x0000000400e67308 */ /* 0x0002f40000000800 */
[----:B------:R4:W-:Y:S01]  /*bf40*/  MUFU.EX2 R199, R102 ;  /* 0x0000006600c77308 */ /* 0x0009e20000000800 */
[----:B-1----:R-:W-:Y:S09]  /*bf50*/  FFMA.FTZ R4, R166, c[0x0][0x2d0], -R3 ;  /* 0x0000b400a6047a23 */ /* 0x002ff20000010803 */
[----:B------:R1:W-:Y:S01]  /*bf60*/  MUFU.EX2 R166, R105 ;  /* 0x0000006900a67308 */ /* 0x0003e20000000800 */
[----:B---3--:R-:W-:Y:S02]  /*bf70*/  FADD.FTZ R0, R230, R0 ;  /* 0x00000000e6007221 */ /* 0x008fe40000010000 */
[----:B----4-:R-:W-:Y:S07]  /*bf80*/  FFMA.FTZ R102, R211, c[0x0][0x2d0], -R160 ;  /* 0x0000b400d3667a23 */ /* 0x010fee00000108a0 */
[----:B------:R3:W4:Y:S10]  /*bf90*/  MUFU.EX2 R231, R4 ;  /* 0x0000000400e77308 */ /* 0x0007340000000800 */
[----:B------:R5:W-:Y:S01]  /*bfa0*/  MUFU.EX2 R200, R102 ;  /* 0x0000006600c87308 */ /* 0x000be20000000800 */
[----:B-1----:R-:W-:Y:S04]  /*bfb0*/  FFMA.FTZ R105, R101, R246, R226 ;  /* 0x000000f665697223 */ /* 0x002fe800000100e2 */
[----:B------:R-:W-:Y:S02]  /*bfc0*/  FADD.FTZ R105, R229, R105 ;  /* 0x00000069e5697221 */ /* 0x000fe40000010000 */
[----:B---3--:R-:W-:Y:S01]  /*bfd0*/  FMUL.FTZ R4, R103, R116 ;  /* 0x0000007467047220 */ /* 0x008fe20000410000 */
[----:B------:R-:W-:Y:S01]  /*bfe0*/  F2FP.BF16.PACK_AB R116, R228, R227 ;  /* 0x000000e3e474723e */ /* 0x000fe200000010ff */
[C---:B----4-:R-:W-:Y:S01]  /*bff0*/  FADD.FTZ R0, R231.reuse, R0 ;  /* 0x00000000e7007221 */ /* 0x050fe20000010000 */
[----:B------:R-:W-:Y:S05]  /*c000*/  F2FP.BF16.PACK_AB R115, R231, R230 ;  /* 0x000000e6e773723e */ /* 0x000fea00000010ff */
[-C--:B------:R-:W-:Y:S05]  /*c010*/  HMMA.16816.F32.BF16 R4, R116, R20.reuse, R4 ;  /* 0x000000147404723c */ /* 0x080fea0000041804 */
[--C-:B-----5:R-:W-:Y:S03]  /*c020*/  FFMA.FTZ R102, R210, c[0x0][0x2d0], -R3.reuse ;  /* 0x0000b400d2667a23 */ /* 0x120fe60000010803 */
[C---:B------:R-:W-:Y:S01]  /*c030*/  HMMA.16816.F32.BF16 R8, R112.reuse, R20, R8 ;  /* 0x000000147008723c */ /* 0x040fe20000041808 */
[----:B------:R1:W-:Y:S06]  /*c040*/  MUFU.EX2 R182, R102 ;  /* 0x0000006600b67308 */ /* 0x0003ec0000000800 */
[C---:B------:R-:W-:Y:S01]  /*c050*/  FMUL.FTZ R20, R103.reuse, R128 ;  /* 0x0000008067147220 */ /* 0x040fe20000410000 */
[-C--:B------:R-:W-:Y:S04]  /*c060*/  HMMA.16816.F32.BF16 R12, R112, R22.reuse, R12 ;  /* 0x00000016700c723c */ /* 0x080fe8000004180c */
[----:B------:R-:W-:Y:S02]  /*c070*/  FMUL.FTZ R21, R103, R129 ;  /* 0x0000008167157220 */ /* 0x000fe40000410000 */
[--C-:B------:R-:W-:Y:S02]  /*c080*/  FFMA.FTZ R129, R170, c[0x0][0x2d0], -R168.reuse ;  /* 0x0000b400aa817a23 */ /* 0x100fe400000108a8 */
[C---:B------:R-:W-:Y:S01]  /*c090*/  HMMA.16816.F32.BF16 R16, R116.reuse, R22, R16 ;  /* 0x000000167410723c */ /* 0x040fe20000041810 */
[----:B------:R-:W-:Y:S03]  /*c0a0*/  MUFU.EX2 R170, R132 ;  /* 0x0000008400aa7308 */ /* 0x000fe60000000800 */
[--C-:B------:R-:W-:Y:S03]  /*c0b0*/  FFMA.FTZ R128, R169, c[0x0][0x2d0], -R168.reuse ;  /* 0x0000b400a9807a23 */ /* 0x100fe600000108a8 */
[C---:B------:R-:W-:Y:S02]  /*c0c0*/  FMUL.FTZ R22, R101.reuse, R130 ;  /* 0x0000008265167220 */ /* 0x040fe40000410000 */
[----:B------:R-:W-:Y:S02]  /*c0d0*/  FMUL.FTZ R23, R101, R131 ;  /* 0x0000008365177220 */ /* 0x000fe40000410000 */
[----:B------:R-:W-:Y:S01]  /*c0e0*/  MUFU.EX2 R176, R129 ;  /* 0x0000008100b07308 */ /* 0x000fe20000000800 */
[--C-:B-1----:R-:W-:Y:S02]  /*c0f0*/  FFMA.FTZ R102, R209, c[0x0][0x2d0], -R3.reuse ;  /* 0x0000b400d1667a23 */ /* 0x102fe40000010803 */
[--C-:B------:R-:W-:Y:S02]  /*c100*/  FFMA.FTZ R131, R213, c[0x0][0x2d0], -R168.reuse ;  /* 0x0000b400d5837a23 */ /* 0x100fe400000108a8 */
[-C--:B------:R-:W-:Y:S03]  /*c110*/  HMMA.16816.F32.BF16 R20, R116, R36.reuse, R20 ;  /* 0x000000247414723c */ /* 0x080fe60000041814 */
[----:B------:R-:W-:Y:S02]  /*c120*/  FFMA.FTZ R130, R207, c[0x0][0x2d0], -R168 ;  /* 0x0000b400cf827a23 */ /* 0x000fe400000108a8 */
[----:B------:R1:W-:Y:S03]  /*c130*/  MUFU.EX2 R183, R102 ;  /* 0x0000006600b77308 */ /* 0x0003e60000000800 */
[C---:B------:R-:W-:Y:S07]  /*c140*/  HMMA.16816.F32.BF16 R24, R112.reuse, R36, R24 ;  /* 0x000000247018723c */ /* 0x040fee0000041818 */
[C---:B------:R-:W-:Y:S01]  /*c150*/  FMUL.FTZ R36, R103.reuse, R144 ;  /* 0x0000009067247220 */ /* 0x040fe20000410000 */
[-C--:B------:R-:W-:Y:S01]  /*c160*/  HMMA.16816.F32.BF16 R28, R112, R38.reuse, R28 ;  /* 0x00000026701c723c */ /* 0x080fe2000004181c */
[----:B------:R-:W-:Y:S03]  /*c170*/  MUFU.EX2 R171, R131 ;  /* 0x0000008300ab7308 */ /* 0x000fe60000000800 */
[----:B------:R-:W-:Y:S04]  /*c180*/  FMUL.FTZ R37, R103, R145 ;  /* 0x0000009167257220 */ /* 0x000fe80000410000 */
[C---:B------:R-:W-:Y:S03]  /*c190*/  HMMA.16816.F32.BF16 R32, R116.reuse, R38, R32 ;  /* 0x000000267420723c */ /* 0x040fe60000041820 */
[----:B------:R-:W-:Y:S01]  /*c1a0*/  MUFU.EX2 R175, R130 ;  /* 0x0000008200af7308 */ /* 0x000fe20000000800 */
[--C-:B-1----:R-:W-:Y:S03]  /*c1b0*/  FFMA.FTZ R102, R216, c[0x0][0x2d0], -R160.reuse ;  /* 0x0000b400d8667a23 */ /* 0x102fe600000108a0 */
[C---:B------:R-:W-:Y:S02]  /*c1c0*/  FMUL.FTZ R38, R101.reuse, R146 ;  /* 0x0000009265267220 */ /* 0x040fe40000410000 */
[----:B------:R-:W-:Y:S04]  /*c1d0*/  FMUL.FTZ R39, R101, R147 ;  /* 0x0000009365277220 */ /* 0x000fe80000410000 */
[----:B------:R1:W-:Y:S03]  /*c1e0*/  MUFU.EX2 R180, R102 ;  /* 0x0000006600b47308 */ /* 0x0003e60000000800 */
[-C--:B--2---:R-:W-:Y:S07]  /*c1f0*/  HMMA.16816.F32.BF16 R36, R116, R120.reuse, R36 ;  /* 0x000000787424723c */ /* 0x084fee0000041824 */
[----:B------:R-:W-:Y:S01]  /*c200*/  MUFU.EX2 R177, R128 ;  /* 0x0000008000b17308 */ /* 0x000fe20000000800 */
[C---:B------:R-:W-:Y:S08]  /*c210*/  HMMA.16816.F32.BF16 R40, R112.reuse, R120, R40 ;  /* 0x000000787028723c */ /* 0x040ff00000041828 */
[-C--:B------:R-:W-:Y:S01]  /*c220*/  HMMA.16816.F32.BF16 R44, R112, R122.reuse, R44 ;  /* 0x0000007a702c723c */ /* 0x080fe2000004182c */
[----:B------:R-:W-:Y:S03]  /*c230*/  MUFU.EX2 R168, R137 ;  /* 0x0000008900a87308 */ /* 0x000fe60000000800 */
[----:B-1----:R-:W-:Y:S04]  /*c240*/  FFMA.FTZ R102, R217, c[0x0][0x2d0], -R160 ;  /* 0x0000b400d9667a23 */ /* 0x002fe800000108a0 */
[C---:B------:R-:W-:Y:S01]  /*c250*/  HMMA.16816.F32.BF16 R48, R116.reuse, R122, R48 ;  /* 0x0000007a7430723c */ /* 0x040fe20000041830 */
[----:B------:R-:W1:Y:S02]  /*c260*/  LDSM.16.MT88.4 R120, [R186+0xc00] ;  /* 0x000c0000ba78783b */ /* 0x000e640000004200 */
[----:B------:R2:W-:Y:S10]  /*c270*/  MUFU.EX2 R181, R102 ;  /* 0x0000006600b57308 */ /* 0x0005f40000000800 */
[----:B------:R-:W3:Y:S01]  /*c280*/  MUFU.EX2 R169, R136 ;  /* 0x0000008800a97308 */ /* 0x000ee20000000800 */
[--C-:B--2---:R-:W-:Y:S09]  /*c290*/  FFMA.FTZ R102, R219, c[0x0][0x2d0], -R3.reuse ;  /* 0x0000b400db667a23 */ /* 0x104ff20000010803 */
[----:B------:R2:W-:Y:S01]  /*c2a0*/  MUFU.EX2 R179, R102 ;  /* 0x0000006600b37308 */ /* 0x0005e20000000800 */
[----:B---3--:R-:W-:Y:S01]  /*c2b0*/  F2FP.BF16.PACK_AB R162, R169, R168 ;  /* 0x000000a8a9a2723e */ /* 0x008fe200000010ff */
[-C--:B-1----:R-:W-:Y:S08]  /*c2c0*/  HMMA.16816.F32.BF16 R52, R116, R120.reuse, R52 ;  /* 0x000000787434723c */ /* 0x082ff00000041834 */
[C---:B------:R-:W-:Y:S04]  /*c2d0*/  HMMA.16816.F32.BF16 R56, R112.reuse, R120, R56 ;  /* 0x000000787038723c */ /* 0x040fe80000041838 */
[--C-:B--2---:R-:W-:Y:S04]  /*c2e0*/  FFMA.FTZ R102, R218, c[0x0][0x2d0], -R3.reuse ;  /* 0x0000b400da667a23 */ /* 0x104fe80000010803 */
[-C--:B------:R-:W-:Y:S01]  /*c2f0*/  HMMA.16816.F32.BF16 R60, R112, R122.reuse, R60 ;  /* 0x0000007a703c723c */ /* 0x080fe2000004183c */
[----:B------:R1:W-:Y:S03]  /*c300*/  MUFU.EX2 R178, R102 ;  /* 0x0000006600b27308 */ /* 0x0003e60000000800 */
[----:B------:R-:W-:Y:S02]  /*c310*/  FFMA.FTZ R3, R104, c[0x0][0x2d0], -R3 ;  /* 0x0000b40068037a23 */ /* 0x000fe40000010803 */
[----:B------:R-:W-:Y:S01]  /*c320*/  FFMA.FTZ R104, R100, R245, R224 ;  /* 0x000000f564687223 */ /* 0x000fe200000100e0 */
[----:B------:R-:W-:Y:S01]  /*c330*/  F2FP.BF16.PACK_AB R100, R175, R171 ;  /* 0x000000abaf64723e */ /* 0x000fe200000010ff */
[C---:B------:R-:W-:Y:S01]  /*c340*/  HMMA.16816.F32.BF16 R64, R116.reuse, R122, R64 ;  /* 0x0000007a7440723c */ /* 0x040fe20000041840 */
[----:B------:R-:W2:Y:S02]  /*c350*/  LDSM.16.MT88.4 R120, [R185+0x1800] ;  /* 0x00180000b978783b */ /* 0x000ea40000004200 */
[----:B------:R-:W3:Y:S01]  /*c360*/  MUFU.EX2 R109, R3 ;  /* 0x00000003006d7308 */ /* 0x000ee20000000800 */
[----:B------:R-:W-:Y:S02]  /*c370*/  FADD.FTZ R104, R225, R104 ;  /* 0x00000068e1687221 */ /* 0x000fe40000010000 */
[----:B-1----:R-:W-:Y:S07]  /*c380*/  FFMA.FTZ R102, R172, c[0x0][0x2d0], -R164 ;  /* 0x0000b400ac667a23 */ /* 0x002fee00000108a4 */
[----:B------:R-:W1:Y:S01]  /*c390*/  MUFU.EX2 R172, R111 ;  /* 0x0000006f00ac7308 */ /* 0x000e620000000800 */
[----:B---3--:R-:W-:Y:S01]  /*c3a0*/  F2FP.BF16.PACK_AB R163, R109, R166 ;  /* 0x000000a66da3723e */ /* 0x008fe200000010ff */
[----:B------:R-:W-:Y:S08]  /*c3b0*/  FFMA.FTZ R3, R103, R244, R227 ;  /* 0x000000f467037223 */ /* 0x000ff000000100e3 */
[----:B------:R3:W4:Y:S01]  /*c3c0*/  MUFU.EX2 R174, R102 ;  /* 0x0000006600ae7308 */ /* 0x0007220000000800 */
[----:B------:R-:W-:Y:S04]  /*c3d0*/  FADD.FTZ R3, R228, R3 ;  /* 0x00000003e4037221 */ /* 0x000fe80000010000 */
[----:B------:R-:W-:Y:S05]  /*c3e0*/  FADD.FTZ R3, R236, R3 ;  /* 0x00000003ec037221 */ /* 0x000fea0000010000 */
[----:B------:R-:W5:Y:S01]  /*c3f0*/  MUFU.EX2 R164, R135 ;  /* 0x0000008700a47308 */ /* 0x000f620000000800 */
[-C--:B--2---:R-:W-:Y:S03]  /*c400*/  HMMA.16816.F32.BF16 R68, R116, R120.reuse, R68 ;  /* 0x000000787444723c */ /* 0x084fe60000041844 */
[----:B-1----:R-:W-:Y:S01]  /*c410*/  F2FP.BF16.PACK_AB R101, R173, R172 ;  /* 0x000000acad65723e */ /* 0x002fe200000010ff */
[----:B------:R-:W-:Y:S04]  /*c420*/  FADD.FTZ R3, R237, R3 ;  /* 0x00000003ed037221 */ /* 0x000fe80000010000 */
[C---:B------:R-:W-:Y:S01]  /*c430*/  HMMA.16816.F32.BF16 R72, R112.reuse, R120, R72 ;  /* 0x000000787048723c */ /* 0x040fe20000041848 */
[----:B------:R-:W1:Y:S03]  /*c440*/  MUFU.EX2 R111, R134 ;  /* 0x00000086006f7308 */ /* 0x000e660000000800 */
[----:B------:R-:W-:Y:S01]  /*c450*/  FADD.FTZ R3, R222, R3 ;  /* 0x00000003de037221 */ /* 0x000fe20000010000 */
[----:B---3--:R-:W-:Y:S02]  /*c460*/  F2FP.BF16.PACK_AB R102, R177, R176 ;  /* 0x000000b0b166723e */ /* 0x008fe400000010ff */
[----:B----4-:R-:W-:Y:S01]  /*c470*/  F2FP.BF16.PACK_AB R103, R170, R174 ;  /* 0x000000aeaa67723e */ /* 0x010fe200000010ff */
[-C--:B------:R-:W-:Y:S04]  /*c480*/  HMMA.16816.F32.BF16 R76, R112, R122.reuse, R76 ;  /* 0x0000007a704c723c */ /* 0x080fe8000004184c */
[----:B------:R-:W-:Y:S01]  /*c490*/  FADD.FTZ R3, R223, R3 ;  /* 0x00000003df037221 */ /* 0x000fe20000010000 */
[----:B-----5:R-:W-:Y:S03]  /*c4a0*/  F2FP.BF16.PACK_AB R160, R167, R164 ;  /* 0x000000a4a7a0723e */ /* 0x020fe600000010ff */
[C---:B------:R-:W-:Y:S01]  /*c4b0*/  HMMA.16816.F32.BF16 R80, R116.reuse, R122, R80 ;  /* 0x0000007a7450723c */ /* 0x040fe20000041850 */
[----:B------:R-:W2:Y:S03]  /*c4c0*/  LDSM.16.MT88.4 R120, [R186+0x1800] ;  /* 0x00180000ba78783b */ /* 0x000ea60000004200 */
[----:B-1----:R-:W-:Y:S04]  /*c4d0*/  F2FP.BF16.PACK_AB R161, R165, R111 ;  /* 0x0000006fa5a1723e */ /* 0x002fe800000010ff */
[-C--:B--2---:R-:W-:Y:S08]  /*c4e0*/  HMMA.16816.F32.BF16 R84, R116, R120.reuse, R84 ;  /* 0x000000787454723c */ /* 0x084ff00000041854 */
[C---:B------:R-:W-:Y:S08]  /*c4f0*/  HMMA.16816.F32.BF16 R88, R112.reuse, R120, R88 ;  /* 0x000000787058723c */ /* 0x040ff00000041858 */
[-C--:B------:R-:W-:Y:S07]  /*c500*/  HMMA.16816.F32.BF16 R92, R112, R122.reuse, R92 ;  /* 0x0000007a705c723c */ /* 0x080fee000004185c */
[----:B------:R-:W-:Y:S01]  /*c510*/  F2FP.BF16.PACK_AB R112, R223, R222 ;  /* 0x000000dedf70723e */ /* 0x000fe200000010ff */
[----:B------:R-:W-:Y:S01]  /*c520*/  HMMA.16816.F32.BF16 R96, R116, R122, R96 ;  /* 0x0000007a7460723c */ /* 0x000fe20000041860 */
[----:B------:R-:W1:Y:S03]  /*c530*/  LDSM.16.MT88.4 R120, [R186+0x400] ;  /* 0x00040000ba78783b */ /* 0x000e660000004200 */
[----:B------:R-:W-:Y:S02]  /*c540*/  F2FP.BF16.PACK_AB R113, R220, R221 ;  /* 0x000000dddc71723e */ /* 0x000fe400000010ff */
[----:B------:R-:W-:Y:S02]  /*c550*/  F2FP.BF16.PACK_AB R114, R203, R204 ;  /* 0x000000cccb72723e */ /* 0x000fe400000010ff */
[----:B------:R-:W-:Y:S04]  /*c560*/  F2FP.BF16.PACK_AB R115, R202, R201 ;  /* 0x000000c9ca73723e */ /* 0x000fe800000010ff */
[----:B------:R-:W-:Y:S02]  /*c570*/  F2FP.BF16.PACK_AB R116, R200, R199 ;  /* 0x000000c7c874723e */ /* 0x000fe400000010ff */
        /* <DEDUP_REMOVED lines=95> */
.L_x_1083:
[----:B------:R-:W-:Y:S02]  /*cb70*/  MOV R9, 0x1f ;  /* 0x0000001f00097802 */ /* 0x000fe40000000f00 */
[----:B------:R-:W-:Y:S01]  /*cb80*/  MOV R8, 0xffffffff ;  /* 0xffffffff00087802 */ /* 0x000fe20000000f00 */
[----:B------:R-:W-:Y:S05]  /*cb90*/  BRA.DIV ~URZ, `(.L_x_1087) ;  /* 0x00005d027f007947 */ /* 0x000fea000b800000 */
[----:B------:R1:W2:Y:S02]  /*cba0*/  SHFL.BFLY PT, R0, R244, 0x2, 0x1f ;  /* 0x0c401f00f4007f89 */ /* 0x0002a400000e0000 */
.L_x_1167:
        /* <DEDUP_REMOVED lines=15> */
.L_x_1168:
        /* <DEDUP_REMOVED lines=58> */
[----:B------:R-:W-:Y:S01]  /*d040*/  FMUL.FTZ R49, R2, R57 ;  /* 0x0000003902317220 */ /* 0x000fe20000410000 */
        /* <DEDUP_REMOVED lines=75> */
.L_x_1062:
[----:B------:R2:W5:Y:S04]  /*d500*/  LDL R6, [R1] ;  /* 0x0000000001067983 */ /* 0x0005680000100800 */
        /* <DEDUP_REMOVED lines=17> */
[----:B------:R1:W-:Y:S02]  /*d620*/  STL [R1], R6 ;  /* 0x0000000601007387 */ /* 0x0003e40000100800 */
.L_x_1090:
[----:B--2---:R-:W-:Y:S05]  /*d630*/  BSYNC B0 ;  /* 0x0000000000007941 */ /* 0x004fea0003800000 */
.L_x_1089:
        /* <DEDUP_REMOVED lines=130> */
.L_x_1093:
        /* <DEDUP_REMOVED lines=24> */
[----:B--2---:R-:W-:Y:S01]  /*dfe0*/  IMAD.IADD R10, R4, 0x1, R75 ;  /* 0x00000001040a7824 */ /* 0x004fe200078e024b */
        /* <DEDUP_REMOVED lines=37> */
[----:B------:R-:W3:Y:S04]  /*e240*/  SHFL.IDX PT, R9, R3, 0x2, 0x1c1f ;  /* 0x005c1f0003097f89 */ /* 0x000ee800000e0000 */
[----:B------:R4:W-:Y:S01]  /*e250*/  SHFL.IDX PT, R7, R3, 0x3, 0x1c1f ;  /* 0x007c1f0003077f89 */ /* 0x0009e200000e0000 */
[----:B------:R-:W-:-:S03]  /*e260*/  IMAD R4, R11, c[0x0][0x4e8], RZ ;  /* 0x00013a000b047a24 */ /* 0x000fc600078e02ff */
[----:B------:R1:W1:Y:S01]  /*e270*/  SHFL.IDX PT, R6, R5, 0x3, 0x1c1f ;  /* 0x007c1f0005067f89 */ /* 0x00026200000e0000 */
[----:B------:R-:W-:Y:S01]  /*e280*/  LOP3.LUT P0, RZ, R16, 0x3, RZ, 0xc0, !PT ;  /* 0x0000000310ff7812 */ /* 0x000fe2000780c0ff */
[----:B----4-:R-:W-:-:S05]  /*e290*/  IMAD.IADD R3, R77, 0x1, R75 ;  /* 0x000000014d037824 */ /* 0x010fca00078e024b */
[C---:B------:R-:W-:Y:S02]  /*e2a0*/  IADD3 R16, R3.reuse, 0x8, RZ ;  /* 0x0000000803107810 */ /* 0x040fe40007ffe0ff */
[C---:B------:R-:W-:Y:S02]  /*e2b0*/  IADD3 R11, R3.reuse, 0x40, RZ ;  /* 0x00000040030b7810 */ /* 0x040fe40007ffe0ff */
[C---:B-1----:R-:W-:Y:S02]  /*e2c0*/  IADD3 R5, R3.reuse, 0x48, RZ ;  /* 0x0000004803057810 */ /* 0x042fe40007ffe0ff */
[-C--:B------:R-:W-:Y:S02]  /*e2d0*/  ISETP.GE.OR P5, PT, R3, R4.reuse, P0 ;  /* 0x000000040300720c */ /* 0x080fe400007a6670 */
[-C--:B------:R-:W-:Y:S02]  /*e2e0*/  ISETP.GE.OR P4, PT, R16, R4.reuse, P0 ;  /* 0x000000041000720c */ /* 0x080fe40000786670 */
[----:B------:R-:W-:-:S02]  /*e2f0*/  ISETP.GE.OR P1, PT, R11, R4, P0 ;  /* 0x000000040b00720c */ /* 0x000fc40000726670 */
[----:B------:R-:W-:-:S07]  /*e300*/  ISETP.GE.OR P0, PT, R5, R4, P0 ;  /* 0x000000040500720c */ /* 0x000fce0000706670 */
[----:B------:R1:W-:Y:S01]  /*e310*/  @!P5 ST.E [R14.64], R23 ;  /* 0x000000170e00d985 */ /* 0x0003e2000c101906 */
[----:B------:R-:W-:-:S03]  /*e320*/  ISETP.GE.AND P5, PT, R5, R4, PT ;  /* 0x000000040500720c */ /* 0x000fc60003fa6270 */
[----:B--2---:R1:W-:Y:S01]  /*e330*/  @!P4 ST.E [R12.64], R24 ;  /* 0x000000180c00c985 */ /* 0x0043e2000c101906 */
[----:B------:R-:W-:-:S03]  /*e340*/  ISETP.GE.AND P4, PT, R11, R4, PT ;  /* 0x000000040b00720c */ /* 0x000fc60003f86270 */
[----:B---3--:R1:W-:Y:S01]  /*e350*/  @!P1 ST.E [R8.64], R25 ;  /* 0x0000001908009985 */ /* 0x0083e2000c101906 */
[----:B------:R-:W-:-:S03]  /*e360*/  ISETP.GE.AND P1, PT, R3, R4, PT ;  /* 0x000000040300720c */ /* 0x000fc60003f26270 */
        /* <DEDUP_REMOVED lines=8> */
[----:B---3--:R-:W-:-:S04]  /*e3f0*/  SHF.R.S32.HI R77, RZ, 0x1f, R78 ;  /* 0x0000001fff4d7819 */ /* 0x008fc8000001144e */
[----:B------:R-:W-:-:S04]  /*e400*/  LEA.HI R77, R77, R78, RZ, 0x2 ;  /* 0x0000004e4d4d7211 */ /* 0x000fc800078f10ff */
[----:B------:R-:W-:-:S04]  /*e410*/  LOP3.LUT R77, R77, 0xfffffffc, RZ, 0xc0, !PT ;  /* 0xfffffffc4d4d7812 */ /* 0x000fc800078ec0ff */
[----:B------:R-:W-:Y:S02]  /*e420*/  IADD3 R77, -R77, R78, RZ ;  /* 0x0000004e4d4d7210 */ /* 0x000fe40007ffe1ff */
[----:B------:R-:W-:Y:S02]  /*e430*/  IADD3 R3, R7, R2, RZ ;  /* 0x0000000207037210 */ /* 0x000fe40007ffe0ff */
[----:B------:R-:W-:Y:S02]  /*e440*/  LEA R5, R77, R250, 0x5 ;  /* 0x000000fa4d057211 */ /* 0x000fe400078e28ff */
[----:B------:R-:W-:Y:S02]  /*e450*/  MOV R2, R6 ;  /* 0x0000000600027202 */ /* 0x000fe40000000f00 */
[----:B------:R-:W-:-:S03]  /*e460*/  IADD3 R5, R75, R5, RZ ;  /* 0x000000054b057210 */ /* 0x000fc60007ffe0ff */
[----:B------:R-:W-:Y:S01]  /*e470*/  IMAD.WIDE.U32 R6, R76, c[0x0][0x3e8], R2 ;  /* 0x0000fa004c067a25 */ /* 0x000fe200078e0002 */
[----:B------:R-:W-:-:S03]  /*e480*/  SHF.R.S32.HI R3, RZ, 0x1f, R0 ;  /* 0x0000001fff037819 */ /* 0x000fc60000011400 */
[----:B------:R-:W-:-:S04]  /*e490*/  @P2 IMAD.HI.U32 R9, R5, c[0x0][0x4ec], RZ ;  /* 0x00013b0005092a27 */ /* 0x000fc800078e00ff */
[----:B------:R-:W-:Y:S01]  /*e4a0*/  IMAD.MOV.U32 R2, RZ, RZ, R5 ;  /* 0x000000ffff027224 */ /* 0x000fe200078e0005 */
[----:B------:R-:W-:Y:S01]  /*e4b0*/  @P2 SHF.R.U32.HI R2, RZ, c[0x0][0x4f0], R9 ;  /* 0x00013c00ff022a19 */ /* 0x000fe20000011609 */
[----:B------:R-:W-:Y:S02]  /*e4c0*/  IMAD R8, R3, c[0x0][0x3f0], RZ ;  /* 0x0000fc0003087a24 */ /* 0x000fe400078e02ff */
[----:B------:R-:W-:Y:S02]  /*e4d0*/  IMAD R7, R76, c[0x0][0x3ec], R7 ;  /* 0x0000fb004c077a24 */ /* 0x000fe400078e0207 */
[C---:B------:R-:W-:Y:S01]  /*e4e0*/  IMAD R9, R0.reuse, c[0x0][0x3f4], R8 ;  /* 0x0000fd0000097a24 */ /* 0x040fe200078e0208 */
[----:B------:R-:W-:Y:S01]  /*e4f0*/  SHF.R.S32.HI R8, RZ, 0x1f, R2 ;  /* 0x0000001fff087819 */ /* 0x000fe20000011402 */
[----:B------:R-:W-:Y:S01]  /*e500*/  IMAD.WIDE.U32 R6, R0, c[0x0][0x3f0], R6 ;  /* 0x0000fc0000067a25 */ /* 0x000fe200078e0006 */
[----:B------:R-:W-:-:S03]  /*e510*/  IADD3 R0, -R2, RZ, RZ ;  /* 0x000000ff02007210 */ /* 0x000fc60007ffe1ff */
[----:B------:R-:W-:Y:S02]  /*e520*/  IMAD.IADD R7, R7, 0x1, R9 ;  /* 0x0000000107077824 */ /* 0x000fe400078e0209 */
[----:B------:R-:W-:-:S05]  /*e530*/  IMAD R0, R0, c[0x0][0x4e8], R5 ;  /* 0x00013a0000007a24 */ /* 0x000fca00078e0205 */
[----:B------:R-:W-:-:S05]  /*e540*/  SHF.R.S32.HI R5, RZ, 0x1f, R0 ;  /* 0x0000001fff057819 */ /* 0x000fca0000011400 */
[----:B------:R-:W-:Y:S01]  /*e550*/  IMAD R5, R5, c[0x0][0x3d8], RZ ;  /* 0x0000f60005057a24 */ /* 0x000fe200078e02ff */
[----:B------:R-:W-:Y:S02]  /*e560*/  IADD3 R11, R250, R75, RZ ;  /* 0x0000004bfa0b7210 */ /* 0x000fe40007ffe0ff */
[----:B--2---:R-:W-:-:S05]  /*e570*/  SHF.L.U32 R3, R18, 0x1, RZ ;  /* 0x0000000112037819 */ /* 0x004fca00000006ff */
        /* <DEDUP_REMOVED lines=23> */
.L_x_1169:
[----:B------:R-:W-:Y:S05]  /*e6f0*/  BRA.DIV ~URZ, `(.L_x_1096) ;  /* 0x000044a27f007947 */ /* 0x000fea000b800000 */
[----:B------:R3:W4:Y:S02]  /*e700*/  SHFL.IDX PT, R0, R13, RZ, 0x1c1f ;  /* 0x001c1fff0d007589 */ /* 0x00072400000e0000 */
.L_x_1170:
        /* <DEDUP_REMOVED lines=20> */
.L_x_1098:
[----:B------:R-:W-:Y:S05]  /*e850*/  BSYNC B0 ;  /* 0x0000000000007941 */ /* 0x000fea0003800000 */
.L_x_1097:
[----:B------:R-:W-:Y:S05]  /*e860*/  BRA.DIV ~URZ, `(.L_x_1099) ;  /* 0x000043927f007947 */ /* 0x000fea000b800000 */
[----:B--2---:R2:W1:Y:S04]  /*e870*/  SHFL.IDX PT, R10, R12, 0x1, 0x1c1f ;  /* 0x003c1f000c0a7f89 */ /* 0x00446800000e0000 */
[----:B----4-:R2:W4:Y:S02]  /*e880*/  SHFL.IDX PT, R0, R13, 0x1, 0x1c1f ;  /* 0x003c1f000d007f89 */ /* 0x01052400000e0000 */
.L_x_1171:
        /* <DEDUP_REMOVED lines=21> */
.L_x_1101:
[----:B------:R-:W-:Y:S05]  /*e9e0*/  BSYNC B0 ;  /* 0x0000000000007941 */ /* 0x000fea0003800000 */
.L_x_1100:
[----:B------:R-:W-:Y:S05]  /*e9f0*/  BRA.DIV ~URZ, `(.L_x_1102) ;  /* 0x000042c27f007947 */ /* 0x000fea000b800000 */
[----:B-1----:R1:W2:Y:S02]  /*ea00*/  SHFL.IDX PT, R10, R12, 0x2, 0x1c1f ;  /* 0x005c1f000c0a7f89 */ /* 0x0022a400000e0000 */
.L_x_1172:
[----:B------:R-:W-:Y:S05]  /*ea10*/  BRA.DIV ~URZ, `(.L_x_1103) ;  /* 0x000043127f007947 */ /* 0x000fea000b800000 */
[----:B----4-:R4:W1:Y:S02]  /*ea20*/  SHFL.IDX PT, R0, R13, 0x2, 0x1c1f ;  /* 0x005c1f000d007f89 */ /* 0x01086400000e0000 */
.L_x_1173:
        /* <DEDUP_REMOVED lines=21> */
.L_x_1105:
[----:B------:R-:W-:Y:S05]  /*eb80*/  BSYNC B0 ;  /* 0x0000000000007941 */ /* 0x000fea0003800000 */
.L_x_1104:
[----:B------:R-:W-:Y:S05]  /*eb90*/  BRA.DIV ~URZ, `(.L_x_1106) ;  /* 0x000041f27f007947 */ /* 0x000fea000b800000 */
[----:B-1----:R1:W3:Y:S04]  /*eba0*/  SHFL.IDX PT, R6, R12, 0x3, 0x1c1f ;  /* 0x007c1f000c067f89 */ /* 0x0022e800000e0000 */
[----:B------:R1:W4:Y:S02]  /*ebb0*/  SHFL.IDX PT, R0, R13, 0x3, 0x1c1f ;  /* 0x007c1f000d007f89 */ /* 0x00032400000e0000 */
.L_x_1174:
        /* <DEDUP_REMOVED lines=22> */
.L_x_1094:
        /* <DEDUP_REMOVED lines=35> */
.L_x_1175:
[----:B------:R-:W-:Y:S05]  /*ef50*/  BRA.DIV ~URZ, `(.L_x_1109) ;  /* 0x00003f627f007947 */ /* 0x000fea000b800000 */
[----:B------:R3:W4:Y:S02]  /*ef60*/  SHFL.IDX PT, R0, R13, RZ, 0x1c1f ;  /* 0x001c1fff0d007589 */ /* 0x00072400000e0000 */
.L_x_1176:
        /* <DEDUP_REMOVED lines=23> */
[----:B------:R-:W-:-:S04]  /*f0e0*/  @!P6 LEA R2, P2, R5, R0, 0x2 ;  /* 0x000000000502e211 */ /* 0x000fc800078410ff */
[----:B----4-:R-:W-:Y:S02]  /*f0f0*/  @!P6 LEA.HI.X R3, R5, R4, R6, 0x2, P2 ;  /* 0x000000040503e211 */ /* 0x010fe400010f1406 */
[C---:B------:R-:W-:Y:S01]  /*f100*/  @!P3 LEA R6, P2, R9.reuse, R0, 0x2 ;  /* 0x000000000906b211 */ /* 0x040fe200078410ff */
[----:B------:R-:W3:Y:S01]  /*f110*/  LDL R5, [R1+0x44] ;  /* 0x0000440001057983 */ /* 0x000ee20000100800 */
[C---:B--2---:R-:W-:Y:S02]  /*f120*/  ISETP.GE.AND P1, PT, R10.reuse, c[0x0][0x3c8], PT ;  /* 0x0000f2000a007a0c */ /* 0x044fe40003f26270 */
[----:B------:R-:W-:Y:S02]  /*f130*/  @!P3 LEA.HI.X R7, R9, R4, R16, 0x2, P2 ;  /* 0x000000040907b211 */ /* 0x000fe400010f1410 */
        /* <DEDUP_REMOVED lines=9> */
[----:B------:R-:W-:-:S03]  /*f1d0*/  ISETP.GE.AND P3, PT, R23, c[0x0][0x3c8], PT ;  /* 0x0000f20017007a0c */ /* 0x000fc60003f66270 */
[----:B------:R1:W-:Y:S01]  /*f1e0*/  @!P1 ST.E.64 [R2.64], R128 ;  /* 0x0000008002009985 */ /* 0x0003e2000c101b06 */
[----:B------:R-:W-:-:S05]  /*f1f0*/  ISETP.GE.AND P1, PT, R21, c[0x0][0x3c8], PT ;  /* 0x0000f20015007a0c */ /* 0x000fca0003f26270 */
[----:B-1----:R-:W-:-:S04]  /*f200*/  @!P6 LEA R6, P2, R25, R0, 0x2 ;  /* 0x000000001906e211 */ /* 0x002fc800078410ff */
[----:B------:R-:W-:Y:S02]  /*f210*/  @!P6 LEA.HI.X R7, R25, R4, R75, 0x2, P2 ;  /* 0x000000041907e211 */ /* 0x000fe400010f144b */
[----:B------:R-:W-:-:S03]  /*f220*/  @!P3 LEA R2, P2, R23, R0, 0x2 ;  /* 0x000000001702b211 */ /* 0x000fc600078410ff */
[----:B------:R1:W-:Y:S01]  /*f230*/  @!P6 ST.E.64 [R6.64], R140 ;  /* 0x0000008c0600e985 */ /* 0x0003e2000c101b06 */
[----:B------:R-:W-:Y:S02]  /*f240*/  @!P3 LEA.HI.X R3, R23, R4, R24, 0x2, P2 ;  /* 0x000000041703b211 */ /* 0x000fe400010f1418 */
[----:B------:R-:W-:-:S03]  /*f250*/  ISETP.GE.AND P6, PT, R19, c[0x0][0x3c8], PT ;  /* 0x0000f20013007a0c */ /* 0x000fc60003fc6270 */
[----:B------:R1:W-:Y:S01]  /*f260*/  @!P3 ST.E.64 [R2.64], R144 ;  /* 0x000000900200b985 */ /* 0x0003e2000c101b06 */
[----:B------:R-:W-:Y:S02]  /*f270*/  ISETP.GE.AND P3, PT, R17, c[0x0][0x3c8], PT ;  /* 0x0000f20011007a0c */ /* 0x000fe40003f66270 */
[----:B-1----:R-:W-:-:S04]  /*f280*/  @!P1 LEA R6, P2, R21, R0, 0x2 ;  /* 0x0000000015069211 */ /* 0x002fc800078410ff */
[----:B------:R-:W-:-:S03]  /*f290*/  @!P1 LEA.HI.X R7, R21, R4, R22, 0x2, P2 ;  /* 0x0000000415079211 */ /* 0x000fc600010f1416 */
[C---:B------:R-:W-:Y:S02]  /*f2a0*/  @!P6 LEA R2, P2, R19.reuse, R0, 0x2 ;  /* 0x000000001302e211 */ /* 0x040fe400078410ff */
[----:B------:R1:W-:Y:S01]  /*f2b0*/  @!P1 ST.E.64 [R6.64], R156 ;  /* 0x0000009c06009985 */ /* 0x0003e2000c101b06 */
[----:B------:R-:W-:Y:S02]  /*f2c0*/  ISETP.GE.AND P1, PT, R8, c[0x0][0x3c8], PT ;  /* 0x0000f20008007a0c */ /* 0x000fe40003f26270 */
[----:B------:R-:W-:-:S05]  /*f2d0*/  @!P6 LEA.HI.X R3, R19, R4, R20, 0x2, P2 ;  /* 0x000000041303e211 */ /* 0x000fca00010f1414 */
[----:B------:R1:W-:Y:S01]  /*f2e0*/  @!P6 ST.E.64 [R2.64], R164 ;  /* 0x000000a40200e985 */ /* 0x0003e2000c101b06 */
[----:B------:R-:W-:Y:S02]  /*f2f0*/  ISETP.GE.AND P6, PT, R15, c[0x0][0x3c8], PT ;  /* 0x0000f2000f007a0c */ /* 0x000fe40003fc6270 */
[----:B-1----:R-:W-:-:S04]  /*f300*/  @!P3 LEA R6, P2, R17, R0, 0x2 ;  /* 0x000000001106b211 */ /* 0x002fc800078410ff */
[----:B------:R-:W-:Y:S02]  /*f310*/  @!P3 LEA.HI.X R7, R17, R4, R18, 0x2, P2 ;  /* 0x000000041107b211 */ /* 0x000fe400010f1412 */
[----:B------:R-:W-:-:S03]  /*f320*/  @!P1 LEA R2, P2, R8, R0, 0x2 ;  /* 0x0000000008029211 */ /* 0x000fc600078410ff */
[----:B------:R1:W-:Y:S01]  /*f330*/  @!P3 ST.E.64 [R6.64], R166 ;  /* 0x000000a60600b985 */ /* 0x0003e2000c101b06 */
[----:B------:R-:W-:Y:S02]  /*f340*/  ISETP.GE.AND P3, PT, R11, c[0x0][0x3c8], PT ;  /* 0x0000f2000b007a0c */ /* 0x000fe40003f66270 */
[----:B--2---:R-:W-:Y:S02]  /*f350*/  @!P1 LEA.HI.X R3, R8, R4, R9, 0x2, P2 ;  /* 0x0000000408039211 */ /* 0x004fe400010f1409 */
[----:B---3--:R-:W-:-:S03]  /*f360*/  ISETP.GE.AND P2, PT, R5, c[0x0][0x3c8], PT ;  /* 0x0000f20005007a0c */ /* 0x008fc60003f46270 */
[----:B------:R2:W-:Y:S01]  /*f370*/  @!P1 ST.E.64 [R2.64], R100 ;  /* 0x0000006402009985 */ /* 0x0005e2000c101b06 */
[----:B------:R-:W-:-:S04]  /*f380*/  @!P6 LEA R8, P1, R15, R0, 0x2 ;  /* 0x000000000f08e211 */ /* 0x000fc800078210ff */
[----:B-----5:R-:W-:Y:S02]  /*f390*/  @!P6 LEA.HI.X R9, R15, R4, R16, 0x2, P1 ;  /* 0x000000040f09e211 */ /* 0x020fe400008f1410 */
[----:B-1----:R-:W-:-:S03]  /*f3a0*/  @!P3 LEA R6, P1, R11, R0, 0x2 ;  /* 0x000000000b06b211 */ /* 0x002fc600078210ff */
[----:B------:R1:W-:Y:S01]  /*f3b0*/  @!P6 ST.E.64 [R8.64], R170 ;  /* 0x000000aa0800e985 */ /* 0x0003e2000c101b06 */
[----:B----4-:R-:W-:Y:S02]  /*f3c0*/  @!P3 LEA.HI.X R7, R11, R4, R14, 0x2, P1 ;  /* 0x000000040b07b211 */ /* 0x010fe400008f140e */
[----:B--2---:R-:W-:-:S04]  /*f3d0*/  @!P2 LEA R2, P1, R5, R0, 0x2 ;  /* 0x000000000502a211 */ /* 0x004fc800078210ff */
[----:B------:R-:W-:Y:S01]  /*f3e0*/  @!P2 LEA.HI.X R3, R5, R4, R10, 0x2, P1 ;  /* 0x000000040503a211 */ /* 0x000fe200008f140a */
[----:B------:R1:W-:Y:S04]  /*f3f0*/  @!P3 ST.E.64 [R6.64], R168 ;  /* 0x000000a80600b985 */ /* 0x0003e8000c101b06 */
[----:B------:R1:W-:Y:S04]  /*f400*/  @!P2 ST.E.64 [R2.64], R84 ;  /* 0x000000540200a985 */ /* 0x0003e8000c101b06 */
.L_x_1111:
[----:B------:R-:W-:Y:S05]  /*f410*/  BSYNC B0 ;  /* 0x0000000000007941 */ /* 0x000fea0003800000 */
.L_x_1110:
[----:B------:R-:W-:Y:S05]  /*f420*/  BRA.DIV ~URZ, `(.L_x_1112) ;  /* 0x00003af27f007947 */ /* 0x000fea000b800000 */
[----:B--2---:R2:W1:Y:S04]  /*f430*/  SHFL.IDX PT, R4, R12, 0x1, 0x1c1f ;  /* 0x003c1f000c047f89 */ /* 0x00446800000e0000 */
[----:B----4-:R2:W4:Y:S02]  /*f440*/  SHFL.IDX PT, R0, R13, 0x1, 0x1c1f ;  /* 0x003c1f000d007f89 */ /* 0x01052400000e0000 */
.L_x_1177:
[----:B------:R-:W-:Y:S01]  /*f450*/  BSSY B0, `(.L_x_1113) ;  /* 0x000004a000007945 */ /* 0x000fe20003800000 */
[----:B------:R-:W-:Y:S05]  /*f460*/  @P0 BRA `(.L_x_1114) ;  /* 0x0000048000000947 */ /* 0x000fea0003800000 */
[----:B------:R-:W5:Y:S04]  /*f470*/  LDL R5, [R1+0x24] ;  /* 0x0000240001057983 */ /* 0x000f680000100800 */
[----:B--2---:R-:W2:Y:S04]  /*f480*/  LDL R14, [R1+0x6c] ;  /* 0x00006c00010e7983 */ /* 0x004ea80000100800 */
[----:B-1-3--:R-:W3:Y:S04]  /*f490*/  LDL R6, [R1+0xb4] ;  /* 0x0000b40001067983 */ /* 0x00aee80000100800 */
[----:B----4-:R-:W4:Y:S04]  /*f4a0*/  LDL R16, [R1+0xb0] ;  /* 0x0000b00001107983 */ /* 0x010f280000100800 */
        /* <DEDUP_REMOVED lines=19> */
[----:B------:R-:W-:-:S04]  /*f5e0*/  @!P2 LEA R2, P3, R5, R0, 0x2 ;  /* 0x000000000502a211 */ /* 0x000fc800078610ff */
[----:B---3--:R-:W-:Y:S02]  /*f5f0*/  @!P2 LEA.HI.X R3, R5, R4, R6, 0x2, P3 ;  /* 0x000000040503a211 */ /* 0x008fe400018f1406 */
[----:B------:R-:W2:Y:S01]  /*f600*/  LDL R5, [R1+0x44] ;  /* 0x0000440001057983 */ /* 0x000ea20000100800 */
[----:B------:R-:W-:-:S04]  /*f610*/  @!P6 LEA R6, P3, R14, R0, 0x2 ;  /* 0x000000000e06e211 */ /* 0x000fc800078610ff */
[----:B----4-:R-:W-:Y:S02]  /*f620*/  @!P6 LEA.HI.X R7, R14, R4, R16, 0x2, P3 ;  /* 0x000000040e07e211 */ /* 0x010fe400018f1410 */
[----:B------:R-:W3:Y:S04]  /*f630*/  LDL R16, [R1+0x8c] ;  /* 0x00008c0001107983 */ /* 0x000ee80000100800 */
[----:B------:R-:W4:Y:S01]  /*f640*/  LDL R14, [R1+0x88] ;  /* 0x00008800010e7983 */ /* 0x000f220000100800 */
[----:B------:R-:W-:Y:S02]  /*f650*/  ISETP.GE.AND P1, PT, R76, c[0x0][0x3c8], PT ;  /* 0x0000f2004c007a0c */ /* 0x000fe40003f26270 */
[----:B------:R-:W-:Y:S01]  /*f660*/  ISETP.GE.AND P0, PT, R25, c[0x0][0x3c8], PT ;  /* 0x0000f20019007a0c */ /* 0x000fe20003f06270 */
[----:B------:R1:W-:Y:S01]  /*f670*/  @!P2 ST.E.64 [R2.64], R124 ;  /* 0x0000007c0200a985 */ /* 0x0003e2000c101b06 */
[----:B------:R-:W-:-:S03]  /*f680*/  ISETP.GE.AND P2, PT, R8, c[0x0][0x3c8], PT ;  /* 0x0000f20008007a0c */ /* 0x000fc60003f46270 */
[----:B------:R5:W-:Y:S01]  /*f690*/  @!P6 ST.E.64 [R6.64], R126 ;  /* 0x0000007e0600e985 */ /* 0x000be2000c101b06 */
[----:B------:R-:W-:-:S05]  /*f6a0*/  ISETP.GE.AND P6, PT, R23, c[0x0][0x3c8], PT ;  /* 0x0000f20017007a0c */ /* 0x000fca0003fc6270 */
[----:B-1----:R-:W-:-:S04]  /*f6b0*/  @!P1 LEA R2, P3, R76, R0, 0x2 ;  /* 0x000000004c029211 */ /* 0x002fc800078610ff */
[----:B------:R-:W-:Y:S02]  /*f6c0*/  @!P1 LEA.HI.X R3, R76, R4, R77, 0x2, P3 ;  /* 0x000000044c039211 */ /* 0x000fe400018f144d */
[----:B-----5:R-:W-:-:S03]  /*f6d0*/  @!P0 LEA R6, P3, R25, R0, 0x2 ;  /* 0x0000000019068211 */ /* 0x020fc600078610ff */
[----:B------:R1:W-:Y:S01]  /*f6e0*/  @!P1 ST.E.64 [R2.64], R130 ;  /* 0x0000008202009985 */ /* 0x0003e2000c101b06 */
[----:B------:R-:W-:Y:S02]  /*f6f0*/  @!P0 LEA.HI.X R7, R25, R4, R75, 0x2, P3 ;  /* 0x0000000419078211 */ /* 0x000fe400018f144b */
[----:B------:R-:W-:-:S03]  /*f700*/  ISETP.GE.AND P1, PT, R21, c[0x0][0x3c8], PT ;  /* 0x0000f20015007a0c */ /* 0x000fc60003f26270 */
[----:B------:R5:W-:Y:S01]  /*f710*/  @!P0 ST.E.64 [R6.64], R96 ;  /* 0x0000006006008985 */ /* 0x000be2000c101b06 */
[----:B------:R-:W-:Y:S02]  /*f720*/  ISETP.GE.AND P0, PT, R10, c[0x0][0x3c8], PT ;  /* 0x0000f2000a007a0c */ /* 0x000fe40003f06270 */
[----:B-1----:R-:W-:-:S04]  /*f730*/  @!P2 LEA R2, P3, R8, R0, 0x2 ;  /* 0x000000000802a211 */ /* 0x002fc800078610ff */
[----:B------:R-:W-:Y:S02]  /*f740*/  @!P2 LEA.HI.X R3, R8, R4, R9, 0x2, P3 ;  /* 0x000000040803a211 */ /* 0x000fe400018f1409 */
[----:B------:R-:W-:-:S03]  /*f750*/  @!P6 LEA R8, P3, R23, R0, 0x2 ;  /* 0x000000001708e211 */ /* 0x000fc600078610ff */
[----:B------:R1:W-:Y:S01]  /*f760*/  @!P2 ST.E.64 [R2.64], R104 ;  /* 0x000000680200a985 */ /* 0x0003e2000c101b06 */
[----:B------:R-:W-:Y:S02]  /*f770*/  @!P6 LEA.HI.X R9, R23, R4, R24, 0x2, P3 ;  /* 0x000000041709e211 */ /* 0x000fe400018f1418 */
[----:B------:R-:W-:Y:S02]  /*f780*/  ISETP.GE.AND P3, PT, R19, c[0x0][0x3c8], PT ;  /* 0x0000f20013007a0c */ /* 0x000fe40003f66270 */
[C---:B-----5:R-:W-:Y:S01]  /*f790*/  @!P1 LEA R6, P2, R21.reuse, R0, 0x2 ;  /* 0x0000000015069211 */ /* 0x060fe200078410ff */
[----:B------:R5:W-:Y:S03]  /*f7a0*/  @!P6 ST.E.64 [R8.64], R110 ;  /* 0x0000006e0800e985 */ /* 0x000be6000c101b06 */
        /* <DEDUP_REMOVED lines=9> */
[----:B-----5:R-:W-:-:S04]  /*f840*/  @!P2 LEA R8, P6, R17, R0, 0x2 ;  /* 0x000000001108a211 */ /* 0x020fc800078c10ff */
[----:B------:R-:W-:Y:S02]  /*f850*/  @!P2 LEA.HI.X R9, R17, R4, R18, 0x2, P6 ;  /* 0x000000041109a211 */ /* 0x000fe400030f1412 */
[----:B------:R-:W-:Y:S01]  /*f860*/  @!P1 LEA R6, P6, R15, R0, 0x2 ;  /* 0x000000000f069211 */ /* 0x000fe200078c10ff */
[----:B------:R1:W-:Y:S04]  /*f870*/  @!P3 ST.E.64 [R10.64], R146 ;  /* 0x000000920a00b985 */ /* 0x0003e8000c101b06 */
[----:B------:R1:W-:Y:S01]  /*f880*/  @!P2 ST.E.64 [R8.64], R142 ;  /* 0x0000008e0800a985 */ /* 0x0003e2000c101b06 */
[----:B--2---:R-:W-:Y:S02]  /*f890*/  ISETP.GE.AND P0, PT, R5, c[0x0][0x3c8], PT ;  /* 0x0000f20005007a0c */ /* 0x004fe40003f06270 */
[----:B---3--:R-:W-:-:S11]  /*f8a0*/  @!P1 LEA.HI.X R7, R15, R4, R16, 0x2, P6 ;  /* 0x000000040f079211 */ /* 0x008fd600030f1410 */
[----:B-1----:R-:W-:-:S04]  /*f8b0*/  @!P0 LEA R2, P6, R5, R0, 0x2 ;  /* 0x0000000005028211 */ /* 0x002fc800078c10ff */
[----:B----4-:R-:W-:Y:S01]  /*f8c0*/  @!P0 LEA.HI.X R3, R5, R4, R14, 0x2, P6 ;  /* 0x0000000405038211 */ /* 0x010fe200030f140e */
[----:B------:R1:W-:Y:S04]  /*f8d0*/  @!P1 ST.E.64 [R6.64], R82 ;  /* 0x0000005206009985 */ /* 0x0003e8000c101b06 */
[----:B------:R1:W-:Y:S04]  /*f8e0*/  @!P0 ST.E.64 [R2.64], R80 ;  /* 0x0000005002008985 */ /* 0x0003e8000c101b06 */
.L_x_1114:
[----:B------:R-:W-:Y:S05]  /*f8f0*/  BSYNC B0 ;  /* 0x0000000000007941 */ /* 0x000fea0003800000 */
.L_x_1113:
[----:B------:R-:W-:Y:S05]  /*f900*/  BRA.DIV ~URZ, `(.L_x_1115) ;  /* 0x000036d27f007947 */ /* 0x000fea000b800000 */
[----:B-1----:R1:W2:Y:S02]  /*f910*/  SHFL.IDX PT, R4, R12, 0x2, 0x1c1f ;  /* 0x005c1f000c047f89 */ /* 0x0022a400000e0000 */
.L_x_1178:
[----:B------:R-:W-:Y:S05]  /*f920*/  BRA.DIV ~URZ, `(.L_x_1116) ;  /* 0x000037227f007947 */ /* 0x000fea000b800000 */
[----:B----4-:R4:W1:Y:S02]  /*f930*/  SHFL.IDX PT, R0, R13, 0x2, 0x1c1f ;  /* 0x005c1f000d007f89 */ /* 0x01086400000e0000 */
.L_x_1179:
        /* <DEDUP_REMOVED lines=24> */
[----:B-----5:R-:W-:-:S13]  /*fac0*/  ISETP.GE.AND P0, PT, R11, c[0x0][0x3c8], PT ;  /* 0x0000f2000b007a0c */ /* 0x020fda0003f06270 */
[----:B-1----:R-:W-:-:S04]  /*fad0*/  @!P0 LEA R2, P6, R11, R0, 0x2 ;  /* 0x000000000b028211 */ /* 0x002fc800078c10ff */
[----:B---3--:R-:W-:Y:S02]  /*fae0*/  @!P0 LEA.HI.X R3, R11, R4, R14, 0x2, P6 ;  /* 0x000000040b038211 */ /* 0x008fe400030f140e */
[----:B------:R-:W3:Y:S04]  /*faf0*/  LDL R11, [R1+0x98] ;  /* 0x00009800010b7983 */ /* 0x000ee80000100800 */
[----:B------:R-:W5:Y:S01]  /*fb00*/  LDL R14, [R1+0x88] ;  /* 0x00008800010e7983 */ /* 0x000f620000100800 */
[----:B----4-:R-:W-:Y:S02]  /*fb10*/  ISETP.GE.AND P1, PT, R6, c[0x0][0x3c8], PT ;  /* 0x0000f20006007a0c */ /* 0x010fe40003f26270 */
[----:B--2---:R-:W-:Y:S02]  /*fb20*/  ISETP.GE.AND P2, PT, R78, c[0x0][0x3c8], PT ;  /* 0x0000f2004e007a0c */ /* 0x004fe40003f46270 */
[----:B------:R-:W-:Y:S01]  /*fb30*/  ISETP.GE.AND P4, PT, R76, c[0x0][0x3c8], PT ;  /* 0x0000f2004c007a0c */ /* 0x000fe20003f86270 */
[----:B------:R1:W-:Y:S08]  /*fb40*/  @!P0 ST.E.64 [R2.64], R36 ;  /* 0x0000002402008985 */ /* 0x0003f0000c101b06 */
[----:B------:R-:W-:-:S04]  /*fb50*/  @!P1 LEA R8, P3, R6, R0, 0x2 ;  /* 0x0000000006089211 */ /* 0x000fc800078610ff */
[----:B------:R-:W-:Y:S02]  /*fb60*/  @!P1 LEA.HI.X R9, R6, R4, R7, 0x2, P3 ;  /* 0x0000000406099211 */ /* 0x000fe400018f1407 */
[----:B------:R-:W-:Y:S02]  /*fb70*/  ISETP.GE.AND P3, PT, R25, c[0x0][0x3c8], PT ;  /* 0x0000f20019007a0c */ /* 0x000fe40003f66270 */
[C---:B------:R-:W-:Y:S01]  /*fb80*/  @!P2 LEA R6, P0, R78.reuse, R0, 0x2 ;  /* 0x000000004e06a211 */ /* 0x040fe200078010ff */
[----:B------:R2:W-:Y:S01]  /*fb90*/  @!P1 ST.E.64 [R8.64], R38 ;  /* 0x0000002608009985 */ /* 0x0005e2000c101b06 */
[----:B------:R-:W-:Y:S02]  /*fba0*/  ISETP.GE.AND P1, PT, R23, c[0x0][0x3c8], PT ;  /* 0x0000f20017007a0c */ /* 0x000fe40003f26270 */
[----:B------:R-:W-:Y:S02]  /*fbb0*/  @!P2 LEA.HI.X R7, R78, R4, R79, 0x2, P0 ;  /* 0x000000044e07a211 */ /* 0x000fe400000f144f */
[----:B------:R-:W-:-:S02]  /*fbc0*/  ISETP.GE.AND P0, PT, R21, c[0x0][0x3c8], PT ;  /* 0x0000f20015007a0c */ /* 0x000fc40003f06270 */
[----:B-1----:R-:W-:-:S04]  /*fbd0*/  @!P4 LEA R2, P6, R76, R0, 0x2 ;  /* 0x000000004c02c211 */ /* 0x002fc800078c10ff */
[----:B------:R-:W-:Y:S01]  /*fbe0*/  @!P4 LEA.HI.X R3, R76, R4, R77, 0x2, P6 ;  /* 0x000000044c03c211 */ /* 0x000fe200030f144d */
[----:B------:R1:W-:Y:S04]  /*fbf0*/  @!P2 ST.E.64 [R6.64], R40 ;  /* 0x000000280600a985 */ /* 0x0003e8000c101b06 */
[----:B------:R4:W-:Y:S01]  /*fc00*/  @!P4 ST.E.64 [R2.64], R42 ;  /* 0x0000002a0200c985 */ /* 0x0009e2000c101b06 */
[----:B------:R-:W-:Y:S02]  /*fc10*/  ISETP.GE.AND P4, PT, R10, c[0x0][0x3c8], PT ;  /* 0x0000f2000a007a0c */ /* 0x000fe40003f86270 */
[----:B--2---:R-:W-:-:S04]  /*fc20*/  @!P3 LEA R8, P2, R25, R0, 0x2 ;  /* 0x000000001908b211 */ /* 0x004fc800078410ff */
[----:B------:R-:W-:-:S05]  /*fc30*/  @!P3 LEA.HI.X R9, R25, R4, R75, 0x2, P2 ;  /* 0x000000041909b211 */ /* 0x000fca00010f144b */
[----:B------:R-:W-:Y:S01]  /*fc40*/  @!P3 ST.E.64 [R8.64], R66 ;  /* 0x000000420800b985 */ /* 0x000fe2000c101b06 */
[----:B------:R-:W-:Y:S02]  /*fc50*/  ISETP.GE.AND P3, PT, R19, c[0x0][0x3c8], PT ;  /* 0x0000f20013007a0c */ /* 0x000fe40003f66270 */
[-C--:B-1----:R-:W-:Y:S02]  /*fc60*/  @!P0 LEA R6, P2, R21, R0.reuse, 0x2 ;  /* 0x0000000015068211 */ /* 0x082fe400078410ff */
[----:B----4-:R-:W-:Y:S02]  /*fc70*/  @!P1 LEA R2, P6, R23, R0, 0x2 ;  /* 0x0000000017029211 */ /* 0x010fe400078c10ff */
[-C--:B------:R-:W-:Y:S02]  /*fc80*/  @!P0 LEA.HI.X R7, R21, R4.reuse, R22, 0x2, P2 ;  /* 0x0000000415078211 */ /* 0x080fe400010f1416 */
[----:B------:R-:W-:Y:S02]  /*fc90*/  @!P1 LEA.HI.X R3, R23, R4, R24, 0x2, P6 ;  /* 0x0000000417039211 */ /* 0x000fe400030f1418 */
[----:B------:R-:W-:-:S03]  /*fca0*/  ISETP.GE.AND P2, PT, R17, c[0x0][0x3c8], PT ;  /* 0x0000f20011007a0c */ /* 0x000fc60003f46270 */
[----:B------:R1:W-:Y:S01]  /*fcb0*/  @!P1 ST.E.64 [R2.64], R44 ;  /* 0x0000002c02009985 */ /* 0x0003e2000c101b06 */
[----:B------:R-:W-:-:S03]  /*fcc0*/  ISETP.GE.AND P1, PT, R15, c[0x0][0x3c8], PT ;  /* 0x0000f2000f007a0c */ /* 0x000fc60003f26270 */
[----:B------:R2:W-:Y:S01]  /*fcd0*/  @!P0 ST.E.64 [R6.64], R48 ;  /* 0x0000003006008985 */ /* 0x0005e2000c101b06 */
[----:B------:R-:W-:Y:S02]  /*fce0*/  ISETP.GE.AND P0, PT, R5, c[0x0][0x3c8], PT ;  /* 0x0000f20005007a0c */ /* 0x000fe40003f06270 */
        /* <DEDUP_REMOVED lines=8> */
[----:B------:R-:W-:Y:S01]  /*fd70*/  @!P1 LEA.HI.X R7, R15, R4, R16, 0x2, P6 ;  /* 0x000000040f079211 */ /* 0x000fe200030f1410 */
[----:B------:R2:W-:Y:S04]  /*fd80*/  @!P3 ST.E.64 [R10.64], R72 ;  /* 0x000000480a00b985 */ /* 0x0005e8000c101b06 */
[----:B------:R2:W-:Y:S04]  /*fd90*/  @!P2 ST.E.64 [R8.64], R68 ;  /* 0x000000440800a985 */ /* 0x0005e8000c101b06 */
[----:B------:R2:W-:Y:S01]  /*fda0*/  @!P1 ST.E.64 [R6.64], R56 ;  /* 0x0000003806009985 */ /* 0x0005e2000c101b06 */
[----:B-1----:R-:W-:-:S04]  /*fdb0*/  @!P0 LEA R2, P4, R5, R0, 0x2 ;  /* 0x0000000005028211 */ /* 0x002fc800078810ff */
[----:B-----5:R-:W-:-:S05]  /*fdc0*/  @!P0 LEA.HI.X R3, R5, R4, R14, 0x2, P4 ;  /* 0x0000000405038211 */ /* 0x020fca00020f140e */
[----:B------:R2:W-:Y:S04]  /*fdd0*/  @!P0 ST.E.64 [R2.64], R28 ;  /* 0x0000001c02008985 */ /* 0x0005e8000c101b06 */
.L_x_1118:
[----:B------:R-:W-:Y:S05]  /*fde0*/  BSYNC B0 ;  /* 0x0000000000007941 */ /* 0x000fea0003800000 */
.L_x_1117:
[----:B------:R-:W-:Y:S05]  /*fdf0*/  BRA.DIV ~URZ, `(.L_x_1119) ;  /* 0x000032b27f007947 */ /* 0x000fea000b800000 */
[----:B--2---:R2:W3:Y:S04]  /*fe00*/  SHFL.IDX PT, R4, R12, 0x3, 0x1c1f ;  /* 0x007c1f000c047f89 */ /* 0x0044e800000e0000 */
[----:B-1----:R2:W1:Y:S02]  /*fe10*/  SHFL.IDX PT, R0, R13, 0x3, 0x1c1f ;  /* 0x007c1f000d007f89 */ /* 0x00246400000e0000 */
.L_x_1180:
[----:B------:R-:W-:Y:S05]  /*fe20*/  @P5 BRA `(.L_x_1107) ;  /* 0x0000128000005947 */ /* 0x000fea0003800000 */
[----:B------:R-:W5:Y:S04]  /*fe30*/  LDL R9, [R1+0x24] ;  /* 0x0000240001097983 */ /* 0x000f680000100800 */
[----:B--2---:R-:W2:Y:S04]  /*fe40*/  LDL R5, [R1+0x6c] ;  /* 0x00006c0001057983 */ /* 0x004ea80000100800 */
[----:B---34-:R-:W3:Y:S04]  /*fe50*/  LDL R13, [R1+0xb4] ;  /* 0x0000b400010d7983 */ /* 0x018ee80000100800 */
[----:B------:R-:W4:Y:S04]  /*fe60*/  LDL R8, [R1+0xb0] ;  /* 0x0000b00001087983 */ /* 0x000f280000100800 */
        /* <DEDUP_REMOVED lines=19> */
[----:B-1----:R-:W-:-:S04]  /*ffa0*/  @!P4 LEA R6, P6, R9, R0, 0x2 ;  /* 0x000000000906c211 */ /* 0x002fc800078c10ff */
[----:B---3--:R-:W-:Y:S02]  /*ffb0*/  @!P4 LEA.HI.X R7, R9, R4, R13, 0x2, P6 ;  /* 0x000000040907c211 */ /* 0x008fe400030f140d */
[----:B------:R-:W2:Y:S01]  /*ffc0*/  LDL R13, [R1+0x8c] ;  /* 0x00008c00010d7983 */ /* 0x000ea20000100800 */
[----:B------:R-:W-:-:S04]  /*ffd0*/  @!P3 LEA R2, P5, R5, R0, 0x2 ;  /* 0x000000000502b211 */ /* 0x000fc800078a10ff */
[----:B----4-:R-:W-:Y:S02]  /*ffe0*/  @!P3 LEA.HI.X R3, R5, R4, R8, 0x2, P5 ;  /* 0x000000040503b211 */ /* 0x010fe400028f1408 */
[----:B------:R-:W3:Y:S01]  /*fff0*/  LDL R5, [R1+0x44] ;  /* 0x0000440001057983 */ /* 0x000ee20000100800 */
[----:B------:R-:W-:Y:S02]  /*10000*/  ISETP.GE.AND P2, PT, R28, c[0x0][0x3c8], PT ;  /* 0x0000f2001c007a0c */ /* 0x000fe40003f46270 */
[----:B------:R-:W-:Y:S02]  /*10010*/  ISETP.GE.AND P1, PT, R24, c[0x0][0x3c8], PT ;  /* 0x0000f20018007a0c */ /* 0x000fe40003f26270 */
[----:B------:R-:W-:Y:S01]  /*10020*/  ISETP.GE.AND P0, PT, R22, c[0x0][0x3c8], PT ;  /* 0x0000f20016007a0c */ /* 0x000fe20003f06270 */
[----:B------:R1:W-:Y:S01]  /*10030*/  @!P4 ST.E.64 [R6.64], R60 ;  /* 0x0000003c0600c985 */ /* 0x0003e2000c101b06 */
[----:B------:R-:W-:-:S03]  /*10040*/  ISETP.GE.AND P4, PT, R20, c[0x0][0x3c8], PT ;  /* 0x0000f20014007a0c */ /* 0x000fc60003f86270 */
[----:B------:R4:W-:Y:S04]  /*10050*/  @!P3 ST.E.64 [R2.64], R34 ;  /* 0x000000220200b985 */ /* 0x0009e8000c101b06 */
[----:B------:R-:W-:-:S04]  /*10060*/  @!P2 LEA R8, P5, R28, R0, 0x2 ;  /* 0x000000001c08a211 */ /* 0x000fc800078a10ff */
[----:B------:R-:W-:Y:S02]  /*10070*/  @!P2 LEA.HI.X R9, R28, R4, R29, 0x2, P5 ;  /* 0x000000041c09a211 */ /* 0x000fe400028f141d */
[----:B------:R-:W-:-:S03]  /*10080*/  ISETP.GE.AND P5, PT, R10, c[0x0][0x3c8], PT ;  /* 0x0000f2000a007a0c */ /* 0x000fc60003fa6270 */
[----:B------:R-:W-:Y:S01]  /*10090*/  @!P2 ST.E.64 [R8.64], R70 ;  /* 0x000000460800a985 */ /* 0x000fe2000c101b06 */
[-C--:B-1----:R-:W-:Y:S02]  /*100a0*/  @!P1 LEA R6, P6, R24, R0.reuse, 0x2 ;  /* 0x0000000018069211 */ /* 0x082fe400078c10ff */
[----:B----4-:R-:W-:Y:S02]  /*100b0*/  @!P0 LEA R2, P3, R22, R0, 0x2 ;  /* 0x0000000016028211 */ /* 0x010fe400078610ff */
[-C--:B------:R-:W-:Y:S02]  /*100c0*/  @!P1 LEA.HI.X R7, R24, R4.reuse, R25, 0x2, P6 ;  /* 0x0000000418079211 */ /* 0x080fe400030f1419 */
[----:B------:R-:W-:-:S03]  /*100d0*/  @!P0 LEA.HI.X R3, R22, R4, R23, 0x2, P3 ;  /* 0x0000000416038211 */ /* 0x000fc600018f1417 */
[----:B------:R1:W-:Y:S01]  /*100e0*/  @!P1 ST.E.64 [R6.64], R64 ;  /* 0x0000004006009985 */ /* 0x0003e2000c101b06 */
[----:B------:R-:W-:-:S03]  /*100f0*/  ISETP.GE.AND P3, PT, R18, c[0x0][0x3c8], PT ;  /* 0x0000f20012007a0c */ /* 0x000fc60003f66270 */
[----:B------:R4:W-:Y:S01]  /*10100*/  @!P0 ST.E.64 [R2.64], R30 ;  /* 0x0000001e02008985 */ /* 0x0009e2000c101b06 */
[----:B------:R-:W-:Y:S02]  /*10110*/  ISETP.GE.AND P2, PT, R16, c[0x0][0x3c8], PT ;  /* 0x0000f20010007a0c */ /* 0x000fe40003f46270 */
[----:B------:R-:W-:Y:S02]  /*10120*/  ISETP.GE.AND P1, PT, R14, c[0x0][0x3c8], PT ;  /* 0x0000f2000e007a0c */ /* 0x000fe40003f26270 */
[----:B-1----:R-:W-:-:S04]  /*10130*/  @!P4 LEA R6, P0, R20, R0, 0x2 ;  /* 0x000000001406c211 */ /* 0x002fc800078010ff */
[----:B------:R-:W-:Y:S02]  /*10140*/  @!P4 LEA.HI.X R7, R20, R4, R21, 0x2, P0 ;  /* 0x000000041407c211 */ /* 0x000fe400000f1415 */
[----:B------:R-:W-:Y:S02]  /*10150*/  ISETP.GE.AND P0, PT, R12, c[0x0][0x3c8], PT ;  /* 0x0000f2000c007a0c */ /* 0x000fe40003f06270 */
[C---:B----4-:R-:W-:Y:S01]  /*10160*/  @!P5 LEA R2, P6, R10.reuse, R0, 0x2 ;  /* 0x000000000a02d211 */ /* 0x050fe200078c10ff */
[----:B------:R1:W-:Y:S03]  /*10170*/  @!P4 ST.E.64 [R6.64], R46 ;  /* 0x0000002e0600c985 */ /* 0x0003e6000c101b06 */
[----:B------:R-:W-:Y:S02]  /*10180*/  @!P5 LEA.HI.X R3, R10, R4, R11, 0x2, P6 ;  /* 0x000000040a03d211 */ /* 0x000fe400030f140b */
[----:B------:R-:W-:-:S02]  /*10190*/  @!P3 LEA R10, P4, R18, R0, 0x2 ;  /* 0x00000000120ab211 */ /* 0x000fc400078810ff */
[----:B------:R-:W-:Y:S01]  /*101a0*/  @!P2 LEA R8, P6, R16, R0, 0x2 ;  /* 0x000000001008a211 */ /* 0x000fe200078c10ff */
[----:B------:R4:W-:Y:S01]  /*101b0*/  @!P5 ST.E.64 [R2.64], R50 ;  /* 0x000000320200d985 */ /* 0x0009e2000c101b06 */
[-C--:B------:R-:W-:Y:S02]  /*101c0*/  @!P3 LEA.HI.X R11, R18, R4.reuse, R19, 0x2, P4 ;  /* 0x00000004120bb211 */ /* 0x080fe400020f1413 */
[----:B------:R-:W-:-:S03]  /*101d0*/  @!P2 LEA.HI.X R9, R16, R4, R17, 0x2, P6 ;  /* 0x000000041009a211 */ /* 0x000fc600030f1411 */
[----:B------:R2:W-:Y:S04]  /*101e0*/  @!P3 ST.E.64 [R10.64], R62 ;  /* 0x0000003e0a00b985 */ /* 0x0005e8000c101b06 */
[----:B------:R2:W-:Y:S01]  /*101f0*/  @!P2 ST.E.64 [R8.64], R58 ;  /* 0x0000003a0800a985 */ /* 0x0005e2000c101b06 */
[----:B-1----:R-:W-:-:S04]  /*10200*/  @!P1 LEA R6, P5, R14, R0, 0x2 ;  /* 0x000000000e069211 */ /* 0x002fc800078a10ff */
[----:B------:R-:W-:Y:S02]  /*10210*/  @!P1 LEA.HI.X R7, R14, R4, R15, 0x2, P5 ;  /* 0x000000040e079211 */ /* 0x000fe400028f140f */
[----:B----4-:R-:W-:-:S03]  /*10220*/  @!P0 LEA R2, P4, R12, R0, 0x2 ;  /* 0x000000000c028211 */ /* 0x010fc600078810ff */
[----:B------:R1:W-:Y:S01]  /*10230*/  @!P1 ST.E.64 [R6.64], R54 ;  /* 0x0000003606009985 */ /* 0x0003e2000c101b06 */
[----:B--2---:R-:W-:-:S05]  /*10240*/  @!P0 LEA.HI.X R3, R12, R4, R13, 0x2, P4 ;  /* 0x000000040c038211 */ /* 0x004fca00020f140d */
[----:B------:R1:W-:Y:S01]  /*10250*/  @!P0 ST.E.64 [R2.64], R32 ;  /* 0x0000002002008985 */ /* 0x0003e2000c101b06 */
[----:B---3--:R-:W-:-:S13]  /*10260*/  ISETP.GE.AND P0, PT, R5, c[0x0][0x3c8], PT ;  /* 0x0000f20005007a0c */ /* 0x008fda0003f06270 */
[----:B------:R-:W-:Y:S05]  /*10270*/  @P0 BRA `(.L_x_1107) ;  /* 0x00000e3000000947 */ /* 0x000fea0003800000 */
[----:B------:R-:W2:Y:S01]  /*10280*/  LDL R12, [R1+0x88] ;  /* 0x00008800010c7983 */ /* 0x000ea20000100800 */
[----:B-1----:R-:W-:-:S04]  /*10290*/  LEA R2, P0, R5, R0, 0x2 ;  /* 0x0000000005027211 */ /* 0x002fc800078010ff */
[----:B--2---:R-:W-:-:S05]  /*102a0*/  LEA.HI.X R3, R5, R4, R12, 0x2, P0 ;  /* 0x0000000405037211 */ /* 0x004fca00000f140c */
[----:B------:R1:W-:Y:S01]  /*102b0*/  ST.E.64 [R2.64], R26 ;  /* 0x0000001a02007985 */ /* 0x0003e2000c101b06 */
[----:B------:R-:W-:Y:S05]  /*102c0*/  BRA `(.L_x_1107) ;  /* 0x00000de000007947 */ /* 0x000fea0003800000 */
.L_x_1092:
        /* <DEDUP_REMOVED lines=22> */
.L_x_1120:
        /* <DEDUP_REMOVED lines=57> */
.L_x_1122:
[----:B------:R-:W-:Y:S05]  /*107c0*/  BSYNC B0 ;  /* 0x0000000000007941 */ /* 0x000fea0003800000 */
.L_x_1121:
        /* <DEDUP_REMOVED lines=12> */
[----:B------:R-:W-:Y:S02]  /*10890*/  IADD3 R11, R250, R8, RZ ;  /* 0x00000008fa0b7210 */ /* 0x000fe40007ffe0ff */
[----:B------:R-:W-:Y:S01]  /*108a0*/  ISETP.NE.AND P0, PT, R2, 0x1, PT ;  /* 0x000000010200780c */ /* 0x000fe20003f05270 */
[----:B------:R-:W-:-:S04]  /*108b0*/  IMAD.WIDE.U32 R2, R0, c[0x0][0x3a0], RZ ;  /* 0x0000e80000027a25 */ /* 0x000fc800078e00ff */
[----:B------:R-:W-:Y:S01]  /*108c0*/  IMAD R0, R0, c[0x0][0x3a4], R4 ;  /* 0x0000e90000007a24 */ /* 0x000fe200078e0204 */
[----:B------:R-:W-:Y:S01]  /*108d0*/  LEA R4, R5, R250, 0x5 ;  /* 0x000000fa05047211 */ /* 0x000fe200078e28ff */
[----:B------:R-:W-:Y:S02]  /*108e0*/  IMAD R5, R20, c[0x0][0x3f0], RZ ;  /* 0x0000fc0014057a24 */ /* 0x000fe400078e02ff */
[----:B------:R-:W-:Y:S01]  /*108f0*/  IMAD.IADD R3, R3, 0x1, R0 ;  /* 0x0000000103037824 */ /* 0x000fe200078e0200 */
[----:B------:R-:W-:-:S03]  /*10900*/  IADD3 R4, R8, R4, RZ ;  /* 0x0000000408047210 */ /* 0x000fc60007ffe0ff */
        /* <DEDUP_REMOVED lines=24> */
.L_x_1181:
[----:B------:R-:W-:Y:S05]  /*10a90*/  BRA.DIV ~URZ, `(.L_x_1124) ;  /* 0x000027427f007947 */ /* 0x000fea000b800000 */
[----:B------:R3:W4:Y:S02]  /*10aa0*/  SHFL.IDX PT, R0, R12, RZ, 0x1c1f ;  /* 0x001c1fff0c007589 */ /* 0x00072400000e0000 */
.L_x_1182:
        /* <DEDUP_REMOVED lines=21> */
.L_x_1126:
[----:B------:R-:W-:Y:S05]  /*10c00*/  BSYNC B0 ;  /* 0x0000000000007941 */ /* 0x000fea0003800000 */
.L_x_1125:
[----:B------:R-:W-:Y:S05]  /*10c10*/  BRA.DIV ~URZ, `(.L_x_1127) ;  /* 0x000026227f007947 */ /* 0x000fea000b800000 */
[----:B--2---:R2:W1:Y:S04]  /*10c20*/  SHFL.IDX PT, R8, R9, 0x1, 0x1c1f ;  /* 0x003c1f0009087f89 */ /* 0x00446800000e0000 */
[----:B----4-:R2:W4:Y:S02]  /*10c30*/  SHFL.IDX PT, R0, R12, 0x1, 0x1c1f ;  /* 0x003c1f000c007f89 */ /* 0x01052400000e0000 */
.L_x_1183:
        /* <DEDUP_REMOVED lines=21> */
.L_x_1129:
[----:B------:R-:W-:Y:S05]  /*10d90*/  BSYNC B0 ;  /* 0x0000000000007941 */ /* 0x000fea0003800000 */
.L_x_1128:
[----:B------:R-:W-:Y:S05]  /*10da0*/  BRA.DIV ~URZ, `(.L_x_1130) ;  /* 0x000025527f007947 */ /* 0x000fea000b800000 */
[----:B-1----:R1:W2:Y:S02]  /*10db0*/  SHFL.IDX PT, R8, R9, 0x2, 0x1c1f ;  /* 0x005c1f0009087f89 */ /* 0x0022a400000e0000 */
.L_x_1184:
[----:B------:R-:W-:Y:S05]  /*10dc0*/  BRA.DIV ~URZ, `(.L_x_1131) ;  /* 0x000025a27f007947 */ /* 0x000fea000b800000 */
[----:B----4-:R4:W1:Y:S02]  /*10dd0*/  SHFL.IDX PT, R0, R12, 0x2, 0x1c1f ;  /* 0x005c1f000c007f89 */ /* 0x01086400000e0000 */
.L_x_1185:
        /* <DEDUP_REMOVED lines=21> */
.L_x_1133:
[----:B------:R-:W-:Y:S05]  /*10f30*/  BSYNC B0 ;  /* 0x0000000000007941 */ /* 0x000fea0003800000 */
.L_x_1132:
[----:B------:R-:W-:Y:S05]  /*10f40*/  BRA.DIV ~URZ, `(.L_x_1134) ;  /* 0x000024827f007947 */ /* 0x000fea000b800000 */
[----:B--2---:R2:W3:Y:S04]  /*10f50*/  SHFL.IDX PT, R8, R9, 0x3, 0x1c1f ;  /* 0x007c1f0009087f89 */ /* 0x0044e800000e0000 */
[----:B-1----:R2:W1:Y:S02]  /*10f60*/  SHFL.IDX PT, R0, R12, 0x3, 0x1c1f ;  /* 0x007c1f000c007f89 */ /* 0x00246400000e0000 */
.L_x_1186:
        /* <DEDUP_REMOVED lines=20> */
.L_x_1107:
[----:B------:R-:W-:Y:S05]  /*110b0*/  BSYNC B1 ;  /* 0x0000000000017941 */ /* 0x000fea0003800000 */
.L_x_1091:
[----:B-1--4-:R-:W4:Y:S02]  /*110c0*/  LDL R0, [R1+0xbc] ;  /* 0x0000bc0001007983 */ /* 0x012f240000100800 */
[----:B----4-:R-:W-:-:S13]  /*110d0*/  ISETP.NE.AND P0, PT, R0, RZ, PT ;  /* 0x000000ff0000720c */ /* 0x010fda0003f05270 */
[----:B------:R-:W-:Y:S01]  /*110e0*/  @P0 WARPSYNC 0xffffffff ;  /* 0xffffffff00000948 */ /* 0x000fe20003800000 */
[----:B------:R-:W-:Y:S06]  /*110f0*/  @P0 BAR.SYNC.DEFER_BLOCKING 0x5, 0x80 ;  /* 0x0142000000000b1d */ /* 0x000fec0000010000 */
[----:B---3--:R-:W1:Y:S04]  /*11100*/  @P0 LDS.128 R4, [0xc080] ;  /* 0x00c08000ff040984 */ /* 0x008e680000000c00 */
[----:B-1----:R1:W-:Y:S04]  /*11110*/  @P0 STL.64 [R1], R4 ;  /* 0x0000000401000387 */ /* 0x0023e80000100a00 */
        /* <DEDUP_REMOVED lines=9> */
.L_x_1187:
[----:B------:R-:W-:Y:S05]  /*111b0*/  BRA.DIV ~URZ, `(.L_x_1137) ;  /* 0x000023427f007947 */ /* 0x000fea000b800000 */
[----:B------:R3:W4:Y:S02]  /*111c0*/  SHFL.IDX PT, R8, R74, 0x1, 0x1f ;  /* 0x00201f004a087f89 */ /* 0x00072400000e0000 */
.L_x_1188:
        /* <DEDUP_REMOVED lines=19> */
.L_x_1189:
        /* <DEDUP_REMOVED lines=16> */
.L_x_1190:
[----:B---3--:R-:W-:Y:S01]  /*11400*/  IMAD R0, R0, c[0x0][0x538], RZ ;  /* 0x00014e0000007a24 */ /* 0x008fe200078e02ff */
[----:B------:R-:W-:Y:S04]  /*11410*/  BSSY B1, `(.L_x_1140) ;  /* 0x00000ce000017945 */ /* 0x000fe80003800000 */
[----:B----4-:R-:W-:-:S04]  /*11420*/  IADD3 R8, R0, R8, RZ ;  /* 0x0000000800087210 */ /* 0x010fc80007ffe0ff */
[----:B--2---:R-:W-:-:S13]  /*11430*/  ISETP.GT.AND P6, PT, R8, R9, PT ;  /* 0x000000090800720c */ /* 0x004fda0003fc4270 */
[----:B------:R-:W-:Y:S05]  /*11440*/  @P6 BRA `(.L_x_1141) ;  /* 0x0000025000006947 */ /* 0x000fea0003800000 */
.L_x_1145:
        /* <DEDUP_REMOVED lines=17> */
.L_x_1191:
        /* <DEDUP_REMOVED lines=16> */
.L_x_1192:
[----:B--2---:R-:W-:-:S05]  /*11660*/  IMAD R0, R0, c[0x0][0x538], RZ ;  /* 0x00014e0000007a24 */ /* 0x004fca00078e02ff */
[----:B------:R-:W-:-:S04]  /*11670*/  IADD3 R8, R0, R8, RZ ;  /* 0x0000000800087210 */ /* 0x000fc80007ffe0ff */
[----:B------:R-:W-:-:S13]  /*11680*/  ISETP.GT.AND P6, PT, R8, R9, PT ;  /* 0x000000090800720c */ /* 0x000fda0003fc4270 */
[----:B-1----:R-:W-:Y:S05]  /*11690*/  @!P6 BRA `(.L_x_1145) ;  /* 0xfffffdb00000e947 */ /* 0x002fea000383ffff */
.L_x_1141:
[----:B------:R-:W-:-:S05]  /*116a0*/  IADD3 R11, -R0, R8, RZ ;  /* 0x00000008000b7210 */ /* 0x000fca0007ffe1ff */
[----:B------:R-:W-:-:S05]  /*116b0*/  IMAD R0, R4, c[0x0][0x538], R11 ;  /* 0x00014e0004007a24 */ /* 0x000fca00078e020b */
[----:B------:R-:W-:Y:S01]  /*116c0*/  ISETP.GT.AND P0, PT, R0, R9, PT ;  /* 0x000000090000720c */ /* 0x000fe20003f04270 */
[----:B------:R-:W-:-:S12]  /*116d0*/  BRA.DIV ~URZ, `(.L_x_1146) ;  /* 0x000022627f007947 */ /* 0x000fd8000b800000 */
[----:B------:R-:W-:-:S03]  /*116e0*/  VOTE.ANY R10, PT, !P0 ;  /* 0x00000000000a7806 */ /* 0x000fc600040e0100 */
.L_x_1193:
[----:B------:R-:W2:Y:S01]  /*116f0*/  LDL.LU R0, [R1+0xc] ;  /* 0x00000c0001007983 */ /* 0x000ea20000300800 */
[----:B------:R-:W2:Y:S02]  /*11700*/  POPC R8, R10 ;  /* 0x0000000a00087309 */ /* 0x000ea40000000000 */
[----:B--2---:R-:W-:-:S05]  /*11710*/  IADD3 R0, R8, R0, RZ ;  /* 0x0000000008007210 */ /* 0x004fca0007ffe0ff */
[----:B------:R2:W-:Y:S01]  /*11720*/  STL [R1+0xc], R0 ;  /* 0x00000c0001007387 */ /* 0x0005e20000100800 */
[----:B------:R-:W-:Y:S05]  /*11730*/  BRA.DIV ~URZ, `(.L_x_1147) ;  /* 0x000022527f007947 */ /* 0x000fea000b800000 */
[----:B------:R3:W4:Y:S04]  /*11740*/  SHFL.IDX PT, R12, R6, R8, 0x1f ;  /* 0x00001f08060c7589 */ /* 0x00072800000e0000 */
[----:B------:R3:W1:Y:S02]  /*11750*/  SHFL.IDX PT, R7, R7, R8, 0x1f ;  /* 0x00001f0807077589 */ /* 0x00066400000e0000 */
.L_x_1194:
[----:B------:R-:W-:Y:S01]  /*11760*/  ISETP.NE.AND P0, PT, R10, RZ, PT ;  /* 0x000000ff0a00720c */ /* 0x000fe20003f05270 */
[----:B------:R-:W-:-:S12]  /*11770*/  BSSY B0, `(.L_x_1148) ;  /* 0x0000005000007945 */ /* 0x000fd80003800000 */
[----:B------:R-:W-:Y:S05]  /*11780*/  @!P0 BRA `(.L_x_1149) ;  /* 0x0000003000008947 */ /* 0x000fea0003800000 */
[----:B------:R-:W-:Y:S01]  /*11790*/  IADD3 R3, R8, -0x1, RZ ;  /* 0xffffffff08037810 */ /* 0x000fe20007ffe0ff */
[----:B------:R-:W-:Y:S05]  /*117a0*/  BRA.DIV ~URZ, `(.L_x_1150) ;  /* 0x000022b27f007947 */ /* 0x000fea000b800000 */
[----:B------:R2:W3:Y:S02]  /*117b0*/  SHFL.IDX PT, R13, R4, R3, 0x1f ;  /* 0x00001f03040d7589 */ /* 0x0004e400000e0000 */
.L_x_1149:
[----:B------:R-:W-:Y:S05]  /*117c0*/  BSYNC B0 ;  /* 0x0000000000007941 */ /* 0x000fea0003800000 */
.L_x_1148:
[----:B--23--:R-:W-:Y:S01]  /*117d0*/  IMAD R0, R13, c[0x0][0x538], R11 ;  /* 0x00014e000d007a24 */ /* 0x00cfe200078e020b */
[----:B-1----:R-:W-:Y:S01]  /*117e0*/  ISETP.NE.AND P0, PT, R7, 0x1, PT ;  /* 0x000000010700780c */ /* 0x002fe20003f05270 */
[----:B------:R-:W-:Y:S03]  /*117f0*/  BSSY B0, `(.L_x_1151) ;  /* 0x0000086000007945 */ /* 0x000fe60003800000 */
[----:B------:R1:W-:Y:S01]  /*11800*/  STL [R1], R0 ;  /* 0x0000000001007387 */ /* 0x0003e20000100800 */
        /* <DEDUP_REMOVED lines=64> */
.L_x_1152:
        /* <DEDUP_REMOVED lines=68> */
.L_x_1153:
[----:B------:R-:W-:Y:S05]  /*12050*/  BSYNC B0 ;  /* 0x0000000000007941 */ /* 0x000fea0003800000 */
.L_x_1151:
[----:B------:R-:W-:-:S04]  /*12060*/  LOP3.LUT R2, RZ, R2, RZ, 0x33, !PT ;  /* 0x00000002ff027212 */ /* 0x000fc800078e33ff */
[----:B-1----:R-:W-:-:S05]  /*12070*/  IADD3 R0, R2, R12, RZ ;  /* 0x0000000c02007210 */ /* 0x002fca0007ffe0ff */
[----:B------:R1:W-:Y:S01]  /*12080*/  STL [R1+0x4], R0 ;  /* 0x0000040001007387 */ /* 0x0003e20000100800 */
[----:B------:R-:W-:Y:S05]  /*12090*/  BRA `(.L_x_1154) ;  /* 0x0000005000007947 */ /* 0x000fea0003800000 */
.L_x_1142:
[----:B------:R-:W-:Y:S01]  /*120a0*/  MOV R0, c[0x0][0x53c] ;  /* 0x00014f0000007a02 */ /* 0x000fe20000000f00 */
[----:B------:R2:W-:Y:S04]  /*120b0*/  STL [R1], R9 ;  /* 0x0000000901007387 */ /* 0x0005e80000100800 */
[----:B------:R2:W-:Y:S04]  /*120c0*/  STL [R1+0x4], RZ ;  /* 0x000004ff01007387 */ /* 0x0005e80000100800 */
[----:B------:R2:W-:Y:S04]  /*120d0*/  STL [R1+0x8], RZ ;  /* 0x000008ff01007387 */ /* 0x0005e80000100800 */
[----:B------:R2:W-:Y:S02]  /*120e0*/  STL [R1+0xc], R0 ;  /* 0x00000c0001007387 */ /* 0x0005e40000100800 */
.L_x_1154:
[----:B------:R-:W-:Y:S05]  /*120f0*/  BSYNC B1 ;  /* 0x0000000000017941 */ /* 0x000fea0003800000 */
.L_x_1140:
[----:B-1----:R-:W3:Y:S04]  /*12100*/  LDL R4, [R1] ;  /* 0x0000000001047983 */ /* 0x002ee80000100800 */
        /* <DEDUP_REMOVED lines=8> */
.L_x_1135:
[----:B--2---:R-:W2:Y:S02]  /*12190*/  LDL R0, [R1+0xc] ;  /* 0x00000c0001007983 */ /* 0x004ea40000100800 */
[----:B--2---:R-:W-:-:S13]  /*121a0*/  ISETP.GE.AND P0, PT, R0, c[0x0][0x53c], PT ;  /* 0x00014f0000007a0c */ /* 0x004fda0003f06270 */
[----:B-1----:R-:W-:Y:S01]  /*121b0*/  @P0 CALL.REL.NOINC `(.L_x_1155) ;  /* 0x0000001000000944 */ /* 0x002fe20003c00000 */
[----:B------:R-:W-:Y:S05]  /*121c0*/  BRA `(.L_x_1156) ;  /* 0xfffefb1000007947 */ /* 0x000fea000383ffff */
.L_x_1155:
[----:B------:R-:W-:Y:S05]  /*121d0*/  EXIT ;  /* 0x000000000000794d */ /* 0x000fea0003800000 */
.L_x_1045:
[----:B------:R-:W-:Y:S01]  /*121e0*/  IMAD.MOV.U32 R0, RZ, RZ, R5 ;  /* 0x000000ffff007224 */ /* 0x000fe200078e0005 */
[----:B------:R-:W-:Y:S02]  /*121f0*/  MOV R2, 0x1 ;  /* 0x0000000100027802 */ /* 0x000fe40000000f00 */
[----:B------:R-:W-:Y:S02]  /*12200*/  MOV R3, 0x12220 ;  /* 0x0001222000037802 */ /* 0x000fe40000000f00 */
[----:B------:R-:W-:Y:S05]  /*12210*/  CALL.REL.NOINC `($__internal_20_$__cuda_sm70_shflsync_up_p) ;  /* 0x0000193000007944 */ /* 0x000fea0003c00000 */
[----:B------:R-:W-:Y:S01]  /*12220*/  MOV R0, R4 ;  /* 0x0000000400007202 */ /* 0x000fe20000000f00 */
[----:B------:R-:W-:Y:S05]  /*12230*/  BRA `(.L_x_1157) ;  /* 0xfffee22000007947 */ /* 0x000fea000383ffff */
.L_x_1046:
[----:B------:R-:W-:Y:S01]  /*12240*/  IMAD.MOV.U32 R0, RZ, RZ, R5 ;  /* 0x000000ffff007224 */ /* 0x000fe200078e0005 */
[----:B------:R-:W-:Y:S02]  /*12250*/  MOV R2, 0x2 ;  /* 0x0000000200027802 */ /* 0x000fe40000000f00 */
[----:B------:R-:W-:Y:S02]  /*12260*/  MOV R3, 0x12280 ;  /* 0x0001228000037802 */ /* 0x000fe40000000f00 */
[----:B------:R-:W-:Y:S05]  /*12270*/  CALL.REL.NOINC `($__internal_20_$__cuda_sm70_shflsync_up_p) ;  /* 0x000018d000007944 */ /* 0x000fea0003c00000 */
[----:B------:R-:W-:Y:S01]  /*12280*/  SEL R0, R4, RZ, P4 ;  /* 0x000000ff04007207 */ /* 0x000fe20002000000 */
[----:B------:R-:W-:Y:S01]  /*12290*/  IMAD.MOV.U32 R2, RZ, RZ, 0x4 ;  /* 0x00000004ff027424 */ /* 0x000fe200078e00ff */
[----:B------:R-:W-:-:S03]  /*122a0*/  MOV R3, 0x122d0 ;  /* 0x000122d000037802 */ /* 0x000fc60000000f00 */
[----:B------:R-:W-:Y:S02]  /*122b0*/  IMAD.IADD R0, R5, 0x1, R0 ;  /* 0x0000000105007824 */ /* 0x000fe400078e0200 */
        /* <DEDUP_REMOVED lines=14> */
[----:B------:R-:W-:Y:S01]  /*123a0*/  IMAD.IADD R4, R0, 0x1, R4 ;  /* 0x0000000100047824 */ /* 0x000fe200078e0204 */
[----:B------:R-:W-:-:S03]  /*123b0*/  MOV R0, 0x1f ;  /* 0x0000001f00007802 */ /* 0x000fc60000000f00 */
[----:B------:R-:W-:Y:S02]  /*123c0*/  IMAD.MOV.U32 R5, RZ, RZ, R4 ;  /* 0x000000ffff057224 */ /* 0x000fe400078e0004 */
[----:B------:R-:W-:Y:S05]  /*123d0*/  CALL.REL.NOINC `($__internal_19_$__cuda_sm70_shflsync_idx_p) ;  /* 0x0000172000007944 */ /* 0x000fea0003c00000 */
[----:B------:R-:W-:Y:S05]  /*123e0*/  BRA `(.L_x_1158) ;  /* 0xfffee17000007947 */ /* 0x000fea000383ffff */
.L_x_1048:
[----:B------:R-:W-:Y:S02]  /*123f0*/  SEL R0, RZ, 0x1, P0 ;  /* 0x00000001ff007807 */ /* 0x000fe40000000000 */
[----:B------:R-:W-:Y:S02]  /*12400*/  MOV R2, 0x12420 ;  /* 0x0001242000027802 */ /* 0x000fe40000000f00 */
[----:B------:R-:W-:Y:S05]  /*12410*/  CALL.REL.NOINC `($__internal_21_$__cuda_sm70_votesync_ballot) ;  /* 0x000017a000007944 */ /* 0x000fea0003c00000 */
[----:B------:R-:W-:Y:S01]  /*12420*/  MOV R10, R0 ;  /* 0x00000000000a7202 */ /* 0x000fe20000000f00 */
[----:B------:R-:W-:Y:S05]  /*12430*/  BRA `(.L_x_1159) ;  /* 0xfffee1b000007947 */ /* 0x000fea000383ffff */
.L_x_1049:
[----:B------:R-:W-:Y:S01]  /*12440*/  IMAD.MOV.U32 R5, RZ, RZ, R9 ;  /* 0x000000ffff057224 */ /* 0x000fe200078e0009 */
[----:B------:R-:W-:Y:S01]  /*12450*/  MOV R3, R6 ;  /* 0x0000000600037202 */ /* 0x000fe20000000f00 */
[----:B-1----:R-:W-:Y:S01]  /*12460*/  IMAD.MOV.U32 R0, RZ, RZ, 0x1f ;  /* 0x0000001fff007424 */ /* 0x002fe200078e00ff */
[----:B------:R-:W-:Y:S02]  /*12470*/  MOV R2, 0x12490 ;  /* 0x0001249000027802 */ /* 0x000fe40000000f00 */
[----:B------:R-:W-:Y:S05]  /*12480*/  CALL.REL.NOINC `($__internal_19_$__cuda_sm70_shflsync_idx_p) ;  /* 0x0000167000007944 */ /* 0x000fea0003c00000 */
[----:B------:R-:W-:Y:S01]  /*12490*/  IMAD.MOV.U32 R12, RZ, RZ, R0 ;  /* 0x000000ffff0c7224 */ /* 0x000fe200078e0000 */
[----:B------:R-:W-:Y:S01]  /*124a0*/  MOV R5, R8 ;  /* 0x0000000800057202 */ /* 0x000fe20000000f00 */
[----:B------:R-:W-:Y:S01]  /*124b0*/  IMAD.MOV.U32 R7, RZ, RZ, RZ ;  /* 0x000000ffff077224 */ /* 0x000fe200078e00ff */
[----:B------:R-:W-:Y:S01]  /*124c0*/  MOV R3, R6 ;  /* 0x0000000600037202 */ /* 0x000fe20000000f00 */
[----:B------:R-:W-:Y:S01]  /*124d0*/  IMAD.MOV.U32 R0, RZ, RZ, 0x1f ;  /* 0x0000001fff007424 */ /* 0x000fe200078e00ff */
[----:B------:R-:W-:-:S02]  /*124e0*/  MOV R2, 0x12500 ;  /* 0x0001250000027802 */ /* 0x000fc40000000f00 */
[----:B------:R-:W-:Y:S05]  /*124f0*/  CALL.REL.NOINC `($__internal_19_$__cuda_sm70_shflsync_idx_p) ;  /* 0x0000160000007944 */ /* 0x000fea0003c00000 */
[----:B------:R-:W-:Y:S01]  /*12500*/  MOV R9, R0 ;  /* 0x0000000000097202 */ /* 0x000fe20000000f00 */
[----:B------:R-:W-:Y:S05]  /*12510*/  BRA `(.L_x_1160) ;  /* 0xfffee14000007947 */ /* 0x000fea000383ffff */
.L_x_1052:
[----:B------:R-:W-:Y:S01]  /*12520*/  IMAD.MOV.U32 R5, RZ, RZ, R4 ;  /* 0x000000ffff057224 */ /* 0x000fe200078e0004 */
[----:B-1----:R-:W-:-:S02]  /*12530*/  MOV R0, 0x1f ;  /* 0x0000001f00007802 */ /* 0x002fc40000000f00 */
[----:B------:R-:W-:Y:S02]  /*12540*/  MOV R2, 0x12560 ;  /* 0x0001256000027802 */ /* 0x000fe40000000f00 */
[----:B--234-:R-:W-:Y:S05]  /*12550*/  CALL.REL.NOINC `($__internal_19_$__cuda_sm70_shflsync_idx_p) ;  /* 0x000015a000007944 */ /* 0x01cfea0003c00000 */
[----:B------:R-:W-:Y:S01]  /*12560*/  MOV R7, R0 ;  /* 0x0000000000077202 */ /* 0x000fe20000000f00 */
[----:B------:R-:W-:Y:S05]  /*12570*/  BRA `(.L_x_1051) ;  /* 0xfffee14000007947 */ /* 0x000fea000383ffff */
.L_x_1063:
[----:B-1----:R-:W-:Y:S01]  /*12580*/  IMAD.MOV.U32 R5, RZ, RZ, R11 ;  /* 0x000000ffff057224 */ /* 0x002fe200078e000b */
[----:B------:R-:W-:Y:S01]  /*12590*/  MOV R3, RZ ;  /* 0x000000ff00037202 */ /* 0x000fe20000000f00 */
[----:B------:R-:W-:Y:S01]  /*125a0*/  IMAD.MOV.U32 R0, RZ, RZ, 0x1c1f ;  /* 0x00001c1fff007424 */ /* 0x000fe200078e00ff */
[----:B------:R-:W-:Y:S02]  /*125b0*/  MOV R2, 0x125d0 ;  /* 0x000125d000027802 */ /* 0x000fe40000000f00 */
[----:B------:R-:W-:Y:S05]  /*125c0*/  CALL.REL.NOINC `($__internal_19_$__cuda_sm70_shflsync_idx_p) ;  /* 0x0000153000007944 */ /* 0x000fea0003c00000 */
[----:B------:R-:W-:Y:S01]  /*125d0*/  MOV R8, R0 ;  /* 0x0000000000087202 */ /* 0x000fe20000000f00 */
[----:B------:R-:W-:Y:S05]  /*125e0*/  BRA `(.L_x_1161) ;  /* 0xffff081000007947 */ /* 0x000fea000383ffff */
.L_x_1064:
[----:B------:R-:W-:Y:S01]  /*125f0*/  IMAD.MOV.U32 R5, RZ, RZ, R12 ;  /* 0x000000ffff057224 */ /* 0x000fe200078e000c */
[----:B------:R-:W-:Y:S01]  /*12600*/  MOV R3, RZ ;  /* 0x000000ff00037202 */ /* 0x000fe20000000f00 */
[----:B------:R-:W-:Y:S01]  /*12610*/  IMAD.MOV.U32 R0, RZ, RZ, 0x1c1f ;  /* 0x00001c1fff007424 */ /* 0x000fe200078e00ff */
[----:B------:R-:W-:Y:S02]  /*12620*/  MOV R2, 0x12640 ;  /* 0x0001264000027802 */ /* 0x000fe40000000f00 */
[----:B-12---:R-:W-:Y:S05]  /*12630*/  CALL.REL.NOINC `($__internal_19_$__cuda_sm70_shflsync_idx_p) ;  /* 0x000014c000007944 */ /* 0x006fea0003c00000 */
[----:B------:R-:W-:Y:S05]  /*12640*/  BRA `(.L_x_1162) ;  /* 0xffff07d000007947 */ /* 0x000fea000383ffff */
.L_x_1067:
[----:B--2---:R-:W-:Y:S01]  /*12650*/  IMAD.MOV.U32 R5, RZ, RZ, R11 ;  /* 0x000000ffff057224 */ /* 0x004fe200078e000b */
[----:B------:R-:W-:Y:S01]  /*12660*/  MOV R3, 0x1 ;  /* 0x0000000100037802 */ /* 0x000fe20000000f00 */
[----:B----4-:R-:W-:Y:S01]  /*12670*/  IMAD.MOV.U32 R0, RZ, RZ, 0x1c1f ;  /* 0x00001c1fff007424 */ /* 0x010fe200078e00ff */
[----:B------:R-:W-:-:S02]  /*12680*/  MOV R2, 0x126a0 ;  /* 0x000126a000027802 */ /* 0x000fc40000000f00 */
[----:B-1-3--:R-:W-:Y:S05]  /*12690*/  CALL.REL.NOINC `($__internal_19_$__cuda_sm70_shflsync_idx_p) ;  /* 0x0000146000007944 */ /* 0x00afea0003c00000 */
[----:B------:R-:W-:Y:S01]  /*126a0*/  IMAD.MOV.U32 R8, RZ, RZ, R0 ;  /* 0x000000ffff087224 */ /* 0x000fe200078e0000 */
[----:B------:R-:W-:Y:S01]  /*126b0*/  MOV R3, 0x1 ;  /* 0x0000000100037802 */ /* 0x000fe20000000f00 */
[----:B------:R-:W-:Y:S01]  /*126c0*/  IMAD.MOV.U32 R5, RZ, RZ, R12 ;  /* 0x000000ffff057224 */ /* 0x000fe200078e000c */
[----:B------:R-:W-:-:S02]  /*126d0*/  MOV R0, 0x1c1f ;  /* 0x00001c1f00007802 */ /* 0x000fc40000000f00 */
[----:B------:R-:W-:Y:S02]  /*126e0*/  MOV R2, 0x12700 ;  /* 0x0001270000027802 */ /* 0x000fe40000000f00 */
[----:B------:R-:W-:Y:S05]  /*126f0*/  CALL.REL.NOINC `($__internal_19_$__cuda_sm70_shflsync_idx_p) ;  /* 0x0000140000007944 */ /* 0x000fea0003c00000 */
[----:B------:R-:W-:Y:S05]  /*12700*/  BRA `(.L_x_1163) ;  /* 0xffff090000007947 */ /* 0x000fea000383ffff */
.L_x_1070:
[----:B-1----:R-:W-:Y:S01]  /*12710*/  IMAD.MOV.U32 R5, RZ, RZ, R11 ;  /* 0x000000ffff057224 */ /* 0x002fe200078e000b */
[----:B------:R-:W-:Y:S01]  /*12720*/  MOV R3, 0x2 ;  /* 0x0000000200037802 */ /* 0x000fe20000000f00 */
[----:B----4-:R-:W-:Y:S01]  /*12730*/  IMAD.MOV.U32 R0, RZ, RZ, 0x1c1f ;  /* 0x00001c1fff007424 */ /* 0x010fe200078e00ff */
[----:B------:R-:W-:Y:S02]  /*12740*/  MOV R2, 0x12760 ;  /* 0x0001276000027802 */ /* 0x000fe40000000f00 */
[----:B--23--:R-:W-:Y:S05]  /*12750*/  CALL.REL.NOINC `($__internal_19_$__cuda_sm70_shflsync_idx_p) ;  /* 0x000013a000007944 */ /* 0x00cfea0003c00000 */
[----:B------:R-:W-:Y:S01]  /*12760*/  MOV R8, R0 ;  /* 0x0000000000087202 */ /* 0x000fe20000000f00 */
[----:B------:R-:W-:Y:S05]  /*12770*/  BRA `(.L_x_1164) ;  /* 0xffff0a6000007947 */ /* 0x000fea000383ffff */
.L_x_1071:
[----:B------:R-:W-:Y:S01]  /*12780*/  IMAD.MOV.U32 R5, RZ, RZ, R12 ;  /* 0x000000ffff057224 */ /* 0x000fe200078e000c */
[----:B------:R-:W-:Y:S01]  /*12790*/  MOV R3, 0x2 ;  /* 0x0000000200037802 */ /* 0x000fe20000000f00 */
[----:B----4-:R-:W-:Y:S01]  /*127a0*/  IMAD.MOV.U32 R0, RZ, RZ, 0x1c1f ;  /* 0x00001c1fff007424 */ /* 0x010fe200078e00ff */
[----:B------:R-:W-:Y:S02]  /*127b0*/  MOV R2, 0x127d0 ;  /* 0x000127d000027802 */ /* 0x000fe40000000f00 */
[----:B-123--:R-:W-:Y:S05]  /*127c0*/  CALL.REL.NOINC `($__internal_19_$__cuda_sm70_shflsync_idx_p) ;  /* 0x0000133000007944 */ /* 0x00efea0003c00000 */
[----:B------:R-:W-:Y:S05]  /*127d0*/  BRA `(.L_x_1165) ;  /* 0xffff0a2000007947 */ /* 0x000fea000383ffff */
.L_x_1074:
[----:B-1----:R-:W-:Y:S01]  /*127e0*/  IMAD.MOV.U32 R5, RZ, RZ, R11 ;  /* 0x000000ffff057224 */ /* 0x002fe200078e000b */
[----:B------:R-:W-:Y:S01]  /*127f0*/  MOV R3, 0x3 ;  /* 0x0000000300037802 */ /* 0x000fe20000000f00 */
[----:B------:R-:W-:Y:S01]  /*12800*/  IMAD.MOV.U32 R0, RZ, RZ, 0x1c1f ;  /* 0x00001c1fff007424 */ /* 0x000fe200078e00ff */
[----:B------:R-:W-:-:S02]  /*12810*/  MOV R2, 0x12830 ;  /* 0x0001283000027802 */ /* 0x000fc40000000f00 */
[----:B--234-:R-:W-:Y:S05]  /*12820*/  CALL.REL.NOINC `($__internal_19_$__cuda_sm70_shflsync_idx_p) ;  /* 0x000012d000007944 */ /* 0x01cfea0003c00000 */
[----:B------:R-:W-:Y:S01]  /*12830*/  IMAD.MOV.U32 R6, RZ, RZ, R0 ;  /* 0x000000ffff067224 */ /* 0x000fe200078e0000 */
[----:B------:R-:W-:Y:S01]  /*12840*/  MOV R3, 0x3 ;  /* 0x0000000300037802 */ /* 0x000fe20000000f00 */
[----:B------:R-:W-:Y:S01]  /*12850*/  IMAD.MOV.U32 R5, RZ, RZ, R12 ;  /* 0x000000ffff057224 */ /* 0x000fe200078e000c */
[----:B------:R-:W-:-:S02]  /*12860*/  MOV R0, 0x1c1f ;  /* 0x00001c1f00007802 */ /* 0x000fc40000000f00 */
[----:B------:R-:W-:Y:S02]  /*12870*/  MOV R2, 0x12890 ;  /* 0x0001289000027802 */ /* 0x000fe40000000f00 */
[----:B------:R-:W-:Y:S05]  /*12880*/  CALL.REL.NOINC `($__internal_19_$__cuda_sm70_shflsync_idx_p) ;  /* 0x0000127000007944 */ /* 0x000fea0003c00000 */
[----:B------:R-:W-:Y:S05]  /*12890*/  BRA `(.L_x_1166) ;  /* 0xffff0b4000007947 */ /* 0x000fea000383ffff */
.L_x_1087:
[----:B------:R-:W-:Y:S01]  /*128a0*/  IMAD.MOV.U32 R0, RZ, RZ, R244 ;  /* 0x000000ffff007224 */ /* 0x000fe200078e00f4 */
[----:B------:R-:W-:Y:S02]  /*128b0*/  MOV R3, 0x2 ;  /* 0x0000000200037802 */ /* 0x000fe40000000f00 */
[----:B------:R-:W-:Y:S02]  /*128c0*/  MOV R2, 0x128e0 ;  /* 0x000128e000027802 */ /* 0x000fe40000000f00 */
[----:B------:R-:W-:Y:S05]  /*128d0*/  CALL.REL.NOINC `($__internal_18_$__cuda_sm70_shflsync_bfly_p) ;  /* 0x000011e000007944 */ /* 0x000fea0003c00000 */
[----:B------:R-:W-:Y:S05]  /*128e0*/  BRA `(.L_x_1167) ;  /* 0xffffa2c000007947 */ /* 0x000fea000383ffff */
.L_x_1088:
[----:B------:R-:W-:Y:S01]  /*128f0*/  IMAD.MOV.U32 R0, RZ, RZ, R5 ;  /* 0x000000ffff007224 */ /* 0x000fe200078e0005 */
[----:B------:R-:W-:Y:S02]  /*12900*/  MOV R3, 0x1 ;  /* 0x0000000100037802 */ /* 0x000fe40000000f00 */
[----:B------:R-:W-:Y:S02]  /*12910*/  MOV R2, 0x12930 ;  /* 0x0001293000027802 */ /* 0x000fe40000000f00 */
[----:B-1----:R-:W-:Y:S05]  /*12920*/  CALL.REL.NOINC `($__internal_18_$__cuda_sm70_shflsync_bfly_p) ;  /* 0x0000119000007944 */ /* 0x002fea0003c00000 */
[----:B------:R-:W-:Y:S01]  /*12930*/  FADD.FTZ R5, R5, R0 ;  /* 0x0000000005057221 */ /* 0x000fe20000010000 */
[----:B------:R-:W-:Y:S02]  /*12940*/  MOV R0, R246 ;  /* 0x000000f600007202 */ /* 0x000fe40000000f00 */
[----:B------:R-:W-:Y:S02]  /*12950*/  MOV R3, 0x2 ;  /* 0x0000000200037802 */ /* 0x000fe40000000f00 */
[----:B------:R-:W-:-:S02]  /*12960*/  MOV R2, 0x12980 ;  /* 0x0001298000027802 */ /* 0x000fc40000000f00 */
[----:B------:R-:W-:Y:S05]  /*12970*/  CALL.REL.NOINC `($__internal_18_$__cuda_sm70_shflsync_bfly_p) ;  /* 0x0000114000007944 */ /* 0x000fea0003c00000 */
[----:B------:R-:W-:Y:S01]  /*12980*/  FADD.FTZ R7, R246, R0 ;  /* 0x00000000f6077221 */ /* 0x000fe20000010000 */
[----:B------:R-:W-:-:S02]  /*12990*/  MOV R3, 0x1 ;  /* 0x0000000100037802 */ /* 0x000fc40000000f00 */
[----:B------:R-:W-:Y:S02]  /*129a0*/  MOV R2, 0x129d0 ;  /* 0x000129d000027802 */ /* 0x000fe40000000f00 */
[----:B------:R-:W-:Y:S02]  /*129b0*/  MOV R0, R7 ;  /* 0x0000000700007202 */ /* 0x000fe40000000f00 */
[----:B------:R-:W-:Y:S05]  /*129c0*/  CALL.REL.NOINC `($__internal_18_$__cuda_sm70_shflsync_bfly_p) ;  /* 0x000010f000007944 */ /* 0x000fea0003c00000 */
[----:B------:R-:W-:Y:S01]  /*129d0*/  FADD.FTZ R4, R7, R0 ;  /* 0x0000000007047221 */ /* 0x000fe20000010000 */
[----:B------:R-:W-:Y:S02]  /*129e0*/  MOV R0, R245 ;  /* 0x000000f500007202 */ /* 0x000fe40000000f00 */
[----:B------:R-:W-:Y:S02]  /*129f0*/  MOV R3, 0x2 ;  /* 0x0000000200037802 */ /* 0x000fe40000000f00 */
[----:B------:R-:W-:Y:S02]  /*12a00*/  MOV R2, 0x12a20 ;  /* 0x00012a2000027802 */ /* 0x000fe40000000f00 */
[----:B------:R-:W-:Y:S05]  /*12a10*/  CALL.REL.NOINC `($__internal_18_$__cuda_sm70_shflsync_bfly_p) ;  /* 0x000010a000007944 */ /* 0x000fea0003c00000 */
[----:B------:R-:W-:Y:S01]  /*12a20*/  FADD.FTZ R7, R245, R0 ;  /* 0x00000000f5077221 */ /* 0x000fe20000010000 */
[----:B------:R-:W-:Y:S02]  /*12a30*/  MOV R3, 0x1 ;  /* 0x0000000100037802 */ /* 0x000fe40000000f00 */
[----:B------:R-:W-:-:S02]  /*12a40*/  MOV R2, 0x12a70 ;  /* 0x00012a7000027802 */ /* 0x000fc40000000f00 */
        /* <DEDUP_REMOVED lines=9> */
[----:B------:R-:W-:Y:S02]  /*12ae0*/  MOV R2, 0x12b10 ;  /* 0x00012b1000027802 */ /* 0x000fe40000000f00 */
[----:B------:R-:W-:-:S02]  /*12af0*/  MOV R0, R6 ;  /* 0x0000000600007202 */ /* 0x000fc40000000f00 */
[----:B------:R-:W-:Y:S05]  /*12b00*/  CALL.REL.NOINC `($__internal_18_$__cuda_sm70_shflsync_bfly_p) ;  /* 0x00000fb000007944 */ /* 0x000fea0003c00000 */
[----:B------:R-:W-:Y:S01]  /*12b10*/  MOV R8, R0 ;  /* 0x0000000000087202 */ /* 0x000fe20000000f00 */
[----:B------:R-:W-:Y:S05]  /*12b20*/  BRA `(.L_x_1168) ;  /* 0xffffa17000007947 */ /* 0x000fea000383ffff */
.L_x_1095:
[----:B-1234-:R-:W-:Y:S01]  /*12b30*/  IMAD.MOV.U32 R5, RZ, RZ, R12 ;  /* 0x000000ffff057224 */ /* 0x01efe200078e000c */
[----:B------:R-:W-:Y:S01]  /*12b40*/  MOV R3, RZ ;  /* 0x000000ff00037202 */ /* 0x000fe20000000f00 */
[----:B------:R-:W-:Y:S01]  /*12b50*/  IMAD.MOV.U32 R0, RZ, RZ, 0x1c1f ;  /* 0x00001c1fff007424 */ /* 0x000fe200078e00ff */
[----:B------:R-:W-:-:S02]  /*12b60*/  MOV R2, 0x12b80 ;  /* 0x00012b8000027802 */ /* 0x000fc40000000f00 */
[----:B------:R-:W-:Y:S05]  /*12b70*/  CALL.REL.NOINC `($__internal_19_$__cuda_sm70_shflsync_idx_p) ;  /* 0x00000f8000007944 */ /* 0x000fea0003c00000 */
[----:B------:R-:W-:Y:S01]  /*12b80*/  MOV R10, R0 ;  /* 0x00000000000a7202 */ /* 0x000fe20000000f00 */
[----:B------:R-:W-:Y:S05]  /*12b90*/  BRA `(.L_x_1169) ;  /* 0xffffbb5000007947 */ /* 0x000fea000383ffff */
.L_x_1096:
[----:B------:R-:W-:Y:S01]  /*12ba0*/  IMAD.MOV.U32 R5, RZ, RZ, R13 ;  /* 0x000000ffff057224 */ /* 0x000fe200078e000d */
[----:B------:R-:W-:Y:S01]  /*12bb0*/  MOV R3, RZ ;  /* 0x000000ff00037202 */ /* 0x000fe20000000f00 */
[----:B------:R-:W-:Y:S01]  /*12bc0*/  IMAD.MOV.U32 R0, RZ, RZ, 0x1c1f ;  /* 0x00001c1fff007424 */ /* 0x000fe200078e00ff */
[----:B------:R-:W-:-:S02]  /*12bd0*/  MOV R2, 0x12bf0 ;  /* 0x00012bf000027802 */ /* 0x000fc40000000f00 */
[----:B-12---:R-:W-:Y:S05]  /*12be0*/  CALL.REL.NOINC `($__internal_19_$__cuda_sm70_shflsync_idx_p) ;  /* 0x00000f1000007944 */ /* 0x006fea0003c00000 */
[----:B------:R-:W-:Y:S05]  /*12bf0*/  BRA `(.L_x_1170) ;  /* 0xffffbb1000007947 */ /* 0x000fea000383ffff */
.L_x_1099:
[----:B------:R-:W-:Y:S01]  /*12c00*/  IMAD.MOV.U32 R5, RZ, RZ, R12 ;  /* 0x000000ffff057224 */ /* 0x000fe200078e000c */
[----:B--2---:R-:W-:Y:S01]  /*12c10*/  MOV R3, 0x1 ;  /* 0x0000000100037802 */ /* 0x004fe20000000f00 */
        /* <DEDUP_REMOVED lines=10> */
.L_x_1102:
[----:B------:R-:W-:Y:S01]  /*12cc0*/  IMAD.MOV.U32 R5, RZ, RZ, R12 ;  /* 0x000000ffff057224 */ /* 0x000fe200078e000c */
[----:B-1----:R-:W-:Y:S01]  /*12cd0*/  MOV R3, 0x2 ;  /* 0x0000000200037802 */ /* 0x002fe20000000f00 */
[----:B----4-:R-:W-:Y:S01]  /*12ce0*/  IMAD.MOV.U32 R0, RZ, RZ, 0x1c1f ;  /* 0x00001c1fff007424 */ /* 0x010fe200078e00ff */
[----:B------:R-:W-:Y:S02]  /*12cf0*/  MOV R2, 0x12d10 ;  /* 0x00012d1000027802 */ /* 0x000fe40000000f00 */
[----:B--23--:R-:W-:Y:S05]  /*12d00*/  CALL.REL.NOINC `($__internal_19_$__cuda_sm70_shflsync_idx_p) ;  /* 0x00000df000007944 */ /* 0x00cfea0003c00000 */
[----:B------:R-:W-:Y:S01]  /*12d10*/  MOV R10, R0 ;  /* 0x00000000000a7202 */ /* 0x000fe20000000f00 */
[----:B------:R-:W-:Y:S05]  /*12d20*/  BRA `(.L_x_1172) ;  /* 0xffffbce000007947 */ /* 0x000fea000383ffff */
.L_x_1103:
[----:B------:R-:W-:Y:S01]  /*12d30*/  IMAD.MOV.U32 R5, RZ, RZ, R13 ;  /* 0x000000ffff057224 */ /* 0x000fe200078e000d */
[----:B------:R-:W-:Y:S01]  /*12d40*/  MOV R3, 0x2 ;  /* 0x0000000200037802 */ /* 0x000fe20000000f00 */
[----:B----4-:R-:W-:Y:S01]  /*12d50*/  IMAD.MOV.U32 R0, RZ, RZ, 0x1c1f ;  /* 0x00001c1fff007424 */ /* 0x010fe200078e00ff */
[----:B------:R-:W-:Y:S02]  /*12d60*/  MOV R2, 0x12d80 ;  /* 0x00012d8000027802 */ /* 0x000fe40000000f00 */
[----:B-123--:R-:W-:Y:S05]  /*12d70*/  CALL.REL.NOINC `($__internal_19_$__cuda_sm70_shflsync_idx_p) ;  /* 0x00000d8000007944 */ /* 0x00efea0003c00000 */
[----:B------:R-:W-:Y:S05]  /*12d80*/  BRA `(.L_x_1173) ;  /* 0xffffbca000007947 */ /* 0x000fea000383ffff */
.L_x_1106:
[----:B------:R-:W-:Y:S01]  /*12d90*/  IMAD.MOV.U32 R5, RZ, RZ, R12 ;  /* 0x000000ffff057224 */ /* 0x000fe200078e000c */
[----:B-1----:R-:W-:Y:S01]  /*12da0*/  MOV R3, 0x3 ;  /* 0x0000000300037802 */ /* 0x002fe20000000f00 */
        /* <DEDUP_REMOVED lines=10> */
.L_x_1108:
[----:B------:R-:W-:Y:S01]  /*12e50*/  IMAD.MOV.U32 R5, RZ, RZ, R12 ;  /* 0x000000ffff057224 */ /* 0x000fe200078e000c */
[----:B------:R-:W-:Y:S01]  /*12e60*/  MOV R3, RZ ;  /* 0x000000ff00037202 */ /* 0x000fe20000000f00 */
[----:B------:R-:W-:Y:S01]  /*12e70*/  IMAD.MOV.U32 R0, RZ, RZ, 0x1c1f ;  /* 0x00001c1fff007424 */ /* 0x000fe200078e00ff */
[----:B------:R-:W-:Y:S02]  /*12e80*/  MOV R2, 0x12ea0 ;  /* 0x00012ea000027802 */ /* 0x000fe40000000f00 */
[----:B------:R-:W-:Y:S05]  /*12e90*/  CALL.REL.NOINC `($__internal_19_$__cuda_sm70_shflsync_idx_p) ;  /* 0x00000c6000007944 */ /* 0x000fea0003c00000 */
[----:B------:R-:W-:Y:S01]  /*12ea0*/  MOV R4, R0 ;  /* 0x0000000000047202 */ /* 0x000fe20000000f00 */
[----:B------:R-:W-:Y:S05]  /*12eb0*/  BRA `(.L_x_1175) ;  /* 0xffffc09000007947 */ /* 0x000fea000383ffff */
.L_x_1109:
[----:B------:R-:W-:Y:S01]  /*12ec0*/  IMAD.MOV.U32 R5, RZ, RZ, R13 ;  /* 0x000000ffff057224 */ /* 0x000fe200078e000d */
[----:B------:R-:W-:Y:S01]  /*12ed0*/  MOV R3, RZ ;  /* 0x000000ff00037202 */ /* 0x000fe20000000f00 */
[----:B------:R-:W-:Y:S01]  /*12ee0*/  IMAD.MOV.U32 R0, RZ, RZ, 0x1c1f ;  /* 0x00001c1fff007424 */ /* 0x000fe200078e00ff */
[----:B------:R-:W-:Y:S02]  /*12ef0*/  MOV R2, 0x12f10 ;  /* 0x00012f1000027802 */ /* 0x000fe40000000f00 */
[----:B-12---:R-:W-:Y:S05]  /*12f00*/  CALL.REL.NOINC `($__internal_19_$__cuda_sm70_shflsync_idx_p) ;  /* 0x00000bf000007944 */ /* 0x006fea0003c00000 */
[----:B------:R-:W-:Y:S05]  /*12f10*/  BRA `(.L_x_1176) ;  /* 0xffffc05000007947 */ /* 0x000fea000383ffff */
.L_x_1112:
[----:B------:R-:W-:Y:S01]  /*12f20*/  IMAD.MOV.U32 R5, RZ, RZ, R12 ;  /* 0x000000ffff057224 */ /* 0x000fe200078e000c */
[----:B-1----:R-:W-:Y:S01]  /*12f30*/  MOV R3, 0x1 ;  /* 0x0000000100037802 */ /* 0x002fe20000000f00 */
[----:B----4-:R-:W-:Y:S01]  /*12f40*/  IMAD.MOV.U32 R0, RZ, RZ, 0x1c1f ;  /* 0x00001c1fff007424 */ /* 0x010fe200078e00ff */
[----:B------:R-:W-:-:S02]  /*12f50*/  MOV R2, 0x12f70 ;  /* 0x00012f7000027802 */ /* 0x000fc40000000f00 */
[----:B--23--:R-:W-:Y:S05]  /*12f60*/  CALL.REL.NOINC `($__internal_19_$__cuda_sm70_shflsync_idx_p) ;  /* 0x00000b9000007944 */ /* 0x00cfea0003c00000 */
[----:B------:R-:W-:Y:S01]  /*12f70*/  IMAD.MOV.U32 R4, RZ, RZ, R0 ;  /* 0x000000ffff047224 */ /* 0x000fe200078e0000 */
[----:B------:R-:W-:Y:S01]  /*12f80*/  MOV R3, 0x1 ;  /* 0x0000000100037802 */ /* 0x000fe20000000f00 */
[----:B------:R-:W-:Y:S01]  /*12f90*/  IMAD.MOV.U32 R5, RZ, RZ, R13 ;  /* 0x000000ffff057224 */ /* 0x000fe200078e000d */
[----:B------:R-:W-:-:S02]  /*12fa0*/  MOV R0, 0x1c1f ;  /* 0x00001c1f00007802 */ /* 0x000fc40000000f00 */
[----:B------:R-:W-:Y:S02]  /*12fb0*/  MOV R2, 0x12fd0 ;  /* 0x00012fd000027802 */ /* 0x000fe40000000f00 */
[----:B------:R-:W-:Y:S05]  /*12fc0*/  CALL.REL.NOINC `($__internal_19_$__cuda_sm70_shflsync_idx_p) ;  /* 0x00000b3000007944 */ /* 0x000fea0003c00000 */
[----:B------:R-:W-:Y:S05]  /*12fd0*/  BRA `(.L_x_1177) ;  /* 0xffffc47000007947 */ /* 0x000fea000383ffff */
.L_x_1115:
[----:B------:R-:W-:Y:S01]  /*12fe0*/  IMAD.MOV.U32 R5, RZ, RZ, R12 ;  /* 0x000000ffff057224 */ /* 0x000fe200078e000c */
[----:B-1----:R-:W-:Y:S01]  /*12ff0*/  MOV R3, 0x2 ;  /* 0x0000000200037802 */ /* 0x002fe20000000f00 */
[----:B----4-:R-:W-:Y:S01]  /*13000*/  IMAD.MOV.U32 R0, RZ, RZ, 0x1c1f ;  /* 0x00001c1fff007424 */ /* 0x010fe200078e00ff */
[----:B------:R-:W-:Y:S02]  /*13010*/  MOV R2, 0x13030 ;  /* 0x0001303000027802 */ /* 0x000fe40000000f00 */
[----:B--23--:R-:W-:Y:S05]  /*13020*/  CALL.REL.NOINC `($__internal_19_$__cuda_sm70_shflsync_idx_p) ;  /* 0x00000ad000007944 */ /* 0x00cfea0003c00000 */
[----:B------:R-:W-:Y:S01]  /*13030*/  MOV R4, R0 ;  /* 0x0000000000047202 */ /* 0x000fe20000000f00 */
[----:B------:R-:W-:Y:S05]  /*13040*/  BRA `(.L_x_1178) ;  /* 0xffffc8d000007947 */ /* 0x000fea000383ffff */
.L_x_1116:
[----:B------:R-:W-:Y:S01]  /*13050*/  IMAD.MOV.U32 R5, RZ, RZ, R13 ;  /* 0x000000ffff057224 */ /* 0x000fe200078e000d */
[----:B------:R-:W-:Y:S01]  /*13060*/  MOV R3, 0x2 ;  /* 0x0000000200037802 */ /* 0x000fe20000000f00 */
[----:B----4-:R-:W-:Y:S01]  /*13070*/  IMAD.MOV.U32 R0, RZ, RZ, 0x1c1f ;  /* 0x00001c1fff007424 */ /* 0x010fe200078e00ff */
[----:B------:R-:W-:Y:S02]  /*13080*/  MOV R2, 0x130a0 ;  /* 0x000130a000027802 */ /* 0x000fe40000000f00 */
[----:B-123--:R-:W-:Y:S05]  /*13090*/  CALL.REL.NOINC `($__internal_19_$__cuda_sm70_shflsync_idx_p) ;  /* 0x00000a6000007944 */ /* 0x00efea0003c00000 */
[----:B------:R-:W-:Y:S05]  /*130a0*/  BRA `(.L_x_1179) ;  /* 0xffffc89000007947 */ /* 0x000fea000383ffff */
.L_x_1119:
[----:B------:R-:W-:Y:S01]  /*130b0*/  IMAD.MOV.U32 R5, RZ, RZ, R12 ;  /* 0x000000ffff057224 */ /* 0x000fe200078e000c */
[----:B--2---:R-:W-:Y:S01]  /*130c0*/  MOV R3, 0x3 ;  /* 0x0000000300037802 */ /* 0x004fe20000000f00 */
[----:B-1----:R-:W-:Y:S01]  /*130d0*/  IMAD.MOV.U32 R0, RZ, RZ, 0x1c1f ;  /* 0x00001c1fff007424 */ /* 0x002fe200078e00ff */
[----:B------:R-:W-:-:S02]  /*130e0*/  MOV R2, 0x13100 ;  /* 0x0001310000027802 */ /* 0x000fc40000000f00 */
[----:B---34-:R-:W-:Y:S05]  /*130f0*/  CALL.REL.NOINC `($__internal_19_$__cuda_sm70_shflsync_idx_p) ;  /* 0x00000a0000007944 */ /* 0x018fea0003c00000 */
[----:B------:R-:W-:Y:S01]  /*13100*/  IMAD.MOV.U32 R4, RZ, RZ, R0 ;  /* 0x000000ffff047224 */ /* 0x000fe200078e0000 */
[----:B------:R-:W-:Y:S01]  /*13110*/  MOV R3, 0x3 ;  /* 0x0000000300037802 */ /* 0x000fe20000000f00 */
[----:B------:R-:W-:Y:S01]  /*13120*/  IMAD.MOV.U32 R5, RZ, RZ, R13 ;  /* 0x000000ffff057224 */ /* 0x000fe200078e000d */
[----:B------:R-:W-:-:S02]  /*13130*/  MOV R0, 0x1c1f ;  /* 0x00001c1f00007802 */ /* 0x000fc40000000f00 */
[----:B------:R-:W-:Y:S02]  /*13140*/  MOV R2, 0x13160 ;  /* 0x0001316000027802 */ /* 0x000fe40000000f00 */
[----:B------:R-:W-:Y:S05]  /*13150*/  CALL.REL.NOINC `($__internal_19_$__cuda_sm70_shflsync_idx_p) ;  /* 0x000009a000007944 */ /* 0x000fea0003c00000 */
[----:B------:R-:W-:Y:S05]  /*13160*/  BRA `(.L_x_1180) ;  /* 0xffffccb000007947 */ /* 0x000fea000383ffff */
.L_x_1123:
[----:B------:R-:W-:Y:S01]  /*13170*/  IMAD.MOV.U32 R5, RZ, RZ, R9 ;  /* 0x000000ffff057224 */ /* 0x000fe200078e0009 */
[----:B------:R-:W-:Y:S01]  /*13180*/  MOV R3, RZ ;  /* 0x000000ff00037202 */ /* 0x000fe20000000f00 */
[----:B------:R-:W-:Y:S01]  /*13190*/  IMAD.MOV.U32 R0, RZ, RZ, 0x1c1f ;  /* 0x00001c1fff007424 */ /* 0x000fe200078e00ff */
[----:B------:R-:W-:Y:S02]  /*131a0*/  MOV R2, 0x131c0 ;  /* 0x000131c000027802 */ /* 0x000fe40000000f00 */
[----:B------:R-:W-:Y:S05]  /*131b0*/  CALL.REL.NOINC `($__internal_19_$__cuda_sm70_shflsync_idx_p) ;  /* 0x0000094000007944 */ /* 0x000fea0003c00000 */
[----:B------:R-:W-:Y:S01]  /*131c0*/  MOV R8, R0 ;  /* 0x0000000000087202 */ /* 0x000fe20000000f00 */
[----:B------:R-:W-:Y:S05]  /*131d0*/  BRA `(.L_x_1181) ;  /* 0xffffd8b000007947 */ /* 0x000fea000383ffff */
.L_x_1124:
[----:B------:R-:W-:Y:S01]  /*131e0*/  IMAD.MOV.U32 R5, RZ, RZ, R12 ;  /* 0x000000ffff057224 */ /* 0x000fe200078e000c */
[----:B------:R-:W-:Y:S01]  /*131f0*/  MOV R3, RZ ;  /* 0x000000ff00037202 */ /* 0x000fe20000000f00 */
[----:B------:R-:W-:Y:S01]  /*13200*/  IMAD.MOV.U32 R0, RZ, RZ, 0x1c1f ;  /* 0x00001c1fff007424 */ /* 0x000fe200078e00ff */
[----:B------:R-:W-:Y:S02]  /*13210*/  MOV R2, 0x13230 ;  /* 0x0001323000027802 */ /* 0x000fe40000000f00 */
[----:B-12---:R-:W-:Y:S05]  /*13220*/  CALL.REL.NOINC `($__internal_19_$__cuda_sm70_shflsync_idx_p) ;  /* 0x000008d000007944 */ /* 0x006fea0003c00000 */
[----:B------:R-:W-:Y:S05]  /*13230*/  BRA `(.L_x_1182) ;  /* 0xffffd87000007947 */ /* 0x000fea000383ffff */
.L_x_1127:
        /* <DEDUP_REMOVED lines=12> */
.L_x_1130:
[----:B-1----:R-:W-:Y:S01]  /*13300*/  IMAD.MOV.U32 R5, RZ, RZ, R9 ;  /* 0x000000ffff057224 */ /* 0x002fe200078e0009 */
[----:B------:R-:W-:Y:S01]  /*13310*/  MOV R3, 0x2 ;  /* 0x0000000200037802 */ /* 0x000fe20000000f00 */
[----:B----4-:R-:W-:Y:S01]  /*13320*/  IMAD.MOV.U32 R0, RZ, RZ, 0x1c1f ;  /* 0x00001c1fff007424 */ /* 0x010fe200078e00ff */
[----:B------:R-:W-:Y:S02]  /*13330*/  MOV R2, 0x13350 ;  /* 0x0001335000027802 */ /* 0x000fe40000000f00 */
[----:B--23--:R-:W-:Y:S05]  /*13340*/  CALL.REL.NOINC `($__internal_19_$__cuda_sm70_shflsync_idx_p) ;  /* 0x000007b000007944 */ /* 0x00cfea0003c00000 */
[----:B------:R-:W-:Y:S01]  /*13350*/  MOV R8, R0 ;  /* 0x0000000000087202 */ /* 0x000fe20000000f00 */
[----:B------:R-:W-:Y:S05]  /*13360*/  BRA `(.L_x_1184) ;  /* 0xffffda5000007947 */ /* 0x000fea000383ffff */
.L_x_1131:
[----:B------:R-:W-:Y:S01]  /*13370*/  IMAD.MOV.U32 R5, RZ, RZ, R12 ;  /* 0x000000ffff057224 */ /* 0x000fe200078e000c */
[----:B------:R-:W-:Y:S01]  /*13380*/  MOV R3, 0x2 ;  /* 0x0000000200037802 */ /* 0x000fe20000000f00 */
[----:B----4-:R-:W-:Y:S01]  /*13390*/  IMAD.MOV.U32 R0, RZ, RZ, 0x1c1f ;  /* 0x00001c1fff007424 */ /* 0x010fe200078e00ff */
[----:B------:R-:W-:Y:S02]  /*133a0*/  MOV R2, 0x133c0 ;  /* 0x000133c000027802 */ /* 0x000fe40000000f00 */
[----:B-123--:R-:W-:Y:S05]  /*133b0*/  CALL.REL.NOINC `($__internal_19_$__cuda_sm70_shflsync_idx_p) ;  /* 0x0000074000007944 */ /* 0x00efea0003c00000 */
[----:B------:R-:W-:Y:S05]  /*133c0*/  BRA `(.L_x_1185) ;  /* 0xffffda1000007947 */ /* 0x000fea000383ffff */
.L_x_1134:
        /* <DEDUP_REMOVED lines=12> */
.L_x_1136:
[----:B------:R-:W-:Y:S01]  /*13490*/  IMAD.MOV.U32 R5, RZ, RZ, R74 ;  /* 0x000000ffff057224 */ /* 0x000fe200078e004a */
[----:B------:R-:W-:Y:S01]  /*134a0*/  MOV R3, RZ ;  /* 0x000000ff00037202 */ /* 0x000fe20000000f00 */
[----:B------:R-:W-:Y:S01]  /*134b0*/  IMAD.MOV.U32 R0, RZ, RZ, 0x1f ;  /* 0x0000001fff007424 */ /* 0x000fe200078e00ff */
[----:B------:R-:W-:Y:S02]  /*134c0*/  MOV R2, 0x134e0 ;  /* 0x000134e000027802 */ /* 0x000fe40000000f00 */
[----:B--2---:R-:W-:Y:S05]  /*134d0*/  CALL.REL.NOINC `($__internal_19_$__cuda_sm70_shflsync_idx_p) ;  /* 0x0000062000007944 */ /* 0x004fea0003c00000 */
[----:B------:R-:W-:Y:S01]  /*134e0*/  MOV R9, R0 ;  /* 0x0000000000097202 */ /* 0x000fe20000000f00 */
[----:B------:R-:W-:Y:S05]  /*134f0*/  BRA `(.L_x_1187) ;  /* 0xffffdcb000007947 */ /* 0x000fea000383ffff */
.L_x_1137:
[----:B------:R-:W-:Y:S01]  /*13500*/  IMAD.MOV.U32 R5, RZ, RZ, R74 ;  /* 0x000000ffff057224 */ /* 0x000fe200078e004a */
[----:B------:R-:W-:Y:S01]  /*13510*/  MOV R3, 0x1 ;  /* 0x0000000100037802 */ /* 0x000fe20000000f00 */
[----:B------:R-:W-:Y:S01]  /*13520*/  IMAD.MOV.U32 R0, RZ, RZ, 0x1f ;  /* 0x0000001fff007424 */ /* 0x000fe200078e00ff */
[----:B------:R-:W-:Y:S02]  /*13530*/  MOV R2, 0x13550 ;  /* 0x0001355000027802 */ /* 0x000fe40000000f00 */
[----:B-12---:R-:W-:Y:S05]  /*13540*/  CALL.REL.NOINC `($__internal_19_$__cuda_sm70_shflsync_idx_p) ;  /* 0x000005b000007944 */ /* 0x006fea0003c00000 */
[----:B------:R-:W-:Y:S01]  /*13550*/  MOV R8, R0 ;  /* 0x0000000000087202 */ /* 0x000fe20000000f00 */
[----:B------:R-:W-:Y:S05]  /*13560*/  BRA `(.L_x_1188) ;  /* 0xffffdc6000007947 */ /* 0x000fea000383ffff */
.L_x_1138:
[----:B------:R-:W-:Y:S02]  /*13570*/  MOV R2, 0x1 ;  /* 0x0000000100027802 */ /* 0x000fe40000000f00 */
[----:B------:R-:W-:-:S02]  /*13580*/  MOV R3, 0x135a0 ;  /* 0x000135a000037802 */ /* 0x000fc40000000f00 */
[----:B-1234-:R-:W-:Y:S05]  /*13590*/  CALL.REL.NOINC `($__internal_20_$__cuda_sm70_shflsync_up_p) ;  /* 0x000005b000007944 */ /* 0x01efea0003c00000 */
[----:B------:R-:W-:Y:S05]  /*135a0*/  BRA `(.L_x_1189) ;  /* 0xffffdd5000007947 */ /* 0x000fea000383ffff */
.L_x_1139:
[----:B------:R-:W-:Y:S02]  /*135b0*/  MOV R2, 0x2 ;  /* 0x0000000200027802 */ /* 0x000fe40000000f00 */
[----:B------:R-:W-:-:S02]  /*135c0*/  MOV R3, 0x135e0 ;  /* 0x000135e000037802 */ /* 0x000fc40000000f00 */
[----:B--2-4-:R-:W-:Y:S05]  /*135d0*/  CALL.REL.NOINC `($__internal_20_$__cuda_sm70_shflsync_up_p) ;  /* 0x0000057000007944 */ /* 0x014fea0003c00000 */
        /* <DEDUP_REMOVED lines=23> */
.L_x_1143:
[----:B------:R-:W-:Y:S02]  /*13750*/  MOV R2, 0x1 ;  /* 0x0000000100027802 */ /* 0x000fe40000000f00 */
[----:B------:R-:W-:Y:S02]  /*13760*/  MOV R3, 0x13780 ;  /* 0x0001378000037802 */ /* 0x000fe40000000f00 */
[----:B------:R-:W-:Y:S05]  /*13770*/  CALL.REL.NOINC `($__internal_20_$__cuda_sm70_shflsync_up_p) ;  /* 0x000003d000007944 */ /* 0x000fea0003c00000 */
[----:B------:R-:W-:Y:S01]  /*13780*/  MOV R2, R4 ;  /* 0x0000000400027202 */ /* 0x000fe20000000f00 */
[----:B------:R-:W-:Y:S05]  /*13790*/  BRA `(.L_x_1191) ;  /* 0xffffddc000007947 */ /* 0x000fea000383ffff */
.L_x_1144:
        /* <DEDUP_REMOVED lines=26> */
.L_x_1146:
[----:B------:R-:W-:Y:S02]  /*13940*/  SEL R0, RZ, 0x1, P0 ;  /* 0x00000001ff007807 */ /* 0x000fe40000000000 */
[----:B------:R-:W-:Y:S02]  /*13950*/  MOV R2, 0x13970 ;  /* 0x0001397000027802 */ /* 0x000fe40000000f00 */
[----:B-1----:R-:W-:Y:S05]  /*13960*/  CALL.REL.NOINC `($__internal_21_$__cuda_sm70_votesync_ballot) ;  /* 0x0000025000007944 */ /* 0x002fea0003c00000 */
[----:B------:R-:W-:Y:S01]  /*13970*/  MOV R10, R0 ;  /* 0x00000000000a7202 */ /* 0x000fe20000000f00 */
[----:B------:R-:W-:Y:S05]  /*13980*/  BRA `(.L_x_1193) ;  /* 0xffffdd6000007947 */ /* 0x000fea000383ffff */
.L_x_1147:
[----:B------:R-:W-:Y:S01]  /*13990*/  IMAD.MOV.U32 R5, RZ, RZ, R6 ;  /* 0x000000ffff057224 */ /* 0x000fe200078e0006 */
[----:B------:R-:W-:Y:S01]  /*139a0*/  MOV R3, R8 ;  /* 0x0000000800037202 */ /* 0x000fe20000000f00 */
[----:B--2---:R-:W-:Y:S01]  /*139b0*/  IMAD.MOV.U32 R0, RZ, RZ, 0x1f ;  /* 0x0000001fff007424 */ /* 0x004fe200078e00ff */
[----:B------:R-:W-:Y:S02]  /*139c0*/  MOV R2, 0x139e0 ;  /* 0x000139e000027802 */ /* 0x000fe40000000f00 */
[----:B-1----:R-:W-:Y:S05]  /*139d0*/  CALL.REL.NOINC `($__internal_19_$__cuda_sm70_shflsync_idx_p) ;  /* 0x0000012000007944 */ /* 0x002fea0003c00000 */
[----:B------:R-:W-:Y:S01]  /*139e0*/  IMAD.MOV.U32 R12, RZ, RZ, R0 ;  /* 0x000000ffff0c7224 */ /* 0x000fe200078e0000 */
[----:B------:R-:W-:Y:S01]  /*139f0*/  MOV R3, R8 ;  /* 0x0000000800037202 */ /* 0x000fe20000000f00 */
[----:B------:R-:W-:Y:S01]  /*13a00*/  IMAD.MOV.U32 R5, RZ, RZ, R7 ;  /* 0x000000ffff057224 */ /* 0x000fe200078e0007 */
[----:B------:R-:W-:Y:S02]  /*13a10*/  MOV R0, 0x1f ;  /* 0x0000001f00007802 */ /* 0x000fe40000000f00 */
[----:B------:R-:W-:-:S02]  /*13a20*/  MOV R2, 0x13a40 ;  /* 0x00013a4000027802 */ /* 0x000fc40000000f00 */
[----:B------:R-:W-:Y:S05]  /*13a30*/  CALL.REL.NOINC `($__internal_19_$__cuda_sm70_shflsync_idx_p) ;  /* 0x000000c000007944 */ /* 0x000fea0003c00000 */
[----:B------:R-:W-:Y:S01]  /*13a40*/  MOV R7, R0 ;  /* 0x0000000000077202 */ /* 0x000fe20000000f00 */
[----:B------:R-:W-:Y:S05]  /*13a50*/  BRA `(.L_x_1194) ;  /* 0xffffdd0000007947 */ /* 0x000fea000383ffff */
.L_x_1150:
[----:B------:R-:W-:Y:S01]  /*13a60*/  IMAD.MOV.U32 R5, RZ, RZ, R4 ;  /* 0x000000ffff057224 */ /* 0x000fe200078e0004 */
[----:B--2---:R-:W-:-:S02]  /*13a70*/  MOV R0, 0x1f ;  /* 0x0000001f00007802 */ /* 0x004fc40000000f00 */
[----:B------:R-:W-:Y:S02]  /*13a80*/  MOV R2, 0x13aa0 ;  /* 0x00013aa000027802 */ /* 0x000fe40000000f00 */
[----:B-1-34-:R-:W-:Y:S05]  /*13a90*/  CALL.REL.NOINC `($__internal_19_$__cuda_sm70_shflsync_idx_p) ;  /* 0x0000006000007944 */ /* 0x01afea0003c00000 */
[----:B------:R-:W-:Y:S01]  /*13aa0*/  MOV R13, R0 ;  /* 0x00000000000d7202 */ /* 0x000fe20000000f00 */
[----:B------:R-:W-:Y:S05]  /*13ab0*/  BRA `(.L_x_1149) ;  /* 0xffffdd0000007947 */ /* 0x000fea000383ffff */
        .weak           $__internal_18_$__cuda_sm70_shflsync_bfly_p
        .type           $__internal_18_$__cuda_sm70_shflsync_bfly_p,@function
        .size           $__internal_18_$__cuda_sm70_shflsync_bfly_p,($__internal_19_$__cuda_sm70_shflsync_idx_p - $__internal_18_$__cuda_sm70_shflsync_bfly_p)
$__internal_18_$__cuda_sm70_shflsync_bfly_p:
[----:B------:R-:W-:Y:S04]  /*13ac0*/  WARPSYNC R8 ;  /* 0x0000000800007348 */ /* 0x000fe80003800000 */
[----:B------:R1:W2:Y:S02]  /*13ad0*/  SHFL.BFLY PT, R0, R0, R3, R9 ;  /* 0x0c00000300007389 */ /* 0x0002a400000e0009 */
[----:B-1----:R-:W-:-:S04]  /*13ae0*/  MOV R3, 0x0 ;  /* 0x0000000000037802 */ /* 0x002fc80000000f00 */
[----:B--2---:R-:W-:Y:S05]  /*13af0*/  RET.REL.NODEC R2 `(_ZN7cutlass13device_kernelIN5flash19enable_sm80_to_sm89INS1_16FlashAttnFwdSm80INS1_25CollectiveMainloopFwdSm80ILi4ELi1ELb0EN4cute5tupleIJNS5_1CILi128EEENS7_ILi48EEENS7_ILi96EEEEEELi96ENS_10bfloat16_tEfNS_4arch4Sm80ELb1ELb0ELb1ELb1ELb0ELb0ELb1ELb1EEENS1_21CollectiveEpilogueFwdINS6_IJS8_SA_S9_EEENS6_IJNS7_ILi1EEESI_SI_EEESC_SE_Li128ELb1ELb1ELb1ELb0EEENS1_36VarlenDynamicPersistentTileSchedulerILi128ELi48ELi128ELi128ELb1ELb1ELb0ELb1ELb1ELb1EEEEEEEEEvNT_6ParamsE) ;  /* 0xfffec50002007950 */ /* 0x004fea0003c3ffff */
        .weak           $__internal_19_$__cuda_sm70_shflsync_idx_p
        .type           $__internal_19_$__cuda_sm70_shflsync_idx_p,@function
        .size           $__internal_19_$__cuda_sm70_shflsync_idx_p,($__internal_20_$__cuda_sm70_shflsync_up_p - $__internal_19_$__cuda_sm70_shflsync_idx_p)
$__internal_19_$__cuda_sm70_shflsync_idx_p:
[----:B------:R-:W-:-:S04]  /*13b00*/  MOV R15, 0xffffffff ;  /* 0xffffffff000f7802 */ /* 0x000fc80000000f00 */
[----:B------:R-:W-:Y:S04]  /*13b10*/  WARPSYNC R15 ;  /* 0x0000000f00007348 */ /* 0x000fe80003800000 */
[----:B------:R1:W2:Y:S02]  /*13b20*/  SHFL.IDX PT, R0, R5, R3, R0 ;  /* 0x0000000305007389 */ /* 0x0002a400000e0000 */
[----:B-1----:R-:W-:-:S04]  /*13b30*/  MOV R3, 0x0 ;  /* 0x0000000000037802 */ /* 0x002fc80000000f00 */
[----:B--2---:R-:W-:Y:S05]  /*13b40*/  RET.REL.NODEC R2 `(_ZN7cutlass13device_kernelIN5flash19enable_sm80_to_sm89INS1_16FlashAttnFwdSm80INS1_25CollectiveMainloopFwdSm80ILi4ELi1ELb0EN4cute5tupleIJNS5_1CILi128EEENS7_ILi48EEENS7_ILi96EEEEEELi96ENS_10bfloat16_tEfNS_4arch4Sm80ELb1ELb0ELb1ELb1ELb0ELb0ELb1ELb1EEENS1_21CollectiveEpilogueFwdINS6_IJS8_SA_S9_EEENS6_IJNS7_ILi1EEESI_SI_EEESC_SE_Li128ELb1ELb1ELb1ELb0EEENS1_36VarlenDynamicPersistentTileSchedulerILi128ELi48ELi128ELi128ELb1ELb1ELb0ELb1ELb1ELb1EEEEEEEEEvNT_6ParamsE) ;  /* 0xfffec4b002007950 */ /* 0x004fea0003c3ffff */
        .weak           $__internal_20_$__cuda_sm70_shflsync_up_p
        .type           $__internal_20_$__cuda_sm70_shflsync_up_p,@function
        .size           $__internal_20_$__cuda_sm70_shflsync_up_p,($__internal_21_$__cuda_sm70_votesync_ballot - $__internal_20_$__cuda_sm70_shflsync_up_p)
$__internal_20_$__cuda_sm70_shflsync_up_p:
[----:B------:R-:W-:Y:S02]  /*13b50*/  IMAD.MOV.U32 R4, RZ, RZ, RZ ;  /* 0x000000ffff047224 */ /* 0x000fe400078e00ff */
[----:B------:R-:W-:-:S04]  /*13b60*/  IMAD.MOV.U32 R10, RZ, RZ, -0x1 ;  /* 0xffffffffff0a7424 */ /* 0x000fc800078e00ff */
[----:B------:R-:W-:Y:S04]  /*13b70*/  WARPSYNC R10 ;  /* 0x0000000a00007348 */ /* 0x000fe80003800000 */
[----:B------:R1:W2:Y:S02]  /*13b80*/  SHFL.UP PT, R4, R0, R2, R4 ;  /* 0x0400000200047389 */ /* 0x0002a400000e0004 */
[----:B-1----:R-:W-:Y:S02]  /*13b90*/  MOV R2, R3 ;  /* 0x0000000300027202 */ /* 0x002fe40000000f00 */
[----:B------:R-:W-:-:S04]  /*13ba0*/  MOV R3, 0x0 ;  /* 0x0000000000037802 */ /* 0x000fc80000000f00 */
[----:B--2---:R-:W-:Y:S05]  /*13bb0*/  RET.REL.NODEC R2 `(_ZN7cutlass13device_kernelIN5flash19enable_sm80_to_sm89INS1_16FlashAttnFwdSm80INS1_25CollectiveMainloopFwdSm80ILi4ELi1ELb0EN4cute5tupleIJNS5_1CILi128EEENS7_ILi48EEENS7_ILi96EEEEEELi96ENS_10bfloat16_tEfNS_4arch4Sm80ELb1ELb0ELb1ELb1ELb0ELb0ELb1ELb1EEENS1_21CollectiveEpilogueFwdINS6_IJS8_SA_S9_EEENS6_IJNS7_ILi1EEESI_SI_EEESC_SE_Li128ELb1ELb1ELb1ELb0EEENS1_36VarlenDynamicPersistentTileSchedulerILi128ELi48ELi128ELi128ELb1ELb1ELb0ELb1ELb1ELb1EEEEEEEEEvNT_6ParamsE) ;  /* 0xfffec44002007950 */ /* 0x004fea0003c3ffff */
        .weak           $__internal_21_$__cuda_sm70_votesync_ballot
        .type           $__internal_21_$__cuda_sm70_votesync_ballot,@function
        .size           $__internal_21_$__cuda_sm70_votesync_ballot,(.L_x_1449 - $__internal_21_$__cuda_sm70_votesync_ballot)
$__internal_21_$__cuda_sm70_votesync_ballot:
[----:B------:R-:W-:Y:S01]  /*13bc0*/  ISETP.NE.U32.AND P0, PT, R0, 0x1, PT ;  /* 0x000000010000780c */ /* 0x000fe20003f05070 */
[----:B------:R-:W-:-:S04]  /*13bd0*/  IMAD.MOV.U32 R3, RZ, RZ, -0x1 ;  /* 0xffffffffff037424 */ /* 0x000fc800078e00ff */
[----:B------:R-:W-:Y:S08]  /*13be0*/  WARPSYNC R3 ;  /* 0x0000000300007348 */ /* 0x000ff00003800000 */
[----:B------:R-:W-:-:S04]  /*13bf0*/  VOTE.ANY R0, PT, !P0 ;  /* 0x0000000000007806 */ /* 0x000fc800040e0100 */
[----:B------:R-:W-:Y:S01]  /*13c00*/  LOP3.LUT R0, R0, R3, RZ, 0xc0, !PT ;  /* 0x0000000300007212 */ /* 0x000fe200078ec0ff */
[----:B------:R-:W-:-:S04]  /*13c10*/  IMAD.MOV.U32 R3, RZ, RZ, 0x0 ;  /* 0x00000000ff037424 */ /* 0x000fc800078e00ff */
[----:B------:R-:W-:Y:S05]  /*13c20*/  RET.REL.NODEC R2 `(_ZN7cutlass13device_kernelIN5flash19enable_sm80_to_sm89INS1_16FlashAttnFwdSm80INS1_25CollectiveMainloopFwdSm80ILi4ELi1ELb0EN4cute5tupleIJNS5_1CILi128EEENS7_ILi48EEENS7_ILi96EEEEEELi96ENS_10bfloat16_tEfNS_4arch4Sm80ELb1ELb0ELb1ELb1ELb0ELb0ELb1ELb1EEENS1_21CollectiveEpilogueFwdINS6_IJS8_SA_S9_EEENS6_IJNS7_ILi1EEESI_SI_EEESC_SE_Li128ELb1ELb1ELb1ELb0EEENS1_36VarlenDynamicPersistentTileSchedulerILi128ELi48ELi128ELi128ELb1ELb1ELb0ELb1ELb1ELb1EEEEEEEEEvNT_6ParamsE) ;  /* 0xfffec3d002007950 */ /* 0x000fea0003c3ffff */
.L_x_1195:
        /* <DEDUP_REMOVED lines=13> */
.L_x_1449:


//--------------------- .text._ZN7cutlass13device_kernelIN5flash19enable_sm80_to_sm89INS1_16FlashAttnFwdSm80INS1_25CollectiveMainloopFwdSm80ILi4ELi1ELb0EN4cute5tupleIJNS5_1CILi128EEENS7_ILi48EEENS7_ILi96EEEEEELi96ENS_10bfloat16_tEfNS_4arch4Sm80ELb1ELb0ELb1ELb1ELb0ELb1ELb1ELb1EEENS1_21CollectiveEpilogueFwdINS6_IJS8_SA_S9_EEENS6_IJNS7_ILi1EEESI_SI_EEESC_SE_Li128ELb1ELb1ELb1ELb0EEENS1_36VarlenDynamicPersistentTileSchedulerILi128ELi48ELi128ELi128ELb1ELb1ELb0ELb1ELb1ELb1EEEEEEEEEvNT_6ParamsE --------------------------
	.section	.text._ZN7cutlass13device_kernelIN5flash19enable_sm80_to_sm89INS1_16FlashAttnFwdSm80INS1_25CollectiveMainloopFwdSm80ILi4ELi1ELb0EN4cute5tupleIJNS5_1CILi128EEENS7_ILi48EEENS7_ILi96EEEEEELi96ENS_10bfloat16_tEfNS_4arch4Sm80ELb1ELb0ELb1ELb1ELb0ELb1ELb1ELb1EEENS1_21CollectiveEpilogueFwdINS6_IJS8_SA_S9_EEENS6_IJNS7_ILi1EEESI_SI_EEESC_SE_Li128ELb1ELb1ELb1ELb0EEENS1_36VarlenDynamicPersistentTileSchedulerILi128ELi48ELi128ELi128ELb1ELb1ELb0ELb1ELb1ELb1EEEEEEEEEvNT_6ParamsE,"ax",@progbits
	.sectioninfo	@"SHI_REGISTERS=255"
	.align	128
.text._ZN7cutlass13device_kernelIN5flash19enable_sm80_to_sm89INS1_16FlashAttnFwdSm80INS1_25CollectiveMainloopFwdSm80ILi4ELi1ELb0EN4cute5tupleIJNS5_1CILi128EEENS7_ILi48EEENS7_ILi96EEEEEELi96ENS_10bfloat16_tEfNS_4arch4Sm80ELb1ELb0ELb1ELb1ELb0ELb1ELb1ELb1EEENS1_21CollectiveEpilogueFwdINS6_IJS8_SA_S9_EEENS6_IJNS7_ILi1EEESI_SI_EEESC_SE_Li128ELb1ELb1ELb1ELb0EEENS1_36VarlenDynamicPersistentTileSchedulerILi128ELi48ELi128ELi128ELb1ELb1ELb0ELb1ELb1ELb1EEEEEEEEEvNT_6ParamsE:
        .type           _ZN7cutlass13device_kernelIN5flash19enable_sm80_to_sm89INS1_16FlashAttnFwdSm80INS1_25CollectiveMainloopFwdSm80ILi4ELi1ELb0EN4cute5tupleIJNS5_1CILi128EEENS7_ILi48EEENS7_ILi96EEEEEELi96ENS_10bfloat16_tEfNS_4arch4Sm80ELb1ELb0ELb1ELb1ELb0ELb1ELb1ELb1EEENS1_21CollectiveEpilogueFwdINS6_IJS8_SA_S9_EEENS6_IJNS7_ILi1EEESI_SI_EEESC_SE_Li128ELb1ELb1ELb1ELb0EEENS1_36VarlenDynamicPersistentTileSchedulerILi128ELi48ELi128ELi128ELb1ELb1ELb0ELb1ELb1ELb1EEEEEEEEEvNT_6ParamsE,@function
        .size           _ZN7cutlass13device_kernelIN5flash19enable_sm80_to_sm89INS1_16FlashAttnFwdSm80INS1_25CollectiveMainloopFwdSm80ILi4ELi1ELb0EN4cute5tupleIJNS5_1CILi128EEENS7_ILi48EEENS7_ILi96EEEEEELi96ENS_10bfloat16_tEfNS_4arch4Sm80ELb1ELb0ELb1ELb1ELb0ELb1ELb1ELb1EEENS1_21CollectiveEpilogueFwdINS6_IJS8_SA_S9_EEENS6_IJNS7_ILi1EEESI_SI_EEESC_SE_Li128ELb1ELb1ELb1ELb0EEENS1_36VarlenDynamicPersistentTileSchedulerILi128ELi48ELi128ELi128ELb1ELb1ELb0ELb1ELb1ELb1EEEEEEEEEvNT_6ParamsE,(.L_x_1454 - _ZN7cutlass13device_kernelIN5flash19enable_sm80_to_sm89INS1_16FlashAttnFwdSm80INS1_25CollectiveMainloopFwdSm80ILi4ELi1ELb0EN4cute5tupleIJNS5_1CILi128EEENS7_ILi48EEENS7_ILi96EEEEEELi96ENS_10bfloat16_tEfNS_4arch4Sm80ELb1ELb0ELb1ELb1ELb0ELb1ELb1ELb1EEENS1_21CollectiveEpilogueFwdINS6_IJS8_SA_S9_EEENS6_IJNS7_ILi1EEESI_SI_EEESC_SE_Li128ELb1ELb1ELb1ELb0EEENS1_36VarlenDynamicPersistentTileSchedulerILi128ELi48ELi128ELi128ELb1ELb1ELb0ELb1ELb1ELb1EEEEEEEEEvNT_6ParamsE)
        .other          _ZN7cutlass13device_kernelIN5flash19enable_sm80_to_sm89INS1_16FlashAttnFwdSm80INS1_25CollectiveMainloopFwdSm80ILi4ELi1ELb0EN4cute5tupleIJNS5_1CILi128EEENS7_ILi48EEENS7_ILi96EEEEEELi96ENS_10bfloat16_tEfNS_4arch4Sm80ELb1ELb0ELb1ELb1ELb0ELb1ELb1ELb1EEENS1_21CollectiveEpilogueFwdINS6_IJS8_SA_S9_EEENS6_IJNS7_ILi1EEESI_SI_EEESC_SE_Li128ELb1ELb1ELb1ELb0EEENS1_36VarlenDynamicPersistentTileSchedulerILi128ELi48ELi128ELi128ELb1ELb1ELb0ELb1ELb1ELb1EEEEEEEEEvNT_6ParamsE,@"STO_CUDA_ENTRY STV_DEFAULT"
_ZN7cutlass13device_kernelIN5flash19enable_sm80_to_sm89INS1_16FlashAttnFwdSm80INS1_25CollectiveMainloopFwdSm80ILi4ELi1ELb0EN4cute5tupleIJNS5_1CILi128EEENS7_ILi48EEENS7_ILi96EEEEEELi96ENS_10bfloat16_tEfNS_4arch4Sm80ELb1ELb0ELb1ELb1ELb0ELb1ELb1ELb1EEENS1_21CollectiveEpilogueFwdINS6_IJS8_SA_S9_EEENS6_IJNS7_ILi1EEESI_SI_EEESC_SE_Li128ELb1ELb1ELb1ELb0EEENS1_36VarlenDynamicPersistentTileSchedulerILi128ELi48ELi128ELi128ELb1ELb1ELb0ELb1ELb1ELb1EEEEEEEEEvNT_6ParamsE:
        /* <DEDUP_REMOVED lines=54> */
.L_x_1201:
        /* <DEDUP_REMOVED lines=16> */
.L_x_1385:
        /* <DEDUP_REMOVED lines=16> */
.L_x_1386:
[----:B--2---:R-:W-:-:S05]  /*0560*/  IMAD R0, R0, c[0x0][0x538], RZ ;  /* 0x00014e0000007a24 */ /* 0x004fca00078e02ff */
[----:B------:R-:W-:-:S04]  /*0570*/  IADD3 R7, R0, R7, RZ ;  /* 0x0000000700077210 */ /* 0x000fc80007ffe0ff */
[----:B------:R-:W-:-:S13]  /*0580*/  ISETP.GT.AND P0, PT, R7, UR4, PT ;  /* 0x0000000407007c0c */ /* 0x000fda000bf04270 */
[----:B-1----:R-:W-:Y:S05]  /*0590*/  @!P0 BRA `(.L_x_1201) ;  /* 0xfffffdc000008947 */ /* 0x002fea000383ffff */
.L_x_1197:
[----:B------:R-:W-:-:S05]  /*05a0*/  IADD3 R11, -R0, R7, RZ ;  /* 0x00000007000b7210 */ /* 0x000fca0007ffe1ff */
[----:B------:R-:W-:-:S05]  /*05b0*/  IMAD R0, R4, c[0x0][0x538], R11 ;  /* 0x00014e0004007a24 */ /* 0x000fca00078e020b */
[----:B------:R-:W-:Y:S01]  /*05c0*/  ISETP.GT.AND P0, PT, R0, UR4, PT ;  /* 0x0000000400007c0c */ /* 0x000fe2000bf04270 */
[----:B------:R-:W-:-:S12]  /*05d0*/  BRA.DIV ~URZ, `(.L_x_1202) ;  /* 0x0001e6b27f007947 */ /* 0x000fd8000b800000 */
[----:B------:R-:W-:-:S04]  /*05e0*/  VOTE.ANY R10, PT, !P0 ;  /* 0x00000000000a7806 */ /* 0x000fc800040e0100 */
.L_x_1387:
[----:B------:R-:W1:Y:S02]  /*05f0*/  POPC R7, R10 ;  /* 0x0000000a00077309 */ /* 0x000e640000000000 */
[----:B-1----:R-:W-:-:S05]  /*0600*/  IADD3 R0, R7, R6, RZ ;  /* 0x0000000607007210 */ /* 0x002fca0007ffe0ff */
[----:B------:R1:W-:Y:S01]  /*0610*/  STL [R1+0x44], R0 ;  /* 0x0000440001007387 */ /* 0x0003e20000100800 */
[----:B------:R-:W-:Y:S05]  /*0620*/  BRA.DIV ~URZ, `(.L_x_1203) ;  /* 0x0001e6b27f007947 */ /* 0x000fea000b800000 */
[----:B------:R2:W3:Y:S01]  /*0630*/  SHFL.IDX PT, R12, R9, R7, 0x1f ;  /* 0x00001f07090c7589 */ /* 0x0004e200000e0000 */
[----:B------:R-:W-:-:S03]  /*0640*/  MOV R6, RZ ;  /* 0x000000ff00067202 */ /* 0x000fc60000000f00 */
[----:B------:R2:W4:Y:S04]  /*0650*/  SHFL.IDX PT, R9, R8, R7, 0x1f ;  /* 0x00001f0708097589 */ /* 0x00052800000e0000 */
.L_x_1388:
[----:B------:R-:W-:Y:S01]  /*0660*/  ISETP.NE.AND P0, PT, R10, RZ, PT ;  /* 0x000000ff0a00720c */ /* 0x000fe20003f05270 */
[----:B------:R-:W-:-:S12]  /*0670*/  BSSY B0, `(.L_x_1204) ;  /* 0x0000005000007945 */ /* 0x000fd80003800000 */
[----:B------:R-:W-:Y:S05]  /*0680*/  @!P0 BRA `(.L_x_1205) ;  /* 0x0000003000008947 */ /* 0x000fea0003800000 */
[----:B------:R-:W-:Y:S01]  /*0690*/  IADD3 R3, R7, -0x1, RZ ;  /* 0xffffffff07037810 */ /* 0x000fe20007ffe0ff */
[----:B------:R-:W-:Y:S05]  /*06a0*/  BRA.DIV ~URZ, `(.L_x_1206) ;  /* 0x0001e7127f007947 */ /* 0x000fea000b800000 */
[----:B------:R1:W2:Y:S02]  /*06b0*/  SHFL.IDX PT, R6, R4, R3, 0x1f ;  /* 0x00001f0304067589 */ /* 0x0002a400000e0000 */
.L_x_1205:
[----:B------:R-:W-:Y:S05]  /*06c0*/  BSYNC B0 ;  /* 0x0000000000007941 */ /* 0x000fea0003800000 */
.L_x_1204:
        /* <DEDUP_REMOVED lines=69> */
.L_x_1208:
        /* <DEDUP_REMOVED lines=70> */
.L_x_1209:
[----:B------:R-:W-:Y:S05]  /*0f80*/  BSYNC B0 ;  /* 0x0000000000007941 */ /* 0x000fea0003800000 */
.L_x_1207:
[----:B------:R-:W-:-:S04]  /*0f90*/  LOP3.LUT R0, RZ, R0, RZ, 0x33, !PT ;  /* 0x00000000ff007212 */ /* 0x000fc800078e33ff */
[----:B------:R-:W-:-:S05]  /*0fa0*/  IADD3 R0, R0, R12, RZ ;  /* 0x0000000c00007210 */ /* 0x000fca0007ffe0ff */
[----:B------:R2:W-:Y:S01]  /*0fb0*/  STL [R1+0x3c], R0 ;  /* 0x00003c0001007387 */ /* 0x0005e20000100800 */
[----:B------:R-:W-:Y:S05]  /*0fc0*/  BRA `(.L_x_1210) ;  /* 0x0000006000007947 */ /* 0x000fea0003800000 */
.L_x_1198:
[----:B------:R-:W-:Y:S01]  /*0fd0*/  MOV R0, UR4 ;  /* 0x0000000400007c02 */ /* 0x000fe20008000f00 */
[----:B------:R-:W-:Y:S04]  /*0fe0*/  STL [R1+0x3c], RZ ;  /* 0x00003cff01007387 */ /* 0x000fe80000100800 */
[----:B------:R-:W-:Y:S04]  /*0ff0*/  STL [R1+0x40], RZ ;  /* 0x000040ff01007387 */ /* 0x000fe80000100800 */
[----:B------:R1:W-:Y:S02]  /*1000*/  STL [R1+0x38], R0 ;  /* 0x0000380001007387 */ /* 0x0003e40000100800 */
[----:B-1----:R-:W-:-:S05]  /*1010*/  MOV R0, c[0x0][0x53c] ;  /* 0x00014f0000007a02 */ /* 0x002fca0000000f00 */
[----:B------:R1:W-:Y:S02]  /*1020*/  STL [R1+0x44], R0 ;  /* 0x0000440001007387 */ /* 0x0003e40000100800 */
.L_x_1210:
        /* <DEDUP_REMOVED lines=8> */
.L_x_1196:
        /* <DEDUP_REMOVED lines=9> */
[----:B------:R-:W-:Y:S02]  /*1140*/  SHF.R.S32.HI R2, RZ, 0x3, R16 ;  /* 0x00000003ff027819 */ /* 0x000fe40000011410 */
[CC--:B------:R-:W-:Y:S01]  /*1150*/  LEA.HI R11, R7.reuse, R24.reuse, RZ, 0x5 ;  /* 0x00000018070b7211 */ /* 0x0c0fe200078f28ff */
[----:B------:R-:W-:Y:S01]  /*1160*/  IMAD.IADD R3, R24, 0x1, -R0 ;  /* 0x0000000118037824 */ /* 0x000fe200078e0a00 */
[----:B------:R-:W-:Y:S01]  /*1170*/  LOP3.LUT R4, R12, 0xfffffffc, RZ, 0xc0, !PT ;  /* 0xfffffffc0c047812 */ /* 0x000fe200078ec0ff */
[----:B------:R-:W-:Y:S01]  /*1180*/  IMAD.SHL.U32 R0, R2, 0x40, RZ ;  /* 0x0000004002007824 */ /* 0x000fe200078e00ff */
[----:B------:R-:W-:Y:S02]  /*1190*/  LEA.HI R7, R7, R24, RZ, 0x4 ;  /* 0x0000001807077211 */ /* 0x000fe400078f20ff */
[----:B------:R-:W-:Y:S01]  /*11a0*/  SHF.R.S32.HI R14, RZ, 0x1, R15 ;  /* 0x00000001ff0e7819 */ /* 0x000fe2000001140f */
[----:B------:R-:W-:Y:S01]  /*11b0*/  IMAD.IADD R25, R24, 0x1, -R4 ;  /* 0x0000000118197824 */ /* 0x000fe200078e0a04 */
[----:B------:R-:W-:-:S02]  /*11c0*/  SHF.R.S32.HI R8, RZ, 0x4, R7 ;  /* 0x00000004ff087819 */ /* 0x000fc40000011407 */
[----:B------:R-:W-:Y:S01]  /*11d0*/  LEA.HI R5, R15, R14, RZ, 0x1 ;  /* 0x0000000e0f057211 */ /* 0x000fe200078f08ff */
[----:B------:R-:W-:Y:S01]  /*11e0*/  IMAD.SHL.U32 R30, R25, 0x8, RZ ;  /* 0x00000008191e7824 */ /* 0x000fe200078e00ff */
[----:B------:R-:W-:Y:S02]  /*11f0*/  LEA.HI R6, R7, R8, RZ, 0x1 ;  /* 0x0000000807067211 */ /* 0x000fe400078f08ff */
[----:B------:R-:W-:Y:S02]  /*1200*/  LOP3.LUT R2, R5, 0x7fffffe, RZ, 0xc0, !PT ;  /* 0x07fffffe05027812 */ /* 0x000fe400078ec0ff */
[----:B------:R-:W-:Y:S02]  /*1210*/  LOP3.LUT R0, R0, 0xc0, RZ, 0xc0, !PT ;  /* 0x000000c000007812 */ /* 0x000fe400078ec0ff */
[----:B------:R-:W-:Y:S01]  /*1220*/  LEA.HI R10, R3, R3, RZ, 0x1 ;  /* 0x00000003030a7211 */ /* 0x000fe200078f08ff */
[----:B------:R-:W-:Y:S01]  /*1230*/  IMAD.IADD R2, R14, 0x1, -R2 ;  /* 0x000000010e027824 */ /* 0x000fe200078e0a02 */
[----:B------:R-:W-:-:S02]  /*1240*/  LOP3.LUT R6, R6, 0xfffffffe, RZ, 0xc0, !PT ;  /* 0xfffffffe06067812 */ /* 0x000fc400078ec0ff */
[----:B------:R-:W-:Y:S01]  /*1250*/  SHF.R.U32.HI R5, RZ, 0x3, R0 ;  /* 0x00000003ff057819 */ /* 0x000fe20000011600 */
[----:B------:R-:W-:Y:S01]  /*1260*/  IMAD R20, R8, 0x8, R2 ;  /* 0x0000000808147824 */ /* 0x000fe200078e0202 */
[----:B------:R-:W-:Y:S01]  /*1270*/  LOP3.LUT R0, R0, 0x18, R30, 0xf8, !PT ;  /* 0x0000001800007812 */ /* 0x000fe200078ef81e */
[----:B------:R-:W-:Y:S01]  /*1280*/  IMAD.IADD R17, R8, 0x1, -R6 ;  /* 0x0000000108117824 */ /* 0x000fe200078e0a06 */
[----:B------:R-:W-:Y:S01]  /*1290*/  LOP3.LUT R4, R10, 0x3fffffe, RZ, 0xc0, !PT ;  /* 0x03fffffe0a047812 */ /* 0x000fe200078ec0ff */
[----:B------:R-:W-:Y:S01]  /*12a0*/  IMAD.SHL.U32 R20, R20, 0x20, RZ ;  /* 0x0000002014147824 */ /* 0x000fe200078e00ff */
[----:B------:R-:W-:Y:S02]  /*12b0*/  LOP3.LUT R9, R0, R5, RZ, 0x3c, !PT ;  /* 0x0000000500097212 */ /* 0x000fe400078e3cff */
        /* <DEDUP_REMOVED lines=37> */
[----:B------:R-:W-:-:S03]  /*1510*/  SHF.R.S32.HI R31, RZ, 0x1f, R30 ;  /* 0x0000001fff1f7819 */ /* 0x000fc6000001141e */
        /* <DEDUP_REMOVED lines=9> */
[----:B------:R-:W-:Y:S01]  /*15b0*/  LOP3.LUT P3, RZ, R2, 0x2, RZ, 0xc0, !PT ;  /* 0x0000000202ff7812 */ /* 0x000fe2000786c0ff */
[----:B------:R-:W-:Y:S01]  /*15c0*/  IMAD.IADD R7, R23, 0x1, -R3 ;  /* 0x0000000117077824 */ /* 0x000fe200078e0a03 */
[----:B------:R-:W-:Y:S02]  /*15d0*/  LEA.HI R4, R4, R5, RZ, 0x2 ;  /* 0x0000000504047211 */ /* 0x000fe400078f10ff */
[----:B------:R-:W-:Y:S01]  /*15e0*/  LOP3.LUT R3, R0, 0xffffff00, RZ, 0xc0, !PT ;  /* 0xffffff0000037812 */ /* 0x000fe200078ec0ff */
[----:B------:R-:W-:Y:S01]  /*15f0*/  IMAD.SHL.U32 R0, R2, 0x40, RZ ;  /* 0x0000004002007824 */ /* 0x000fe200078e00ff */
[----:B------:R-:W-:-:S03]  /*1600*/  LOP3.LUT R2, R4, 0xfffffffc, RZ, 0xc0, !PT ;  /* 0xfffffffc04027812 */ /* 0x000fc600078ec0ff */
[----:B------:R-:W-:Y:S01]  /*1610*/  IMAD R22, R6, 0x20, R3 ;  /* 0x0000002006167824 */ /* 0x000fe200078e0203 */
[----:B------:R-:W-:Y:S01]  /*1620*/  LOP3.LUT R0, R0, 0xc0, RZ, 0xc0, !PT ;  /* 0x000000c000007812 */ /* 0x000fe200078ec0ff */
[----:B------:R-:W-:Y:S01]  /*1630*/  IMAD.IADD R12, R5, 0x1, -R2 ;  /* 0x00000001050c7824 */ /* 0x000fe200078e0a02 */
[----:B------:R-:W-:Y:S01]  /*1640*/  LEA.HI R6, R7, R7, RZ, 0x1 ;  /* 0x0000000707067211 */ /* 0x000fe200078f08ff */
[----:B------:R-:W-:Y:S01]  /*1650*/  IMAD.SHL.U32 R2, R13, 0x20, RZ ;  /* 0x000000200d027824 */ /* 0x000fe200078e00ff */
[----:B------:R-:W-:Y:S01]  /*1660*/  LOP3.LUT R5, R0, 0x8, R16, 0xf8, !PT ;  /* 0x0000000800057812 */ /* 0x000fe200078ef810 */
[----:B------:R-:W-:Y:S01]  /*1670*/  STL [R1+0x94], R22 ;  /* 0x0000941601007387 */ /* 0x000fe20000100800 */
[----:B------:R-:W-:Y:S01]  /*1680*/  SHF.R.U32.HI R3, RZ, 0x3, R0 ;  /* 0x00000003ff037819 */ /* 0x000fe20000011600 */
[----:B------:R-:W-:Y:S01]  /*1690*/  IMAD.SHL.U32 R0, R8, 0x200, RZ ;  /* 0x0000020008007824 */ /* 0x000fe200078e00ff */
[----:B------:R-:W-:Y:S01]  /*16a0*/  LOP3.LUT R4, R6, 0x3fffffe, RZ, 0xc0, !PT ;  /* 0x03fffffe06047812 */ /* 0x000fe200078ec0ff */
[----:B------:R-:W-:Y:S01]  /*16b0*/  STL [R1+0x7c], R20 ;  /* 0x00007c1401007387 */ /* 0x000fe20000100800 */
[----:B------:R-:W-:-:S02]  /*16c0*/  LOP3.LUT R8, R5, R3, RZ, 0x3c, !PT ;  /* 0x0000000305087212 */ /* 0x000fc400078e3cff */
[----:B------:R-:W-:Y:S01]  /*16d0*/  LOP3.LUT R3, R15, 0xfffffffe, RZ, 0xc0, !PT ;  /* 0xfffffffe0f037812 */ /* 0x000fe200078ec0ff */
[----:B------:R-:W-:Y:S01]  /*16e0*/  IMAD.IADD R7, R7, 0x1, -R4 ;  /* 0x0000000107077824 */ /* 0x000fe200078e0a04 */
[----:B------:R-:W-:Y:S02]  /*16f0*/  LOP3.LUT R2, R2, 0xffffff00, RZ, 0xc0, !PT ;  /* 0xffffff0002027812 */ /* 0x000fe400078ec0ff */
[----:B------:R-:W-:Y:S01]  /*1700*/  SHF.R.S32.HI R5, RZ, 0x1, R6 ;  /* 0x00000001ff057819 */ /* 0x000fe20000011406 */
[----:B------:R-:W-:Y:S01]  /*1710*/  IMAD.IADD R29, R24, 0x1, -R3 ;  /* 0x00000001181d7824 */ /* 0x000fe200078e0a03 */
[----:B------:R-:W-:Y:S01]  /*1720*/  LOP3.LUT P4, RZ, R12, 0x2, RZ, 0xc0, !PT ;  /* 0x000000020cff7812 */ /* 0x000fe2000788c0ff */
[----:B------:R-:W-:Y:S01]  /*1730*/  IMAD.IADD R4, R2, 0x1, R0 ;  /* 0x0000000102047824 */ /* 0x000fe200078e0200 */
[----:B------:R-:W-:Y:S01]  /*1740*/  LOP3.LUT R3, R5, 0x1, RZ, 0xc0, !PT ;  /* 0x0000000105037812 */ /* 0x000fe200078ec0ff */
[----:B------:R-:W-:Y:S01]  /*1750*/  IMAD R16, R11, 0x20, R2 ;  /* 0x000000200b107824 */ /* 0x000fe200078e0202 */
[----:B------:R-:W-:Y:S01]  /*1760*/  LEA.HI R2, R9, R23, RZ, 0x2 ;  /* 0x0000001709027211 */ /* 0x000fe200078f10ff */
[----:B------:R-:W-:Y:S01]  /*1770*/  IMAD.SHL.U32 R114, R29, 0x4, RZ ;  /* 0x000000041d727824 */ /* 0x000fe200078e00ff */
[----:B------:R-:W-:Y:S01]  /*1780*/  ISETP.NE.U32.AND P2, PT, R3, 0x1, PT ;  /* 0x000000010300780c */ /* 0x000fe20003f45070 */
[----:B------:R-:W-:Y:S01]  /*1790*/  IMAD R0, R25, 0x2, R0 ;  /* 0x0000000219007824 */ /* 0x000fe200078e0200 */
[----:B------:R-:W-:Y:S01]  /*17a0*/  LOP3.LUT R2, R2, 0xfffffffc, RZ, 0xc0, !PT ;  /* 0xfffffffc02027812 */ /* 0x000fe200078ec0ff */
[----:B------:R-:W-:Y:S01]  /*17b0*/  IMAD R15, R11, 0x20, R4 ;  /* 0x000000200b0f7824 */ /* 0x000fe200078e0204 */
[C---:B------:R-:W-:Y:S01]  /*17c0*/  IADD3 R164, R114.reuse, 0x10, RZ ;  /* 0x0000001072a47810 */ /* 0x040fe20007ffe0ff */
[----:B------:R-:W-:Y:S01]  /*17d0*/  IMAD R7, R7, 0x20, R0 ;  /* 0x0000002007077824 */ /* 0x000fe200078e0200 */
[----:B------:R-:W-:Y:S01]  /*17e0*/  SHF.R.S32.HI R3, RZ, 0x1, R14 ;  /* 0x00000001ff037819 */ /* 0x000fe2000001140e */
[----:B------:R-:W-:Y:S01]  /*17f0*/  IMAD.IADD R2, R23, 0x1, -R2 ;  /* 0x0000000117027824 */ /* 0x000fe200078e0a02 */
[----:B------:R-:W-:Y:S01]  /*1800*/  LOP3.LUT P1, RZ, R5, 0x2, RZ, 0xc0, !PT ;  /* 0x0000000205ff7812 */ /* 0x000fe2000782c0ff */
[C---:B------:R-:W-:Y:S01]  /*1810*/  IMAD.IADD R112, R114.reuse, 0x1, R164 ;  /* 0x0000000172707824 */ /* 0x040fe200078e02a4 */
[----:B------:R-:W-:Y:S01]  /*1820*/  IADD3 R113, R114, 0x20, RZ ;  /* 0x0000002072717810 */ /* 0x000fe20007ffe0ff */
[----:B------:R-:W-:Y:S01]  /*1830*/  IMAD.SHL.U32 R4, R3, 0x40, RZ ;  /* 0x0000004003047824 */ /* 0x000fe200078e00ff */
[----:B------:R-:W-:Y:S01]  /*1840*/  LOP3.LUT P0, RZ, R2, 0x2, RZ, 0xc0, !PT ;  /* 0x0000000202ff7812 */ /* 0x000fe2000780c0ff */
[----:B------:R-:W-:-:S02]  /*1850*/  IMAD R0, R17, 0x8, R18 ;  /* 0x0000000811007824 */ /* 0x000fc400078e0212 */
[----:B------:R-:W-:Y:S01]  /*1860*/  IMAD.SHL.U32 R3, R2, 0x40, RZ ;  /* 0x0000004002037824 */ /* 0x000fe200078e00ff */
[----:B------:R-:W-:Y:S01]  /*1870*/  SHF.R.S32.HI R2, RZ, 0x1f, R112 ;  /* 0x0000001fff027819 */ /* 0x000fe20000011470 */
[----:B------:R-:W-:Y:S01]  /*1880*/  IMAD.U32 R0, R0, 0x20, R8 ;  /* 0x0000002000007824 */ /* 0x000fe200078e0008 */
[----:B------:R-:W-:Y:S01]  /*1890*/  LOP3.LUT R27, R4, 0xc0, RZ, 0xc0, !PT ;  /* 0x000000c0041b7812 */ /* 0x000fe200078ec0ff */
[----:B------:R-:W-:Y:S01]  /*18a0*/  IMAD.SHL.U32 R5, R5, 0x40, RZ ;  /* 0x0000004005057824 */ /* 0x000fe200078e00ff */
[-C--:B------:R-:W-:Y:S01]  /*18b0*/  LEA.HI R8, R2, R112.reuse, RZ, 0x3 ;  /* 0x0000007002087211 */ /* 0x080fe200078f18ff */
[----:B------:R-:W-:Y:S01]  /*18c0*/  IMAD.IADD R111, R114, 0x1, R113 ;  /* 0x00000001726f7824 */ /* 0x000fe200078e0271 */
[----:B------:R-:W-:Y:S01]  /*18d0*/  LEA.HI R2, R2, R112, RZ, 0x5 ;  /* 0x0000007002027211 */ /* 0x000fe200078f28ff */
[----:B------:R-:W-:Y:S01]  /*18e0*/  STL [R1+0x8c], R27 ;  /* 0x00008c1b01007387 */ /* 0x000fe20000100800 */
        /* <DEDUP_REMOVED lines=13> */
[----:B------:R-:W-:Y:S02]  /*19c0*/  LOP3.LUT R3, R6, R24, RZ, 0x3c, !PT ;  /* 0x0000001806037212 */ /* 0x000fe400078e3cff */
[----:B------:R-:W-:-:S02]  /*19d0*/  LEA.HI R5, R5, R5, RZ, 0x1d ;  /* 0x0000000505057211 */ /* 0x000fc400078fe8ff */
[----:B------:R-:W-:Y:S02]  /*19e0*/  IADD3 R13, R4, R2, R20 ;  /* 0x00000002040d7210 */ /* 0x000fe40007ffe014 */
[----:B------:R-:W-:Y:S01]  /*19f0*/  IADD3 R11, R3, R22, R2 ;  /* 0x00000016030b7210 */ /* 0x000fe20007ffe002 */
[----:B------:R-:W-:Y:S01]  /*1a00*/  IMAD.IADD R10, R5, 0x1, R7 ;  /* 0x00000001050a7824 */ /* 0x000fe200078e0207 */
[----:B------:R-:W-:Y:S01]  /*1a10*/  SHF.R.S32.HI R2, RZ, 0x1f, R111 ;  /* 0x0000001fff027819 */ /* 0x000fe2000001146f */
[----:B------:R-:W-:Y:S01]  /*1a20*/  IMAD.SHL.U32 R3, R12, 0x40, RZ ;  /* 0x000000400c037824 */ /* 0x000fe200078e00ff */
[----:B------:R-:W-:Y:S01]  /*1a30*/  SHF.R.S32.HI R8, RZ, 0x3, R8 ;  /* 0x00000003ff087819 */ /* 0x000fe20000011408 */
[----:B------:R-:W-:Y:S01]  /*1a40*/  IMAD.SHL.U32 R7, R17, 0x8, RZ ;  /* 0x0000000811077824 */ /* 0x000fe200078e00ff */
[-C--:B------:R-:W-:Y:S01]  /*1a50*/  LEA.HI R5, R2, R111.reuse, RZ, 0x5 ;  /* 0x0000006f02057211 */ /* 0x080fe200078f28ff */
[----:B------:R-:W-:Y:S01]  /*1a60*/  IMAD.SHL.U32 R18, R10, 0x2, RZ ;  /* 0x000000020a127824 */ /* 0x000fe200078e00ff */
[----:B------:R-:W-:Y:S01]  /*1a70*/  LEA.HI R4, R2, R111, RZ, 0x3 ;  /* 0x0000006f02047211 */ /* 0x000fe200078f18ff */
[----:B------:R-:W-:Y:S01]  /*1a80*/  IMAD.MOV.U32 R12, RZ, RZ, 0x20 ;  /* 0x00000020ff0c7424 */ /* 0x000fe200078e00ff */
[----:B------:R-:W-:Y:S01]  /*1a90*/  LOP3.LUT R2, R3, 0xc0, RZ, 0xc0, !PT ;  /* 0x000000c003027812 */ /* 0x000fe200078ec0ff */
[----:B------:R-:W-:Y:S01]  /*1aa0*/  IMAD.SHL.U32 R3, R5, 0x80, RZ ;  /* 0x0000008005037824 */ /* 0x000fe200078e00ff */
[----:B------:R-:W-:Y:S01]  /*1ab0*/  LOP3.LUT R6, R25, 0x18, R4, 0xf8, !PT ;  /* 0x0000001819067812 */ /* 0x000fe200078ef804 */
[----:B------:R-:W-:Y:S01]  /*1ac0*/  STL [R1+0x5c], R18 ;  /* 0x00005c1201007387 */ /* 0x000fe20000100800 */
[----:B------:R-:W-:-:S02]  /*1ad0*/  LOP3.LUT R7, R2, 0x8, R7, 0xf8, !PT ;  /* 0x0000000802077812 */ /* 0x000fc400078ef807 */
[----:B------:R-:W-:Y:S02]  /*1ae0*/  SHF.R.U32.HI R5, RZ, 0x3, R2 ;  /* 0x00000003ff057819 */ /* 0x000fe40000011602 */
[----:B------:R-:W-:Y:S02]  /*1af0*/  LOP3.LUT R2, R3, 0xfffff000, RZ, 0xc0, !PT ;  /* 0xfffff00003027812 */ /* 0x000fe400078ec0ff */
[----:B------:R-:W-:Y:S02]  /*1b00*/  LOP3.LUT R6, R6, R23, RZ, 0x3c, !PT ;  /* 0x0000001706067212 */ /* 0x000fe400078e3cff */
[----:B------:R-:W-:Y:S02]  /*1b10*/  LOP3.LUT R9, R27, 0x18, R4, 0xf8, !PT ;  /* 0x000000181b097812 */ /* 0x000fe400078ef804 */
[----:B------:R-:W-:Y:S02]  /*1b20*/  IADD3 R10, R6, R2, R20 ;  /* 0x00000002060a7210 */ /* 0x000fe40007ffe014 */
[----:B------:R-:W-:-:S02]  /*1b30*/  LOP3.LUT R3, R7, R5, RZ, 0x3c, !PT ;  /* 0x0000000507037212 */ /* 0x000fc400078e3cff */
[C---:B------:R-:W-:Y:S02]  /*1b40*/  IADD3 R6, R18.reuse, 0x80, RZ ;  /* 0x0000008012067810 */ /* 0x040fe40007ffe0ff */
[----:B------:R-:W-:Y:S02]  /*1b50*/  LOP3.LUT R5, R9, R24, RZ, 0x3c, !PT ;  /* 0x0000001809057212 */ /* 0x000fe400078e3cff */
[----:B------:R-:W-:Y:S02]  /*1b60*/  IADD3 R14, R18, 0x70, RZ ;  /* 0x00000070120e7810 */ /* 0x000fe40007ffe0ff */
[----:B------:R-:W-:Y:S02]  /*1b70*/  @P2 IADD3 R14, R6, 0x10, RZ ;  /* 0x00000010060e2810 */ /* 0x000fe40007ffe0ff */
[----:B------:R-:W-:Y:S01]  /*1b80*/  IADD3 R9, R5, R22, R2 ;  /* 0x0000001605097210 */ /* 0x000fe20007ffe002 */
[----:B------:R-:W-:Y:S01]  /*1b90*/  IMAD.IADD R2, R3, 0x1, R15 ;  /* 0x0000000103027824 */ /* 0x000fe200078e020f */
[C---:B------:R-:W-:Y:S01]  /*1ba0*/  IADD3 R7, R30.reuse, 0x20, RZ ;  /* 0x000000201e077810 */ /* 0x040fe20007ffe0ff */
[----:B------:R-:W-:Y:S01]  /*1bb0*/  STL [R1+0x60], R14 ;  /* 0x0000600e01007387 */ /* 0x000fe20000100800 */
[----:B------:R-:W-:Y:S01]  /*1bc0*/  LOP3.LUT R5, R19, 0x7ffffffc, RZ, 0xc0, !PT ;  /* 0x7ffffffc13057812 */ /* 0x000fe200078ec0ff */
[----:B------:R-:W-:Y:S01]  /*1bd0*/  IMAD.IADD R3, R3, 0x1, R16 ;  /* 0x0000000103037824 */ /* 0x000fe200078e0210 */
[----:B------:R-:W-:Y:S01]  /*1be0*/  IADD3 R6, R30, 0x40, RZ ;  /* 0x000000401e067810 */ /* 0x000fe20007ffe0ff */
[----:B------:R1:W-:Y:S01]  /*1bf0*/  STL [R1+0x30], R7 ;  /* 0x0000300701007387 */ /* 0x0003e20000100800 */
[----:B------:R-:W-:Y:S01]  /*1c00*/  SHF.R.S32.HI R15, RZ, 0x1f, R7 ;  /* 0x0000001fff0f7819 */ /* 0x000fe20000011407 */
[----:B------:R-:W-:Y:S01]  /*1c10*/  IMAD.IADD R5, R28, 0x1, -R5 ;  /* 0x000000011c057824 */ /* 0x000fe200078e0a05 */
[----:B------:R-:W-:Y:S01]  /*1c20*/  LEA R165, R0, 0x3c80, 0x1 ;  /* 0x00003c8000a57811 */ /* 0x000fe200078e08ff */
[----:B------:R-:W-:Y:S01]  /*1c30*/  STL.64 [R1+0x28], R30 ;  /* 0x0000281e01007387 */ /* 0x000fe20000100a00 */
[----:B------:R-:W-:Y:S01]  /*1c40*/  LEA R0, R11, 0x6080, 0x1 ;  /* 0x000060800b007811 */ /* 0x000fe200078e08ff */
[----:B------:R-:W-:Y:S01]  /*1c50*/  IMAD.SHL.U32 R5, R5, 0x2, RZ ;  /* 0x0000000205057824 */ /* 0x000fe200078e00ff */
[----:B------:R-:W-:Y:S01]  /*1c60*/  IADD3 R194, R165, 0x20, RZ ;  /* 0x00000020a5c27810 */ /* 0x000fe20007ffe0ff */
[----:B------:R2:W-:Y:S01]  /*1c70*/  STL [R1+0x34], R6 ;  /* 0x0000340601007387 */ /* 0x0005e20000100800 */
[----:B------:R-:W-:-:S02]  /*1c80*/  LEA R192, R2, 0x6080, 0x1 ;  /* 0x0000608002c07811 */ /* 0x000fc400078e08ff */
[----:B------:R-:W-:Y:S01]  /*1c90*/  LEA R166, R3, 0x1880, 0x1 ;  /* 0x0000188003a67811 */ /* 0x000fe200078e08ff */
[----:B------:R-:W-:Y:S01]  /*1ca0*/  STL [R1+0x70], R15 ;  /* 0x0000700f01007387 */ /* 0x000fe20000100800 */
[----:B------:R-:W-:-:S04]  /*1cb0*/  @P3 IADD3 R194, R165, -0x20, RZ ;  /* 0xffffffe0a5c23810 */ /* 0x000fc80007ffe0ff */
        /* <DEDUP_REMOVED lines=8> */
[C---:B------:R-:W-:Y:S02]  /*1d40*/  IADD3 R196, R194.reuse, 0x1c00, RZ ;  /* 0x00001c00c2c47810 */ /* 0x040fe40007ffe0ff */
[--C-:B--2---:R-:W-:Y:S01]  /*1d50*/  LOP3.LUT R6, R27, 0x18, R104.reuse, 0xf8, !PT ;  /* 0x000000181b067812 */ /* 0x104fe200078ef868 */
[----:B------:R2:W-:Y:S01]  /*1d60*/  STL [R1+0x24], R5 ;  /* 0x0000240501007387 */ /* 0x0005e20000100800 */
[----:B------:R-:W-:Y:S02]  /*1d70*/  IADD3 R195, R194, 0x2000, RZ ;  /* 0x00002000c2c37810 */ /* 0x000fe40007ffe0ff */
[----:B------:R-:W-:Y:S01]  /*1d80*/  LOP3.LUT R6, R6, R24, RZ, 0x3c, !PT ;  /* 0x0000001806067212 */ /* 0x000fe200078e3cff */
[----:B-1----:R-:W-:Y:S01]  /*1d90*/  IMAD.IADD R7, R26, 0x1, R21 ;  /* 0x000000011a077824 */ /* 0x002fe200078e0215 */
[----:B--2---:R-:W-:-:S04]  /*1da0*/  LOP3.LUT R5, R25, 0x8, R104, 0xf8, !PT ;  /* 0x0000000819057812 */ /* 0x004fc800078ef868 */
[----:B------:R1:W-:Y:S04]  /*1db0*/  STL [R1+0x98], R7 ;  /* 0x0000980701007387 */ /* 0x0003e80000100800 */
[----:B------:R2:W-:Y:S01]  /*1dc0*/  STL [R1+0x88], R8 ;  /* 0x0000880801007387 */ /* 0x0005e20000100800 */
[----:B-1----:R-:W-:Y:S02]  /*1dd0*/  LOP3.LUT R7, R25, 0x18, R104, 0xf8, !PT ;  /* 0x0000001819077812 */ /* 0x002fe400078ef868 */
[----:B--2---:R-:W-:Y:S02]  /*1de0*/  SHF.R.S32.HI R8, RZ, 0x3, R4 ;  /* 0x00000003ff087819 */ /* 0x004fe40000011404 */
[-C--:B------:R-:W-:Y:S01]  /*1df0*/  LOP3.LUT R4, R5, R23.reuse, RZ, 0x3c, !PT ;  /* 0x0000001705047212 */ /* 0x080fe200078e3cff */
[----:B------:R-:W-:Y:S01]  /*1e00*/  IMAD.IADD R5, R22, 0x1, R6 ;  /* 0x0000000116057824 */ /* 0x000fe200078e0206 */
[----:B------:R-:W-:Y:S01]  /*1e10*/  LOP3.LUT R7, R7, R23, RZ, 0x3c, !PT ;  /* 0x0000001707077212 */ /* 0x000fe200078e3cff */
[----:B------:R1:W-:Y:S01]  /*1e20*/  STL [R1+0x84], R8 ;  /* 0x0000840801007387 */ /* 0x0003e20000100800 */
[----:B------:R-:W-:Y:S01]  /*1e30*/  SEL R6, R12, 0xffffffe0, !P1 ;  /* 0xffffffe00c067807 */ /* 0x000fe20004800000 */
[----:B------:R-:W-:Y:S01]  /*1e40*/  IMAD.IADD R252, R20, 0x1, R4 ;  /* 0x0000000114fc7824 */ /* 0x000fe200078e0204 */
[----:B------:R-:W-:Y:S01]  /*1e50*/  SEL R4, R12, 0xffffffe0, !P4 ;  /* 0xffffffe00c047807 */ /* 0x000fe20006000000 */
[----:B------:R-:W-:-:S03]  /*1e60*/  IMAD.IADD R7, R20, 0x1, R7 ;  /* 0x0000000114077824 */ /* 0x000fc600078e0207 */
[----:B------:R-:W-:Y:S01]  /*1e70*/  LEA R252, R252, 0x1880, 0x1 ;  /* 0x00001880fcfc7811 */ /* 0x000fe200078e08ff */
[----:B------:R-:W-:Y:S02]  /*1e80*/  IMAD.IADD R193, R192, 0x1, R4 ;  /* 0x00000001c0c17824 */ /* 0x000fe400078e0204 */
[----:B------:R-:W-:Y:S01]  /*1e90*/  IMAD.IADD R167, R4, 0x1, R166 ;  /* 0x0000000104a77824 */ /* 0x000fe200078e02a6 */
[----:B-1----:R-:W-:Y:S02]  /*1ea0*/  LEA R8, R5, 0x6080, 0x1 ;  /* 0x0000608005087811 */ /* 0x002fe400078e08ff */
[----:B------:R-:W-:-:S03]  /*1eb0*/  LEA R5, R13, 0x6080, 0x1 ;  /* 0x000060800d057811 */ /* 0x000fc600078e08ff */
[----:B------:R1:W-:Y:S04]  /*1ec0*/  STL [R1+0xb0], R8 ;  /* 0x0000b00801007387 */ /* 0x0003e80000100800 */
[----:B------:R2:W-:Y:S04]  /*1ed0*/  STL [R1+0xac], R5 ;  /* 0x0000ac0501007387 */ /* 0x0005e80000100800 */
[----:B------:R3:W-:Y:S01]  /*1ee0*/  STL [R1+0xa8], R0 ;  /* 0x0000a80001007387 */ /* 0x0007e20000100800 */
[----:B-1----:R-:W-:Y:S02]  /*1ef0*/  LEA R8, R9, 0x6080, 0x1 ;  /* 0x0000608009087811 */ /* 0x002fe400078e08ff */
[----:B--2---:R-:W-:-:S02]  /*1f00*/  LEA R5, R10, 0x6080, 0x1 ;  /* 0x000060800a057811 */ /* 0x004fc400078e08ff */
[----:B---3--:R-:W-:-:S03]  /*1f10*/  IADD3 R0, R252, 0x20, RZ ;  /* 0x00000020fc007810 */ /* 0x008fc60007ffe0ff */
[----:B------:R1:W-:Y:S01]  /*1f20*/  STL [R1+0xa4], R5 ;  /* 0x0000a40501007387 */ /* 0x0003e20000100800 */
[----:B------:R-:W-:-:S03]  /*1f30*/  @P0 IADD3 R0, R252, -0x20, RZ ;  /* 0xffffffe0fc000810 */ /* 0x000fc60007ffe0ff */
[----:B------:R-:W-:Y:S01]  /*1f40*/  STL [R1+0xa0], R8 ;  /* 0x0000a00801007387 */ /* 0x000fe20000100800 */
[----:B-1----:R-:W-:-:S05]  /*1f50*/  LEA R5, R7, 0x6080, 0x1 ;  /* 0x0000608007057811 */ /* 0x002fca00078e08ff */
[----:B------:R-:W-:Y:S04]  /*1f60*/  STL [R1+0x9c], R5 ;  /* 0x00009c0501007387 */ /* 0x000fe80000100800 */
[----:B------:R1:W-:Y:S02]  /*1f70*/  STL [R1], R0 ;  /* 0x0000000001007387 */ /* 0x0003e40000100800 */
[----:B-1----:R-:W-:-:S05]  /*1f80*/  IMAD.IADD R0, R18, 0x1, R6 ;  /* 0x0000000112007824 */ /* 0x002fca00078e0206 */
[----:B------:R1:W-:Y:S02]  /*1f90*/  STL [R1+0x68], R0 ;  /* 0x0000680001007387 */ /* 0x0003e40000100800 */
[----:B-1----:R-:W-:-:S05]  /*1fa0*/  IMAD.IADD R0, R6, 0x1, R14 ;  /* 0x0000000106007824 */ /* 0x002fca00078e020e */
[----:B------:R1:W-:Y:S02]  /*1fb0*/  STL [R1+0x64], R0 ;  /* 0x0000640001007387 */ /* 0x0003e40000100800 */
.L_x_1384:
        /* <DEDUP_REMOVED lines=14> */
[----:B------:R-:W-:-:S02]  /*20a0*/  IMAD.MOV.U32 R139, RZ, RZ, RZ ;  /* 0x000000ffff8b7224 */ /* 0x000fc400078e00ff */
[----:B------:R-:W-:Y:S01]  /*20b0*/  IMAD.MOV.U32 R13, RZ, RZ, RZ ;  /* 0x000000ffff0d7224 */ /* 0x000fe200078e00ff */
[----:B--2---:R-:W-:Y:S01]  /*20c0*/  SHF.R.S32.HI R20, RZ, 0x1f, R18 ;  /* 0x0000001fff147819 */ /* 0x004fe20000011412 */
[----:B------:R1:W-:Y:S01]  /*20d0*/  STL [R1+0x48], R18 ;  /* 0x0000481201007387 */ /* 0x0003e20000100800 */
[C---:B------:R-:W-:Y:S02]  /*20e0*/  @P4 LEA R2, P0, R18.reuse, c[0x0][0x360], 0x2 ;  /* 0x0000d80012024a11 */ /* 0x040fe400078010ff */
[C---:B------:R-:W-:Y:S01]  /*20f0*/  @P2 LEA R4, P1, R18.reuse, c[0x0][0x370], 0x2 ;  /* 0x0000dc0012042a11 */ /* 0x040fe200078210ff */
[----:B------:R1:W-:Y:S01]  /*2100*/  STL [R1+0x58], R20 ;  /* 0x0000581401007387 */ /* 0x0003e20000100800 */
[C-C-:B------:R-:W-:Y:S02]  /*2110*/  @P4 LEA.HI.X R3, R18.reuse, c[0x0][0x364], R20.reuse, 0x2, P0 ;  /* 0x0000d90012034a11 */ /* 0x140fe400000f1414 */
[----:B------:R-:W-:-:S03]  /*2120*/  @P2 LEA.HI.X R5, R18, c[0x0][0x374], R20, 0x2, P1 ;  /* 0x0000dd0012052a11 */ /* 0x000fc600008f1414 */
[----:B------:R2:W4:Y:S01]  /*2130*/  @P4 LDG.E R0, [R2.64] ;  /* 0x0000000602004981 */ /* 0x000522000c1e1900 */
[----:B------:R-:W-:-:S03]  /*2140*/  ISETP.NE.U32.AND P0, PT, RZ, c[0x0][0x350], PT ;  /* 0x0000d400ff007a0c */ /* 0x000fc60003f05070 */
[----:B------:R1:W5:Y:S01]  /*2150*/  @P2 LDG.E R149, [R4.64] ;  /* 0x0000000604952981 */ /* 0x000362000c1e1900 */
[----:B------:R-:W-:Y:S02]  /*2160*/  ISETP.NE.AND.EX P6, PT, RZ, c[0x0][0x354], PT, P0 ;  /* 0x0000d500ff007a0c */ /* 0x000fe40003fc5300 */
[----:B------:R-:W-:-:S04]  /*2170*/  LEA R6, P2, R18, c[0x0][0x348], 0x2 ;  /* 0x0000d20012067a11 */ /* 0x000fc800078410ff */
[----:B------:R-:W-:-:S05]  /*2180*/  LEA.HI.X R7, R18, c[0x0][0x34c], R20, 0x2, P2 ;  /* 0x0000d30012077a11 */ /* 0x000fca00010f1414 */
[----:B------:R3:W5:Y:S01]  /*2190*/  @P3 LDG.E R139, [R6.64] ;  /* 0x00000006068b3981 */ /* 0x000762000c1e1900 */
[C---:B--2---:R-:W-:Y:S02]  /*21a0*/  LEA R2, P0, R18.reuse, c[0x0][0x358], 0x2 ;  /* 0x0000d60012027a11 */ /* 0x044fe400078010ff */
[C---:B-1----:R-:W-:Y:S02]  /*21b0*/  LEA R4, P1, R18.reuse, c[0x0][0x350], 0x2 ;  /* 0x0000d40012047a11 */ /* 0x042fe400078210ff */
[C-C-:B------:R-:W-:Y:S02]  /*21c0*/  LEA.HI.X R3, R18.reuse, c[0x0][0x35c], R20.reuse, 0x2, P0 ;  /* 0x0000d70012037a11 */ /* 0x140fe400000f1414 */
[----:B------:R-:W-:-:S03]  /*21d0*/  LEA.HI.X R5, R18, c[0x0][0x354], R20, 0x2, P1 ;  /* 0x0000d50012057a11 */ /* 0x000fc600008f1414 */
[----:B------:R1:W5:Y:S04]  /*21e0*/  @P5 LDG.E R13, [R2.64] ;  /* 0x00000006020d5981 */ /* 0x000368000c1e1900 */
[----:B------:R1:W5:Y:S01]  /*21f0*/  @P6 LDG.E R148, [R4.64] ;  /* 0x0000000604946981 */ /* 0x000362000c1e1900 */
[----:B---3--:R-:W-:-:S05]  /*2200*/  LOP3.LUT R22, R9, 0xffff, RZ, 0xc0, !PT ;  /* 0x0000ffff09167812 */ /* 0x008fca00078ec0ff */
[----:B------:R1:W-:Y:S01]  /*2210*/  STL [R1+0x50], R22 ;  /* 0x0000501601007387 */ /* 0x0003e20000100800 */
[----:B------:R-:W-:Y:S01]  /*2220*/  YIELD ;  /* 0x0000000000007946 */ /* 0x000fe20003800000 */
[----:B------:R-:W-:Y:S02]  /*2230*/  P2R R14, PR, RZ, 0x40 ;  /* 0x00000040ff0e7803 */ /* 0x000fe40000000000 */
        /* <DEDUP_REMOVED lines=9> */
.L_x_1211:
[----:B------:R-:W-:-:S04]  /*22d0*/  ISETP.NE.U32.AND P0, PT, RZ, c[0x0][0x368], PT ;  /* 0x0000da00ff007a0c */ /* 0x000fc80003f05070 */
[----:B------:R-:W-:-:S13]  /*22e0*/  ISETP.NE.AND.EX P0, PT, RZ, c[0x0][0x36c], PT, P0 ;  /* 0x0000db00ff007a0c */ /* 0x000fda0003f05300 */
[----:B------:R-:W-:Y:S05]  /*22f0*/  @!P0 BRA `(.L_x_1212) ;  /* 0x0000004000008947 */ /* 0x000fea0003800000 */
[----:B-1----:R-:W-:-:S04]  /*2300*/  LEA R4, P0, R18, c[0x0][0x368], 0x2 ;  /* 0x0000da0012047a11 */ /* 0x002fc800078010ff */
[----:B------:R-:W-:-:S05]  /*2310*/  LEA.HI.X R5, R18, c[0x0][0x36c], R20, 0x2, P0 ;  /* 0x0000db0012057a11 */ /* 0x000fca00000f1414 */
[----:B------:R1:W5:Y:S01]  /*2320*/  LDG.E R12, [R4.64] ;  /* 0x00000006040c7981 */ /* 0x000362000c1e1900 */
[----:B------:R-:W-:Y:S05]  /*2330*/  BRA `(.L_x_1213) ;  /* 0x0000005000007947 */ /* 0x000fea0003800000 */
.L_x_1212:
[----:B------:R-:W-:Y:S01]  /*2340*/  MOV R12, c[0x0][0x1d0] ;  /* 0x00007400000c7a02 */ /* 0x000fe20000000f00 */
[----:B------:R-:W-:Y:S05]  /*2350*/  @!P6 BRA `(.L_x_1213) ;  /* 0x000000300000e947 */ /* 0x000fea0003800000 */
[----:B------:R-:W2:Y:S04]  /*2360*/  LDG.E R6, [R4.64] ;  /* 0x0000000604067981 */ /* 0x000ea8000c1e1900 */
[----:B-1----:R-:W2:Y:S02]  /*2370*/  LDG.E R0, [R4.64+0x4] ;  /* 0x0000040604007981 */ /* 0x002ea4000c1e1900 */
[----:B--2---:R-:W-:Y:S02]  /*2380*/  IADD3 R12, -R6, R0, RZ ;  /* 0x00000000060c7210 */ /* 0x004fe40007ffe1ff */
.L_x_1213:
[----:B-1----:R-:W2:Y:S04]  /*2390*/  LDL R4, [R1+0x4c] ;  /* 0x00004c0001047983 */ /* 0x002ea80000100800 */
[----:B------:R-:W3:Y:S04]  /*23a0*/  LDL.LU R0, [R1+0x3c] ;  /* 0x00003c0001007983 */ /* 0x000ee80000300800 */
[----:B------:R-:W4:Y:S04]  /*23b0*/  LDL.LU R6, [R1+0x20] ;  /* 0x0000200001067983 */ /* 0x000f280000300800 */
[----:B------:R1:W3:Y:S01]  /*23c0*/  @P5 LDG.E R5, [R2.64] ;  /* 0x0000000602055981 */ /* 0x0002e2000c1e1900 */
[----:B------:R-:W-:-:S04]  /*23d0*/  ISETP.NE.U32.AND P0, PT, RZ, c[0x0][0x378], PT ;  /* 0x0000de00ff007a0c */ /* 0x000fc80003f05070 */
[----:B------:R-:W-:Y:S01]  /*23e0*/  ISETP.NE.AND.EX P1, PT, RZ, c[0x0][0x37c], PT, P0 ;  /* 0x0000df00ff007a0c */ /* 0x000fe20003f25300 */
[----:B------:R-:W-:Y:S02]  /*23f0*/  IMAD.MOV.U32 R7, RZ, RZ, c[0x0][0x2c4] ;  /* 0x0000b100ff077624 */ /* 0x000fe400078e00ff */
[----:B--2---:R-:W-:Y:S02]  /*2400*/  IMAD.MOV.U32 R8, RZ, RZ, R4 ;  /* 0x000000ffff087224 */ /* 0x004fe400078e0004 */
[----:B------:R1:W2:Y:S01]  /*2410*/  @P5 LDG.E R4, [R2.64+0x4] ;  /* 0x0000040602045981 */ /* 0x0002a2000c1e1900 */
[----:B------:R-:W-:Y:S01]  /*2420*/  ISETP.NE.AND P2, PT, R7, 0x1, PT ;  /* 0x000000010700780c */ /* 0x000fe20003f45270 */
[----:B-----5:R-:W-:Y:S01]  /*2430*/  IMAD.MOV.U32 R138, RZ, RZ, R12 ;  /* 0x000000ffff8a7224 */ /* 0x020fe200078e000c */
[----:B----4-:R-:W-:Y:S01]  /*2440*/  LOP3.LUT R6, R6, 0xfffffffb, RZ, 0xc0, !PT ;  /* 0xfffffffb06067812 */ /* 0x010fe200078ec0ff */
[----:B------:R-:W-:-:S04]  /*2450*/  IMAD.IADD R7, R12, 0x1, -R149 ;  /* 0x000000010c077824 */ /* 0x000fc800078e0a95 */
[----:B-1----:R-:W-:-:S04]  /*2460*/  @P1 LEA R2, P0, R18, c[0x0][0x378], 0x2 ;  /* 0x0000de0012021a11 */ /* 0x002fc800078010ff */
[----:B------:R-:W-:-:S05]  /*2470*/  @P1 LEA.HI.X R3, R18, c[0x0][0x37c], R20, 0x2, P0 ;  /* 0x0000df0012031a11 */ /* 0x000fca00000f1414 */
[----:B------:R3:W5:Y:S01]  /*2480*/  @P1 LDG.E R138, [R2.64] ;  /* 0x00000006028a1981 */ /* 0x000762000c1e1900 */
[----:B------:R-:W-:Y:S01]  /*2490*/  @P2 LOP3.LUT R6, R6, 0x4, RZ, 0xfc, !PT ;  /* 0x0000000406062812 */ /* 0x000fe200078efcff */
[----:B---3--:R-:W-:Y:S02]  /*24a0*/  IMAD.SHL.U32 R2, R0, 0x80, RZ ;  /* 0x0000008000027824 */ /* 0x008fe400078e00ff */
[----:B------:R-:W-:-:S03]  /*24b0*/  IMAD.MOV.U32 R0, RZ, RZ, c[0x0][0x228] ;  /* 0x00008a00ff007624 */ /* 0x000fc600078e00ff */
[----:B------:R1:W-:Y:S04]  /*24c0*/  STL [R1+0x54], R2 ;  /* 0x0000540201007387 */ /* 0x0003e80000100800 */
[----:B------:R3:W-:Y:S01]  /*24d0*/  STL [R1+0x20], R6 ;  /* 0x0000200601007387 */ /* 0x0007e20000100800 */
[----:B-1----:R-:W-:-:S05]  /*24e0*/  IADD3 R2, R2, 0x7f, RZ ;  /* 0x0000007f02027810 */ /* 0x002fca0007ffe0ff */
[----:B------:R-:W-:-:S05]  /*24f0*/  @P2 IMAD.HI.U32 R3, R2, c[0x0][0x2c8], RZ ;  /* 0x0000b20002032a27 */ /* 0x000fca00078e00ff */
[----:B------:R-:W-:Y:S01]  /*2500*/  @P2 SHF.R.U32.HI R2, RZ, c[0x0][0x2cc], R3 ;  /* 0x0000b300ff022a19 */ /* 0x000fe20000011603 */
[----:B------:R-:W-:Y:S01]  /*2510*/  BSSY B0, `(.L_x_1214) ;  /* 0x0000037000007945 */ /* 0x000fe20003800000 */
[----:B--2---:R-:W-:-:S04]  /*2520*/  @P5 IMAD.IADD R0, R4, 0x1, -R5 ;  /* 0x0000000104005824 */ /* 0x004fc800078e0a05 */
[----:B---3--:R-:W-:-:S05]  /*2530*/  IMAD.IADD R6, R7, 0x1, R0 ;  /* 0x0000000107067824 */ /* 0x008fca00078e0200 */
[C---:B------:R-:W-:Y:S02]  /*2540*/  IADD3 R154, R6.reuse, 0x30, -R8 ;  /* 0x00000030069a7810 */ /* 0x040fe40007ffe808 */
[----:B------:R-:W-:Y:S02]  /*2550*/  IADD3 R4, R6, 0x2f, RZ ;  /* 0x0000002f06047810 */ /* 0x000fe40007ffe0ff */
[----:B------:R-:W-:Y:S01]  /*2560*/  LOP3.LUT R5, R9, 0xff000000, RZ, 0xc0, !PT ;  /* 0xff00000009057812 */ /* 0x000fe200078ec0ff */
[----:B------:R-:W-:Y:S01]  /*2570*/  IMAD.IADD R3, R154, 0x1, R2 ;  /* 0x000000019a037824 */ /* 0x000fe200078e0202 */
[----:B------:R1:W-:Y:S01]  /*2580*/  STL [R1+0x3c], R6 ;  /* 0x00003c0601007387 */ /* 0x0003e20000100800 */
[----:B------:R-:W-:Y:S01]  /*2590*/  IMAD.HI R2, R4, 0x2aaaaaab, RZ ;  /* 0x2aaaaaab04027827 */ /* 0x000fe200078e02ff */
[----:B------:R-:W-:-:S04]  /*25a0*/  SHF.R.U32.HI R8, RZ, 0x8, R5 ;  /* 0x00000008ff087819 */ /* 0x000fc80000011605 */
[----:B------:R-:W-:-:S04]  /*25b0*/  SHF.R.U32.HI R4, RZ, 0x1f, R2 ;  /* 0x0000001fff047819 */ /* 0x000fc80000011602 */
[----:B------:R-:W-:Y:S01]  /*25c0*/  LEA.HI.SX32 R153, R2, R4, 0x1d ;  /* 0x0000000402997211 */ /* 0x000fe200078feaff */
[----:B-1----:R-:W-:Y:S01]  /*25d0*/  IMAD.HI R6, R3, 0x2aaaaaab, RZ ;  /* 0x2aaaaaab03067827 */ /* 0x002fe200078e02ff */
[----:B------:R-:W-:-:S04]  /*25e0*/  LOP3.LUT R3, R9, 0xff0000, RZ, 0xc0, !PT ;  /* 0x00ff000009037812 */ /* 0x000fc800078ec0ff */
[----:B------:R-:W-:Y:S02]  /*25f0*/  LEA.HI R3, R3, R8, RZ, 0x10 ;  /* 0x0000000803037211 */ /* 0x000fe400078f80ff */
[----:B------:R-:W-:Y:S02]  /*2600*/  SHF.R.U32.HI R5, RZ, 0x1f, R6 ;  /* 0x0000001fff057819 */ /* 0x000fe40000011606 */
[----:B------:R-:W-:Y:S02]  /*2610*/  SHF.R.U32.HI R9, RZ, 0x10, R3 ;  /* 0x00000010ff097819 */ /* 0x000fe40000011603 */
[----:B------:R-:W-:Y:S02]  /*2620*/  LOP3.LUT R16, R3, 0xff, RZ, 0xc0, !PT ;  /* 0x000000ff03107812 */ /* 0x000fe400078ec0ff */
[----:B------:R-:W-:Y:S01]  /*2630*/  LEA.HI.SX32 R2, R6, R5, 0x1d ;  /* 0x0000000506027211 */ /* 0x000fe200078feaff */
[----:B------:R1:W-:Y:S03]  /*2640*/  STL [R1+0x40], R9 ;  /* 0x0000400901007387 */ /* 0x0003e60000100800 */
[----:B------:R-:W-:Y:S01]  /*2650*/  IMNMX R6, R153, R2, PT ;  /* 0x0000000299067217 */ /* 0x000fe20003800200 */
[----:B------:R1:W-:Y:S03]  /*2660*/  STL [R1+0x80], R16 ;  /* 0x0000801001007387 */ /* 0x0003e60000100800 */
[----:B------:R-:W-:-:S02]  /*2670*/  ISETP.GE.AND P0, PT, R6, 0x1, PT ;  /* 0x000000010600780c */ /* 0x000fc40003f06270 */
[----:B------:R-:W-:Y:S01]  /*2680*/  ISETP.NE.AND P1, PT, R9, RZ, PT ;  /* 0x000000ff0900720c */ /* 0x000fe20003f25270 */
[----:B------:R-:W-:-:S03]  /*2690*/  IMAD.MOV.U32 R2, RZ, RZ, RZ ;  /* 0x000000ffff027224 */ /* 0x000fc600078e00ff */
[----:B------:R-:W-:-:S07]  /*26a0*/  SEL R137, R9, c[0x0][0x338], P1 ;  /* 0x0000ce0009897a07 */ /* 0x000fce0000800000 */
[----:B------:R-:W-:Y:S05]  /*26b0*/  @!P0 BRA `(.L_x_1215) ;  /* 0x000001c000008947 */ /* 0x000fea0003800000 */
[----:B------:R-:W-:Y:S02]  /*26c0*/  IABS R3, R137 ;  /* 0x0000008900037213 */ /* 0x000fe40000000000 */
[----:B------:R-:W-:Y:S02]  /*26d0*/  IADD3 R8, R137, -0x1, R6 ;  /* 0xffffffff89087810 */ /* 0x000fe40007ffe006 */
[----:B------:R-:W2:Y:S02]  /*26e0*/  I2F.RP R2, R3 ;  /* 0x0000000300027306 */ /* 0x000ea40000209400 */
[----:B------:R-:W-:-:S06]  /*26f0*/  IABS R11, R8 ;  /* 0x00000008000b7213 */ /* 0x000fcc0000000000 */
[----:B--2---:R-:W2:Y:S02]  /*2700*/  MUFU.RCP R2, R2 ;  /* 0x0000000200027308 */ /* 0x004ea40000001000 */
[----:B--2---:R-:W-:-:S06]  /*2710*/  IADD3 R2, R2, 0xffffffe, RZ ;  /* 0x0ffffffe02027810 */ /* 0x004fcc0007ffe0ff */
[----:B------:R-:W2:Y:S02]  /*2720*/  F2I.FTZ.U32.TRUNC.NTZ R5, R2 ;  /* 0x0000000200057305 */ /* 0x000ea4000021f000 */
[----:B--2---:R-:W-:-:S04]  /*2730*/  IMAD.MOV R2, RZ, RZ, -R5 ;  /* 0x000000ffff027224 */ /* 0x004fc800078e0a05 */
[----:B------:R-:W-:Y:S01]  /*2740*/  IMAD.MOV.U32 R4, RZ, RZ, R2 ;  /* 0x000000ffff047224 */ /* 0x000fe200078e0002 */
[----:B------:R-:W-:-:S03]  /*2750*/  IABS R2, R137 ;  /* 0x0000008900027213 */ /* 0x000fc60000000000 */
[----:B-1----:R-:W-:Y:S02]  /*2760*/  IMAD R9, R4, R3, RZ ;  /* 0x0000000304097224 */ /* 0x002fe400078e02ff */
        /* <DEDUP_REMOVED lines=17> */
.L_x_1215:
[----:B------:R-:W-:Y:S05]  /*2880*/  BSYNC B0 ;  /* 0x0000000000007941 */ /* 0x000fea0003800000 */
.L_x_1214:
[----:B------:R-:W-:Y:S01]  /*2890*/  IMAD R3, R16, R2, RZ ;  /* 0x0000000210037224 */ /* 0x000fe200078e02ff */
        /* <DEDUP_REMOVED lines=21> */
[----:B------:R-:W3:Y:S04]  /*29f0*/  LDL R9, [R1+0x30] ;  /* 0x0000300001097983 */ /* 0x000ee80000100800 */
[----:B------:R-:W4:Y:S04]  /*2a00*/  LDL R8, [R1+0x34] ;  /* 0x0000340001087983 */ /* 0x000f280000100800 */
[----:B------:R-:W3:Y:S04]  /*2a10*/  LDL R21, [R1+0x18] ;  /* 0x0000180001157983 */ /* 0x000ee80000100800 */
[----:B------:R-:W1:Y:S01]  /*2a20*/  S2R R11, SR_TID.X ;  /* 0x00000000000b7919 */ /* 0x000e620000002100 */
[----:B------:R-:W-:-:S02]  /*2a30*/  SHF.R.S32.HI R3, RZ, 0x1f, R13 ;  /* 0x0000001fff037819 */ /* 0x000fc4000001140d */
[----:B-1----:R-:W-:-:S04]  /*2a40*/  SHF.R.S32.HI R10, RZ, 0x1f, R11 ;  /* 0x0000001fff0a7819 */ /* 0x002fc8000001140b */
[----:B------:R-:W-:-:S04]  /*2a50*/  LEA.HI R10, R10, R11, RZ, 0x2 ;  /* 0x0000000b0a0a7211 */ /* 0x000fc800078f10ff */
[----:B------:R-:W-:-:S04]  /*2a60*/  SHF.R.S32.HI R10, RZ, 0x2, R10 ;  /* 0x00000002ff0a7819 */ /* 0x000fc8000001140a */
[----:B------:R-:W-:-:S04]  /*2a70*/  IADD3 R131, P0, R10, R13, RZ ;  /* 0x0000000d0a837210 */ /* 0x000fc80007f1e0ff */
[----:B------:R-:W-:-:S05]  /*2a80*/  LEA.HI.X.SX32 R134, R10, R3, 0x1, P0 ;  /* 0x000000030a867211 */ /* 0x000fca00000f0eff */
[----:B------:R-:W-:Y:S01]  /*2a90*/  IMAD R3, R134, c[0x0][0x238], RZ ;  /* 0x00008e0086037a24 */ /* 0x000fe200078e02ff */
[----:B------:R-:W-:-:S03]  /*2aa0*/  IADD3 R31, R2, -0x1, RZ ;  /* 0xffffffff021f7810 */ /* 0x000fc60007ffe0ff */
[----:B------:R-:W-:Y:S01]  /*2ab0*/  IMAD R3, R131, c[0x0][0x23c], R3 ;  /* 0x00008f0083037a24 */ /* 0x000fe200078e0203 */
[----:B------:R-:W-:Y:S02]  /*2ac0*/  ISETP.NE.AND P3, PT, R14, RZ, PT ;  /* 0x000000ff0e00720c */ /* 0x000fe40003f65270 */
[----:B------:R-:W-:Y:S01]  /*2ad0*/  SEL R14, R20, RZ, !P5 ;  /* 0x000000ff140e7207 */ /* 0x000fe20006800000 */
[----:B------:R-:W-:Y:S01]  /*2ae0*/  IMAD.MOV.U32 R140, RZ, RZ, 0x30 ;  /* 0x00000030ff8c7424 */ /* 0x000fe200078e00ff */
[----:B------:R-:W-:-:S03]  /*2af0*/  SEL R13, R18, RZ, !P5 ;  /* 0x000000ff120d7207 */ /* 0x000fc60006800000 */
[C---:B------:R-:W-:Y:S02]  /*2b00*/  IMAD R156, R140.reuse, c[0x0][0x23c], RZ ;  /* 0x00008f008c9c7a24 */ /* 0x040fe400078e02ff */
[----:B------:R-:W-:-:S04]  /*2b10*/  IMAD.WIDE.U32 R146, R140, c[0x0][0x238], RZ ;  /* 0x00008e008c927a25 */ /* 0x000fc800078e00ff */
[----:B------:R-:W-:Y:S01]  /*2b20*/  IMAD.IADD R156, R147, 0x1, R156 ;  /* 0x00000001939c7824 */ /* 0x000fe200078e029c */
[----:B------:R-:W-:Y:S01]  /*2b30*/  MOV R157, c[0x0][0x238] ;  /* 0x00008e00009d7a02 */ /* 0x000fe20000000f00 */
[----:B------:R-:W-:-:S05]  /*2b40*/  IMAD.MOV.U32 R155, RZ, RZ, 0x5 ;  /* 0x00000005ff9b7424 */ /* 0x000fca00078e00ff */
[C---:B------:R-:W-:Y:S02]  /*2b50*/  SHF.L.U64.HI R155, R157.reuse, R155, c[0x0][0x23c] ;  /* 0x00008f009d9b7619 */ /* 0x040fe4000001029b */
[----:B------:R-:W-:Y:S01]  /*2b60*/  SHF.L.U32 R157, R157, 0x5, RZ ;  /* 0x000000059d9d7819 */ /* 0x000fe200000006ff */
[----:B--2---:R-:W-:-:S04]  /*2b70*/  IMAD.WIDE.U32 R4, R131, c[0x0][0x238], R16 ;  /* 0x00008e0083047a25 */ /* 0x004fc800078e0010 */
[----:B------:R-:W-:Y:S01]  /*2b80*/  IMAD.IADD R3, R5, 0x1, R3 ;  /* 0x0000000105037824 */ /* 0x000fe200078e0203 */
[----:B------:R-:W-:Y:S01]  /*2b90*/  MOV R2, R4 ;  /* 0x0000000400027202 */ /* 0x000fe20000000f00 */
[----:B------:R-:W-:-:S04]  /*2ba0*/  IMAD R5, R31, -0x30, R0 ;  /* 0xffffffd01f057824 */ /* 0x000fc800078e0200 */
[----:B------:R-:W-:Y:S01]  /*2bb0*/  IMAD.WIDE.U32 R2, R22, c[0x0][0x240], R2 ;  /* 0x0000900016027a25 */ /* 0x000fe200078e0002 */
[----:B------:R-:W-:-:S03]  /*2bc0*/  IMNMX R5, R5, 0x30, PT ;  /* 0x0000003005057817 */ /* 0x000fc60003800200 */
[----:B------:R-:W-:Y:S02]  /*2bd0*/  IMAD R3, R22, c[0x0][0x244], R3 ;  /* 0x0000910016037a24 */ /* 0x000fe400078e0203 */
[----:B------:R-:W-:Y:S02]  /*2be0*/  IMAD R4, R14, c[0x0][0x248], RZ ;  /* 0x000092000e047a24 */ /* 0x000fe400078e02ff */
[----:B------:R-:W-:Y:S02]  /*2bf0*/  IMAD.IADD R7, R5, 0x1, -R10 ;  /* 0x0000000105077824 */ /* 0x000fe400078e0a0a */
[C---:B------:R-:W-:Y:S02]  /*2c00*/  IMAD R4, R13.reuse, c[0x0][0x24c], R4 ;  /* 0x000093000d047a24 */ /* 0x040fe400078e0204 */
[----:B------:R-:W-:Y:S01]  /*2c10*/  IMAD.WIDE.U32 R98, R13, c[0x0][0x248], R2 ;  /* 0x000092000d627a25 */ /* 0x000fe200078e0002 */
[----:B------:R-:W-:Y:S02]  /*2c20*/  ISETP.GE.AND P1, PT, R7, 0x1, PT ;  /* 0x000000010700780c */ /* 0x000fe40003f26270 */
[----:B------:R-:W-:Y:S01]  /*2c30*/  SHF.R.S32.HI R3, RZ, 0x1f, R31 ;  /* 0x0000001fff037819 */ /* 0x000fe2000001141f */
[----:B------:R-:W-:Y:S01]  /*2c40*/  IMAD R2, R156, R31, RZ ;  /* 0x0000001f9c027224 */ /* 0x000fe200078e02ff */
[----:B------:R-:W-:Y:S01]  /*2c50*/  IADD3 R89, R99, R4, RZ ;  /* 0x0000000463597210 */ /* 0x000fe20007ffe0ff */
[----:B------:R-:W-:-:S02]  /*2c60*/  IMAD.MOV.U32 R88, RZ, RZ, R98 ;  /* 0x000000ffff587224 */ /* 0x000fc400078e0062 */
[-C--:B------:R-:W-:Y:S02]  /*2c70*/  IMAD R2, R3, R146.reuse, R2 ;  /* 0x0000009203027224 */ /* 0x080fe400078e0202 */
[----:B------:R-:W-:Y:S01]  /*2c80*/  IMAD.WIDE.U32 R4, R31, R146, R88 ;  /* 0x000000921f047225 */ /* 0x000fe200078e0058 */
[----:B------:R-:W-:-:S03]  /*2c90*/  ISETP.GE.AND P6, PT, R16, c[0x0][0x1d4], PT ;  /* 0x0000750010007a0c */ /* 0x000fc60003fc6270 */
[----:B------:R-:W-:Y:S01]  /*2ca0*/  IMAD.IADD R6, R5, 0x1, R2 ;  /* 0x0000000105067824 */ /* 0x000fe200078e0202 */
[----:B------:R-:W-:Y:S02]  /*2cb0*/  @P1 LEA R2, P0, R4, c[0x0][0x220], 0x1 ;  /* 0x0000880004021a11 */ /* 0x000fe400078008ff */
[----:B---3--:R-:W-:Y:S02]  /*2cc0*/  ISETP.GE.AND P5, PT, R9, c[0x0][0x1d4], PT ;  /* 0x0000750009007a0c */ /* 0x008fe40003fa6270 */
[----:B----4-:R-:W-:Y:S02]  /*2cd0*/  ISETP.GE.AND P4, PT, R8, c[0x0][0x1d4], PT ;  /* 0x0000750008007a0c */ /* 0x010fe40003f86270 */
[----:B------:R-:W-:Y:S02]  /*2ce0*/  @P1 LEA.HI.X R3, R4, c[0x0][0x224], R6, 0x1, P0 ;  /* 0x0000890004031a11 */ /* 0x000fe400000f0c06 */
[----:B------:R-:W-:Y:S01]  /*2cf0*/  ISETP.GT.AND P0, PT, R7, 0x20, PT ;  /* 0x000000200700780c */ /* 0x000fe20003f04270 */
[----:B------:R-:W-:-:S05]  /*2d00*/  @P1 IMAD.SHL.U32 R5, R21, 0x2, RZ ;  /* 0x0000000215051824 */ /* 0x000fca00078e00ff */
[----:B------:R-:W-:Y:S01]  /*2d10*/  @!PT LDS RZ, [RZ] ;  /* 0x00000000fffff984 */ /* 0x000fe20000000800 */
[----:B------:R-:W-:Y:S01]  /*2d20*/  @!PT LDS RZ, [RZ] ;  /* 0x00000000fffff984 */ /* 0x000fe20000000800 */
[----:B------:R-:W-:Y:S01]  /*2d30*/  @!PT LDS RZ, [RZ] ;  /* 0x00000000fffff984 */ /* 0x000fe20000000800 */
[----:B------:R1:W-:Y:S04]  /*2d40*/  @P1 LDGSTS.E.BYPASS.LTC128B.128 [R5+0x3c80], [R2.64], !P6 ;  /* 0x03c8000002051fae */ /* 0x0003e8000f101d46 */
[----:B------:R1:W-:Y:S04]  /*2d50*/  @P1 LDGSTS.E.BYPASS.LTC128B.128 [R5+0x4880], [R2.64+0x40], !P5 ;  /* 0x0488004002051fae */ /* 0x0003e8000e901d46 */
[----:B------:R1:W-:Y:S02]  /*2d60*/  @P1 LDGSTS.E.BYPASS.LTC128B.128 [R5+0x5480], [R2.64+0x80], !P4 ;  /* 0x0548008002051fae */ /* 0x0003e4000e101d46 */
[----:B-1----:R-:W-:-:S05]  /*2d70*/  @P0 IADD3 R3, P1, R157, R4, RZ ;  /* 0x000000049d030210 */ /* 0x002fca0007f3e0ff */
[----:B------:R-:W-:Y:S01]  /*2d80*/  @P0 IMAD.X R6, R6, 0x1, R155, P1 ;  /* 0x0000000106060824 */ /* 0x000fe200008e069b */
[----:B------:R-:W-:-:S04]  /*2d90*/  @P0 LEA R2, P1, R3, c[0x0][0x220], 0x1 ;  /* 0x0000880003020a11 */ /* 0x000fc800078208ff */
[----:B------:R-:W-:Y:S02]  /*2da0*/  @P0 LEA.HI.X R3, R3, c[0x0][0x224], R6, 0x1, P1 ;  /* 0x0000890003030a11 */ /* 0x000fe400008f0c06 */
[----:B------:R-:W-:-:S04]  /*2db0*/  ISETP.NE.U32.AND P1, PT, RZ, c[0x0][0x340], PT ;  /* 0x0000d000ff007a0c */ /* 0x000fc80003f25070 */
[----:B------:R-:W-:-:S13]  /*2dc0*/  ISETP.NE.AND.EX P1, PT, RZ, c[0x0][0x344], PT, P1 ;  /* 0x0000d100ff007a0c */ /* 0x000fda0003f25310 */
[----:B------:R-:W-:-:S06]  /*2dd0*/  @P1 IMAD.WIDE R6, R18, R15, c[0x0][0x340] ;  /* 0x0000d00012061625 */ /* 0x000fcc00078e020f */
[----:B------:R1:W2:Y:S04]  /*2de0*/  @P1 LDG.E R6, [R6.64] ;  /* 0x0000000606061981 */ /* 0x0002a8000c1e1900 */
[----:B------:R-:W3:Y:S01]  /*2df0*/  S2R R19, SR_TID.X ;  /* 0x0000000000137919 */ /* 0x000ee20000002100 */
[----:B-1----:R-:W-:-:S05]  /*2e00*/  IMAD.IADD R7, R12, 0x1, R148 ;  /* 0x000000010c077824 */ /* 0x002fca00078e0294 */
[----:B------:R-:W-:Y:S01]  /*2e10*/  SHF.R.S32.HI R11, RZ, 0x1f, R7 ;  /* 0x0000001fff0b7819 */ /* 0x000fe20000011407 */
[----:B------:R-:W-:-:S04]  /*2e20*/  IMAD.WIDE.U32 R4, R7, c[0x0][0x1e0], RZ ;  /* 0x0000780007047a25 */ /* 0x000fc800078e00ff */
[----:B------:R-:W-:-:S04]  /*2e30*/  IMAD R8, R11, c[0x0][0x1e0], RZ ;  /* 0x000078000b087a24 */ /* 0x000fc800078e02ff */
[----:B------:R-:W-:-:S05]  /*2e40*/  IMAD R8, R7, c[0x0][0x1e4], R8 ;  /* 0x0000790007087a24 */ /* 0x000fca00078e0208 */
[----:B------:R-:W-:-:S05]  /*2e50*/  IADD3 R5, R5, R8, RZ ;  /* 0x0000000805057210 */ /* 0x000fca0007ffe0ff */
[----:B------:R-:W-:-:S04]  /*2e60*/  IMAD.WIDE.U32 R8, R22, c[0x0][0x1e8], R4 ;  /* 0x00007a0016087a25 */ /* 0x000fc800078e0004 */
[----:B------:R-:W-:Y:S02]  /*2e70*/  @P0 IMAD.SHL.U32 R4, R21, 0x2, RZ ;  /* 0x0000000215040824 */ /* 0x000fe400078e00ff */
[----:B------:R-:W-:-:S03]  /*2e80*/  IMAD R5, R22, c[0x0][0x1ec], R9 ;  /* 0x00007b0016057a24 */ /* 0x000fc600078e0209 */
[----:B------:R1:W-:Y:S04]  /*2e90*/  @P0 LDGSTS.E.BYPASS.LTC128B.128 [R4+0x4480], [R2.64], !P6 ;  /* 0x0448000002040fae */ /* 0x0003e8000f101d46 */
[----:B------:R1:W-:Y:S04]  /*2ea0*/  @P0 LDGSTS.E.BYPASS.LTC128B.128 [R4+0x5080], [R2.64+0x40], !P5 ;  /* 0x0508004002040fae */ /* 0x0003e8000e901d46 */
[----:B------:R1:W-:Y:S01]  /*2eb0*/  @P0 LDGSTS.E.BYPASS.LTC128B.128 [R4+0x5c80], [R2.64+0x80], !P4 ;  /* 0x05c8008002040fae */ /* 0x0003e2000e101d46 */
[----:B------:R-:W-:-:S03]  /*2ec0*/  IMAD.MOV.U32 R160, RZ, RZ, c[0x0][0x27c] ;  /* 0x00009f00ffa07624 */ /* 0x000fc600078e00ff */
[----:B------:R-:W0:Y:S01]  /*2ed0*/  LDGDEPBAR ;  /* 0x00000000000079af */ /* 0x000e220000000000 */
[----:B------:R-:W-:Y:S01]  /*2ee0*/  WARPSYNC 0xffffffff ;  /* 0xffffffff00007948 */ /* 0x000fe20003800000 */
[----:B------:R-:W-:Y:S02]  /*2ef0*/  ISETP.GE.AND P2, PT, R104, c[0x0][0x27c], PT ;  /* 0x00009f0068007a0c */ /* 0x000fe40003f46270 */
[----:B------:R-:W-:Y:S02]  /*2f00*/  SHF.R.S32.HI R115, RZ, 0x1f, R114 ;  /* 0x0000001fff737819 */ /* 0x000fe40000011472 */
[----:B-----5:R-:W-:Y:S01]  /*2f10*/  SHF.R.S32.HI R25, RZ, 0x1f, R138 ;  /* 0x0000001fff197819 */ /* 0x020fe2000001148a */
[----:B-1----:R-:W-:Y:S01]  /*2f20*/  IMAD.MOV.U32 R4, RZ, RZ, R8 ;  /* 0x000000ffff047224 */ /* 0x002fe200078e0008 */
[----:B--2---:R-:W-:Y:S01]  /*2f30*/  @P1 SHF.R.S32.HI R10, RZ, 0x1f, R6 ;  /* 0x0000001fff0a1819 */ /* 0x004fe20000011406 */
[----:B------:R-:W-:Y:S01]  /*2f40*/  @!P1 IMAD.MOV.U32 R10, RZ, RZ, R20 ;  /* 0x000000ffff0a9224 */ /* 0x000fe200078e0014 */
[----:B---3--:R-:W-:-:S04]  /*2f50*/  LEA.HI R20, R19, R19, RZ, 0x1 ;  /* 0x0000001313147211 */ /* 0x008fc800078f08ff */
[----:B------:R-:W-:Y:S02]  /*2f60*/  SHF.R.S32.HI R20, RZ, 0x1, R20 ;  /* 0x00000001ff147819 */ /* 0x000fe40000011414 */
[----:B------:R-:W-:Y:S02]  /*2f70*/  @!P1 MOV R6, R18 ;  /* 0x0000001200069202 */ /* 0x000fe40000000f00 */
[----:B------:R-:W-:Y:S02]  /*2f80*/  SEL R21, R10, RZ, !P3 ;  /* 0x000000ff0a157207 */ /* 0x000fe40005800000 */
[----:B------:R-:W-:Y:S02]  /*2f90*/  SHF.R.S32.HI R9, RZ, 0x1f, R20 ;  /* 0x0000001fff097819 */ /* 0x000fe40000011414 */
[----:B------:R-:W-:Y:S01]  /*2fa0*/  SEL R15, R6, RZ, !P3 ;  /* 0x000000ff060f7207 */ /* 0x000fe20005800000 */
[----:B------:R-:W-:Y:S02]  /*2fb0*/  IMAD R2, R21, c[0x0][0x1f0], RZ ;  /* 0x00007c0015027a24 */ /* 0x000fe400078e02ff */
[----:B------:R-:W-:-:S02]  /*2fc0*/  IMAD R3, R9, c[0x0][0x1e0], RZ ;  /* 0x0000780009037a24 */ /* 0x000fc400078e02ff */
[C---:B------:R-:W-:Y:S02]  /*2fd0*/  IMAD R2, R15.reuse, c[0x0][0x1f4], R2 ;  /* 0x00007d000f027a24 */ /* 0x040fe400078e0202 */
[----:B------:R-:W-:-:S04]  /*2fe0*/  IMAD.WIDE.U32 R78, R15, c[0x0][0x1f0], R4 ;  /* 0x00007c000f4e7a25 */ /* 0x000fc800078e0004 */
[----:B------:R-:W-:-:S04]  /*2ff0*/  IMAD.WIDE.U32 R158, R20, c[0x0][0x1e0], RZ ;  /* 0x00007800149e7a25 */ /* 0x000fc800078e00ff */
[----:B------:R-:W-:Y:S01]  /*3000*/  IMAD R3, R20, c[0x0][0x1e4], R3 ;  /* 0x0000790014037a24 */ /* 0x000fe200078e0203 */
[----:B------:R-:W-:Y:S02]  /*3010*/  SHF.L.U32 R6, R160, 0x1, RZ ;  /* 0x00000001a0067819 */ /* 0x000fe400000006ff */
[----:B------:R-:W-:Y:S01]  /*3020*/  IADD3 R77, R79, R2, RZ ;  /* 0x000000024f4d7210 */ /* 0x000fe20007ffe0ff */
[----:B------:R-:W-:Y:S02]  /*3030*/  IMAD.IADD R133, R159, 0x1, R3 ;  /* 0x000000019f857824 */ /* 0x000fe400078e0203 */
[----:B------:R-:W2:Y:S01]  /*3040*/  LDL R35, [R1+0x74] ;  /* 0x0000740001237983 */ /* 0x000ea20000100800 */
[----:B------:R-:W-:Y:S01]  /*3050*/  IMAD.WIDE.U32 R2, R22, c[0x0][0x260], R16 ;  /* 0x0000980016027a25 */ /* 0x000fe200078e0010 */
[----:B------:R-:W-:Y:S02]  /*3060*/  IADD3 R136, P0, R20, R7, RZ ;  /* 0x0000000714887210 */ /* 0x000fe40007f1e0ff */
[----:B------:R-:W3:Y:S01]  /*3070*/  LDL R33, [R1+0x78] ;  /* 0x0000780001217983 */ /* 0x000ee20000100800 */
[----:B------:R-:W-:Y:S01]  /*3080*/  IMAD R4, R14, c[0x0][0x268], RZ ;  /* 0x00009a000e047a24 */ /* 0x000fe200078e02ff */
[----:B------:R-:W-:Y:S01]  /*3090*/  SEL R16, RZ, c[0x0][0x27c], !P2 ;  /* 0x00009f00ff107a07 */ /* 0x000fe20005000000 */
[----:B------:R-:W-:Y:S01]  /*30a0*/  IMAD R3, R22, c[0x0][0x264], R3 ;  /* 0x0000990016037a24 */ /* 0x000fe200078e0203 */
[----:B------:R-:W4:Y:S01]  /*30b0*/  LDL R34, [R1+0x7c] ;  /* 0x00007c0001227983 */ /* 0x000f220000100800 */
[----:B------:R-:W-:Y:S01]  /*30c0*/  IMAD R8, R9, c[0x0][0x280], RZ ;  /* 0x0000a00009087a24 */ /* 0x000fe200078e02ff */
[----:B------:R-:W-:Y:S01]  /*30d0*/  ISETP.GE.AND P1, PT, R112, c[0x0][0x27c], PT ;  /* 0x00009f0070007a0c */ /* 0x000fe20003f26270 */
[----:B------:R-:W-:Y:S01]  /*30e0*/  IMAD.X R135, R11, 0x1, R9, P0 ;  /* 0x000000010b877824 */ /* 0x000fe200000e0609 */
[C---:B------:R-:W-:Y:S01]  /*30f0*/  IADD3 R19, -R6.reuse, c[0x0][0x1d4], RZ ;  /* 0x0000750006137a10 */ /* 0x040fe20007ffe1ff */
[----:B------:R-:W-:Y:S01]  /*3100*/  IMAD R32, R13, c[0x0][0x26c], R4 ;  /* 0x00009b000d207a24 */ /* 0x000fe200078e0204 */
[----:B------:R-:W-:Y:S01]  /*3110*/  ISETP.GE.AND P0, PT, R111, c[0x0][0x27c], PT ;  /* 0x00009f006f007a0c */ /* 0x000fe20003f06270 */
[----:B------:R-:W-:Y:S01]  /*3120*/  IMAD R9, R9, c[0x0][0x290], RZ ;  /* 0x0000a40009097a24 */ /* 0x000fe200078e02ff */
[CC--:B------:R-:W-:Y:S01]  /*3130*/  SEL R18, R6.reuse, R19.reuse, !P2 ;  /* 0x0000001306127207 */ /* 0x0c0fe20005000000 */
[----:B------:R-:W-:Y:S01]  /*3140*/  IMAD.WIDE.U32 R82, R13, c[0x0][0x268], R2 ;  /* 0x00009a000d527a25 */ /* 0x000fe200078e0002 */
[----:B------:R-:W-:-:S02]  /*3150*/  SEL R17, R6, R19, !P1 ;  /* 0x0000001306117207 */ /* 0x000fc40004800000 */
[----:B------:R-:W-:Y:S01]  /*3160*/  SEL R19, R6, R19, !P0 ;  /* 0x0000001306137207 */ /* 0x000fe20004000000 */
[----:B------:R-:W-:Y:S01]  /*3170*/  IMAD.WIDE.U32 R4, R20, c[0x0][0x280], R114 ;  /* 0x0000a00014047a25 */ /* 0x000fe200078e0072 */
[----:B------:R-:W-:Y:S01]  /*3180*/  ULDC.U8 UR4, c[0x0][0x298] ;  /* 0x0000a60000047ab9 */ /* 0x000fe20000000000 */
[----:B------:R-:W-:Y:S02]  /*3190*/  ISETP.GE.AND P2, PT, R160, 0x1, PT ;  /* 0x00000001a000780c */ /* 0x000fe40003f46270 */
[C---:B------:R-:W-:Y:S02]  /*31a0*/  IMAD R8, R20.reuse, c[0x0][0x284], R8 ;  /* 0x0000a10014087a24 */ /* 0x040fe400078e0208 */
[----:B------:R-:W-:-:S04]  /*31b0*/  IMAD.WIDE.U32 R12, R20, c[0x0][0x280], R104 ;  /* 0x0000a000140c7a25 */ /* 0x000fc800078e0068 */
[----:B------:R-:W-:Y:S02]  /*31c0*/  IMAD R14, R20, c[0x0][0x294], R9 ;  /* 0x0000a500140e7a24 */ /* 0x000fe400078e0209 */
[----:B------:R-:W-:Y:S02]  /*31d0*/  IMAD.IADD R9, R5, 0x1, R8 ;  /* 0x0000000105097824 */ /* 0x000fe400078e0208 */
[----:B------:R-:W-:Y:S02]  /*31e0*/  IMAD.IADD R5, R8, 0x1, R13 ;  /* 0x0000000108057824 */ /* 0x000fe400078e020d */
[----:B------:R-:W-:Y:S02]  /*31f0*/  IMAD.IADD R13, R104, 0x1, R16 ;  /* 0x00000001680d7824 */ /* 0x000fe400078e0210 */
[----:B------:R-:W-:-:S04]  /*3200*/  IMAD.WIDE.U32 R2, R22, c[0x0][0x210], R104 ;  /* 0x0000840016027a25 */ /* 0x000fc800078e0068 */
[----:B------:R-:W-:Y:S02]  /*3210*/  IMAD.MOV.U32 R8, RZ, RZ, R4 ;  /* 0x000000ffff087224 */ /* 0x000fe400078e0004 */
[----:B------:R-:W-:Y:S01]  /*3220*/  IMAD.MOV.U32 R4, RZ, RZ, R12 ;  /* 0x000000ffff047224 */ /* 0x000fe200078e000c */
[----:B------:R-:W-:Y:S01]  /*3230*/  SHF.R.S32.HI R12, RZ, 0x1f, R13 ;  /* 0x0000001fff0c7819 */ /* 0x000fe2000001140d */
[----:B------:R-:W-:Y:S02]  /*3240*/  IMAD R11, R22, c[0x0][0x214], R3 ;  /* 0x00008500160b7a24 */ /* 0x000fe400078e0203 */
[----:B------:R-:W-:Y:S01]  /*3250*/  IMAD.MOV.U32 R10, RZ, RZ, R2 ;  /* 0x000000ffff0a7224 */ /* 0x000fe200078e0002 */
[-C--:B------:R-:W-:Y:S01]  /*3260*/  LEA.HI R16, R12, R13.reuse, RZ, 0x3 ;  /* 0x0000000d0c107211 */ /* 0x080fe200078f18ff */
[----:B------:R-:W-:Y:S01]  /*3270*/  IMAD.WIDE.U32 R6, R20, c[0x0][0x290], R114 ;  /* 0x0000a40014067a25 */ /* 0x000fe200078e0072 */
[----:B------:R-:W-:-:S03]  /*3280*/  LEA.HI R22, R12, R13, RZ, 0x5 ;  /* 0x0000000d0c167211 */ /* 0x000fc600078f28ff */
[----:B------:R-:W-:Y:S01]  /*3290*/  IMAD.WIDE.U32 R2, R20, c[0x0][0x290], R104 ;  /* 0x0000a40014027a25 */ /* 0x000fe200078e0068 */
[----:B------:R-:W-:-:S03]  /*32a0*/  SEL R12, RZ, c[0x0][0x27c], !P1 ;  /* 0x00009f00ff0c7a07 */ /* 0x000fc60004800000 */
[----:B------:R-:W-:Y:S02]  /*32b0*/  IMAD.IADD R7, R7, 0x1, R14 ;  /* 0x0000000107077824 */ /* 0x000fe400078e020e */
[----:B------:R-:W-:Y:S01]  /*32c0*/  IMAD.IADD R3, R14, 0x1, R3 ;  /* 0x000000010e037824 */ /* 0x000fe200078e0203 */
[----:B------:R-:W-:Y:S01]  /*32d0*/  SHF.R.S32.HI R14, RZ, 0x1f, R17 ;  /* 0x0000001fff0e7819 */ /* 0x000fe20000011411 */
[----:B------:R-:W-:Y:S01]  /*32e0*/  IMAD.IADD R12, R112, 0x1, R12 ;  /* 0x00000001700c7824 */ /* 0x000fe200078e020c */
[----:B------:R-:W-:Y:S02]  /*32f0*/  SHF.R.S32.HI R13, RZ, 0x1f, R19 ;  /* 0x0000001fff0d7819 */ /* 0x000fe40000011413 */
[----:B------:R-:W-:Y:S01]  /*3300*/  LEA.HI R23, R14, R17, RZ, 0x4 ;  /* 0x000000110e177211 */ /* 0x000fe200078f20ff */
[----:B------:R-:W-:Y:S01]  /*3310*/  IMAD R14, R21, c[0x0][0x218], RZ ;  /* 0x00008600150e7a24 */ /* 0x000fe200078e02ff */
[----:B------:R-:W-:Y:S02]  /*3320*/  LEA.HI R21, R13, R19, RZ, 0x4 ;  /* 0x000000130d157211 */ /* 0x000fe400078f20ff */
[----:B------:R-:W-:Y:S01]  /*3330*/  SHF.R.S32.HI R13, RZ, 0x1f, R12 ;  /* 0x0000001fff0d7819 */ /* 0x000fe2000001140c */
[----:B------:R-:W-:Y:S01]  /*3340*/  IMAD.WIDE.U32 R100, R15, c[0x0][0x218], R10 ;  /* 0x000086000f647a25 */ /* 0x000fe200078e000a */
[----:B------:R-:W-:-:S02]  /*3350*/  SHF.R.S32.HI R20, RZ, 0x1f, R18 ;  /* 0x0000001fff147819 */ /* 0x000fc40000011412 */
[----:B------:R-:W-:Y:S01]  /*3360*/  SEL R17, RZ, c[0x0][0x27c], !P0 ;  /* 0x00009f00ff117a07 */ /* 0x000fe20004000000 */
[----:B------:R-:W-:Y:S01]  /*3370*/  IMAD R27, R15, c[0x0][0x21c], R14 ;  /* 0x000087000f1b7a24 */ /* 0x000fe200078e020e */
[CC--:B------:R-:W-:Y:S02]  /*3380*/  LEA.HI R11, R13.reuse, R12.reuse, RZ, 0x5 ;  /* 0x0000000c0d0b7211 */ /* 0x0c0fe400078f28ff */
[----:B------:R-:W-:Y:S01]  /*3390*/  LEA.HI R15, R13, R12, RZ, 0x3 ;  /* 0x0000000c0d0f7211 */ /* 0x000fe200078f18ff */
[----:B------:R-:W-:Y:S01]  /*33a0*/  IMAD.IADD R14, R111, 0x1, R17 ;  /* 0x000000016f0e7824 */ /* 0x000fe200078e0211 */
[----:B------:R-:W-:Y:S02]  /*33b0*/  LEA.HI R24, R20, R18, RZ, 0x4 ;  /* 0x0000001214187211 */ /* 0x000fe400078f20ff */
[----:B------:R-:W-:Y:S02]  /*33c0*/  SHF.R.S32.HI R11, RZ, 0x5, R11 ;  /* 0x00000005ff0b7819 */ /* 0x000fe4000001140b */
[----:B------:R-:W-:-:S02]  /*33d0*/  SHF.R.S32.HI R17, RZ, 0x5, R22 ;  /* 0x00000005ff117819 */ /* 0x000fc40000011416 */
[----:B------:R-:W-:-:S04]  /*33e0*/  SHF.R.S32.HI R10, RZ, 0x1f, R14 ;  /* 0x0000001fff0a7819 */ /* 0x000fc8000001140e */
[----:B------:R-:W-:Y:S02]  /*33f0*/  LEA.HI R13, R10, R14, RZ, 0x3 ;  /* 0x0000000e0a0d7211 */ /* 0x000fe400078f18ff */
[----:B------:R-:W-:Y:S01]  /*3400*/  IADD3 R130, P1, P0, R78, R158, R104 ;  /* 0x0000009e4e827210 */ /* 0x000fe2000783e068 */
[----:B------:R-:W-:Y:S01]  /*3410*/  IMAD R150, R140, c[0x0][0x1e4], RZ ;  /* 0x000079008c967a24 */ /* 0x000fe200078e02ff */
[----:B------:R-:W-:Y:S01]  /*3420*/  LOP3.LUT R103, R16, 0xfffffff8, RZ, 0xc0, !PT ;  /* 0xfffffff810677812 */ /* 0x000fe200078ec0ff */
[C---:B------:R-:W-:Y:S01]  /*3430*/  IMAD R151, R140.reuse, c[0x0][0x284], RZ ;  /* 0x0000a1008c977a24 */ /* 0x040fe200078e02ff */
[----:B------:R-:W-:Y:S01]  /*3440*/  IADD3.X R129, R77, R133, R105, P1, P0 ;  /* 0x000000854d817210 */ /* 0x000fe20000fe0469 */
[C---:B------:R-:W-:Y:S01]  /*3450*/  IMAD R152, R140.reuse, c[0x0][0x294], RZ ;  /* 0x0000a5008c987a24 */ /* 0x040fe200078e02ff */
[----:B------:R-:W-:Y:S01]  /*3460*/  ISETP.NE.AND P0, PT, RZ, UR4, PT ;  /* 0x00000004ff007c0c */ /* 0x000fe2000bf05270 */
[----:B------:R-:W-:Y:S01]  /*3470*/  IMAD.WIDE.U32 R144, R140, c[0x0][0x1e0], RZ ;  /* 0x000078008c907a25 */ /* 0x000fe200078e00ff */
[----:B------:R-:W-:-:S02]  /*3480*/  LOP3.LUT R102, R15, 0xfffffff8, RZ, 0xc0, !PT ;  /* 0xfffffff80f667812 */ /* 0x000fc400078ec0ff */
[----:B------:R-:W-:Y:S01]  /*3490*/  LOP3.LUT R87, R13, 0xfffffff8, RZ, 0xc0, !PT ;  /* 0xfffffff80d577812 */ /* 0x000fe200078ec0ff */
        /* <DEDUP_REMOVED lines=26> */
[----:B------:R-:W-:Y:S02]  /*3640*/  LEA.HI.SX32 R12, R16, R10, 0x1d ;  /* 0x0000000a100c7211 */ /* 0x000fe400078feaff */
[----:B------:R-:W-:Y:S02]  /*3650*/  SHF.R.S32.HI R18, RZ, 0x5, R17 ;  /* 0x00000005ff127819 */ /* 0x000fe40000011411 */
[----:B------:R-:W-:Y:S02]  /*3660*/  LEA.HI.SX32 R11, R15, R11, 0x1d ;  /* 0x0000000b0f0b7211 */ /* 0x000fe400078feaff */
[----:B------:R-:W-:Y:S01]  /*3670*/  LEA.HI.SX32 R10, R13, R14, 0x1d ;  /* 0x0000000e0d0a7211 */ /* 0x000fe200078feaff */
[----:B------:R-:W-:Y:S01]  /*3680*/  IMAD R22, R18, 0x600, R34 ;  /* 0x0000060012167824 */ /* 0x000fe200078e0222 */
[----:B------:R-:W-:-:S02]  /*3690*/  SHF.R.S32.HI R17, RZ, 0x1f, R12 ;  /* 0x0000001fff117819 */ /* 0x000fc4000001140c */
[----:B------:R-:W-:Y:S02]  /*36a0*/  SHF.R.S32.HI R14, RZ, 0x1f, R11 ;  /* 0x0000001fff0e7819 */ /* 0x000fe4000001140b */
[----:B------:R-:W-:Y:S02]  /*36b0*/  SHF.R.S32.HI R18, RZ, 0x1f, R10 ;  /* 0x0000001fff127819 */ /* 0x000fe4000001140a */
[----:B------:R-:W-:Y:S01]  /*36c0*/  IADD3 R26, R20, R19, RZ ;  /* 0x00000013141a7210 */ /* 0x000fe20007ffe0ff */
[----:B------:R-:W-:Y:S01]  /*36d0*/  IMAD.SHL.U32 R81, R11, 0x8, RZ ;  /* 0x000000080b517824 */ /* 0x000fe200078e00ff */
[----:B------:R-:W-:Y:S01]  /*36e0*/  LEA.HI R19, R17, R12, RZ, 0x2 ;  /* 0x0000000c11137211 */ /* 0x000fe200078f10ff */
[----:B------:R-:W-:Y:S01]  /*36f0*/  IMAD.SHL.U32 R84, R12, 0x8, RZ ;  /* 0x000000080c547824 */ /* 0x000fe200078e00ff */
[----:B------:R-:W-:Y:S01]  /*3700*/  LEA.HI R17, R14, R11, RZ, 0x2 ;  /* 0x0000000b0e117211 */ /* 0x000fe200078f10ff */
[----:B------:R-:W-:Y:S01]  /*3710*/  IMAD.SHL.U32 R85, R10, 0x8, RZ ;  /* 0x000000080a557824 */ /* 0x000fe200078e00ff */
[----:B------:R-:W-:-:S02]  /*3720*/  LEA.HI R11, R18, R10, RZ, 0x2 ;  /* 0x0000000a120b7211 */ /* 0x000fc400078f10ff */
[C---:B------:R-:W-:Y:S02]  /*3730*/  LOP3.LUT R20, R35.reuse, 0x18, R13, 0xf8, !PT ;  /* 0x0000001823147812 */ /* 0x040fe400078ef80d */
        /* <DEDUP_REMOVED lines=14> */
[C---:B------:R-:W-:Y:S02]  /*3820*/  IMAD R10, R25.reuse, c[0x0][0x290], RZ ;  /* 0x0000a400190a7a24 */ /* 0x040fe400078e02ff */
        /* <DEDUP_REMOVED lines=20> */
.L_x_1243:
        /* <DEDUP_REMOVED lines=8> */
[----:B------:R-:W-:Y:S01]  /*39f0*/  IMAD R3, R80, R144, R2 ;  /* 0x0000009050037224 */ /* 0x000fe200078e0202 */
[----:B------:R-:W-:Y:S03]  /*3a00*/  IADD3 R2, P0, R130, R10, RZ ;  /* 0x0000000a82027210 */ /* 0x000fe60007f1e0ff */
[----:B------:R-:W-:Y:S04]  /*3a10*/  IMAD.IADD R12, R11, 0x1, R3 ;  /* 0x000000010b0c7824 */ /* 0x000fe800078e0203 */
[----:B------:R-:W-:Y:S01]  /*3a20*/  IMAD.X R3, R12, 0x1, R129, P0 ;  /* 0x000000010c037824 */ /* 0x000fe200000e0681 */
[----:B------:R-:W-:Y:S02]  /*3a30*/  LEA R52, P0, R2, c[0x0][0x1c8], 0x1 ;  /* 0x0000720002347a11 */ /* 0x000fe400078008ff */
[----:B-1----:R-:W-:Y:S02]  /*3a40*/  LEA.HI R161, R162, R162, RZ, 0x1 ;  /* 0x000000a2a2a17211 */ /* 0x002fe400078f08ff */
[----:B------:R-:W-:Y:S02]  /*3a50*/  LEA.HI.X R53, R2, c[0x0][0x1cc], R3, 0x1, P0 ;  /* 0x0000730002357a11 */ /* 0x000fe400000f0c03 */
[----:B------:R-:W-:Y:S01]  /*3a60*/  SHF.R.S32.HI R161, RZ, 0x1, R161 ;  /* 0x00000001ffa17819 */ /* 0x000fe200000114a1 */
        /* <DEDUP_REMOVED lines=73> */
.L_x_1221:
[----:B------:R-:W-:Y:S05]  /*3f00*/  BSYNC B0 ;  /* 0x0000000000007941 */ /* 0x000fea0003800000 */
.L_x_1220:
        /* <DEDUP_REMOVED lines=89> */
.L_x_1224:
[----:B------:R-:W-:Y:S05]  /*44a0*/  BSYNC B0 ;  /* 0x0000000000007941 */ /* 0x000fea0003800000 */
.L_x_1223:
[----:B------:R-:W-:Y:S01]  /*44b0*/  ISETP.GE.AND P0, PT, R112, c[0x0][0x1d4], PT ;  /* 0x0000750070007a0c */ /* 0x000fe20003f06270 */
[----:B------:R-:W-:Y:S01]  /*44c0*/  @!UPT UIADD3 URZ, URZ, URZ, URZ ;  /* 0x0000003f3f3ff290 */ /* 0x000fe2000fffe03f */
[----:B------:R-:W-:Y:S11]  /*44d0*/  BSSY B0, `(.L_x_1225) ;  /* 0x0000037000007945 */ /* 0x000ff60003800000 */
[----:B------:R-:W-:-:S05]  /*44e0*/  @P0 BRA `(.L_x_1226) ;  /* 0x0000035000000947 */ /* 0x000fca0003800000 */
[----:B------:R-:W-:Y:S01]  /*44f0*/  ISETP.GE.AND P0, PT, R30, c[0x0][0x27c], PT ;  /* 0x00009f001e007a0c */ /* 0x000fe20003f06270 */
[----:B------:R-:W2:Y:S11]  /*4500*/  LDL R2, [R1] ;  /* 0x0000000001027983 */ /* 0x000eb60000100800 */
        /* <DEDUP_REMOVED lines=51> */
.L_x_1226:
[----:B------:R-:W-:Y:S05]  /*4840*/  BSYNC B0 ;  /* 0x0000000000007941 */ /* 0x000fea0003800000 */
.L_x_1225:
        /* <DEDUP_REMOVED lines=56> */
.L_x_1228:
[----:B------:R-:W-:Y:S05]  /*4bd0*/  BSYNC B0 ;  /* 0x0000000000007941 */ /* 0x000fea0003800000 */
.L_x_1227:
[----:B------:R-:W-:Y:S01]  /*4be0*/  IADD3 R2, R104, 0x30, RZ ;  /* 0x0000003068027810 */ /* 0x000fe20007ffe0ff */
[----:B------:R-:W-:Y:S03]  /*4bf0*/  BSSY B0, `(.L_x_1229) ;  /* 0x0000039000007945 */ /* 0x000fe60003800000 */
[----:B------:R-:W-:Y:S11]  /*4c00*/  ISETP.GE.AND P0, PT, R2, c[0x0][0x1d4], PT ;  /* 0x0000750002007a0c */ /* 0x000ff60003f06270 */
[----:B------:R-:W-:Y:S02]  /*4c10*/  @!UPT UIADD3 URZ, URZ, URZ, URZ ;  /* 0x0000003f3f3ff290 */ /* 0x000fe4000fffe03f */
[----:B------:R-:W-:-:S05]  /*4c20*/  @P0 BRA `(.L_x_1230) ;  /* 0x0000035000000947 */ /* 0x000fca0003800000 */
[----:B------:R-:W-:Y:S01]  /*4c30*/  ISETP.GE.AND P0, PT, R29, c[0x0][0x27c], PT ;  /* 0x00009f001d007a0c */ /* 0x000fe20003f06270 */
[----:B------:R-:W2:Y:S11]  /*4c40*/  LDL R3, [R1] ;  /* 0x0000000001037983 */ /* 0x000eb60000100800 */
        /* <DEDUP_REMOVED lines=51> */
.L_x_1230:
[----:B------:R-:W-:Y:S05]  /*4f80*/  BSYNC B0 ;  /* 0x0000000000007941 */ /* 0x000fea0003800000 */
.L_x_1229:
        /* <DEDUP_REMOVED lines=57> */
.L_x_1232:
[----:B------:R-:W-:Y:S05]  /*5320*/  BSYNC B0 ;  /* 0x0000000000007941 */ /* 0x000fea0003800000 */
.L_x_1231:
[----:B------:R-:W-:Y:S04]  /*5330*/  IADD3 R2, R104, 0x50, RZ ;  /* 0x0000005068027810 */ /* 0x000fe80007ffe0ff */
        /* <DEDUP_REMOVED lines=57> */
.L_x_1219:
        /* <DEDUP_REMOVED lines=47> */
.L_x_1234:
[----:B------:R-:W-:Y:S05]  /*59c0*/  BSYNC B0 ;  /* 0x0000000000007941 */ /* 0x000fea0003800000 */
.L_x_1233:
        /* <DEDUP_REMOVED lines=149> */
.L_x_1236:
[----:B------:R-:W-:Y:S05]  /*6320*/  BSYNC B0 ;  /* 0x0000000000007941 */ /* 0x000fea0003800000 */
.L_x_1235:
        /* <DEDUP_REMOVED lines=115> */
.L_x_1238:
[----:B------:R-:W-:Y:S05]  /*6a60*/  BSYNC B0 ;  /* 0x0000000000007941 */ /* 0x000fea0003800000 */
.L_x_1237:
[----:B------:R-:W-:Y:S11]  /*6a70*/  ISETP.GE.AND P0, PT, R111, c[0x0][0x1d4], PT ;  /* 0x000075006f007a0c */ /* 0x000ff60003f06270 */
[----:B------:R-:W-:Y:S02]  /*6a80*/  @!UPT UIADD3 URZ, URZ, URZ, URZ ;  /* 0x0000003f3f3ff290 */ /* 0x000fe4000fffe03f */
[----:B------:R-:W-:-:S05]  /*6a90*/  @P0 BRA `(.L_x_1222) ;  /* 0x0000090000000947 */ /* 0x000fca0003800000 */
[----:B------:R-:W-:Y:S01]  /*6aa0*/  IADD3 R2, P1, P0, R78, R71, R87 ;  /* 0x000000474e027210 */ /* 0x000fe2000783e057 */
[----:B-1----:R-:W1:Y:S03]  /*6ab0*/  LDS.128 R12, [R106+0x3c80] ;  /* 0x003c80006a0c7984 */ /* 0x002e660000000c00 */
[----:B------:R-:W-:Y:S02]  /*6ac0*/  IADD3.X R3, R77, R70, R119, P1, P0 ;  /* 0x000000464d037210 */ /* 0x000fe40000fe0477 */
[C---:B------:R-:W-:Y:S03]  /*6ad0*/  LEA R46, P0, R2.reuse, c[0x0][0x1c8], 0x1 ;  /* 0x00007200022e7a11 */ /* 0x040fe600078008ff */
[----:B------:R-:W2:Y:S01]  /*6ae0*/  LDS.128 R40, [R109+0x3c80] ;  /* 0x003c80006d287984 */ /* 0x000ea20000000c00 */
[----:B------:R-:W-:Y:S02]  /*6af0*/  LEA.HI.X R47, R2, c[0x0][0x1cc], R3, 0x1, P0 ;  /* 0x00007300022f7a11 */ /* 0x000fe400000f0c03 */
[----:B------:R-:W-:Y:S11]  /*6b00*/  ISETP.GE.AND P0, PT, R111, c[0x0][0x27c], PT ;  /* 0x00009f006f007a0c */ /* 0x000ff60003f06270 */
[----:B------:R-:W-:Y:S02]  /*6b10*/  @!UPT UIADD3 URZ, URZ, URZ, URZ ;  /* 0x0000003f3f3ff290 */ /* 0x000fe4000fffe03f */
[----:B------:R-:W-:Y:S02]  /*6b20*/  @!P0 SHF.R.U64 R5, R22, 0x10, R23 ;  /* 0x0000001016058819 */ /* 0x000fe40000001217 */
[----:B------:R-:W-:Y:S02]  /*6b30*/  @!P0 SHF.R.U32.HI R3, RZ, 0x10, R57 ;  /* 0x00000010ff038819 */ /* 0x000fe40000011639 */
[----:B------:R-:W-:Y:S02]  /*6b40*/  @!P0 SHF.R.U32.HI R2, RZ, 0x10, R21 ;  /* 0x00000010ff028819 */ /* 0x000fe40000011615 */
[----:B------:R-:W-:Y:S02]  /*6b50*/  @!P0 PRMT R8, R60, 0x5410, R3 ;  /* 0x000054103c088816 */ /* 0x000fe40000000003 */
[----:B------:R-:W-:Y:S02]  /*6b60*/  @!P0 PRMT R3, R26, 0x5410, R2 ;  /* 0x000054101a038816 */ /* 0x000fe40000000002 */
[----:B------:R-:W-:Y:S02]  /*6b70*/  @!P0 SHF.R.U64 R7, R56, 0x10, R57 ;  /* 0x0000001038078819 */ /* 0x000fe40000001239 */
[----:B------:R-:W-:Y:S01]  /*6b80*/  @!P0 SHF.R.U64 R4, R20, 0x10, R21 ;  /* 0x0000001014048819 */ /* 0x000fe20000001215 */
[----:B------:R-:W-:Y:S01]  /*6b90*/  @!P0 IMAD.U32 R21, R8, 0x10000, RZ ;  /* 0x0001000008158824 */ /* 0x000fe200078e00ff */
[----:B------:R-:W-:Y:S01]  /*6ba0*/  @!P0 PRMT R11, R27, 0x5410, R5 ;  /* 0x000054101b0b8816 */ /* 0x000fe20000000005 */
[----:B------:R-:W-:Y:S01]  /*6bb0*/  @!P0 IMAD.U32 R5, R3, 0x10000, RZ ;  /* 0x0001000003058824 */ /* 0x000fe200078e00ff */
[----:B------:R-:W-:Y:S01]  /*6bc0*/  @!P0 PRMT R9, R60, 0x5432, R7 ;  /* 0x000054323c098816 */ /* 0x000fe20000000007 */
[----:B-1----:R-:W-:Y:S01]  /*6bd0*/  @!P0 IMAD.U32 R2, R13, 0x10000, RZ ;  /* 0x000100000d028824 */ /* 0x002fe200078e00ff */
[----:B------:R-:W-:Y:S02]  /*6be0*/  @!P0 PRMT R7, R26, 0x5432, R4 ;  /* 0x000054321a078816 */ /* 0x000fe40000000004 */
[----:B------:R-:W-:Y:S01]  /*6bf0*/  @!P0 LOP3.LUT R3, R3, 0xffff0000, RZ, 0xc0, !PT ;  /* 0xffff000003038812 */ /* 0x000fe200078ec0ff */
[----:B------:R-:W-:Y:S01]  /*6c00*/  @!P0 FMUL.FTZ R17, R2, R21 ;  /* 0x0000001502118220 */ /* 0x000fe20000410000 */
[----:B------:R-:W-:Y:S01]  /*6c10*/  @!P0 SHF.R.U64 R10, R58, 0x10, R59 ;  /* 0x000000103a0a8819 */ /* 0x000fe2000000123b */
[-C--:B------:R-:W-:Y:S01]  /*6c20*/  @!P0 FMUL.FTZ R4, R2, R5.reuse ;  /* 0x0000000502048220 */ /* 0x080fe20000410000 */
[C---:B--2---:R-:W-:Y:S01]  /*6c30*/  @!P0 LOP3.LUT R24, R41.reuse, 0xffff0000, RZ, 0xc0, !PT ;  /* 0xffff000029188812 */ /* 0x044fe200078ec0ff */
[----:B------:R-:W-:Y:S01]  /*6c40*/  @!P0 IMAD.U32 R22, R41, 0x10000, RZ ;  /* 0x0001000029168824 */ /* 0x000fe200078e00ff */
[----:B------:R-:W-:Y:S01]  /*6c50*/  @!P0 LOP3.LUT R32, R42, 0xffff0000, RZ, 0xc0, !PT ;  /* 0xffff00002a208812 */ /* 0x000fe200078ec0ff */
[----:B------:R-:W-:Y:S01]  /*6c60*/  @!P0 IMAD.U32 R18, R40, 0x10000, RZ ;  /* 0x0001000028128824 */ /* 0x000fe200078e00ff */
[C---:B------:R-:W-:Y:S01]  /*6c70*/  @!P0 SHF.L.U32 R34, R43.reuse, 0x10, RZ ;  /* 0x000000102b228819 */ /* 0x040fe200000006ff */
[----:B------:R-:W-:Y:S01]  /*6c80*/  @!P0 FFMA.FTZ R52, R22, R5, -R17 ;  /* 0x0000000516348223 */ /* 0x000fe20000010811 */
[----:B------:R-:W-:Y:S01]  /*6c90*/  @!P0 LOP3.LUT R36, R43, 0xffff0000, RZ, 0xc0, !PT ;  /* 0xffff00002b248812 */ /* 0x000fe200078ec0ff */
[----:B------:R-:W-:Y:S01]  /*6ca0*/  @!P0 IMAD.U32 R17, R9, 0x10000, RZ ;  /* 0x0001000009118824 */ /* 0x000fe200078e00ff */
[----:B------:R-:W-:Y:S01]  /*6cb0*/  @!P0 PRMT R37, R61, 0x5410, R10 ;  /* 0x000054103d258816 */ /* 0x000fe2000000000a */
[----:B------:R-:W-:Y:S01]  /*6cc0*/  @!P0 IMAD.U32 R26, R42, 0x10000, RZ ;  /* 0x000100002a1a8824 */ /* 0x000fe200078e00ff */
[----:B------:R-:W-:Y:S02]  /*6cd0*/  @!P0 SHF.R.U32.HI R6, RZ, 0x10, R23 ;  /* 0x00000010ff068819 */ /* 0x000fe40000011617 */
[----:B------:R-:W-:Y:S01]  /*6ce0*/  @!P0 LOP3.LUT R2, R13, 0xffff0000, RZ, 0xc0, !PT ;  /* 0xffff00000d028812 */ /* 0x000fe200078ec0ff */
[----:B------:R-:W-:Y:S01]  /*6cf0*/  @!P0 IMAD.U32 R25, R37, 0x10000, RZ ;  /* 0x0001000025198824 */ /* 0x000fe200078e00ff */
[----:B------:R-:W-:Y:S02]  /*6d00*/  @!P0 PRMT R10, R27, 0x5432, R6 ;  /* 0x000054321b0a8816 */ /* 0x000fe40000000006 */
[----:B------:R-:W-:Y:S01]  /*6d10*/  @!P0 SHF.L.U32 R6, R12, 0x10, RZ ;  /* 0x000000100c068819 */ /* 0x000fe200000006ff */
[----:B------:R-:W-:Y:S01]  /*6d20*/  @!P0 FMUL.FTZ R5, R2, R3 ;  /* 0x0000000302058220 */ /* 0x000fe20000410000 */
[----:B------:R-:W-:Y:S01]  /*6d30*/  @!P0 LOP3.LUT R23, R8, 0xffff0000, RZ, 0xc0, !PT ;  /* 0xffff000008178812 */ /* 0x000fe200078ec0ff */
[C---:B------:R-:W-:Y:S01]  /*6d40*/  @!P0 IMAD.U32 R8, R7.reuse, 0x10000, RZ ;  /* 0x0001000007088824 */ /* 0x040fe200078e00ff */
[----:B------:R-:W-:Y:S01]  /*6d50*/  @!P0 LOP3.LUT R7, R7, 0xffff0000, RZ, 0xc0, !PT ;  /* 0xffff000007078812 */ /* 0x000fe200078ec0ff */
[----:B------:R-:W-:Y:S01]  /*6d60*/  @!P0 FMUL.FTZ R20, R6, R17 ;  /* 0x0000001106148220 */ /* 0x000fe20000410000 */
[----:B------:R-:W-:Y:S01]  /*6d70*/  @!P0 SHF.R.U32.HI R16, RZ, 0x10, R59 ;  /* 0x00000010ff108819 */ /* 0x000fe2000001163b */
[----:B------:R-:W-:Y:S02]  /*6d80*/  @!P0 FMUL.FTZ R19, R2, R23 ;  /* 0x0000001702138220 */ /* 0x000fe40000410000 */
[-C--:B------:R-:W-:Y:S01]  /*6d90*/  @!P0 FMUL.FTZ R2, R6, R8.reuse ;  /* 0x0000000806028220 */ /* 0x080fe20000410000 */
[----:B------:R-:W-:Y:S01]  /*6da0*/  @!P0 PRMT R16, R61, 0x5432, R16 ;  /* 0x000054323d108816 */ /* 0x000fe20000000010 */
[----:B------:R-:W-:Y:S01]  /*6db0*/  @!P0 FFMA.FTZ R51, R24, R3, -R19 ;  /* 0x0000000318338223 */ /* 0x000fe20000010813 */
[----:B------:R-:W-:Y:S01]  /*6dc0*/  @!P0 LOP3.LUT R3, R12, 0xffff0000, RZ, 0xc0, !PT ;  /* 0xffff00000c038812 */ /* 0x000fe200078ec0ff */
[----:B------:R-:W-:Y:S01]  /*6dd0*/  @!P0 FFMA.FTZ R50, R18, R8, -R20 ;  /* 0x0000000812328223 */ /* 0x000fe20000010814 */
[----:B------:R-:W-:Y:S01]  /*6de0*/  @!P0 LOP3.LUT R20, R40, 0xffff0000, RZ, 0xc0, !PT ;  /* 0xffff000028148812 */ /* 0x000fe200078ec0ff */
[C---:B------:R-:W-:Y:S01]  /*6df0*/  @!P0 IMAD.U32 R8, R11.reuse, 0x10000, RZ ;  /* 0x000100000b088824 */ /* 0x040fe200078e00ff */
[C---:B------:R-:W-:Y:S01]  /*6e00*/  @!P0 LOP3.LUT R35, R16.reuse, 0xffff0000, RZ, 0xc0, !PT ;  /* 0xffff000010238812 */ /* 0x040fe200078ec0ff */
[----:B------:R-:W-:Y:S01]  /*6e10*/  @!P0 IMAD.U32 R33, R16, 0x10000, RZ ;  /* 0x0001000010218824 */ /* 0x000fe200078e00ff */
[----:B------:R-:W-:Y:S01]  /*6e20*/  @!P0 LOP3.LUT R16, R11, 0xffff0000, RZ, 0xc0, !PT ;  /* 0xffff00000b108812 */ /* 0x000fe200078ec0ff */
[C---:B------:R-:W-:Y:S01]  /*6e30*/  @!P0 IMAD.U32 R11, R10.reuse, 0x10000, RZ ;  /* 0x000100000a0b8824 */ /* 0x040fe200078e00ff */
[----:B------:R-:W-:Y:S01]  /*6e40*/  @!P0 LOP3.LUT R10, R10, 0xffff0000, RZ, 0xc0, !PT ;  /* 0xffff00000a0a8812 */ /* 0x000fe200078ec0ff */
[----:B------:R-:W-:Y:S01]  /*6e50*/  @!P0 FFMA.FTZ R2, R17, R18, R2 ;  /* 0x0000001211028223 */ /* 0x000fe20000010002 */
[----:B------:R-:W-:Y:S02]  /*6e60*/  @!P0 LOP3.LUT R19, R9, 0xffff0000, RZ, 0xc0, !PT ;  /* 0xffff000009138812 */ /* 0x000fe400078ec0ff */
[----:B------:R-:W-:Y:S03]  /*6e70*/  @!P0 SHF.L.U32 R6, R14, 0x10, RZ ;  /* 0x000000100e068819 */ /* 0x000fe600000006ff */
[C---:B------:R-:W-:Y:S02]  /*6e80*/  @!P0 FMUL.FTZ R9, R3.reuse, R19 ;  /* 0x0000001303098220 */ /* 0x040fe40000410000 */
[----:B------:R-:W-:Y:S02]  /*6e90*/  @!P0 FMUL.FTZ R27, R6, R25 ;  /* 0x00000019061b8220 */ /* 0x000fe40000410000 */
[-C--:B------:R-:W-:Y:S02]  /*6ea0*/  @!P0 FMUL.FTZ R3, R3, R7.reuse ;  /* 0x0000000703038220 */ /* 0x080fe40000410000 */
[----:B------:R-:W-:Y:S01]  /*6eb0*/  @!P0 FFMA.FTZ R49, R20, R7, -R9 ;  /* 0x0000000714318223 */ /* 0x000fe20000010809 */
[----:B------:R-:W-:Y:S01]  /*6ec0*/  @!P0 LOP3.LUT R7, R14, 0xffff0000, RZ, 0xc0, !PT ;  /* 0xffff00000e078812 */ /* 0x000fe200078ec0ff */
[-C--:B------:R-:W-:Y:S01]  /*6ed0*/  @!P0 FFMA.FTZ R48, R26, R8.reuse, -R27 ;  /* 0x000000081a308223 */ /* 0x080fe2000001081b */
[----:B------:R-:W-:Y:S01]  /*6ee0*/  @!P0 LOP3.LUT R27, R37, 0xffff0000, RZ, 0xc0, !PT ;  /* 0xffff0000251b8812 */ /* 0x000fe200078ec0ff */
[----:B------:R-:W-:Y:S01]  /*6ef0*/  @!P0 FMUL.FTZ R6, R6, R8 ;  /* 0x0000000806068220 */ /* 0x000fe20000410000 */
[C---:B------:R-:W-:Y:S01]  /*6f00*/  @!P0 LOP3.LUT R9, R15.reuse, 0xffff0000, RZ, 0xc0, !PT ;  /* 0xffff00000f098812 */ /* 0x040fe200078ec0ff */
[----:B------:R-:W-:Y:S02]  /*6f10*/  @!P0 IMAD.U32 R8, R15, 0x10000, RZ ;  /* 0x000100000f088824 */ /* 0x000fe400078e00ff */
[----:B------:R-:W-:Y:S02]  /*6f20*/  @!P0 FMUL.FTZ R39, R7, R27 ;  /* 0x0000001b07278220 */ /* 0x000fe40000410000 */
[----:B------:R-:W-:Y:S02]  /*6f30*/  @!P0 FMUL.FTZ R38, R8, R33 ;  /* 0x0000002108268220 */ /* 0x000fe40000410000 */
[----:B------:R-:W-:Y:S02]  /*6f40*/  @!P0 FMUL.FTZ R37, R9, R35 ;  /* 0x0000002309258220 */ /* 0x000fe40000410000 */
[----:B------:R-:W-:Y:S02]  /*6f50*/  @!P0 FFMA.FTZ R3, R19, R20, R3 ;  /* 0x0000001413038223 */ /* 0x000fe40000010003 */
[----:B------:R-:W-:Y:S02]  /*6f60*/  @!P0 FFMA.FTZ R39, R32, R16, -R39 ;  /* 0x0000001020278223 */ /* 0x000fe40000010827 */
[----:B------:R-:W-:Y:S02]  /*6f70*/  @!P0 FFMA.FTZ R4, R21, R22, R4 ;  /* 0x0000001615048223 */ /* 0x000fe40000010004 */
[----:B------:R-:W-:Y:S01]  /*6f80*/  @!P0 FFMA.FTZ R45, R34, R11, -R38 ;  /* 0x0000000b222d8223 */ /* 0x000fe20000010826 */
[----:B------:R-:W-:Y:S01]  /*6f90*/  @!P0 F2FP.BF16.PACK_AB R38, R51, R52 ;  /* 0x000000343326823e */ /* 0x000fe200000010ff */
[----:B------:R-:W-:Y:S01]  /*6fa0*/  @!P0 FFMA.FTZ R44, R36, R10, -R37 ;  /* 0x0000000a242c8223 */ /* 0x000fe20000010825 */
[----:B------:R-:W-:Y:S01]  /*6fb0*/  @!P0 F2FP.BF16.PACK_AB R37, R49, R50 ;  /* 0x000000323125823e */ /* 0x000fe200000010ff */
[----:B------:R-:W-:Y:S02]  /*6fc0*/  @!P0 FMUL.FTZ R7, R7, R16 ;  /* 0x0000001007078220 */ /* 0x000fe40000410000 */
[----:B------:R-:W-:Y:S01]  /*6fd0*/  @!P0 FFMA.FTZ R5, R23, R24, R5 ;  /* 0x0000001817058223 */ /* 0x000fe20000010005 */
[----:B------:R-:W-:Y:S01]  /*6fe0*/  @!P0 MOV R40, R37 ;  /* 0x0000002500288202 */ /* 0x000fe20000000f00 */
        /* <DEDUP_REMOVED lines=9> */
[----:B------:R-:W-:Y:S01]  /*7080*/  @!P0 F2FP.BF16.PACK_AB R4, R5, R4 ;  /* 0x000000040504823e */ /* 0x000fe200000010ff */
[----:B------:R-:W-:Y:S01]  /*7090*/  @!P0 IMAD.MOV.U32 R41, RZ, RZ, R38 ;  /* 0x000000ffff298224 */ /* 0x000fe200078e0026 */
[----:B------:R-:W-:Y:S01]  /*70a0*/  @!P0 F2FP.BF16.PACK_AB R3, R7, R6 ;  /* 0x000000060703823e */ /* 0x000fe200000010ff */
[----:B------:R-:W-:Y:S02]  /*70b0*/  @!P0 IMAD.MOV.U32 R42, RZ, RZ, R11 ;  /* 0x000000ffff2a8224 */ /* 0x000fe400078e000b */
[----:B------:R-:W-:Y:S01]  /*70c0*/  @!P0 FFMA.FTZ R9, R35, R36, R9 ;  /* 0x0000002423098223 */ /* 0x000fe20000010009 */
[----:B------:R-:W-:Y:S01]  /*70d0*/  @!P0 MOV R14, R3 ;  /* 0x00000003000e8202 */ /* 0x000fe20000000f00 */
[----:B------:R-:W-:Y:S01]  /*70e0*/  @!P0 IMAD.MOV.U32 R12, RZ, RZ, R10 ;  /* 0x000000ffff0c8224 */ /* 0x000fe200078e000a */
[----:B------:R1:W-:Y:S01]  /*70f0*/  STG.E.128 [R46.64], R40 ;  /* 0x000000282e007986 */ /* 0x0003e2000c101d06 */
[----:B------:R-:W-:Y:S01]  /*7100*/  @!P0 IMAD.MOV.U32 R13, RZ, RZ, R4 ;  /* 0x000000ffff0d8224 */ /* 0x000fe200078e0004 */
[----:B------:R-:W-:Y:S05]  /*7110*/  @!P0 F2FP.BF16.PACK_AB R2, R9, R8 ;  /* 0x000000080902823e */ /* 0x000fea00000010ff */
        /* <DEDUP_REMOVED lines=10> */
.L_x_1218:
[----:B------:R-:W-:Y:S05]  /*71c0*/  IMAD R2, R31, -0x30, R0 ;  /* 0xffffffd01f027824 */ /* 0x000fea00078e0200 */
[----:B------:R-:W-:Y:S04]  /*71d0*/  IMNMX R76, R2, 0x30, PT ;  /* 0x00000030024c7817 */ /* 0x000fe80003800200 */
[----:B------:R-:W-:Y:S11]  /*71e0*/  ISETP.GE.AND P0, PT, R161, R76, PT ;  /* 0x0000004ca100720c */ /* 0x000ff60003f06270 */
[----:B------:R-:W-:Y:S02]  /*71f0*/  @!UPT UIADD3 URZ, URZ, URZ, URZ ;  /* 0x0000003f3f3ff290 */ /* 0x000fe4000fffe03f */
[----:B------:R-:W-:-:S05]  /*7200*/  @P0 BRA `(.L_x_1222) ;  /* 0x0000019000000947 */ /* 0x000fca0003800000 */
[----:B------:R-:W2:Y:S01]  /*7210*/  LDL R3, [R1] ;  /* 0x0000000001037983 */ /* 0x000ea20000100800 */
[C---:B------:R-:W-:Y:S02]  /*7220*/  ISETP.GE.AND P0, PT, R104.reuse, c[0x0][0x1d4], PT ;  /* 0x0000750068007a0c */ /* 0x040fe40003f06270 */
[----:B------:R-:W-:Y:S11]  /*7230*/  IADD3 R2, R104, 0x30, RZ ;  /* 0x0000003068027810 */ /* 0x000ff60007ffe0ff */
[----:B------:R-:W1:Y:S04]  /*7240*/  @!P0 LDS.128 R4, [R252+0x2400] ;  /* 0x00240000fc048984 */ /* 0x000e680000000c00 */
[----:B-1----:R-:W-:Y:S01]  /*7250*/  @!P0 STG.E.128 [R52.64], R4 ;  /* 0x0000000434008986 */ /* 0x002fe2000c101d06 */
[----:B------:R-:W-:Y:S11]  /*7260*/  ISETP.GE.AND P0, PT, R112, c[0x0][0x1d4], PT ;  /* 0x0000750070007a0c */ /* 0x000ff60003f06270 */
[----:B------:R-:W-:Y:S02]  /*7270*/  @!UPT UIADD3 URZ, URZ, URZ, URZ ;  /* 0x0000003f3f3ff290 */ /* 0x000fe4000fffe03f */
[----:B--2---:R-:W1:Y:S04]  /*7280*/  @!P0 LDS.128 R4, [R3+0x2400] ;  /* 0x0024000003048984 */ /* 0x004e680000000c00 */
        /* <DEDUP_REMOVED lines=17> */
.L_x_1222:
[----:B------:R-:W-:Y:S05]  /*73a0*/  BSYNC B1 ;  /* 0x0000000000017941 */ /* 0x000fea0003800000 */
.L_x_1217:
[----:B-12--5:R-:W-:Y:S01]  /*73b0*/  IMAD R2, R80, 0x30, RZ ;  /* 0x0000003050027824 */ /* 0x026fe200078e02ff */
[----:B------:R-:W2:Y:S01]  /*73c0*/  LDL R16, [R1+0x18] ;  /* 0x0000180001107983 */ /* 0x000ea20000100800 */
[----:B------:R-:W-:Y:S01]  /*73d0*/  SHF.R.S32.HI R17, RZ, 0x1f, R162 ;  /* 0x0000001fff117819 */ /* 0x000fe200000114a2 */
[----:B------:R-:W-:Y:S01]  /*73e0*/  IMAD.WIDE.U32 R10, R31, 0x30, RZ ;  /* 0x000000301f0a7825 */ /* 0x000fe200078e00ff */
[----:B------:R-:W-:Y:S02]  /*73f0*/  BSSY B0, `(.L_x_1239) ;  /* 0x0000053000007945 */ /* 0x000fe40003800000 */
[----:B------:R-:W-:Y:S01]  /*7400*/  LEA.HI R17, R17, R162, RZ, 0x2 ;  /* 0x000000a211117211 */ /* 0x000fe200078f10ff */
[----:B------:R-:W-:Y:S01]  /*7410*/  IMAD.IADD R9, R11, 0x1, R2 ;  /* 0x000000010b097824 */ /* 0x000fe200078e0202 */
[----:B------:R-:W-:Y:S02]  /*7420*/  IADD3 R4, P0, R131, R10, RZ ;  /* 0x0000000a83047210 */ /* 0x000fe40007f1e0ff */
[----:B------:R-:W-:Y:S02]  /*7430*/  SHF.R.S32.HI R17, RZ, 0x2, R17 ;  /* 0x00000002ff117819 */ /* 0x000fe40000011411 */
[----:B------:R-:W-:Y:S03]  /*7440*/  IADD3.X R2, R9, R134, RZ, P0, !PT ;  /* 0x0000008609027210 */ /* 0x000fe600007fe4ff */
[----:B------:R-:W-:Y:S05]  /*7450*/  IMAD.IADD R3, R76, 0x1, -R17 ;  /* 0x000000014c037824 */ /* 0x000fea00078e0a11 */
        /* <DEDUP_REMOVED lines=22> */
[C---:B--2---:R-:W-:Y:S05]  /*75c0*/  @P1 IMAD.SHL.U32 R6, R16.reuse, 0x2, RZ ;  /* 0x0000000210061824 */ /* 0x044fea00078e00ff */
        /* <DEDUP_REMOVED lines=15> */
[----:B-1----:R-:W2:Y:S01]  /*76c0*/  LDL R18, [R1] ;  /* 0x0000000001127983 */ /* 0x002ea20000100800 */
[----:B------:R-:W-:Y:S01]  /*76d0*/  IADD3 R2, P0, R136, R10, RZ ;  /* 0x0000000a88027210 */ /* 0x000fe20007f1e0ff */
[----:B------:R-:W-:Y:S01]  /*76e0*/  IMAD.MOV.U32 R4, RZ, RZ, R100 ;  /* 0x000000ffff047224 */ /* 0x000fe200078e0064 */
[----:B------:R-:W-:Y:S01]  /*76f0*/  IADD3 R8, R104, 0x30, RZ ;  /* 0x0000003068087810 */ /* 0x000fe20007ffe0ff */
[----:B------:R-:W-:Y:S02]  /*7700*/  IMAD.MOV.U32 R5, RZ, RZ, R127 ;  /* 0x000000ffff057224 */ /* 0x000fe400078e007f */
[----:B------:R-:W-:Y:S02]  /*7710*/  IMAD.X R3, R9, 0x1, R135, P0 ;  /* 0x0000000109037824 */ /* 0x000fe400000e0687 */
[C---:B------:R-:W-:Y:S04]  /*7720*/  IMAD.WIDE.U32 R4, R2.reuse, c[0x0][0x208], R4 ;  /* 0x0000820002047a25 */ /* 0x040fe800078e0004 */
[----:B------:R-:W-:Y:S04]  /*7730*/  IMAD R3, R3, c[0x0][0x208], RZ ;  /* 0x0000820003037a24 */ /* 0x000fe800078e02ff */
[----:B------:R-:W-:Y:S01]  /*7740*/  IMAD R3, R2, c[0x0][0x20c], R3 ;  /* 0x0000830002037a24 */ /* 0x000fe200078e0203 */
[C---:B------:R-:W-:Y:S03]  /*7750*/  LEA R2, P0, R4.reuse, c[0x0][0x1f8], 0x1 ;  /* 0x00007e0004027a11 */ /* 0x040fe600078008ff */
[----:B------:R-:W-:Y:S05]  /*7760*/  IMAD.IADD R3, R5, 0x1, R3 ;  /* 0x0000000105037824 */ /* 0x000fea00078e0203 */
[----:B------:R-:W-:Y:S02]  /*7770*/  LEA.HI.X R3, R4, c[0x0][0x1fc], R3, 0x1, P0 ;  /* 0x00007f0004037a11 */ /* 0x000fe400000f0c03 */
[----:B------:R-:W-:Y:S11]  /*7780*/  ISETP.GE.AND P0, PT, R104, c[0x0][0x1d4], PT ;  /* 0x0000750068007a0c */ /* 0x000ff60003f06270 */
[----:B------:R-:W-:Y:S02]  /*7790*/  @!UPT UIADD3 URZ, URZ, URZ, URZ ;  /* 0x0000003f3f3ff290 */ /* 0x000fe4000fffe03f */
[----:B------:R-:W1:Y:S04]  /*77a0*/  @!P0 LDS.128 R12, [R252] ;  /* 0x00000000fc0c8984 */ /* 0x000e680000000c00 */
[----:B-1----:R-:W-:Y:S01]  /*77b0*/  @!P0 STG.E.128 [R2.64], R12 ;  /* 0x0000000c02008986 */ /* 0x002fe2000c101d06 */
[----:B------:R-:W-:Y:S11]  /*77c0*/  ISETP.GE.AND P0, PT, R112, c[0x0][0x1d4], PT ;  /* 0x0000750070007a0c */ /* 0x000ff60003f06270 */
[----:B------:R-:W-:Y:S02]  /*77d0*/  @!UPT UIADD3 URZ, URZ, URZ, URZ ;  /* 0x0000003f3f3ff290 */ /* 0x000fe4000fffe03f */
[----:B--2---:R-:W1:Y:S04]  /*77e0*/  @!P0 LDS.128 R4, [R18] ;  /* 0x0000000012048984 */ /* 0x004e680000000c00 */
[----:B-1----:R-:W-:Y:S01]  /*77f0*/  @!P0 STG.E.128 [R2.64+0x20], R4 ;  /* 0x0000200402008986 */ /* 0x002fe2000c101d06 */
[----:B------:R-:W-:Y:S11]  /*7800*/  ISETP.GE.AND P0, PT, R111, c[0x0][0x1d4], PT ;  /* 0x000075006f007a0c */ /* 0x000ff60003f06270 */
[----:B------:R-:W-:Y:S02]  /*7810*/  @!UPT UIADD3 URZ, URZ, URZ, URZ ;  /* 0x0000003f3f3ff290 */ /* 0x000fe4000fffe03f */
[----:B------:R-:W1:Y:S04]  /*7820*/  @!P0 LDS.128 R4, [R252+0xc00] ;  /* 0x000c0000fc048984 */ /* 0x000e680000000c00 */
[----:B-1----:R1:W-:Y:S01]  /*7830*/  @!P0 STG.E.128 [R2.64+0x40], R4 ;  /* 0x0000400402008986 */ /* 0x0023e2000c101d06 */
[----:B------:R-:W-:Y:S11]  /*7840*/  ISETP.GE.AND P0, PT, R8, c[0x0][0x1d4], PT ;  /* 0x0000750008007a0c */ /* 0x000ff60003f06270 */
[----:B------:R-:W-:Y:S02]  /*7850*/  @!UPT UIADD3 URZ, URZ, URZ, URZ ;  /* 0x0000003f3f3ff290 */ /* 0x000fe4000fffe03f */
[----:B------:R-:W2:Y:S01]  /*7860*/  @!P0 LDS.128 R8, [R18+0xc00] ;  /* 0x000c000012088984 */ /* 0x000ea20000000c00 */
[----:B-1----:R-:W-:Y:S03]  /*7870*/  IADD3 R4, R104, 0x40, RZ ;  /* 0x0000004068047810 */ /* 0x002fe60007ffe0ff */
[----:B--2---:R1:W-:Y:S01]  /*7880*/  @!P0 STG.E.128 [R2.64+0x60], R8 ;  /* 0x0000600802008986 */ /* 0x0043e2000c101d06 */
[----:B------:R-:W-:Y:S11]  /*7890*/  ISETP.GE.AND P0, PT, R4, c[0x0][0x1d4], PT ;  /* 0x0000750004007a0c */ /* 0x000ff60003f06270 */
[----:B------:R-:W-:Y:S02]  /*78a0*/  @!UPT UIADD3 URZ, URZ, URZ, URZ ;  /* 0x0000003f3f3ff290 */ /* 0x000fe4000fffe03f */
[----:B------:R-:W2:Y:S01]  /*78b0*/  @!P0 LDS.128 R4, [R252+0x1800] ;  /* 0x00180000fc048984 */ /* 0x000ea20000000c00 */
[----:B-1----:R-:W-:Y:S03]  /*78c0*/  IADD3 R8, R104, 0x50, RZ ;  /* 0x0000005068087810 */ /* 0x002fe60007ffe0ff */
[----:B--2---:R-:W-:Y:S01]  /*78d0*/  @!P0 STG.E.128 [R2.64+0x80], R4 ;  /* 0x0000800402008986 */ /* 0x004fe2000c101d06 */
[----:B------:R-:W-:Y:S11]  /*78e0*/  ISETP.GE.AND P0, PT, R8, c[0x0][0x1d4], PT ;  /* 0x0000750008007a0c */ /* 0x000ff60003f06270 */
[----:B------:R-:W-:Y:S02]  /*78f0*/  @!UPT UIADD3 URZ, URZ, URZ, URZ ;  /* 0x0000003f3f3ff290 */ /* 0x000fe4000fffe03f */
[----:B------:R-:W1:Y:S04]  /*7900*/  @!P0 LDS.128 R4, [R18+0x1800] ;  /* 0x0018000012048984 */ /* 0x000e680000000c00 */
[----:B-1----:R1:W-:Y:S02]  /*7910*/  @!P0 STG.E.128 [R2.64+0xa0], R4 ;  /* 0x0000a00402008986 */ /* 0x0023e4000c101d06 */
.L_x_1240:
[----:B-1----:R-:W-:Y:S05]  /*7920*/  BSYNC B0 ;  /* 0x0000000000007941 */ /* 0x002fea0003800000 */
.L_x_1239:
        /* <DEDUP_REMOVED lines=34> */
.L_x_1242:
[----:B------:R-:W-:Y:S05]  /*7b50*/  BSYNC B0 ;  /* 0x0000000000007941 */ /* 0x000fea0003800000 */
.L_x_1241:
[----:B------:R-:W0:Y:S01]  /*7b60*/  LDGDEPBAR ;  /* 0x00000000000079af */ /* 0x000e220000000000 */
[----:B------:R-:W-:Y:S01]  /*7b70*/  IADD3 R31, R31, -0x1, RZ ;  /* 0xffffffff1f1f7810 */ /* 0x000fe20007ffe0ff */
[----:B------:R-:W-:-:S05]  /*7b80*/  @P3 BRA `(.L_x_1243) ;  /* 0xffffbde000003947 */ /* 0x000fca000383ffff */
[----:B------:R-:W-:Y:S01]  /*7b90*/  WARPSYNC 0xffffffff ;  /* 0xffffffff00007948 */ /* 0x000fe20003800000 */
[----:B------:R-:W-:Y:S06]  /*7ba0*/  BAR.SYNC.DEFER_BLOCKING 0x0 ;  /* 0x0000000000007b1d */ /* 0x000fec0000010000 */
.L_x_1216:
[----:B------:R-:W2:Y:S01]  /*7bb0*/  LDL R17, [R1+0x54] ;  /* 0x0000540001117983 */ /* 0x000ea20000100800 */
[----:B------:R-:W-:-:S05]  /*7bc0*/  IMAD.MOV.U32 R0, RZ, RZ, c[0x0][0x2c4] ;  /* 0x0000b100ff007624 */ /* 0x000fca00078e00ff */
[----:B------:R-:W-:Y:S01]  /*7bd0*/  ISETP.NE.AND P3, PT, R0, 0x1, PT ;  /* 0x000000010000780c */ /* 0x000fe20003f65270 */
[----:B------:R-:W-:Y:S01]  /*7be0*/  BSSY B0, `(.L_x_1244) ;  /* 0x0000029000007945 */ /* 0x000fe20003800000 */
[----:B------:R-:W-:Y:S01]  /*7bf0*/  IMAD.IADD R12, R148, 0x1, R149 ;  /* 0x00000001940c7824 */ /* 0x000fe200078e0295 */
[----:B--2---:R-:W-:-:S10]  /*7c00*/  IADD3 R0, R17, 0x7f, RZ ;  /* 0x0000007f11007810 */ /* 0x004fd40007ffe0ff */
[----:B-1----:R-:W-:-:S05]  /*7c10*/  @P3 IMAD.HI.U32 R2, R0, c[0x0][0x2c8], RZ ;  /* 0x0000b20000023a27 */ /* 0x002fca00078e00ff */
[----:B------:R-:W-:-:S05]  /*7c20*/  @P3 SHF.R.U32.HI R0, RZ, c[0x0][0x2cc], R2 ;  /* 0x0000b300ff003a19 */ /* 0x000fca0000011602 */
[----:B------:R-:W-:-:S04]  /*7c30*/  IMAD.IADD R0, R154, 0x1, R0 ;  /* 0x000000019a007824 */ /* 0x000fc800078e0200 */
[----:B------:R-:W-:-:S05]  /*7c40*/  IMAD.HI R0, R0, 0x2aaaaaab, RZ ;  /* 0x2aaaaaab00007827 */ /* 0x000fca00078e02ff */
[----:B------:R-:W-:-:S04]  /*7c50*/  SHF.R.U32.HI R2, RZ, 0x1f, R0 ;  /* 0x0000001fff027819 */ /* 0x000fc80000011600 */
[----:B------:R-:W-:-:S04]  /*7c60*/  LEA.HI.SX32 R0, R0, R2, 0x1d ;  /* 0x0000000200007211 */ /* 0x000fc800078feaff */
[----:B------:R-:W-:-:S04]  /*7c70*/  IMNMX R6, R153, R0, PT ;  /* 0x0000000099067217 */ /* 0x000fc80003800200 */
[----:B------:R-:W-:Y:S01]  /*7c80*/  ISETP.GE.AND P0, PT, R6, 0x1, PT ;  /* 0x000000010600780c */ /* 0x000fe20003f06270 */
[----:B------:R-:W-:-:S12]  /*7c90*/  IMAD.MOV.U32 R0, RZ, RZ, RZ ;  /* 0x000000ffff007224 */ /* 0x000fd800078e00ff */
[----:B------:R-:W-:Y:S05]  /*7ca0*/  @!P0 BRA `(.L_x_1245) ;  /* 0x000001c000008947 */ /* 0x000fea0003800000 */
[----:B------:R-:W-:Y:S01]  /*7cb0*/  IABS R2, R137 ;  /* 0x0000008900027213 */ /* 0x000fe20000000000 */
        /* <DEDUP_REMOVED lines=27> */
.L_x_1245:
[----:B------:R-:W-:Y:S05]  /*7e70*/  BSYNC B0 ;  /* 0x0000000000007941 */ /* 0x000fea0003800000 */
.L_x_1244:
        /* <DEDUP_REMOVED lines=58> */
[----:B------:R-:W2:Y:S04]  /*8220*/  LDL R26, [R1+0x48] ;  /* 0x00004800011a7983 */ /* 0x000ea80000100800 */
[----:B------:R-:W3:Y:S04]  /*8230*/  LDL R31, [R1+0x50] ;  /* 0x00005000011f7983 */ /* 0x000ee80000100800 */
[----:B------:R-:W4:Y:S04]  /*8240*/  LDL R27, [R1+0x58] ;  /* 0x00005800011b7983 */ /* 0x000f280000100800 */
[----:B------:R-:W3:Y:S01]  /*8250*/  LDL.64 R24, [R1+0x28] ;  /* 0x0000280001187983 */ /* 0x000ee20000100a00 */
[----:B------:R-:W-:-:S03]  /*8260*/  ISETP.NE.U32.AND P0, PT, RZ, c[0x0][0x340], PT ;  /* 0x0000d000ff007a0c */ /* 0x000fc60003f05070 */
[----:B------:R-:W3:Y:S01]  /*8270*/  LDL.LU R20, [R1+0x20] ;  /* 0x0000200001147983 */ /* 0x000ee20000300800 */
[----:B------:R-:W-:-:S03]  /*8280*/  ISETP.NE.AND.EX P2, PT, RZ, c[0x0][0x344], PT, P0 ;  /* 0x0000d100ff007a0c */ /* 0x000fc60003f45300 */
[----:B------:R-:W3:Y:S04]  /*8290*/  LDL R19, [R1+0x30] ;  /* 0x0000300001137983 */ /* 0x000ee80000100800 */
[----:B------:R-:W3:Y:S06]  /*82a0*/  LDL R18, [R1+0x34] ;  /* 0x0000340001127983 */ /* 0x000eec0000100800 */
[----:B------:R-:W-:Y:S01]  /*82b0*/  @P2 IMAD.MOV.U32 R2, RZ, RZ, 0x4 ;  /* 0x00000004ff022424 */ /* 0x000fe200078e00ff */
[----:B------:R-:W1:Y:S01]  /*82c0*/  S2R R5, SR_TID.X ;  /* 0x0000000000057919 */ /* 0x000e620000002100 */
[----:B------:R-:W-:-:S05]  /*82d0*/  SHF.R.S32.HI R0, RZ, 0x1f, R139 ;  /* 0x0000001fff007819 */ /* 0x000fca000001148b */
[----:B------:R-:W-:-:S04]  /*82e0*/  IMAD R0, R0, c[0x0][0x178], RZ ;  /* 0x00005e0000007a24 */ /* 0x000fc800078e02ff */
[----:B------:R-:W-:Y:S01]  /*82f0*/  IMAD R0, R139, c[0x0][0x17c], R0 ;  /* 0x00005f008b007a24 */ /* 0x000fe200078e0200 */
[--C-:B-1----:R-:W-:Y:S02]  /*8300*/  SHF.R.S32.HI R4, RZ, 0x1f, R5.reuse ;  /* 0x0000001fff047819 */ /* 0x102fe40000011405 */
[----:B------:R-:W-:Y:S01]  /*8310*/  SHF.R.S32.HI R16, RZ, 0x1f, R5 ;  /* 0x0000001fff107819 */ /* 0x000fe20000011405 */
[----:B--2---:R-:W-:-:S05]  /*8320*/  @P2 IMAD.WIDE R2, R26, R2, c[0x0][0x340] ;  /* 0x0000d0001a022625 */ /* 0x004fca00078e0202 */
[----:B------:R1:W2:Y:S01]  /*8330*/  @P2 LDG.E R14, [R2.64] ;  /* 0x00000006020e2981 */ /* 0x0002a2000c1e1900 */
[-C--:B------:R-:W-:Y:S02]  /*8340*/  LEA.HI R4, R4, R5.reuse, RZ, 0x2 ;  /* 0x0000000504047211 */ /* 0x080fe400078f10ff */
[----:B------:R-:W-:Y:S02]  /*8350*/  LEA.HI R16, R16, R5, RZ, 0x2 ;  /* 0x0000000510107211 */ /* 0x000fe400078f10ff */
[----:B------:R-:W-:Y:S02]  /*8360*/  LOP3.LUT R4, R4, 0xfffffffc, RZ, 0xc0, !PT ;  /* 0xfffffffc04047812 */ /* 0x000fe400078ec0ff */
[----:B------:R-:W-:-:S03]  /*8370*/  SHF.R.S32.HI R16, RZ, 0x2, R16 ;  /* 0x00000002ff107819 */ /* 0x000fc60000011410 */
[----:B------:R-:W-:Y:S01]  /*8380*/  IMAD.IADD R4, R5, 0x1, -R4 ;  /* 0x0000000105047824 */ /* 0x000fe200078e0a04 */
[----:B------:R-:W-:-:S04]  /*8390*/  ISETP.NE.U32.AND P1, PT, RZ, c[0x0][0x348], PT ;  /* 0x0000d200ff007a0c */ /* 0x000fc80003f25070 */
[----:B------:R-:W-:Y:S01]  /*83a0*/  ISETP.NE.AND.EX P1, PT, RZ, c[0x0][0x34c], PT, P1 ;  /* 0x0000d300ff007a0c */ /* 0x000fe20003f25310 */
[----:B-1----:R-:W-:-:S05]  /*83b0*/  IMAD.WIDE.U32 R2, R139, c[0x0][0x178], RZ ;  /* 0x00005e008b027a25 */ /* 0x002fca00078e00ff */
[----:B------:R-:W-:Y:S01]  /*83c0*/  IADD3 R3, R3, R0, RZ ;  /* 0x0000000003037210 */ /* 0x000fe20007ffe0ff */
[----:B------:R-:W-:Y:S01]  /*83d0*/  IMAD R0, R4, 0x20, R16 ;  /* 0x0000002004007824 */ /* 0x000fe200078e0210 */
[----:B----4-:R-:W-:-:S03]  /*83e0*/  SEL R6, R27, RZ, !P1 ;  /* 0x000000ff1b067207 */ /* 0x010fc60004800000 */
[----:B------:R-:W-:Y:S01]  /*83f0*/  IMAD.IADD R10, R17, 0x1, R0 ;  /* 0x00000001110a7824 */ /* 0x000fe200078e0200 */
[----:B------:R-:W-:Y:S01]  /*8400*/  SHF.R.S32.HI R11, RZ, 0x1f, R12 ;  /* 0x0000001fff0b7819 */ /* 0x000fe2000001140c */
[----:B---3--:R-:W-:Y:S01]  /*8410*/  IMAD.WIDE.U32 R4, R31, c[0x0][0x1b8], R2 ;  /* 0x00006e001f047a25 */ /* 0x008fe200078e0002 */
[----:B------:R-:W-:-:S03]  /*8420*/  IADD3 R2, P0, R16, R12, RZ ;  /* 0x0000000c10027210 */ /* 0x000fc60007f1e0ff */
[----:B------:R-:W-:Y:S01]  /*8430*/  @P3 IMAD.HI.U32 R7, R10, c[0x0][0x2c8], RZ ;  /* 0x0000b2000a073a27 */ /* 0x000fe200078e00ff */
[----:B------:R-:W-:Y:S02]  /*8440*/  SEL R3, R26, RZ, !P1 ;  /* 0x000000ff1a037207 */ /* 0x000fe40004800000 */
[----:B------:R-:W-:Y:S01]  /*8450*/  LEA.HI.X.SX32 R11, R16, R11, 0x1, P0 ;  /* 0x0000000b100b7211 */ /* 0x000fe200000f0eff */
[----:B------:R-:W-:Y:S01]  /*8460*/  IMAD R5, R31, c[0x0][0x1bc], R5 ;  /* 0x00006f001f057a24 */ /* 0x000fe200078e0205 */
[----:B------:R-:W-:Y:S01]  /*8470*/  MOV R0, R10 ;  /* 0x0000000a00007202 */ /* 0x000fe20000000f00 */
[----:B------:R-:W-:Y:S01]  /*8480*/  IMAD R6, R6, c[0x0][0x1c0], RZ ;  /* 0x0000700006067a24 */ /* 0x000fe200078e02ff */
[----:B------:R-:W-:Y:S01]  /*8490*/  @P3 SHF.R.U32.HI R0, RZ, c[0x0][0x2cc], R7 ;  /* 0x0000b300ff003a19 */ /* 0x000fe20000011607 */
[----:B------:R-:W-:-:S04]  /*84a0*/  IMAD.WIDE.U32 R4, R3, c[0x0][0x1c0], R4 ;  /* 0x0000700003047a25 */ /* 0x000fc800078e0004 */
[----:B------:R-:W-:Y:S01]  /*84b0*/  IMAD R12, R3, c[0x0][0x1c4], R6 ;  /* 0x00007100030c7a24 */ /* 0x000fe200078e0206 */
[----:B------:R-:W-:Y:S01]  /*84c0*/  SHF.R.S32.HI R13, RZ, 0x1f, R0 ;  /* 0x0000001fff0d7819 */ /* 0x000fe20000011400 */
[----:B------:R-:W-:Y:S02]  /*84d0*/  IMAD.MOV.U32 R6, RZ, RZ, R24 ;  /* 0x000000ffff067224 */ /* 0x000fe400078e0018 */
[----:B------:R-:W-:Y:S02]  /*84e0*/  IMAD.MOV.U32 R7, RZ, RZ, R25 ;  /* 0x000000ffff077224 */ /* 0x000fe400078e0019 */
[C---:B------:R-:W-:Y:S02]  /*84f0*/  IMAD R15, R11.reuse, c[0x0][0x1e0], RZ ;  /* 0x000078000b0f7a24 */ /* 0x040fe400078e02ff */
[----:B------:R-:W-:Y:S01]  /*8500*/  IMAD R11, R11, c[0x0][0x208], RZ ;  /* 0x000082000b0b7a24 */ /* 0x000fe200078e02ff */
[----:B------:R-:W-:Y:S01]  /*8510*/  IADD3 R3, R5, R12, RZ ;  /* 0x0000000c05037210 */ /* 0x000fe20007ffe0ff */
[----:B------:R-:W-:-:S04]  /*8520*/  IMAD.WIDE.U32 R8, R2, c[0x0][0x1e0], R6 ;  /* 0x0000780002087a25 */ /* 0x000fc800078e0006 */
[----:B------:R-:W-:-:S04]  /*8530*/  IMAD.WIDE.U32 R6, R2, c[0x0][0x208], R6 ;  /* 0x0000820002067a25 */ /* 0x000fc800078e0006 */
[C---:B------:R-:W-:Y:S02]  /*8540*/  IMAD R15, R2.reuse, c[0x0][0x1e4], R15 ;  /* 0x00007900020f7a24 */ /* 0x040fe400078e020f */
[----:B------:R-:W-:Y:S02]  /*8550*/  IMAD R12, R2, c[0x0][0x20c], R11 ;  /* 0x00008300020c7a24 */ /* 0x000fe400078e020b */
[----:B------:R-:W-:Y:S02]  /*8560*/  IMAD R5, R13, c[0x0][0x1b0], RZ ;  /* 0x00006c000d057a24 */ /* 0x000fe400078e02ff */
[----:B------:R-:W-:Y:S02]  /*8570*/  IMAD.MOV.U32 R2, RZ, RZ, R4 ;  /* 0x000000ffff027224 */ /* 0x000fe400078e0004 */
[----:B------:R-:W-:Y:S02]  /*8580*/  IMAD.MOV R4, RZ, RZ, -R0 ;  /* 0x000000ffff047224 */ /* 0x000fe400078e0a00 */
[----:B------:R-:W-:-:S02]  /*8590*/  IMAD R11, R0, c[0x0][0x1b4], R5 ;  /* 0x00006d00000b7a24 */ /* 0x000fc400078e0205 */
[----:B------:R-:W-:-:S04]  /*85a0*/  IMAD.WIDE.U32 R2, R0, c[0x0][0x1b0], R2 ;  /* 0x00006c0000027a25 */ /* 0x000fc800078e0002 */
[----:B------:R-:W-:Y:S01]  /*85b0*/  IMAD R0, R4, c[0x0][0x2c4], R10 ;  /* 0x0000b10004007a24 */ /* 0x000fe200078e020a */
[----:B------:R-:W-:Y:S01]  /*85c0*/  IADD3 R5, R9, R15, RZ ;  /* 0x0000000f09057210 */ /* 0x000fe20007ffe0ff */
[----:B------:R-:W-:Y:S01]  /*85d0*/  IMAD.MOV.U32 R4, RZ, RZ, R8 ;  /* 0x000000ffff047224 */ /* 0x000fe200078e0008 */
[----:B------:R-:W-:Y:S02]  /*85e0*/  IADD3 R3, R3, R11, RZ ;  /* 0x0000000b03037210 */ /* 0x000fe40007ffe0ff */
[----:B------:R-:W-:Y:S02]  /*85f0*/  SHF.R.S32.HI R11, RZ, 0x1f, R0 ;  /* 0x0000001fff0b7819 */ /* 0x000fe40000011400 */
[----:B------:R-:W-:Y:S01]  /*8600*/  ISETP.GE.AND P1, PT, R24, c[0x0][0x1d4], PT ;  /* 0x0000750018007a0c */ /* 0x000fe20003f26270 */
[----:B------:R-:W-:Y:S01]  /*8610*/  IMAD.WIDE.U32 R8, R31, c[0x0][0x1e8], R4 ;  /* 0x00007a001f087a25 */ /* 0x000fe200078e0004 */
[----:B------:R-:W-:-:S03]  /*8620*/  ISETP.GE.AND P6, PT, R19, c[0x0][0x1d4], PT ;  /* 0x0000750013007a0c */ /* 0x000fc60003fc6270 */
[----:B------:R-:W-:Y:S01]  /*8630*/  IMAD R4, R11, c[0x0][0x1a8], RZ ;  /* 0x00006a000b047a24 */ /* 0x000fe200078e02ff */
[----:B------:R-:W-:Y:S01]  /*8640*/  SEL R10, RZ, 0xffffffff, P6 ;  /* 0xffffffffff0a7807 */ /* 0x000fe20003000000 */
[----:B------:R-:W-:Y:S01]  /*8650*/  IMAD.WIDE.U32 R2, R0, c[0x0][0x1a8], R2 ;  /* 0x00006a0000027a25 */ /* 0x000fe200078e0002 */
[----:B------:R-:W-:-:S03]  /*8660*/  LOP3.LUT R20, R20, 0xfffffffe, RZ, 0xc0, !PT ;  /* 0xfffffffe14147812 */ /* 0x000fc600078ec0ff */
[----:B------:R-:W-:Y:S01]  /*8670*/  IMAD R11, R0, c[0x0][0x1ac], R4 ;  /* 0x00006b00000b7a24 */ /* 0x000fe200078e0204 */
[----:B------:R-:W-:Y:S01]  /*8680*/  SHF.L.U32 R10, R10, 0x1, RZ ;  /* 0x000000010a0a7819 */ /* 0x000fe200000006ff */
[----:B------:R-:W-:Y:S01]  /*8690*/  IMAD.IADD R7, R7, 0x1, R12 ;  /* 0x0000000107077824 */ /* 0x000fe200078e020c */
[----:B------:R-:W-:Y:S01]  /*86a0*/  SEL R12, RZ, 0x1, P1 ;  /* 0x00000001ff0c7807 */ /* 0x000fe20000800000 */
[----:B------:R-:W-:Y:S01]  /*86b0*/  IMAD.IADD R3, R3, 0x1, R11 ;  /* 0x0000000103037824 */ /* 0x000fe200078e020b */
[----:B------:R-:W-:Y:S02]  /*86c0*/  @P1 LOP3.LUT R20, R20, 0x1, RZ, 0xfc, !PT ;  /* 0x0000000114141812 */ /* 0x000fe400078efcff */
[----:B------:R-:W-:Y:S01]  /*86d0*/  LEA R11, P0, R2, c[0x0][0x160], 0x1 ;  /* 0x00005800020b7a11 */ /* 0x000fe200078008ff */
[----:B------:R-:W-:Y:S01]  /*86e0*/  IMAD.WIDE.U32 R4, R31, c[0x0][0x210], R6 ;  /* 0x000084001f047a25 */ /* 0x000fe200078e0006 */
[----:B------:R-:W-:Y:S02]  /*86f0*/  ISETP.NE.U32.AND P1, PT, RZ, c[0x0][0x350], PT ;  /* 0x0000d400ff007a0c */ /* 0x000fe40003f25070 */
[----:B------:R-:W-:-:S02]  /*8700*/  LOP3.LUT R6, R10, 0x2, R12, 0xe2, !PT ;  /* 0x000000020a067812 */ /* 0x000fc400078ee20c */
[----:B------:R-:W-:Y:S02]  /*8710*/  LEA.HI.X R10, R2, c[0x0][0x164], R3, 0x1, P0 ;  /* 0x00005900020a7a11 */ /* 0x000fe400000f0c03 */
[----:B------:R-:W-:Y:S01]  /*8720*/  ISETP.NE.AND.EX P0, PT, RZ, c[0x0][0x354], PT, P1 ;  /* 0x0000d500ff007a0c */ /* 0x000fe20003f05310 */
[C---:B------:R-:W-:Y:S01]  /*8730*/  IMAD R9, R31.reuse, c[0x0][0x1ec], R9 ;  /* 0x00007b001f097a24 */ /* 0x040fe200078e0209 */
[----:B------:R1:W-:Y:S01]  /*8740*/  STL [R1+0x20], R20 ;  /* 0x0000201401007387 */ /* 0x0003e20000100800 */
[----:B------:R-:W-:Y:S01]  /*8750*/  IMAD R5, R31, c[0x0][0x214], R5 ;  /* 0x000085001f057a24 */ /* 0x000fe200078e0205 */
[----:B------:R-:W-:-:S04]  /*8760*/  ISETP.GE.AND P5, PT, R18, c[0x0][0x1d4], PT ;  /* 0x0000750012007a0c */ /* 0x000fc80003fa6270 */
[----:B------:R-:W-:Y:S02]  /*8770*/  SEL R3, RZ, 0x4, P5 ;  /* 0x00000004ff037807 */ /* 0x000fe40002800000 */
[----:B------:R-:W-:Y:S02]  /*8780*/  ISETP.GE.AND P3, PT, R24, c[0x0][0x198], PT ;  /* 0x0000660018007a0c */ /* 0x000fe40003f66270 */
[----:B------:R-:W-:Y:S02]  /*8790*/  ISETP.GE.AND P4, PT, R18, c[0x0][0x198], PT ;  /* 0x0000660012007a0c */ /* 0x000fe40003f86270 */
[----:B------:R-:W-:Y:S02]  /*87a0*/  LOP3.LUT R94, R6, R3, RZ, 0xfc, !PT ;  /* 0x00000003065e7212 */ /* 0x000fe400078efcff */
[----:B------:R-:W-:Y:S02]  /*87b0*/  IADD3 R108, R215, -0x1, RZ ;  /* 0xffffffffd76c7810 */ /* 0x000fe40007ffe0ff */
[----:B--2---:R-:W-:-:S02]  /*87c0*/  @P2 SHF.R.S32.HI R0, RZ, 0x1f, R14 ;  /* 0x0000001fff002819 */ /* 0x004fc4000001140e */
[----:B------:R-:W-:Y:S01]  /*87d0*/  @!P2 MOV R0, R27 ;  /* 0x0000001b0000a202 */ /* 0x000fe20000000f00 */
[----:B------:R-:W-:-:S03]  /*87e0*/  @!P2 IMAD.MOV.U32 R14, RZ, RZ, R26 ;  /* 0x000000ffff0ea224 */ /* 0x000fc600078e001a */
[----:B------:R-:W-:Y:S02]  /*87f0*/  SEL R2, R0, RZ, !P0 ;  /* 0x000000ff00027207 */ /* 0x000fe40004000000 */
[----:B------:R-:W-:-:S03]  /*8800*/  SEL R0, R14, RZ, !P0 ;  /* 0x000000ff0e007207 */ /* 0x000fc60004000000 */
[C---:B------:R-:W-:Y:S02]  /*8810*/  IMAD R12, R2.reuse, c[0x0][0x1f0], RZ ;  /* 0x00007c00020c7a24 */ /* 0x040fe400078e02ff */
[----:B------:R-:W-:Y:S02]  /*8820*/  IMAD R7, R2, c[0x0][0x218], RZ ;  /* 0x0000860002077a24 */ /* 0x000fe400078e02ff */
[----:B------:R-:W-:-:S04]  /*8830*/  IMAD.WIDE.U32 R14, R0, c[0x0][0x1f0], R8 ;  /* 0x00007c00000e7a25 */ /* 0x000fc800078e0008 */
[----:B------:R-:W-:-:S04]  /*8840*/  IMAD R2, R0, c[0x0][0x1f4], R12 ;  /* 0x00007d0000027a24 */ /* 0x000fc800078e020c */
[----:B------:R-:W-:Y:S01]  /*8850*/  IMAD.IADD R2, R15, 0x1, R2 ;  /* 0x000000010f027824 */ /* 0x000fe200078e0202 */
[----:B------:R1:W-:Y:S04]  /*8860*/  STL.64 [R1+0x8], R14 ;  /* 0x0000080e01007387 */ /* 0x0003e80000100a00 */
[----:B------:R1:W-:Y:S01]  /*8870*/  STL [R1+0x4], R2 ;  /* 0x0000040201007387 */ /* 0x0003e20000100800 */
[----:B------:R-:W-:-:S04]  /*8880*/  IMAD.WIDE.U32 R244, R0, c[0x0][0x218], R4 ;  /* 0x0000860000f47a25 */ /* 0x000fc800078e0004 */
[----:B------:R-:W-:Y:S01]  /*8890*/  IMAD R0, R0, c[0x0][0x21c], R7 ;  /* 0x0000870000007a24 */ /* 0x000fe200078e0207 */
[----:B------:R-:W-:Y:S02]  /*88a0*/  ISETP.GE.AND P2, PT, R19, c[0x0][0x198], PT ;  /* 0x0000660013007a0c */ /* 0x000fe40003f46270 */
[----:B------:R-:W-:Y:S02]  /*88b0*/  IADD3 R9, R16, R17, RZ ;  /* 0x0000001110097210 */ /* 0x000fe40007ffe0ff */
[----:B------:R-:W-:Y:S01]  /*88c0*/  IADD3 R249, R245, R0, RZ ;  /* 0x00000000f5f97210 */ /* 0x000fe20007ffe0ff */
[----:B------:R-:W-:Y:S06]  /*88d0*/  BRA.DIV ~URZ, `(.L_x_1247) ;  /* 0x000165427f007947 */ /* 0x000fec000b800000 */
[----:B------:R2:W3:Y:S02]  /*88e0*/  SHFL.IDX PT, R8, R10, RZ, 0x1c1f ;  /* 0x001c1fff0a087589 */ /* 0x0004e400000e0000 */
.L_x_1389:
[----:B------:R-:W-:Y:S05]  /*88f0*/  BRA.DIV ~URZ, `(.L_x_1248) ;  /* 0x000165927f007947 */ /* 0x000fea000b800000 */
[----:B------:R4:W1:Y:S02]  /*8900*/  SHFL.IDX PT, R0, R11, RZ, 0x1c1f ;  /* 0x001c1fff0b007589 */ /* 0x00086400000e0000 */
.L_x_1390:
[----:B-12---:R-:W2:Y:S01]  /*8910*/  LDL R2, [R1+0x4c] ;  /* 0x00004c0001027983 */ /* 0x006ea20000100800 */
[----:B------:R-:W-:Y:S01]  /*8920*/  BSSY B0, `(.L_x_1249) ;  /* 0x0000017000007945 */ /* 0x000fe20003800000 */
[----:B--2---:R-:W-:-:S05]  /*8930*/  IMAD R23, R2, c[0x0][0x2c4], RZ ;  /* 0x0000b10002177a24 */ /* 0x004fca00078e02ff */
[----:B------:R-:W-:-:S13]  /*8940*/  ISETP.GE.AND P0, PT, R9, R23, PT ;  /* 0x000000170900720c */ /* 0x000fda0003f06270 */
[----:B------:R-:W-:Y:S05]  /*8950*/  @P0 BRA `(.L_x_1250) ;  /* 0x0000013000000947 */ /* 0x000fea0003800000 */
[----:B------:R-:W2:Y:S04]  /*8960*/  LDL.64 R4, [R1+0x28] ;  /* 0x0000280001047983 */ /* 0x000ea80000100a00 */
[----:B----4-:R-:W4:Y:S04]  /*8970*/  LDL R2, [R1+0x30] ;  /* 0x0000300001027983 */ /* 0x010f280000100800 */
        /* <DEDUP_REMOVED lines=17> */
.L_x_1250:
[----:B------:R-:W-:Y:S05]  /*8a90*/  BSYNC B0 ;  /* 0x0000000000007941 */ /* 0x000fea0003800000 */
.L_x_1249:
[----:B------:R-:W-:Y:S05]  /*8aa0*/  BRA.DIV ~URZ, `(.L_x_1251) ;  /* 0x000164427f007947 */ /* 0x000fea000b800000 */
[----:B---3--:R2:W3:Y:S04]  /*8ab0*/  SHFL.IDX PT, R8, R10, 0x1, 0x1c1f ;  /* 0x003c1f000a087f89 */ /* 0x0084e800000e0000 */
[----:B-1----:R2:W1:Y:S02]  /*8ac0*/  SHFL.IDX PT, R0, R11, 0x1, 0x1c1f ;  /* 0x003c1f000b007f89 */ /* 0x00246400000e0000 */
.L_x_1391:
[----:B------:R-:W-:Y:S01]  /*8ad0*/  IADD3 R2, R9, 0x20, RZ ;  /* 0x0000002009027810 */ /* 0x000fe20007ffe0ff */
[----:B------:R-:W-:Y:S03]  /*8ae0*/  BSSY B0, `(.L_x_1252) ;  /* 0x0000016000007945 */ /* 0x000fe60003800000 */
[----:B------:R-:W-:-:S13]  /*8af0*/  ISETP.GE.AND P0, PT, R2, R23, PT ;  /* 0x000000170200720c */ /* 0x000fda0003f06270 */
[----:B------:R-:W-:Y:S05]  /*8b00*/  @P0 BRA `(.L_x_1253) ;  /* 0x0000013000000947 */ /* 0x000fea0003800000 */
[----:B--2---:R-:W2:Y:S04]  /*8b10*/  LDL.64 R4, [R1+0x28] ;  /* 0x0000280001047983 */ /* 0x004ea80000100a00 */
[----:B----4-:R-:W4:Y:S04]  /*8b20*/  LDL R3, [R1+0x30] ;  /* 0x0000300001037983 */ /* 0x010f280000100800 */
[----:B---3--:R-:W3:Y:S04]  /*8b30*/  LDL R15, [R1+0x70] ;  /* 0x00007000010f7983 */ /* 0x008ee80000100800 */
[----:B------:R-:W3:Y:S04]  /*8b40*/  LDL R13, [R1+0x34] ;  /* 0x00003400010d7983 */ /* 0x000ee80000100800 */
[----:B------:R-:W3:Y:S04]  /*8b50*/  LDL R12, [R1+0x18] ;  /* 0x00001800010c7983 */ /* 0x000ee80000100800 */
[----:B------:R-:W3:Y:S01]  /*8b60*/  LDL R14, [R1+0x6c] ;  /* 0x00006c00010e7983 */ /* 0x000ee20000100800 */
[----:B-12---:R-:W-:-:S04]  /*8b70*/  LEA R6, P0, R4, R0, 0x1 ;  /* 0x0000000004067211 */ /* 0x006fc800078008ff */
        /* <DEDUP_REMOVED lines=12> */
.L_x_1253:
[----:B------:R-:W-:Y:S05]  /*8c40*/  BSYNC B0 ;  /* 0x0000000000007941 */ /* 0x000fea0003800000 */
.L_x_1252:
[----:B------:R-:W-:Y:S05]  /*8c50*/  BRA.DIV ~URZ, `(.L_x_1254) ;  /* 0x000163527f007947 */ /* 0x000fea000b800000 */
[----:B---3--:R3:W2:Y:S02]  /*8c60*/  SHFL.IDX PT, R8, R10, 0x2, 0x1c1f ;  /* 0x005c1f000a087f89 */ /* 0x0086a400000e0000 */
.L_x_1392:
[----:B------:R-:W-:Y:S05]  /*8c70*/  BRA.DIV ~URZ, `(.L_x_1255) ;  /* 0x000163a27f007947 */ /* 0x000fea000b800000 */
[----:B-1----:R1:W3:Y:S02]  /*8c80*/  SHFL.IDX PT, R0, R11, 0x2, 0x1c1f ;  /* 0x005c1f000b007f89 */ /* 0x0022e400000e0000 */
.L_x_1393:
        /* <DEDUP_REMOVED lines=23> */
.L_x_1257:
[----:B------:R-:W-:Y:S05]  /*8e00*/  BSYNC B0 ;  /* 0x0000000000007941 */ /* 0x000fea0003800000 */
.L_x_1256:
[----:B------:R-:W-:Y:S05]  /*8e10*/  BRA.DIV ~URZ, `(.L_x_1258) ;  /* 0x000162627f007947 */ /* 0x000fea000b800000 */
[----:B--2---:R2:W1:Y:S04]  /*8e20*/  SHFL.IDX PT, R6, R10, 0x3, 0x1c1f ;  /* 0x007c1f000a067f89 */ /* 0x00446800000e0000 */
[----:B---3--:R2:W3:Y:S02]  /*8e30*/  SHFL.IDX PT, R0, R11, 0x3, 0x1c1f ;  /* 0x007c1f000b007f89 */ /* 0x0084e400000e0000 */
.L_x_1394:
[----:B--2---:R-:W2:Y:S04]  /*8e40*/  LDL.64 R12, [R1+0x28] ;  /* 0x00002800010c7983 */ /* 0x004ea80000100a00 */
[----:B----4-:R-:W4:Y:S04]  /*8e50*/  LDL R7, [R1+0x30] ;  /* 0x0000300001077983 */ /* 0x010f280000100800 */
[----:B---3--:R-:W3:Y:S04]  /*8e60*/  LDL R8, [R1+0x70] ;  /* 0x0000700001087983 */ /* 0x008ee80000100800 */
[----:B------:R-:W3:Y:S04]  /*8e70*/  LDL R97, [R1+0x18] ;  /* 0x0000180001617983 */ /* 0x000ee80000100800 */
[----:B------:R-:W3:Y:S04]  /*8e80*/  LDL R247, [R1+0x3c] ;  /* 0x00003c0001f77983 */ /* 0x000ee80000100800 */
[----:B------:R-:W3:Y:S04]  /*8e90*/  LDL R10, [R1+0x34] ;  /* 0x00003400010a7983 */ /* 0x000ee80000100800 */
[----:B-1----:R-:W3:Y:S04]  /*8ea0*/  LDL R11, [R1+0x6c] ;  /* 0x00006c00010b7983 */ /* 0x002ee80000100800 */
[----:B------:R-:W3:Y:S04]  /*8eb0*/  LDL.64 R146, [R1+0x8] ;  /* 0x0000080001927983 */ /* 0x000ee80000100a00 */
[----:B------:R-:W3:Y:S04]  /*8ec0*/  LDL R144, [R1+0x4] ;  /* 0x0000040001907983 */ /* 0x000ee80000100800 */
[----:B------:R-:W3:Y:S04]  /*8ed0*/  LDL R154, [R1+0x20] ;  /* 0x00002000019a7983 */ /* 0x000ee80000100800 */
[----:B------:R1:W5:Y:S01]  /*8ee0*/  LDL R160, [R1+0x54] ;  /* 0x0000540001a07983 */ /* 0x0003620000100800 */
[----:B------:R-:W-:-:S03]  /*8ef0*/  IADD3 R2, R9, 0x60, RZ ;  /* 0x0000006009027810 */ /* 0x000fc60007ffe0ff */
[----:B------:R-:W1:Y:S01]  /*8f00*/  S2R R99, SR_TID.X ;  /* 0x0000000000637919 */ /* 0x000e620000002100 */
[----:B------:R-:W-:Y:S01]  /*8f10*/  ISETP.GE.AND P0, PT, R2, R23, PT ;  /* 0x000000170200720c */ /* 0x000fe20003f06270 */
[----:B------:R-:W-:-:S04]  /*8f20*/  IMAD.MOV.U32 R96, RZ, RZ, 0x30 ;  /* 0x00000030ff607424 */ /* 0x000fc800078e00ff */
[----:B------:R-:W-:Y:S01]  /*8f30*/  IMAD R96, R215, -0x30, R96 ;  /* 0xffffffd0d7607824 */ /* 0x000fe200078e0260 */
[----:B------:R-:W-:Y:S02]  /*8f40*/  SHF.R.S32.HI R95, RZ, 0x1f, R108 ;  /* 0x0000001fff5f7819 */ /* 0x000fe4000001146c */
[----:B-1----:R-:W-:-:S04]  /*8f50*/  SHF.R.S32.HI R145, RZ, 0x1f, R99 ;  /* 0x0000001fff917819 */ /* 0x002fc80000011463 */
[----:B------:R-:W-:-:S04]  /*8f60*/  LEA.HI R145, R145, R99, RZ, 0x2 ;  /* 0x0000006391917211 */ /* 0x000fc800078f10ff */
[----:B------:R-:W-:Y:S01]  /*8f70*/  SHF.R.S32.HI R145, RZ, 0x2, R145 ;  /* 0x00000002ff917819 */ /* 0x000fe20000011491 */
[----:B------:R-:W-:Y:S01]  /*8f80*/  IMAD.MOV.U32 R141, RZ, RZ, c[0x0][0x2c4] ;  /* 0x0000b100ff8d7624 */ /* 0x000fe200078e00ff */
[----:B--2---:R-:W-:-:S04]  /*8f90*/  @!P0 LEA R4, P1, R12, R0, 0x1 ;  /* 0x000000000c048211 */ /* 0x004fc800078208ff */
[----:B------:R-:W-:Y:S02]  /*8fa0*/  @!P0 LEA.HI.X R5, R12, R6, R13, 0x1, P1 ;  /* 0x000000060c058211 */ /* 0x000fe400008f0c0d */
[----:B----4-:R-:W-:-:S04]  /*8fb0*/  @!P0 LEA R2, P1, R7, R0, 0x1 ;  /* 0x0000000007028211 */ /* 0x010fc800078208ff */
[----:B---3--:R-:W-:Y:S01]  /*8fc0*/  @!P0 LEA.HI.X R3, R7, R6, R8, 0x1, P1 ;  /* 0x0000000607038211 */ /* 0x008fe200008f0c08 */
[----:B------:R-:W-:Y:S02]  /*8fd0*/  @!P0 IMAD.SHL.U32 R7, R97, 0x2, RZ ;  /* 0x0000000261078824 */ /* 0x000fe400078e00ff */
[----:B------:R-:W-:-:S03]  /*8fe0*/  IMAD.IADD R140, R247, 0x1, R96 ;  /* 0x00000001f78c7824 */ /* 0x000fc600078e0260 */
[----:B------:R-:W-:Y:S01]  /*8ff0*/  @!PT LDS RZ, [RZ] ;  /* 0x00000000fffff984 */ /* 0x000fe20000000800 */
[----:B------:R-:W-:Y:S01]  /*9000*/  @!PT LDS RZ, [RZ] ;  /* 0x00000000fffff984 */ /* 0x000fe20000000800 */
[----:B------:R-:W-:Y:S01]  /*9010*/  @!PT LDS RZ, [RZ] ;  /* 0x00000000fffff984 */ /* 0x000fe20000000800 */
[----:B------:R1:W-:Y:S04]  /*9020*/  @!P0 LDGSTS.E.BYPASS.LTC128B.128 [R7+0x7880], [R4.64], !P3 ;  /* 0x0788000004078fae */ /* 0x0003e8000d901d46 */
[----:B------:R2:W-:Y:S01]  /*9030*/  @!P0 LDGSTS.E.BYPASS.LTC128B.128 [R7+0x9880], [R2.64], !P2 ;  /* 0x0988000002078fae */ /* 0x0005e2000d101d46 */
[----:B------:R-:W-:Y:S01]  /*9040*/  IMAD.MOV.U32 R142, RZ, RZ, R146 ;  /* 0x000000ffff8e7224 */ /* 0x000fe200078e0092 */
[----:B-1----:R-:W-:Y:S02]  /*9050*/  @!P0 LEA R4, P1, R10, R0, 0x1 ;  /* 0x000000000a048211 */ /* 0x002fe400078208ff */
[----:B------:R-:W-:Y:S01]  /*9060*/  IMNMX R0, R140, 0x30, PT ;  /* 0x000000308c007817 */ /* 0x000fe20003800200 */
[----:B------:R-:W-:-:S04]  /*9070*/  IMAD R5, R95, c[0x0][0x1e0], RZ ;  /* 0x000078005f057a24 */ /* 0x000fc800078e02ff */
[----:B------:R-:W-:Y:S02]  /*9080*/  IMAD.IADD R0, R0, 0x1, -R145 ;  /* 0x0000000100007824 */ /* 0x000fe400078e0a91 */
[----:B------:R-:W-:Y:S01]  /*9090*/  IMAD R8, R108, c[0x0][0x1e4], R5 ;  /* 0x000079006c087a24 */ /* 0x000fe200078e0205 */
[----:B------:R-:W-:Y:S01]  /*90a0*/  @!P0 LEA.HI.X R5, R10, R6, R11, 0x1, P1 ;  /* 0x000000060a058211 */ /* 0x000fe200008f0c0b */
[----:B--2---:R-:W-:Y:S01]  /*90b0*/  IMAD.WIDE.U32 R2, R108, c[0x0][0x1e0], RZ ;  /* 0x000078006c027a25 */ /* 0x004fe200078e00ff */
[----:B------:R-:W-:-:S03]  /*90c0*/  ISETP.GE.AND P1, PT, R0, 0x1, PT ;  /* 0x000000010000780c */ /* 0x000fc60003f26270 */
[----:B------:R1:W-:Y:S01]  /*90d0*/  @!P0 LDGSTS.E.BYPASS.LTC128B.128 [R7+0xb880], [R4.64], !P4 ;  /* 0x0b88000004078fae */ /* 0x0003e2000e101d46 */
[----:B------:R-:W-:Y:S01]  /*90e0*/  IMAD.IADD R6, R3, 0x1, R8 ;  /* 0x0000000103067824 */ /* 0x000fe200078e0208 */
[----:B------:R-:W-:Y:S01]  /*90f0*/  ISETP.GE.AND P0, PT, R0, 0x21, PT ;  /* 0x000000210000780c */ /* 0x000fe20003f06270 */
[----:B------:R-:W-:Y:S01]  /*9100*/  IMAD.MOV.U32 R143, RZ, RZ, R144 ;  /* 0x000000ffff8f7224 */ /* 0x000fe200078e0090 */
[----:B------:R-:W0:Y:S01]  /*9110*/  LDGDEPBAR ;  /* 0x00000000000079af */ /* 0x000e220000000000 */
[----:B------:R-:W-:Y:S01]  /*9120*/  WARPSYNC 0xffffffff ;  /* 0xffffffff00007948 */ /* 0x000fe20003800000 */
[----:B------:R-:W-:Y:S02]  /*9130*/  IMAD R0, R6, 0x30, RZ ;  /* 0x0000003006007824 */ /* 0x000fe400078e02ff */
[----:B------:R-:W-:-:S04]  /*9140*/  IMAD.WIDE.U32 R2, R2, 0x30, R142 ;  /* 0x0000003002027825 */ /* 0x000fc800078e008e */
[----:B------:R-:W-:Y:S02]  /*9150*/  IMAD.MOV.U32 R8, RZ, RZ, 0x20 ;  /* 0x00000020ff087424 */ /* 0x000fe400078e00ff */
[----:B------:R-:W-:Y:S01]  /*9160*/  IMAD.IADD R0, R3, 0x1, R0 ;  /* 0x0000000103007824 */ /* 0x000fe200078e0200 */
[----:B------:R-:W-:Y:S01]  /*9170*/  BAR.SYNC.DEFER_BLOCKING 0x0 ;  /* 0x0000000000007b1d */ /* 0x000fe20000010000 */
[----:B------:R-:W-:Y:S01]  /*9180*/  LOP3.LUT P3, RZ, R154, 0x1, RZ, 0xc0, !PT ;  /* 0x000000019aff7812 */ /* 0x000fe2000786c0ff */
[----:B-1----:R-:W-:Y:S01]  /*9190*/  IMAD.WIDE.U32 R6, R8, c[0x0][0x1e0], RZ ;  /* 0x0000780008067a25 */ /* 0x002fe200078e00ff */
[----:B------:R-:W-:-:S03]  /*91a0*/  @P1 LEA R4, P2, R2, c[0x0][0x1c8], 0x1 ;  /* 0x0000720002041a11 */ /* 0x000fc600078408ff */
[----:B------:R-:W-:Y:S01]  /*91b0*/  IMAD R8, R8, c[0x0][0x1e4], RZ ;  /* 0x0000790008087a24 */ /* 0x000fe200078e02ff */
[C---:B------:R-:W-:Y:S02]  /*91c0*/  @P1 LEA.HI.X R5, R2.reuse, c[0x0][0x1cc], R0, 0x1, P2 ;  /* 0x0000730002051a11 */ /* 0x040fe400010f0c00 */
[----:B------:R-:W-:Y:S01]  /*91d0*/  @P0 IADD3 R3, P2, R2, R6, RZ ;  /* 0x0000000602030210 */ /* 0x000fe20007f5e0ff */
[----:B------:R-:W-:-:S03]  /*91e0*/  @P1 IMAD.SHL.U32 R6, R97, 0x2, RZ ;  /* 0x0000000261061824 */ /* 0x000fc600078e00ff */
[----:B------:R-:W-:Y:S02]  /*91f0*/  @P0 IADD3.X R0, R0, R7, R8, P2, !PT ;  /* 0x0000000700000210 */ /* 0x000fe400017fe408 */
[C---:B------:R-:W-:Y:S01]  /*9200*/  @P0 LEA R2, P2, R3.reuse, c[0x0][0x1c8], 0x1 ;  /* 0x0000720003020a11 */ /* 0x040fe200078408ff */
[----:B------:R-:W-:Y:S01]  /*9210*/  @!PT LDS RZ, [RZ] ;  /* 0x00000000fffff984 */ /* 0x000fe20000000800 */
[----:B------:R-:W-:Y:S01]  /*9220*/  @!PT LDS RZ, [RZ] ;  /* 0x00000000fffff984 */ /* 0x000fe20000000800 */
[----:B------:R-:W-:Y:S01]  /*9230*/  @!PT LDS RZ, [RZ] ;  /* 0x00000000fffff984 */ /* 0x000fe20000000800 */
[----:B------:R1:W-:Y:S03]  /*9240*/  @P1 LDGSTS.E.BYPASS.LTC128B.128 [R6+0x3c80], [R4.64], !P3 ;  /* 0x03c8000004061fae */ /* 0x0003e6000d901d46 */
[----:B------:R-:W-:Y:S01]  /*9250*/  @P0 LEA.HI.X R3, R3, c[0x0][0x1cc], R0, 0x1, P2 ;  /* 0x0000730003030a11 */ /* 0x000fe200010f0c00 */
[----:B------:R-:W-:Y:S01]  /*9260*/  @P0 IMAD.SHL.U32 R0, R97, 0x2, RZ ;  /* 0x0000000261000824 */ /* 0x000fe200078e00ff */
[----:B------:R1:W-:Y:S04]  /*9270*/  @P1 LDGSTS.E.BYPASS.LTC128B.128 [R6+0x4880], [R4.64+0x40], !P6 ;  /* 0x0488004004061fae */ /* 0x0003e8000f101d46 */
[----:B------:R1:W-:Y:S04]  /*9280*/  @P1 LDGSTS.E.BYPASS.LTC128B.128 [R6+0x5480], [R4.64+0x80], !P5 ;  /* 0x0548008004061fae */ /* 0x0003e8000e901d46 */
[----:B------:R1:W-:Y:S04]  /*9290*/  @P0 LDGSTS.E.BYPASS.LTC128B.128 [R0+0x4480], [R2.64], !P3 ;  /* 0x0448000002000fae */ /* 0x0003e8000d901d46 */
[----:B------:R1:W-:Y:S04]  /*92a0*/  @P0 LDGSTS.E.BYPASS.LTC128B.128 [R0+0x5080], [R2.64+0x40], !P6 ;  /* 0x0508004002000fae */ /* 0x0003e8000f101d46 */
[----:B------:R1:W-:Y:S01]  /*92b0*/  @P0 LDGSTS.E.BYPASS.LTC128B.128 [R0+0x5c80], [R2.64+0x80], !P5 ;  /* 0x05c8008002000fae */ /* 0x0003e2000e901d46 */
[----:B------:R-:W-:-:S03]  /*92c0*/  ISETP.LT.AND P0, PT, RZ, c[0x0][0x27c], PT ;  /* 0x00009f00ff007a0c */ /* 0x000fc60003f01270 */
[----:B------:R-:W0:Y:S10]  /*92d0*/  LDGDEPBAR ;  /* 0x00000000000079af */ /* 0x000e340000000000 */
[----:B------:R-:W-:Y:S05]  /*92e0*/  @P0 BRA `(.L_x_1259) ;  /* 0x0000002000000947 */ /* 0x000fea0003800000 */
[----:B------:R-:W-:-:S04]  /*92f0*/  DEPBAR.LE SB0, 0x1 ;  /* 0x000080400000791a */ /* 0x000fc80000000000 */
[----:B------:R-:W-:Y:S05]  /*9300*/  BRA `(.L_x_1260) ;  /* 0x00006f0000007947 */ /* 0x000fea0003800000 */
.L_x_1259:
        /* <DEDUP_REMOVED lines=11> */
[----:B------:R-:W-:Y:S01]  /*93c0*/  IMAD R6, R138, c[0x0][0x294], R0 ;  /* 0x0000a5008a067a24 */ /* 0x000fe200078e0200 */
        /* <DEDUP_REMOVED lines=9> */
[----:B------:R-:W-:Y:S01]  /*9460*/  ISETP.NE.AND P1, PT, R141, 0x1, PT ;  /* 0x000000018d00780c */ /* 0x000fe20003f25270 */
[----:B------:R-:W-:Y:S01]  /*9470*/  IMAD.MOV.U32 R5, RZ, RZ, R7 ;  /* 0x000000ffff057224 */ /* 0x000fe200078e0007 */
[----:B------:R-:W-:Y:S01]  /*9480*/  BSSY B0, `(.L_x_1262) ;  /* 0x0000068000007945 */ /* 0x000fe20003800000 */
[----:B------:R-:W-:Y:S01]  /*9490*/  IMAD.MOV.U32 R7, RZ, RZ, R6 ;  /* 0x000000ffff077224 */ /* 0x000fe200078e0006 */
[----:B------:R-:W-:Y:S01]  /*94a0*/  SHF.R.S32.HI R51, RZ, 0x1f, R29 ;  /* 0x0000001fff337819 */ /* 0x000fe2000001141d */
[----:B------:R-:W-:Y:S01]  /*94b0*/  IMAD.MOV.U32 R6, RZ, RZ, R2 ;  /* 0x000000ffff067224 */ /* 0x000fe200078e0002 */
[----:B------:R-:W-:Y:S01]  /*94c0*/  SHF.R.S32.HI R37, RZ, 0x1f, R30 ;  /* 0x0000001fff257819 */ /* 0x000fe2000001141e */
[----:B------:R-:W-:Y:S01]  /*94d0*/  CS2R R74, SRZ ;  /* 0x00000000004a7805 */ /* 0x000fe2000001ff00 */
[----:B------:R-:W-:Y:S01]  /*94e0*/  SHF.R.S32.HI R52, RZ, 0x1f, R113 ;  /* 0x0000001fff347819 */ /* 0x000fe20000011471 */
[----:B------:R-:W-:Y:S01]  /*94f0*/  CS2R R46, SRZ ;  /* 0x00000000002e7805 */ /* 0x000fe2000001ff00 */
[----:B------:R-:W-:Y:S01]  /*9500*/  SHF.R.S32.HI R53, RZ, 0x1f, R28 ;  /* 0x0000001fff357819 */ /* 0x000fe2000001141c */
[----:B------:R-:W-:Y:S01]  /*9510*/  CS2R R38, SRZ ;  /* 0x0000000000267805 */ /* 0x000fe2000001ff00 */
[----:B------:R-:W-:Y:S01]  /*9520*/  SHF.R.S32.HI R50, RZ, 0x1f, R164 ;  /* 0x0000001fff327819 */ /* 0x000fe200000114a4 */
[----:B------:R-:W-:Y:S01]  /*9530*/  @P1 IMAD.HI.U32 R3, R0, c[0x0][0x2c8], RZ ;  /* 0x0000b20000031a27 */ /* 0x000fe200078e00ff */
[----:B------:R-:W-:Y:S01]  /*9540*/  CS2R R32, SRZ ;  /* 0x0000000000207805 */ /* 0x000fe2000001ff00 */
[----:B------:R-:W-:Y:S01]  /*9550*/  CS2R R24, SRZ ;  /* 0x0000000000187805 */ /* 0x000fe2000001ff00 */
[----:B------:R-:W-:Y:S01]  /*9560*/  CS2R R18, SRZ ;  /* 0x0000000000127805 */ /* 0x000fe2000001ff00 */
[----:B------:R-:W-:Y:S01]  /*9570*/  CS2R R48, SRZ ;  /* 0x0000000000307805 */ /* 0x000fe2000001ff00 */
[----:B------:R-:W-:Y:S01]  /*9580*/  @P1 SHF.R.U32.HI R0, RZ, c[0x0][0x2cc], R3 ;  /* 0x0000b300ff001a19 */ /* 0x000fe20000011603 */
[----:B------:R-:W-:Y:S01]  /*9590*/  CS2R R40, SRZ ;  /* 0x0000000000287805 */ /* 0x000fe2000001ff00 */
[----:B------:R-:W-:Y:S01]  /*95a0*/  CS2R R34, SRZ ;  /* 0x0000000000227805 */ /* 0x000fe2000001ff00 */
[----:B------:R-:W-:Y:S01]  /*95b0*/  CS2R R26, SRZ ;  /* 0x00000000001a7805 */ /* 0x000fe2000001ff00 */
[----:B------:R-:W-:Y:S01]  /*95c0*/  SHF.R.S32.HI R3, RZ, 0x1f, R0 ;  /* 0x0000001fff037819 */ /* 0x000fe20000011400 */
[----:B------:R-:W-:Y:S01]  /*95d0*/  IMAD.WIDE.U32 R4, R0, c[0x0][0x280], R4 ;  /* 0x0000a00000047a25 */ /* 0x000fe200078e0004 */
[----:B------:R-:W-:-:S03]  /*95e0*/  CS2R R20, SRZ ;  /* 0x0000000000147805 */ /* 0x000fc6000001ff00 */
[C---:B------:R-:W-:Y:S01]  /*95f0*/  IMAD R8, R3.reuse, c[0x0][0x280], RZ ;  /* 0x0000a00003087a24 */ /* 0x040fe200078e02ff */
[----:B------:R-:W-:Y:S01]  /*9600*/  LEA R42, P0, R4, c[0x0][0x270], 0x1 ;  /* 0x00009c00042a7a11 */ /* 0x000fe200078008ff */
[----:B------:R-:W-:Y:S02]  /*9610*/  IMAD R9, R3, c[0x0][0x290], RZ ;  /* 0x0000a40003097a24 */ /* 0x000fe400078e02ff */
[C---:B------:R-:W-:Y:S02]  /*9620*/  IMAD R8, R0.reuse, c[0x0][0x284], R8 ;  /* 0x0000a10000087a24 */ /* 0x040fe400078e0208 */
[----:B------:R-:W-:Y:S02]  /*9630*/  IMAD.WIDE.U32 R2, R0, c[0x0][0x290], R6 ;  /* 0x0000a40000027a25 */ /* 0x000fe400078e0006 */
[----:B------:R-:W-:Y:S02]  /*9640*/  CS2R R6, SRZ ;  /* 0x0000000000067805 */ /* 0x000fe4000001ff00 */
[----:B------:R-:W-:Y:S01]  /*9650*/  IMAD.IADD R5, R5, 0x1, R8 ;  /* 0x0000000105057824 */ /* 0x000fe200078e0208 */
[----:B------:R-:W-:Y:S01]  /*9660*/  LEA R43, P1, R2, c[0x0][0x288], 0x1 ;  /* 0x0000a200022b7a11 */ /* 0x000fe200078208ff */
[----:B------:R-:W-:-:S02]  /*9670*/  IMAD R0, R0, c[0x0][0x294], R9 ;  /* 0x0000a50000007a24 */ /* 0x000fc400078e0209 */
[----:B------:R-:W-:Y:S01]  /*9680*/  CS2R R8, SRZ ;  /* 0x0000000000087805 */ /* 0x000fe2000001ff00 */
[----:B------:R-:W-:Y:S01]  /*9690*/  LEA.HI.X R36, R4, c[0x0][0x274], R5, 0x1, P0 ;  /* 0x00009d0004247a11 */ /* 0x000fe200000f0c05 */
[----:B------:R-:W-:Y:S01]  /*96a0*/  IMAD.IADD R0, R3, 0x1, R0 ;  /* 0x0000000103007824 */ /* 0x000fe200078e0200 */
[----:B------:R-:W-:Y:S01]  /*96b0*/  ISETP.GE.AND P0, PT, R22, R23, PT ;  /* 0x000000171600720c */ /* 0x000fe20003f06270 */
[----:B------:R1:W2:Y:S03]  /*96c0*/  SHFL.IDX PT, R4, R42, RZ, 0x1e1f ;  /* 0x001e1fff2a047589 */ /* 0x0002a600000e0000 */
[----:B------:R-:W-:Y:S01]  /*96d0*/  LEA.HI.X R31, R2, c[0x0][0x28c], R0, 0x1, P1 ;  /* 0x0000a300021f7a11 */ /* 0x000fe200008f0c00 */
[----:B------:R1:W3:Y:S04]  /*96e0*/  SHFL.IDX PT, R5, R36, RZ, 0x1e1f ;  /* 0x001e1fff24057589 */ /* 0x0002e800000e0000 */
[----:B------:R1:W4:Y:S04]  /*96f0*/  SHFL.IDX PT, R2, R43, RZ, 0x1e1f ;  /* 0x001e1fff2b027589 */ /* 0x00032800000e0000 */
[----:B------:R1:W1:Y:S01]  /*9700*/  SHFL.IDX PT, R3, R31, RZ, 0x1e1f ;  /* 0x001e1fff1f037589 */ /* 0x00026200000e0000 */
[----:B------:R-:W-:Y:S05]  /*9710*/  @P0 BRA `(.L_x_1263) ;  /* 0x000003e000000947 */ /* 0x000fea0003800000 */
[----:B------:R-:W-:Y:S01]  /*9720*/  ISETP.GE.AND P0, PT, R30, c[0x0][0x27c], PT ;  /* 0x00009f001e007a0c */ /* 0x000fe20003f06270 */
[----:B------:R-:W-:Y:S01]  /*9730*/  CS2R R18, SRZ ;  /* 0x0000000000127805 */ /* 0x000fe2000001ff00 */
[----:B------:R-:W-:Y:S01]  /*9740*/  ISETP.GE.AND P2, PT, R164, c[0x0][0x27c], PT ;  /* 0x00009f00a4007a0c */ /* 0x000fe20003f46270 */
[----:B------:R-:W-:-:S10]  /*9750*/  CS2R R20, SRZ ;  /* 0x0000000000147805 */ /* 0x000fd4000001ff00 */
[C---:B------:R-:W-:Y:S01]  /*9760*/  @!P0 IMAD.SHL.U32 R0, R30.reuse, 0x2, RZ ;  /* 0x000000021e008824 */ /* 0x040fe200078e00ff */
[----:B------:R-:W-:-:S04]  /*9770*/  @!P0 SHF.L.U64.HI R7, R30, 0x1, R37 ;  /* 0x000000011e078819 */ /* 0x000fc80000010225 */
[----:B--2---:R-:W-:-:S05]  /*9780*/  @!P0 IADD3 R8, P1, R4, R0, RZ ;  /* 0x0000000004088210 */ /* 0x004fca0007f3e0ff */
[----:B---3--:R-:W-:Y:S01]  /*9790*/  @!P0 IMAD.X R9, R5, 0x1, R7, P1 ;  /* 0x0000000105098824 */ /* 0x008fe200008e0607 */
[----:B----4-:R-:W-:Y:S01]  /*97a0*/  @!P0 IADD3 R6, P1, R2, R0, RZ ;  /* 0x0000000002068210 */ /* 0x010fe20007f3e0ff */
[----:B------:R-:W-:-:S03]  /*97b0*/  @!P2 IMAD.SHL.U32 R10, R164, 0x2, RZ ;  /* 0x00000002a40aa824 */ /* 0x000fc600078e00ff */
[----:B------:R2:W5:Y:S01]  /*97c0*/  @!P0 LD.E.64 R18, [R8.64] ;  /* 0x0000000608128980 */ /* 0x000562000c101b00 */
[----:B-1----:R-:W-:Y:S01]  /*97d0*/  @!P0 IMAD.X R7, R3, 0x1, R7, P1 ;  /* 0x0000000103078824 */ /* 0x002fe200008e0607 */
[----:B------:R-:W-:-:S04]  /*97e0*/  @!P2 SHF.L.U64.HI R0, R164, 0x1, R50 ;  /* 0x00000001a400a819 */ /* 0x000fc80000010232 */
[----:B------:R1:W5:Y:S01]  /*97f0*/  @!P0 LD.E.64 R20, [R6.64] ;  /* 0x0000000606148980 */ /* 0x000362000c101b00 */
[----:B------:R-:W-:Y:S01]  /*9800*/  ISETP.GE.AND P0, PT, R29, c[0x0][0x27c], PT ;  /* 0x00009f001d007a0c */ /* 0x000fe20003f06270 */
[----:B------:R-:W-:Y:S01]  /*9810*/  CS2R R24, SRZ ;  /* 0x0000000000187805 */ /* 0x000fe2000001ff00 */
[----:B------:R-:W-:Y:S01]  /*9820*/  CS2R R26, SRZ ;  /* 0x00000000001a7805 */ /* 0x000fe2000001ff00 */
[----:B--2---:R-:W-:-:S05]  /*9830*/  @!P2 IADD3 R8, P1, R4, R10, RZ ;  /* 0x0000000a0408a210 */ /* 0x004fca0007f3e0ff */
[----:B------:R-:W-:Y:S01]  /*9840*/  @!P2 IMAD.X R9, R5, 0x1, R0, P1 ;  /* 0x000000010509a824 */ /* 0x000fe200008e0600 */
[----:B-1----:R-:W-:-:S04]  /*9850*/  @!P2 IADD3 R6, P1, R2, R10, RZ ;  /* 0x0000000a0206a210 */ /* 0x002fc80007f3e0ff */
[----:B------:R-:W-:Y:S01]  /*9860*/  @!P0 IMAD.SHL.U32 R10, R29, 0x2, RZ ;  /* 0x000000021d0a8824 */ /* 0x000fe200078e00ff */
[----:B------:R1:W5:Y:S01]  /*9870*/  @!P2 LD.E.64 R24, [R8.64] ;  /* 0x000000060818a980 */ /* 0x000362000c101b00 */
[----:B------:R-:W-:Y:S01]  /*9880*/  @!P2 IMAD.X R7, R3, 0x1, R0, P1 ;  /* 0x000000010307a824 */ /* 0x000fe200008e0600 */
[----:B------:R-:W-:Y:S02]  /*9890*/  ISETP.GE.AND P1, PT, R113, c[0x0][0x27c], PT ;  /* 0x00009f0071007a0c */ /* 0x000fe40003f26270 */
[----:B------:R-:W-:Y:S02]  /*98a0*/  @!P0 SHF.L.U64.HI R0, R29, 0x1, R51 ;  /* 0x000000011d008819 */ /* 0x000fe40000010233 */
[----:B------:R2:W5:Y:S01]  /*98b0*/  @!P2 LD.E.64 R26, [R6.64] ;  /* 0x00000006061aa980 */ /* 0x000562000c101b00 */
[----:B------:R-:W-:Y:S01]  /*98c0*/  CS2R R32, SRZ ;  /* 0x0000000000207805 */ /* 0x000fe2000001ff00 */
[----:B------:R-:W-:Y:S01]  /*98d0*/  CS2R R34, SRZ ;  /* 0x0000000000227805 */ /* 0x000fe2000001ff00 */
[----:B-1----:R-:W-:-:S05]  /*98e0*/  @!P0 IADD3 R8, P2, R4, R10, RZ ;  /* 0x0000000a04088210 */ /* 0x002fca0007f5e0ff */
[----:B------:R-:W-:Y:S01]  /*98f0*/  @!P0 IMAD.X R9, R5, 0x1, R0, P2 ;  /* 0x0000000105098824 */ /* 0x000fe200010e0600 */
[----:B--2---:R-:W-:Y:S01]  /*9900*/  @!P0 IADD3 R6, P2, R2, R10, RZ ;  /* 0x0000000a02068210 */ /* 0x004fe20007f5e0ff */
[----:B------:R-:W-:-:S03]  /*9910*/  @!P1 IMAD.SHL.U32 R10, R113, 0x2, RZ ;  /* 0x00000002710a9824 */ /* 0x000fc600078e00ff */
[----:B------:R1:W5:Y:S01]  /*9920*/  @!P0 LD.E.64 R32, [R8.64] ;  /* 0x0000000608208980 */ /* 0x000362000c101b00 */
[----:B------:R-:W-:Y:S01]  /*9930*/  @!P0 IMAD.X R7, R3, 0x1, R0, P2 ;  /* 0x0000000103078824 */ /* 0x000fe200010e0600 */
[-C--:B------:R-:W-:Y:S02]  /*9940*/  @!P1 IADD3 R12, P3, R4, R10.reuse, RZ ;  /* 0x0000000a040c9210 */ /* 0x080fe40007f7e0ff */
[----:B------:R-:W-:Y:S02]  /*9950*/  @!P1 SHF.L.U64.HI R0, R113, 0x1, R52 ;  /* 0x0000000171009819 */ /* 0x000fe40000010234 */
[----:B------:R2:W5:Y:S01]  /*9960*/  @!P0 LD.E.64 R34, [R6.64] ;  /* 0x0000000606228980 */ /* 0x000562000c101b00 */
[----:B------:R-:W-:Y:S02]  /*9970*/  @!P1 IADD3 R10, P0, R2, R10, RZ ;  /* 0x0000000a020a9210 */ /* 0x000fe40007f1e0ff */
[----:B------:R-:W-:-:S03]  /*9980*/  ISETP.GE.AND P2, PT, R114, c[0x0][0x27c], PT ;  /* 0x00009f0072007a0c */ /* 0x000fc60003f46270 */
[--C-:B------:R-:W-:Y:S01]  /*9990*/  @!P1 IMAD.X R11, R3, 0x1, R0.reuse, P0 ;  /* 0x00000001030b9824 */ /* 0x100fe200000e0600 */
[----:B------:R-:W-:Y:S01]  /*99a0*/  ISETP.GE.AND P0, PT, R28, c[0x0][0x27c], PT ;  /* 0x00009f001c007a0c */ /* 0x000fe20003f06270 */
[----:B------:R-:W-:-:S08]  /*99b0*/  @!P1 IMAD.X R13, R5, 0x1, R0, P3 ;  /* 0x00000001050d9824 */ /* 0x000fd000018e0600 */
[----:B------:R-:W-:Y:S01]  /*99c0*/  @!P2 IMAD.WIDE R16, R114, 0x2, R4 ;  /* 0x000000027210a825 */ /* 0x000fe200078e0204 */
[----:B-1----:R-:W-:-:S03]  /*99d0*/  CS2R R8, SRZ ;  /* 0x0000000000087805 */ /* 0x002fc6000001ff00 */
[----:B------:R-:W-:Y:S01]  /*99e0*/  @!P2 IMAD.WIDE R14, R114, 0x2, R2 ;  /* 0x00000002720ea825 */ /* 0x000fe200078e0202 */
[----:B--2---:R-:W-:-:S03]  /*99f0*/  CS2R R6, SRZ ;  /* 0x0000000000067805 */ /* 0x004fc6000001ff00 */
[----:B------:R-:W-:Y:S01]  /*9a00*/  @!P0 IMAD.SHL.U32 R0, R28, 0x2, RZ ;  /* 0x000000021c008824 */ /* 0x000fe200078e00ff */
[----:B------:R1:W5:Y:S04]  /*9a10*/  @!P2 LD.E.64 R8, [R16.64] ;  /* 0x000000061008a980 */ /* 0x000368000c101b00 */
[----:B------:R2:W5:Y:S01]  /*9a20*/  @!P2 LD.E.64 R6, [R14.64] ;  /* 0x000000060e06a980 */ /* 0x000562000c101b00 */
[----:B------:R-:W-:Y:S01]  /*9a30*/  @!P0 IADD3 R4, P2, R4, R0, RZ ;  /* 0x0000000004048210 */ /* 0x000fe20007f5e0ff */
[----:B------:R-:W-:Y:S01]  /*9a40*/  CS2R R38, SRZ ;  /* 0x0000000000267805 */ /* 0x000fe2000001ff00 */
[----:B------:R-:W-:Y:S01]  /*9a50*/  CS2R R40, SRZ ;  /* 0x0000000000287805 */ /* 0x000fe2000001ff00 */
[----:B------:R-:W-:Y:S01]  /*9a60*/  CS2R R46, SRZ ;  /* 0x00000000002e7805 */ /* 0x000fe2000001ff00 */
[----:B------:R-:W-:-:S03]  /*9a70*/  CS2R R48, SRZ ;  /* 0x0000000000307805 */ /* 0x000fc6000001ff00 */
[----:B------:R1:W5:Y:S04]  /*9a80*/  @!P1 LD.E.64 R38, [R12.64] ;  /* 0x000000060c269980 */ /* 0x000368000c101b00 */
[----:B------:R1:W5:Y:S01]  /*9a90*/  @!P1 LD.E.64 R40, [R10.64] ;  /* 0x000000060a289980 */ /* 0x000362000c101b00 */
[----:B--2---:R-:W-:-:S05]  /*9aa0*/  @!P0 SHF.L.U64.HI R14, R28, 0x1, R53 ;  /* 0x000000011c0e8819 */ /* 0x004fca0000010235 */
[----:B------:R-:W-:Y:S01]  /*9ab0*/  @!P0 IMAD.X R5, R5, 0x1, R14, P2 ;  /* 0x0000000105058824 */ /* 0x000fe200010e060e */
[----:B------:R-:W-:-:S04]  /*9ac0*/  @!P0 IADD3 R2, P2, R2, R0, RZ ;  /* 0x0000000002028210 */ /* 0x000fc80007f5e0ff */
[----:B------:R1:W5:Y:S01]  /*9ad0*/  @!P0 LD.E.64 R46, [R4.64] ;  /* 0x00000006042e8980 */ /* 0x000362000c101b00 */
[----:B------:R-:W-:-:S05]  /*9ae0*/  @!P0 IMAD.X R3, R3, 0x1, R14, P2 ;  /* 0x0000000103038824 */ /* 0x000fca00010e060e */
[----:B------:R1:W5:Y:S03]  /*9af0*/  @!P0 LD.E.64 R48, [R2.64] ;  /* 0x0000000602308980 */ /* 0x000366000c101b00 */
.L_x_1263:
[----:B------:R-:W-:Y:S05]  /*9b00*/  BSYNC B0 ;  /* 0x0000000000007941 */ /* 0x000fea0003800000 */
.L_x_1262:
        /* <DEDUP_REMOVED lines=50> */
[----:B------:R-:W-:-:S03]  /*9e30*/  CS2R R44, SRZ ;  /* 0x00000000002c7805 */ /* 0x000fc6000001ff00 */
[----:B------:R1:W2:Y:S01]  /*9e40*/  SHFL.IDX PT, R3, R31, 0x1, 0x1e1f ;  /* 0x003e1f001f037f89 */ /* 0x0002a200000e0000 */
[----:B---3--:R-:W-:Y:S01]  /*9e50*/  CS2R R42, SRZ ;  /* 0x00000000002a7805 */ /* 0x008fe2000001ff00 */
[----:B-1----:R-:W-:Y:S01]  /*9e60*/  PRMT R31, R11, 0x5410, R12 ;  /* 0x000054100b1f7816 */ /* 0x002fe2000000000c */
[----:B------:R-:W-:Y:S05]  /*9e70*/  @P0 BRA `(.L_x_1265) ;  /* 0x000003e000000947 */ /* 0x000fea0003800000 */
[----:B--2-4-:R-:W-:Y:S01]  /*9e80*/  ISETP.GE.AND P0, PT, R30, c[0x0][0x27c], PT ;  /* 0x00009f001e007a0c */ /* 0x014fe20003f06270 */
[----:B------:R-:W-:Y:S01]  /*9e90*/  CS2R R54, SRZ ;  /* 0x0000000000367805 */ /* 0x000fe2000001ff00 */
[----:B------:R-:W-:Y:S01]  /*9ea0*/  ISETP.GE.AND P2, PT, R164, c[0x0][0x27c], PT ;  /* 0x00009f00a4007a0c */ /* 0x000fe20003f46270 */
[----:B------:R-:W-:-:S10]  /*9eb0*/  CS2R R56, SRZ ;  /* 0x0000000000387805 */ /* 0x000fd4000001ff00 */
[C---:B------:R-:W-:Y:S01]  /*9ec0*/  @!P0 IMAD.SHL.U32 R0, R30.reuse, 0x2, RZ ;  /* 0x000000021e008824 */ /* 0x040fe200078e00ff */
[----:B------:R-:W-:-:S04]  /*9ed0*/  @!P0 SHF.L.U64.HI R11, R30, 0x1, R37 ;  /* 0x000000011e0b8819 */ /* 0x000fc80000010225 */
[----:B------:R-:W-:-:S05]  /*9ee0*/  @!P0 IADD3 R12, P1, R4, R0, RZ ;  /* 0x00000000040c8210 */ /* 0x000fca0007f3e0ff */
        /* <DEDUP_REMOVED lines=8> */
[----:B------:R-:W-:Y:S01]  /*9f70*/  CS2R R60, SRZ ;  /* 0x00000000003c7805 */ /* 0x000fe2000001ff00 */
[----:B-1----:R-:W-:Y:S02]  /*9f80*/  @!P2 IADD3 R12, P1, R4, R0, RZ ;  /* 0x00000000040ca210 */ /* 0x002fe40007f3e0ff */
[----:B--2---:R-:W-:-:S05]  /*9f90*/  @!P2 SHF.L.U64.HI R11, R164, 0x1, R50 ;  /* 0x00000001a40ba819 */ /* 0x004fca0000010232 */
[--C-:B------:R-:W-:Y:S01]  /*9fa0*/  @!P2 IMAD.X R13, R5, 0x1, R11.reuse, P1 ;  /* 0x00000001050da824 */ /* 0x100fe200008e060b */
[----:B------:R-:W-:Y:S02]  /*9fb0*/  @!P2 IADD3 R10, P1, R2, R0, RZ ;  /* 0x00000000020aa210 */ /* 0x000fe40007f3e0ff */
[----:B------:R-:W-:Y:S02]  /*9fc0*/  @!P0 IMAD.SHL.U32 R0, R29, 0x2, RZ ;  /* 0x000000021d008824 */ /* 0x000fe400078e00ff */
[----:B------:R1:W5:Y:S01]  /*9fd0*/  @!P2 LD.E.64 R58, [R12.64] ;  /* 0x000000060c3aa980 */ /* 0x000362000c101b00 */
[----:B------:R-:W-:Y:S01]  /*9fe0*/  @!P2 IMAD.X R11, R3, 0x1, R11, P1 ;  /* 0x00000001030ba824 */ /* 0x000fe200008e060b */
[----:B------:R-:W-:-:S04]  /*9ff0*/  ISETP.GE.AND P1, PT, R113, c[0x0][0x27c], PT ;  /* 0x00009f0071007a0c */ /* 0x000fc80003f26270 */
[----:B------:R2:W5:Y:S01]  /*a000*/  @!P2 LD.E.64 R60, [R10.64] ;  /* 0x000000060a3ca980 */ /* 0x000562000c101b00 */
[----:B------:R-:W-:Y:S01]  /*a010*/  CS2R R62, SRZ ;  /* 0x00000000003e7805 */ /* 0x000fe2000001ff00 */
[----:B------:R-:W-:Y:S01]  /*a020*/  CS2R R64, SRZ ;  /* 0x0000000000407805 */ /* 0x000fe2000001ff00 */
[----:B-1----:R-:W-:Y:S02]  /*a030*/  @!P0 IADD3 R12, P2, R4, R0, RZ ;  /* 0x00000000040c8210 */ /* 0x002fe40007f5e0ff */
[----:B--2---:R-:W-:-:S05]  /*a040*/  @!P0 SHF.L.U64.HI R11, R29, 0x1, R51 ;  /* 0x000000011d0b8819 */ /* 0x004fca0000010233 */
[----:B------:R-:W-:Y:S01]  /*a050*/  @!P0 IMAD.X R13, R5, 0x1, R11, P2 ;  /* 0x00000001050d8824 */ /* 0x000fe200010e060b */
[----:B------:R-:W-:Y:S01]  /*a060*/  @!P0 IADD3 R10, P2, R2, R0, RZ ;  /* 0x00000000020a8210 */ /* 0x000fe20007f5e0ff */
        /* <DEDUP_REMOVED lines=8> */
[----:B--2---:R-:W-:-:S05]  /*a0f0*/  @!P1 IADD3 R10, P0, R2, R14, RZ ;  /* 0x0000000e020a9210 */ /* 0x004fca0007f1e0ff */
[----:B------:R-:W-:Y:S01]  /*a100*/  @!P1 IMAD.X R11, R3, 0x1, R0, P0 ;  /* 0x00000001030b9824 */ /* 0x000fe200000e0600 */
[----:B------:R-:W-:Y:S02]  /*a110*/  ISETP.GE.AND P0, PT, R28, c[0x0][0x27c], PT ;  /* 0x00009f001c007a0c */ /* 0x000fe40003f06270 */
[----:B-1----:R-:W-:Y:S02]  /*a120*/  @!P1 IADD3 R12, P3, R4, R14, RZ ;  /* 0x0000000e040c9210 */ /* 0x002fe40007f7e0ff */
[----:B------:R-:W-:-:S04]  /*a130*/  @!P2 IMAD.WIDE R16, R114, 0x2, R4 ;  /* 0x000000027210a825 */ /* 0x000fc800078e0204 */
[----:B------:R-:W-:Y:S01]  /*a140*/  @!P1 IMAD.X R13, R5, 0x1, R0, P3 ;  /* 0x00000001050d9824 */ /* 0x000fe200018e0600 */
[----:B------:R1:W5:Y:S01]  /*a150*/  @!P2 LD.E.64 R42, [R16.64] ;  /* 0x00000006102aa980 */ /* 0x000362000c101b00 */
[----:B------:R-:W-:-:S04]  /*a160*/  @!P2 IMAD.WIDE R14, R114, 0x2, R2 ;  /* 0x00000002720ea825 */ /* 0x000fc800078e0202 */
[----:B------:R-:W-:Y:S01]  /*a170*/  @!P0 IMAD.SHL.U32 R0, R28, 0x2, RZ ;  /* 0x000000021c008824 */ /* 0x000fe200078e00ff */
[----:B------:R2:W5:Y:S04]  /*a180*/  @!P2 LD.E.64 R44, [R14.64] ;  /* 0x000000060e2ca980 */ /* 0x000568000c101b00 */
        /* <DEDUP_REMOVED lines=13> */
.L_x_1265:
[----:B--2-4-:R-:W-:Y:S05]  /*a260*/  BSYNC B0 ;  /* 0x0000000000007941 */ /* 0x014fea0003800000 */
.L_x_1264:
        /* <DEDUP_REMOVED lines=50> */
[----:B------:R-:W1:Y:S01]  /*a590*/  LDS.128 R12, [R252+0x4800] ;  /* 0x00480000fc0c7984 */ /* 0x000e620000000c00 */
        /* <DEDUP_REMOVED lines=9> */
[----:B------:R-:W-:Y:S02]  /*a630*/  PRMT R9, R72, 0x5432, R3 ;  /* 0x0000543248097816 */ /* 0x000fe40000000003 */
        /* <DEDUP_REMOVED lines=35> */
.L_x_1269:
[----:B------:R-:W-:Y:S05]  /*a870*/  BSYNC B0 ;  /* 0x0000000000007941 */ /* 0x000fea0003800000 */
.L_x_1268:
[----:B------:R-:W-:Y:S01]  /*a880*/  ISETP.GE.AND P0, PT, R30, c[0x0][0x27c], PT ;  /* 0x00009f001e007a0c */ /* 0x000fe20003f06270 */
[----:B------:R-:W-:-:S12]  /*a890*/  BSSY B0, `(.L_x_1270) ;  /* 0x0000031000007945 */ /* 0x000fd80003800000 */
[----:B------:R-:W-:Y:S05]  /*a8a0*/  @P0 BRA `(.L_x_1271) ;  /* 0x000002f000000947 */ /* 0x000fea0003800000 */
[----:B------:R-:W2:Y:S01]  /*a8b0*/  LDL R22, [R1] ;  /* 0x0000000001167983 */ /* 0x000ea20000100800 */
        /* <DEDUP_REMOVED lines=46> */
.L_x_1271:
[----:B------:R-:W-:Y:S05]  /*aba0*/  BSYNC B0 ;  /* 0x0000000000007941 */ /* 0x000fea0003800000 */
.L_x_1270:
[----:B------:R-:W-:Y:S01]  /*abb0*/  ISETP.GE.AND P0, PT, R164, c[0x0][0x27c], PT ;  /* 0x00009f00a4007a0c */ /* 0x000fe20003f06270 */
[----:B------:R-:W-:-:S12]  /*abc0*/  BSSY B0, `(.L_x_1272) ;  /* 0x0000030000007945 */ /* 0x000fd80003800000 */
[----:B------:R-:W-:Y:S05]  /*abd0*/  @P0 BRA `(.L_x_1273) ;  /* 0x000002e000000947 */ /* 0x000fea0003800000 */
[----:B-1----:R-:W1:Y:S01]  /*abe0*/  LDS.128 R4, [R252+0x6800] ;  /* 0x00680000fc047984 */ /* 0x002e620000000c00 */
        /* <DEDUP_REMOVED lines=11> */
[----:B------:R-:W-:Y:S02]  /*aca0*/  LOP3.LUT R16, R8, 0xffff0000, RZ, 0xc0, !PT ;  /* 0xffff000008107812 */ /* 0x000fe400078ec0ff */
        /* <DEDUP_REMOVED lines=33> */
.L_x_1273:
[----:B------:R-:W-:Y:S05]  /*aec0*/  BSYNC B0 ;  /* 0x0000000000007941 */ /* 0x000fea0003800000 */
.L_x_1272:
        /* <DEDUP_REMOVED lines=50> */
.L_x_1275:
[----:B------:R-:W-:Y:S05]  /*b1f0*/  BSYNC B0 ;  /* 0x0000000000007941 */ /* 0x000fea0003800000 */
.L_x_1274:
        /* <DEDUP_REMOVED lines=49> */
.L_x_1277:
[----:B------:R-:W-:Y:S05]  /*b510*/  BSYNC B0 ;  /* 0x0000000000007941 */ /* 0x000fea0003800000 */
.L_x_1276:
[----:B------:R-:W-:-:S13]  /*b520*/  ISETP.GE.AND P0, PT, R28, c[0x0][0x27c], PT ;  /* 0x00009f001c007a0c */ /* 0x000fda0003f06270 */
[----:B------:R-:W-:Y:S05]  /*b530*/  @P0 BRA `(.L_x_1267) ;  /* 0x000002f000000947 */ /* 0x000fea0003800000 */
[----:B-1----:R-:W2:Y:S01]  /*b540*/  LDL R18, [R1] ;  /* 0x0000000001127983 */ /* 0x002ea20000100800 */
        /* <DEDUP_REMOVED lines=46> */
.L_x_1267:
[----:B------:R-:W-:Y:S05]  /*b830*/  BSYNC B1 ;  /* 0x0000000000017941 */ /* 0x000fea0003800000 */
.L_x_1266:
        /* <DEDUP_REMOVED lines=54> */
.L_x_1280:
[----:B------:R-:W-:Y:S05]  /*bba0*/  BSYNC B0 ;  /* 0x0000000000007941 */ /* 0x000fea0003800000 */
.L_x_1279:
[----:B------:R-:W-:Y:S01]  /*bbb0*/  ISETP.GE.AND P0, PT, R30, c[0x0][0x27c], PT ;  /* 0x00009f001e007a0c */ /* 0x000fe20003f06270 */
[----:B------:R-:W-:-:S12]  /*bbc0*/  BSSY B0, `(.L_x_1281) ;  /* 0x0000031000007945 */ /* 0x000fd80003800000 */
        /* <DEDUP_REMOVED lines=48> */
.L_x_1282:
[----:B------:R-:W-:Y:S05]  /*bed0*/  BSYNC B0 ;  /* 0x0000000000007941 */ /* 0x000fea0003800000 */
.L_x_1281:
        /* <DEDUP_REMOVED lines=49> */
.L_x_1284:
[----:B------:R-:W-:Y:S05]  /*c1f0*/  BSYNC B0 ;  /* 0x0000000000007941 */ /* 0x000fea0003800000 */
.L_x_1283:
        /* <DEDUP_REMOVED lines=50> */
.L_x_1286:
[----:B------:R-:W-:Y:S05]  /*c520*/  BSYNC B0 ;  /* 0x0000000000007941 */ /* 0x000fea0003800000 */
.L_x_1285:
        /* <DEDUP_REMOVED lines=49> */
.L_x_1288:
[----:B------:R-:W-:Y:S05]  /*c840*/  BSYNC B0 ;  /* 0x0000000000007941 */ /* 0x000fea0003800000 */
.L_x_1287:
        /* <DEDUP_REMOVED lines=50> */
.L_x_1261:
[----:B------:R1:W5:Y:S04]  /*cb70*/  LDL R29, [R1+0x88] ;  /* 0x00008800011d7983 */ /* 0x0003680000100800 */
[----:B------:R1:W5:Y:S01]  /*cb80*/  LDL R28, [R1+0x84] ;  /* 0x00008400011c7983 */ /* 0x0003620000100800 */
[----:B------:R-:W-:Y:S01]  /*cb90*/  ISETP.NE.AND P0, PT, R141, 0x1, PT ;  /* 0x000000018d00780c */ /* 0x000fe20003f05270 */
[----:B------:R-:W-:Y:S01]  /*cba0*/  IMAD.MOV.U32 R5, RZ, RZ, R7 ;  /* 0x000000ffff057224 */ /* 0x000fe200078e0007 */
[----:B------:R-:W-:Y:S01]  /*cbb0*/  MOV R7, R6 ;  /* 0x0000000600077202 */ /* 0x000fe20000000f00 */
[----:B------:R-:W-:Y:S01]  /*cbc0*/  IMAD.MOV.U32 R6, RZ, RZ, R2 ;  /* 0x000000ffff067224 */ /* 0x000fe200078e0002 */
        /* <DEDUP_REMOVED lines=9> */
[----:B------:R-:W-:Y:S01]  /*cc60*/  @P0 IMAD.HI.U32 R3, R0, c[0x0][0x2c8], RZ ;  /* 0x0000b20000030a27 */ /* 0x000fe200078e00ff */
[----:B------:R-:W-:Y:S01]  /*cc70*/  CS2R R38, SRZ ;  /* 0x0000000000267805 */ /* 0x000fe2000001ff00 */
[----:B------:R-:W-:-:S03]  /*cc80*/  CS2R R36, SRZ ;  /* 0x0000000000247805 */ /* 0x000fc6000001ff00 */
[----:B------:R-:W-:-:S04]  /*cc90*/  @P0 SHF.R.U32.HI R0, RZ, c[0x0][0x2cc], R3 ;  /* 0x0000b300ff000a19 */ /* 0x000fc80000011603 */
[----:B------:R-:W-:Y:S01]  /*cca0*/  SHF.R.S32.HI R3, RZ, 0x1f, R0 ;  /* 0x0000001fff037819 */ /* 0x000fe20000011400 */
[----:B------:R-:W-:-:S04]  /*ccb0*/  IMAD.WIDE.U32 R4, R0, c[0x0][0x280], R4 ;  /* 0x0000a00000047a25 */ /* 0x000fc800078e0004 */
[C---:B------:R-:W-:Y:S01]  /*ccc0*/  IMAD R9, R3.reuse, c[0x0][0x280], RZ ;  /* 0x0000a00003097a24 */ /* 0x040fe200078e02ff */
[----:B------:R-:W-:Y:S01]  /*ccd0*/  LEA R20, P1, R4, c[0x0][0x270], 0x1 ;  /* 0x00009c0004147a11 */ /* 0x000fe200078208ff */
[----:B------:R-:W-:Y:S02]  /*cce0*/  IMAD R8, R3, c[0x0][0x290], RZ ;  /* 0x0000a40003087a24 */ /* 0x000fe400078e02ff */
[C---:B------:R-:W-:Y:S02]  /*ccf0*/  IMAD.WIDE.U32 R2, R0.reuse, c[0x0][0x290], R6 ;  /* 0x0000a40000027a25 */ /* 0x040fe400078e0006 */
[----:B------:R1:W2:Y:S02]  /*cd00*/  SHFL.IDX PT, R12, R20, RZ, 0x1e1f ;  /* 0x001e1fff140c7589 */ /* 0x0002a400000e0000 */
[----:B------:R-:W-:Y:S01]  /*cd10*/  IMAD R6, R0, c[0x0][0x284], R9 ;  /* 0x0000a10000067a24 */ /* 0x000fe200078e0209 */
[----:B------:R-:W-:Y:S01]  /*cd20*/  LEA R21, P0, R2, c[0x0][0x288], 0x1 ;  /* 0x0000a20002157a11 */ /* 0x000fe200078008ff */
[----:B------:R-:W-:-:S02]  /*cd30*/  IMAD R0, R0, c[0x0][0x294], R8 ;  /* 0x0000a50000007a24 */ /* 0x000fc400078e0208 */
        /* <DEDUP_REMOVED lines=14> */
[----:B------:R-:W-:Y:S01]  /*ce20*/  ISETP.GE.AND P2, PT, R112, c[0x0][0x27c], PT ;  /* 0x00009f0070007a0c */ /* 0x000fe20003f46270 */
[----:B------:R-:W-:Y:S01]  /*ce30*/  CS2R R32, SRZ ;  /* 0x0000000000207805 */ /* 0x000fe2000001ff00 */
[----:B------:R-:W-:Y:S01]  /*ce40*/  CS2R R38, SRZ ;  /* 0x0000000000267805 */ /* 0x000fe2000001ff00 */
[----:B------:R-:W-:Y:S01]  /*ce50*/  CS2R R36, SRZ ;  /* 0x0000000000247805 */ /* 0x000fe2000001ff00 */
[----:B------:R-:W-:Y:S01]  /*ce60*/  CS2R R46, SRZ ;  /* 0x00000000002e7805 */ /* 0x000fe2000001ff00 */
[----:B------:R-:W-:-:S06]  /*ce70*/  CS2R R44, SRZ ;  /* 0x00000000002c7805 */ /* 0x000fcc000001ff00 */
[C---:B------:R-:W-:Y:S01]  /*ce80*/  @!P0 IMAD.SHL.U32 R0, R104.reuse, 0x2, RZ ;  /* 0x0000000268008824 */ /* 0x040fe200078e00ff */
[----:B------:R-:W-:-:S04]  /*ce90*/  @!P0 SHF.L.U64.HI R4, R104, 0x1, R105 ;  /* 0x0000000168048819 */ /* 0x000fc80000010269 */
[-C--:B------:R-:W-:Y:S02]  /*cea0*/  @!P0 IADD3 R16, P1, R12, R0.reuse, RZ ;  /* 0x000000000c108210 */ /* 0x080fe40007f3e0ff */
[----:B---3--:R-:W-:Y:S02]  /*ceb0*/  @!P0 IADD3 R14, P3, R2, R0, RZ ;  /* 0x00000000020e8210 */ /* 0x008fe40007f7e0ff */
[----:B----4-:R-:W-:Y:S02]  /*cec0*/  @!P0 IADD3.X R17, R13, R4, RZ, P1, !PT ;  /* 0x000000040d118210 */ /* 0x010fe40000ffe4ff */
[----:B------:R-:W-:Y:S01]  /*ced0*/  ISETP.GE.AND P1, PT, R111, c[0x0][0x27c], PT ;  /* 0x00009f006f007a0c */ /* 0x000fe20003f26270 */
[----:B-1----:R-:W-:Y:S01]  /*cee0*/  @!P0 IMAD.X R15, R3, 0x1, R4, P3 ;  /* 0x00000001030f8824 */ /* 0x002fe200018e0604 */
[----:B-----5:R-:W-:-:S05]  /*cef0*/  @!P2 SHF.L.U32 R4, R29, 0x3, RZ ;  /* 0x000000031d04a819 */ /* 0x020fca00000006ff */
[----:B------:R-:W-:-:S04]  /*cf00*/  @!P2 IMAD.WIDE R8, R4, 0x2, R12 ;  /* 0x000000020408a825 */ /* 0x000fc800078e020c */
[----:B------:R-:W-:Y:S01]  /*cf10*/  @!P2 IMAD.WIDE R6, R4, 0x2, R2 ;  /* 0x000000020406a825 */ /* 0x000fe200078e0202 */
[----:B------:R1:W5:Y:S03]  /*cf20*/  @!P2 LD.E.128 R32, [R8.64] ;  /* 0x000000060820a980 */ /* 0x000366000c101d00 */
[----:B------:R-:W-:Y:S01]  /*cf30*/  @!P1 IMAD.SHL.U32 R0, R28, 0x8, RZ ;  /* 0x000000081c009824 */ /* 0x000fe200078e00ff */
[----:B------:R2:W5:Y:S03]  /*cf40*/  @!P2 LD.E.128 R36, [R6.64] ;  /* 0x000000060624a980 */ /* 0x000566000c101d00 */
[C---:B------:R-:W-:Y:S01]  /*cf50*/  @!P1 IMAD.WIDE R4, R0.reuse, 0x2, R12 ;  /* 0x0000000200049825 */ /* 0x040fe200078e020c */
[----:B------:R-:W-:Y:S01]  /*cf60*/  CS2R R42, SRZ ;  /* 0x00000000002a7805 */ /* 0x000fe2000001ff00 */
[----:B------:R-:W-:Y:S01]  /*cf70*/  CS2R R40, SRZ ;  /* 0x0000000000287805 */ /* 0x000fe2000001ff00 */
[----:B------:R-:W-:Y:S01]  /*cf80*/  CS2R R10, SRZ ;  /* 0x00000000000a7805 */ /* 0x000fe2000001ff00 */
[----:B------:R-:W-:Y:S01]  /*cf90*/  @!P1 IMAD.WIDE R2, R0, 0x2, R2 ;  /* 0x0000000200029825 */ /* 0x000fe200078e0202 */
[----:B------:R3:W5:Y:S04]  /*cfa0*/  @!P1 LD.E.128 R44, [R4.64] ;  /* 0x00000006042c9980 */ /* 0x000768000c101d00 */
[----:B------:R4:W5:Y:S01]  /*cfb0*/  @!P1 LD.E.128 R40, [R2.64] ;  /* 0x0000000602289980 */ /* 0x000962000c101d00 */
[----:B-1----:R-:W-:Y:S01]  /*cfc0*/  CS2R R8, SRZ ;  /* 0x0000000000087805 */ /* 0x002fe2000001ff00 */
[----:B--2---:R-:W-:-:S05]  /*cfd0*/  CS2R R6, SRZ ;  /* 0x0000000000067805 */ /* 0x004fca000001ff00 */
[----:B------:R4:W5:Y:S01]  /*cfe0*/  @!P0 LD.E.128 R8, [R16.64] ;  /* 0x0000000610088980 */ /* 0x000962000c101d00 */
[----:B---3--:R-:W-:-:S06]  /*cff0*/  CS2R R4, SRZ ;  /* 0x0000000000047805 */ /* 0x008fcc000001ff00 */
[----:B------:R4:W5:Y:S02]  /*d000*/  @!P0 LD.E.128 R4, [R14.64] ;  /* 0x000000060e048980 */ /* 0x000964000c101d00 */
.L_x_1290:
[----:B--2---:R-:W-:Y:S05]  /*d010*/  BSYNC B0 ;  /* 0x0000000000007941 */ /* 0x004fea0003800000 */
.L_x_1289:
[----:B------:R-:W-:Y:S01]  /*d020*/  IADD3 R0, R22, 0x40, RZ ;  /* 0x0000004016007810 */ /* 0x000fe20007ffe0ff */
[----:B---345:R-:W-:Y:S01]  /*d030*/  IMAD.MOV.U32 R2, RZ, RZ, R44 ;  /* 0x000000ffff027224 */ /* 0x038fe200078e002c */
[----:B------:R-:W-:Y:S01]  /*d040*/  MOV R15, R7 ;  /* 0x00000007000f7202 */ /* 0x000fe20000000f00 */
[----:B------:R-:W-:Y:S01]  /*d050*/  IMAD.MOV.U32 R12, RZ, RZ, R46 ;  /* 0x000000ffff0c7224 */ /* 0x000fe200078e002e */
[----:B------:R-:W-:Y:S01]  /*d060*/  ISETP.GE.AND P0, PT, R0, R23, PT ;  /* 0x000000170000720c */ /* 0x000fe20003f06270 */
[----:B------:R-:W-:Y:S01]  /*d070*/  IMAD.MOV.U32 R0, RZ, RZ, R45 ;  /* 0x000000ffff007224 */ /* 0x000fe200078e002d */
[----:B------:R2:W3:Y:S01]  /*d080*/  SHFL.IDX PT, R13, R19, 0x1, 0x1e1f ;  /* 0x003e1f00130d7f89 */ /* 0x0004e200000e0000 */
[----:B-1----:R-:W-:Y:S01]  /*d090*/  IMAD.MOV.U32 R3, RZ, RZ, R47 ;  /* 0x000000ffff037224 */ /* 0x002fe200078e002f */
        /* <DEDUP_REMOVED lines=37> */
[----:B------:R2:W1:Y:S01]  /*d2f0*/  SHFL.IDX PT, R2, R21, 0x1, 0x1e1f ;  /* 0x003e1f0015027f89 */ /* 0x00046200000e0000 */
[----:B------:R-:W-:Y:S01]  /*d300*/  CS2R R48, SRZ ;  /* 0x0000000000307805 */ /* 0x000fe2000001ff00 */
[----:B------:R-:W-:Y:S01]  /*d310*/  CS2R R70, SRZ ;  /* 0x0000000000467805 */ /* 0x000fe2000001ff00 */
[----:B------:R-:W-:Y:S01]  /*d320*/  PRMT R22, R0, 0x5410, R14 ;  /* 0x0000541000167816 */ /* 0x000fe2000000000e */
[----:B------:R2:W4:Y:S01]  /*d330*/  SHFL.IDX PT, R12, R20, 0x1, 0x1e1f ;  /* 0x003e1f00140c7f89 */ /* 0x00052200000e0000 */
[----:B------:R-:W-:Y:S01]  /*d340*/  CS2R R68, SRZ ;  /* 0x0000000000447805 */ /* 0x000fe2000001ff00 */
[----:B------:R-:W-:Y:S01]  /*d350*/  CS2R R62, SRZ ;  /* 0x00000000003e7805 */ /* 0x000fe2000001ff00 */
[----:B------:R-:W-:Y:S01]  /*d360*/  CS2R R60, SRZ ;  /* 0x00000000003c7805 */ /* 0x000fe2000001ff00 */
[----:B------:R2:W1:Y:S01]  /*d370*/  SHFL.IDX PT, R3, R18, 0x1, 0x1e1f ;  /* 0x003e1f0012037f89 */ /* 0x00046200000e0000 */
[----:B------:R-:W-:Y:S01]  /*d380*/  CS2R R54, SRZ ;  /* 0x0000000000367805 */ /* 0x000fe2000001ff00 */
[----:B------:R-:W-:Y:S01]  /*d390*/  CS2R R52, SRZ ;  /* 0x0000000000347805 */ /* 0x000fe2000001ff00 */
[----:B------:R-:W-:Y:S05]  /*d3a0*/  @P0 BRA `(.L_x_1292) ;  /* 0x0000021000000947 */ /* 0x000fea0003800000 */
[----:B---3--:R-:W-:Y:S01]  /*d3b0*/  ISETP.GE.AND P0, PT, R104, c[0x0][0x27c], PT ;  /* 0x00009f0068007a0c */ /* 0x008fe20003f06270 */
        /* <DEDUP_REMOVED lines=8> */
[----:B------:R-:W-:Y:S02]  /*d440*/  @!P0 SHF.L.U64.HI R15, R104, 0x1, R105 ;  /* 0x00000001680f8819 */ /* 0x000fe40000010269 */
[----:B--2---:R-:W-:Y:S02]  /*d450*/  @!P2 SHF.L.U32 R18, R29, 0x3, RZ ;  /* 0x000000031d12a819 */ /* 0x004fe400000006ff */
[-C--:B----4-:R-:W-:Y:S02]  /*d460*/  @!P0 IADD3 R16, P1, R12, R0.reuse, RZ ;  /* 0x000000000c108210 */ /* 0x090fe40007f3e0ff */
[----:B-1----:R-:W-:Y:S01]  /*d470*/  @!P0 IADD3 R14, P3, R2, R0, RZ ;  /* 0x00000000020e8210 */ /* 0x002fe20007f7e0ff */
[C---:B------:R-:W-:Y:S01]  /*d480*/  @!P2 IMAD.WIDE R20, R18.reuse, 0x2, R12 ;  /* 0x000000021214a825 */ /* 0x040fe200078e020c */
[----:B------:R-:W-:Y:S02]  /*d490*/  @!P0 IADD3.X R17, R13, R15, RZ, P1, !PT ;  /* 0x0000000f0d118210 */ /* 0x000fe40000ffe4ff */
[----:B------:R-:W-:Y:S01]  /*d4a0*/  ISETP.GE.AND P1, PT, R111, c[0x0][0x27c], PT ;  /* 0x00009f006f007a0c */ /* 0x000fe20003f26270 */
[----:B------:R-:W-:Y:S01]  /*d4b0*/  @!P0 IMAD.X R15, R3, 0x1, R15, P3 ;  /* 0x00000001030f8824 */ /* 0x000fe200018e060f */
[----:B------:R-:W-:Y:S01]  /*d4c0*/  CS2R R70, SRZ ;  /* 0x0000000000467805 */ /* 0x000fe2000001ff00 */
[----:B------:R-:W-:Y:S01]  /*d4d0*/  @!P2 IMAD.WIDE R18, R18, 0x2, R2 ;  /* 0x000000021212a825 */ /* 0x000fe200078e0202 */
[----:B------:R-:W-:Y:S01]  /*d4e0*/  CS2R R68, SRZ ;  /* 0x0000000000447805 */ /* 0x000fe2000001ff00 */
[----:B------:R-:W-:Y:S01]  /*d4f0*/  CS2R R50, SRZ ;  /* 0x0000000000327805 */ /* 0x000fe2000001ff00 */
[----:B------:R-:W-:Y:S01]  /*d500*/  CS2R R48, SRZ ;  /* 0x0000000000307805 */ /* 0x000fe2000001ff00 */
[----:B------:R-:W-:Y:S01]  /*d510*/  CS2R R54, SRZ ;  /* 0x0000000000367805 */ /* 0x000fe2000001ff00 */
[----:B------:R-:W-:Y:S01]  /*d520*/  CS2R R52, SRZ ;  /* 0x0000000000347805 */ /* 0x000fe2000001ff00 */
[----:B------:R1:W5:Y:S04]  /*d530*/  @!P2 LD.E.128 R56, [R20.64] ;  /* 0x000000061438a980 */ /* 0x000368000c101d00 */
[----:B------:R-:W-:Y:S01]  /*d540*/  @!P1 IMAD.SHL.U32 R0, R28, 0x8, RZ ;  /* 0x000000081c009824 */ /* 0x000fe200078e00ff */
[----:B------:R1:W5:Y:S03]  /*d550*/  @!P2 LD.E.128 R60, [R18.64] ;  /* 0x00000006123ca980 */ /* 0x000366000c101d00 */
[C---:B------:R-:W-:Y:S01]  /*d560*/  @!P1 IMAD.WIDE R12, R0.reuse, 0x2, R12 ;  /* 0x00000002000c9825 */ /* 0x040fe200078e020c */
[----:B------:R1:W5:Y:S03]  /*d570*/  @!P0 LD.E.128 R48, [R16.64] ;  /* 0x0000000610308980 */ /* 0x000366000c101d00 */
[----:B------:R-:W-:Y:S01]  /*d580*/  @!P1 IMAD.WIDE R2, R0, 0x2, R2 ;  /* 0x0000000200029825 */ /* 0x000fe200078e0202 */
[----:B------:R1:W5:Y:S04]  /*d590*/  @!P1 LD.E.128 R72, [R12.64] ;  /* 0x000000060c489980 */ /* 0x000368000c101d00 */
[----:B------:R1:W5:Y:S04]  /*d5a0*/  @!P1 LD.E.128 R68, [R2.64] ;  /* 0x0000000602449980 */ /* 0x000368000c101d00 */
[----:B------:R1:W5:Y:S02]  /*d5b0*/  @!P0 LD.E.128 R52, [R14.64] ;  /* 0x000000060e348980 */ /* 0x000364000c101d00 */
.L_x_1292:
[----:B---3--:R-:W-:Y:S05]  /*d5c0*/  BSYNC B0 ;  /* 0x0000000000007941 */ /* 0x008fea0003800000 */
.L_x_1291:
[----:B-----5:R-:W-:Y:S01]  /*d5d0*/  IMAD.MOV.U32 R0, RZ, RZ, R74 ;  /* 0x000000ffff007224 */ /* 0x020fe200078e004a */
[----:B------:R-:W-:-:S04]  /*d5e0*/  DEPBAR.LE SB0, 0x1 ;  /* 0x000080400000791a */ /* 0x000fc80000000000 */
[----:B-1--4-:R-:W-:Y:S01]  /*d5f0*/  IMAD.MOV.U32 R12, RZ, RZ, R75 ;  /* 0x000000ffff0c7224 */ /* 0x012fe200078e004b */
        /* <DEDUP_REMOVED lines=50> */
[----:B------:R-:W3:Y:S01]  /*d920*/  LDL R103, [R1+0x9c] ;  /* 0x00009c0001677983 */ /* 0x000ee20000100800 */
[----:B------:R-:W-:Y:S01]  /*d930*/  IMAD.MOV.U32 R0, RZ, RZ, c[0x0][0x27c] ;  /* 0x00009f00ff007624 */ /* 0x000fe200078e00ff */
[--C-:B--2---:R-:W-:Y:S02]  /*d940*/  SHF.R.U64 R21, R8, 0x10, R9.reuse ;  /* 0x0000001008157819 */ /* 0x104fe40000001209 */
        /* <DEDUP_REMOVED lines=16> */
[----:B------:R-:W-:Y:S01]  /*da50*/  PRMT R11, R22, 0x5432, R4 ;  /* 0x00005432160b7816 */ /* 0x000fe20000000004 */
[----:B------:R-:W-:Y:S01]  /*da60*/  IMAD.SHL.U32 R30, R0, 0x2, RZ ;  /* 0x00000002001e7824 */ /* 0x000fe200078e00ff */
[----:B------:R-:W-:Y:S02]  /*da70*/  PRMT R10, R22, 0x5410, R2 ;  /* 0x00005410160a7816 */ /* 0x000fe40000000002 */
[----:B------:R-:W-:-:S02]  /*da80*/  SHF.R.U64 R5, R6, 0x10, R7 ;  /* 0x0000001006057819 */ /* 0x000fc40000001207 */
[----:B------:R-:W2:Y:S01]  /*da90*/  LDS.128 R12, [R30+0x6080] ;  /* 0x006080001e0c7984 */ /* 0x000ea20000000c00 */
[----:B------:R-:W-:Y:S02]  /*daa0*/  PRMT R28, R25, 0x5432, R9 ;  /* 0x00005432191c7816 */ /* 0x000fe40000000009 */
[----:B------:R-:W-:Y:S02]  /*dab0*/  SHF.R.U32.HI R0, RZ, 0x10, R7 ;  /* 0x00000010ff007819 */ /* 0x000fe40000011607 */
[----:B------:R-:W-:Y:S02]  /*dac0*/  PRMT R26, R26, 0x5410, R5 ;  /* 0x000054101a1a7816 */ /* 0x000fe40000000005 */
[----:B------:R-:W-:Y:S02]  /*dad0*/  PRMT R27, R27, 0x5410, R3 ;  /* 0x000054101b1b7816 */ /* 0x000fe40000000003 */
[----:B------:R-:W-:-:S05]  /*dae0*/  PRMT R25, R25, 0x5410, R0 ;  /* 0x0000541019197816 */ /* 0x000fca0000000000 */
[----:B------:R-:W-:Y:S02]  /*daf0*/  IMAD.U32 R64, R25, 0x10000, RZ ;  /* 0x0001000019407824 */ /* 0x000fe400078e00ff */
[C---:B--2---:R-:W-:Y:S01]  /*db00*/  IMAD.U32 R8, R12.reuse, 0x10000, RZ ;  /* 0x000100000c087824 */ /* 0x044fe200078e00ff */
        /* <DEDUP_REMOVED lines=10> */
[----:B---3--:R-:W2:Y:S02]  /*dbb0*/  LDS.128 R16, [R103] ;  /* 0x0000000067107984 */ /* 0x008ea40000000c00 */
        /* <DEDUP_REMOVED lines=62> */
.L_x_1296:
[----:B------:R-:W-:Y:S05]  /*dfa0*/  BSYNC B0 ;  /* 0x0000000000007941 */ /* 0x000fea0003800000 */
.L_x_1295:
[----:B------:R-:W-:Y:S01]  /*dfb0*/  ISETP.GE.AND P0, PT, R112, c[0x0][0x27c], PT ;  /* 0x00009f0070007a0c */ /* 0x000fe20003f06270 */
[----:B------:R-:W-:-:S12]  /*dfc0*/  BSSY B0, `(.L_x_1297) ;  /* 0x000006b000007945 */ /* 0x000fd80003800000 */
[----:B------:R-:W-:Y:S05]  /*dfd0*/  @P0 BRA `(.L_x_1298) ;  /* 0x0000069000000947 */ /* 0x000fea0003800000 */
[----:B------:R-:W3:Y:S04]  /*dfe0*/  LDL R2, [R1+0x88] ;  /* 0x0000880001027983 */ /* 0x000ee80000100800 */
[----:B------:R-:W4:Y:S01]  /*dff0*/  LDL R64, [R1+0xac] ;  /* 0x0000ac0001407983 */ /* 0x000f220000100800 */
[----:B------:R-:W-:Y:S01]  /*e000*/  IMAD.MOV.U32 R0, RZ, RZ, c[0x0][0x27c] ;  /* 0x00009f00ff007624 */ /* 0x000fe200078e00ff */
[----:B------:R-:W-:Y:S02]  /*e010*/  SHF.R.U64 R14, R36, 0x10, R37 ;  /* 0x00000010240e7819 */ /* 0x000fe40000001225 */
[----:B------:R-:W-:Y:S02]  /*e020*/  SHF.R.U64 R17, R38, 0x10, R39 ;  /* 0x0000001026117819 */ /* 0x000fe40000001227 */
[----:B------:R-:W-:-:S02]  /*e030*/  PRMT R14, R66, 0x5432, R14 ;  /* 0x00005432420e7816 */ /* 0x000fc4000000000e */
[----:B------:R-:W-:Y:S02]  /*e040*/  SHF.R.U32.HI R13, RZ, 0x10, R37 ;  /* 0x00000010ff0d7819 */ /* 0x000fe40000011625 */
[----:B--2---:R-:W-:Y:S01]  /*e050*/  SHF.R.U32.HI R18, RZ, 0x10, R39 ;  /* 0x00000010ff127819 */ /* 0x004fe20000011627 */
        /* <DEDUP_REMOVED lines=10> */
[----:B----4-:R-:W2:Y:S02]  /*e100*/  LDS.128 R8, [R64] ;  /* 0x0000000040087984 */ /* 0x010ea40000000c00 */
        /* <DEDUP_REMOVED lines=86> */
.L_x_1298:
[----:B------:R-:W-:Y:S05]  /*e670*/  BSYNC B0 ;  /* 0x0000000000007941 */ /* 0x000fea0003800000 */
.L_x_1297:
[----:B------:R-:W-:-:S13]  /*e680*/  ISETP.GE.AND P0, PT, R111, c[0x0][0x27c], PT ;  /* 0x00009f006f007a0c */ /* 0x000fda0003f06270 */
        /* <DEDUP_REMOVED lines=106> */
.L_x_1294:
[----:B------:R-:W-:Y:S05]  /*ed30*/  BSYNC B1 ;  /* 0x0000000000017941 */ /* 0x000fea0003800000 */
.L_x_1293:
        /* <DEDUP_REMOVED lines=26> */
[----:B------:R-:W-:Y:S02]  /*eee0*/  SHF.R.U32.HI R18, RZ, 0x10, R55 ;  /* 0x00000010ff127819 */ /* 0x000fe40000011637 */
        /* <DEDUP_REMOVED lines=88> */
.L_x_1300:
[----:B------:R-:W-:Y:S05]  /*f470*/  BSYNC B0 ;  /* 0x0000000000007941 */ /* 0x000fea0003800000 */
.L_x_1299:
[----:B------:R-:W-:Y:S01]  /*f480*/  ISETP.GE.AND P0, PT, R112, c[0x0][0x27c], PT ;  /* 0x00009f0070007a0c */ /* 0x000fe20003f06270 */
[----:B------:R-:W-:-:S12]  /*f490*/  BSSY B0, `(.L_x_1301) ;  /* 0x000006b000007945 */ /* 0x000fd80003800000 */
[----:B------:R-:W-:Y:S05]  /*f4a0*/  @P0 BRA `(.L_x_1302) ;  /* 0x0000069000000947 */ /* 0x000fea0003800000 */
[----:B------:R-:W4:Y:S04]  /*f4b0*/  LDL R2, [R1+0x88] ;  /* 0x0000880001027983 */ /* 0x000f280000100800 */
[----:B--2---:R-:W2:Y:S01]  /*f4c0*/  LDL R34, [R1+0xa8] ;  /* 0x0000a80001227983 */ /* 0x004ea20000100800 */
[----:B------:R-:W-:Y:S01]  /*f4d0*/  IMAD.MOV.U32 R0, RZ, RZ, c[0x0][0x27c] ;  /* 0x00009f00ff007624 */ /* 0x000fe200078e00ff */
[----:B------:R-:W-:Y:S02]  /*f4e0*/  SHF.R.U64 R14, R60, 0x10, R61 ;  /* 0x000000103c0e7819 */ /* 0x000fe4000000123d */
[----:B------:R-:W-:Y:S02]  /*f4f0*/  SHF.R.U64 R17, R62, 0x10, R63 ;  /* 0x000000103e117819 */ /* 0x000fe4000000123f */
[----:B------:R-:W-:-:S02]  /*f500*/  PRMT R14, R86, 0x5432, R14 ;  /* 0x00005432560e7816 */ /* 0x000fc4000000000e */
[----:B------:R-:W-:Y:S02]  /*f510*/  SHF.R.U32.HI R13, RZ, 0x10, R61 ;  /* 0x00000010ff0d7819 */ /* 0x000fe4000001163d */
[----:B------:R-:W-:Y:S01]  /*f520*/  SHF.R.U32.HI R18, RZ, 0x10, R63 ;  /* 0x00000010ff127819 */ /* 0x000fe2000001163f */
        /* <DEDUP_REMOVED lines=9> */
[----:B----4-:R-:W-:-:S04]  /*f5c0*/  LEA.HI R0, R0, R2, RZ, 0x1d ;  /* 0x0000000200007211 */ /* 0x010fc800078fe8ff */
        /* <DEDUP_REMOVED lines=15> */
[----:B------:R-:W4:Y:S01]  /*f6c0*/  LDS.128 R4, [R28+0x6080] ;  /* 0x006080001c047984 */ /* 0x000f220000000c00 */
        /* <DEDUP_REMOVED lines=10> */
[C---:B----4-:R-:W-:Y:S01]  /*f770*/  IMAD.U32 R10, R4.reuse, 0x10000, RZ ;  /* 0x00010000040a7824 */ /* 0x050fe200078e00ff */
        /* <DEDUP_REMOVED lines=60> */
.L_x_1302:
[----:B------:R-:W-:Y:S05]  /*fb40*/  BSYNC B0 ;  /* 0x0000000000007941 */ /* 0x000fea0003800000 */
.L_x_1301:
[----:B------:R-:W-:-:S13]  /*fb50*/  ISETP.GE.AND P0, PT, R111, c[0x0][0x27c], PT ;  /* 0x00009f006f007a0c */ /* 0x000fda0003f06270 */
        /* <DEDUP_REMOVED lines=106> */
.L_x_1278:
[----:B------:R-:W-:Y:S05]  /*10200*/  BSYNC B2 ;  /* 0x0000000000027941 */ /* 0x000fea0003800000 */
.L_x_1260:
[----:B-12---:R-:W1:Y:S01]  /*10210*/  S2R R6, SR_TID.X ;  /* 0x0000000000067919 */ /* 0x006e620000002100 */
[----:B------:R-:W-:Y:S01]  /*10220*/  IMAD R0, R95, c[0x0][0x208], RZ ;  /* 0x000082005f007a24 */ /* 0x000fe200078e02ff */
[----:B------:R-:W-:-:S04]  /*10230*/  DEPBAR.LE SB0, 0x0 ;  /* 0x000080000000791a */ /* 0x000fc80000000000 */
[C---:B------:R-:W-:Y:S01]  /*10240*/  IMAD.WIDE.U32 R2, R108.reuse, c[0x0][0x208], RZ ;  /* 0x000082006c027a25 */ /* 0x040fe200078e00ff */
[----:B------:R-:W-:Y:S01]  /*10250*/  BAR.SYNC.DEFER_BLOCKING 0x0 ;  /* 0x0000000000007b1d */ /* 0x000fe20000010000 */
[----:B------:R-:W-:Y:S02]  /*10260*/  MOV R4, R244 ;  /* 0x000000f400047202 */ /* 0x000fe40000000f00 */
[----:B------:R-:W-:Y:S01]  /*10270*/  IMAD R0, R108, c[0x0][0x20c], R0 ;  /* 0x000083006c007a24 */ /* 0x000fe200078e0200 */
[----:B------:R-:W-:Y:S02]  /*10280*/  MOV R5, R249 ;  /* 0x000000f900057202 */ /* 0x000fe40000000f00 */
[----:B------:R-:W-:Y:S01]  /*10290*/  LOP3.LUT P2, RZ, R94, 0x1, RZ, 0xc0, !PT ;  /* 0x000000015eff7812 */ /* 0x000fe2000784c0ff */
[----:B------:R-:W2:Y:S01]  /*102a0*/  LDL R246, [R1+0x1c] ;  /* 0x00001c0001f67983 */ /* 0x000ea20000100800 */
[----:B------:R-:W-:Y:S01]  /*102b0*/  IADD3 R0, R3, R0, RZ ;  /* 0x0000000003007210 */ /* 0x000fe20007ffe0ff */
[----:B------:R-:W-:Y:S01]  /*102c0*/  IMAD.WIDE.U32 R4, R2, 0x30, R4 ;  /* 0x0000003002047825 */ /* 0x000fe200078e0004 */
[----:B------:R-:W-:-:S03]  /*102d0*/  SHF.L.U32 R203, R97, 0x1, RZ ;  /* 0x0000000161cb7819 */ /* 0x000fc600000006ff */
[----:B------:R-:W-:Y:S01]  /*102e0*/  IMAD R0, R0, 0x30, RZ ;  /* 0x0000003000007824 */ /* 0x000fe200078e02ff */
[----:B------:R-:W-:Y:S02]  /*102f0*/  LEA R2, P0, R4, c[0x0][0x1f8], 0x1 ;  /* 0x00007e0004027a11 */ /* 0x000fe400078008ff */
[----:B-1----:R-:W-:Y:S02]  /*10300*/  ISETP.GT.AND P4, PT, R6, 0x3f, PT ;  /* 0x0000003f0600780c */ /* 0x002fe40003f84270 */
[----:B------:R-:W-:Y:S02]  /*10310*/  IADD3 R3, R5, R0, RZ ;  /* 0x0000000005037210 */ /* 0x000fe40007ffe0ff */
[----:B------:R-:W-:Y:S02]  /*10320*/  IADD3 R0, R96, R247, -R145 ;  /* 0x000000f760007210 */ /* 0x000fe40007ffe891 */
[----:B------:R-:W-:Y:S01]  /*10330*/  LEA.HI.X R3, R4, c[0x0][0x1fc], R3, 0x1, P0 ;  /* 0x00007f0004037a11 */ /* 0x000fe200000f0c03 */
[----:B------:R-:W-:Y:S01]  /*10340*/  LDSM.16.M88.4 R8, [R192] ;  /* 0x00000000c008783b */ /* 0x000fe20000000200 */
[----:B------:R-:W-:-:S03]  /*10350*/  ISETP.LT.OR P0, PT, R0, 0x1, !P2 ;  /* 0x000000010000780c */ /* 0x000fc60005701670 */
[----:B------:R-:W1:Y:S02]  /*10360*/  LDSM.16.M88.4 R16, [R165] ;  /* 0x00000000a510783b */ /* 0x000e640000000200 */
[----:B------:R-:W-:Y:S02]  /*10370*/  @!P4 MOV R13, c[0x0][0x208] ;  /* 0x00008200000dca02 */ /* 0x000fe40000000f00 */
[----:B------:R-:W4:Y:S01]  /*10380*/  LDSM.16.M88.4 R4, [R192+0x1000] ;  /* 0x00100000c004783b */ /* 0x000f220000000200 */
[----:B------:R-:W-:-:S03]  /*10390*/  @!P4 MOV R14, c[0x0][0x20c] ;  /* 0x00008300000eca02 */ /* 0x000fc60000000f00 */
[----:B------:R-:W3:Y:S01]  /*103a0*/  LDSM.16.M88.4 R20, [R165+0x400] ;  /* 0x00040000a514783b */ /* 0x000ee20000000200 */
[----:B------:R-:W-:-:S03]  /*103b0*/  LOP3.LUT P1, RZ, R94, 0x2, RZ, 0xc0, !PT ;  /* 0x000000025eff7812 */ /* 0x000fc6000782c0ff */
[----:B------:R-:W1:Y:S04]  /*103c0*/  LDSM.16.M88.4 R44, [R165+0x800] ;  /* 0x00080000a52c783b */ /* 0x000e680000000200 */
[----:B------:R-:W-:Y:S04]  /*103d0*/  LDSM.16.M88.4 R40, [R193] ;  /* 0x00000000c128783b */ /* 0x000fe80000000200 */
[----:B-----5:R-:W-:Y:S04]  /*103e0*/  LDSM.16.M88.4 R32, [R193+0x1000] ;  /* 0x00100000c120783b */ /* 0x020fe80000000200 */
[----:B------:R-:W1:Y:S04]  /*103f0*/  LDSM.16.M88.4 R48, [R194] ;  /* 0x00000000c230783b */ /* 0x000e680000000200 */
[----:B------:R-:W-:Y:S04]  /*10400*/  LDSM.16.M88.4 R76, [R202] ;  /* 0x00000000ca4c783b */ /* 0x000fe80000000200 */
[----:B------:R-:W-:Y:S04]  /*10410*/  LDSM.16.M88.4 R88, [R201] ;  /* 0x00000000c958783b */ /* 0x000fe80000000200 */
[----:B------:R-:W-:Y:S01]  /*10420*/  @!PT LDS RZ, [RZ] ;  /* 0x00000000fffff984 */ /* 0x000fe20000000800 */
[----:B------:R-:W-:Y:S01]  /*10430*/  @!PT LDS RZ, [RZ] ;  /* 0x00000000fffff984 */ /* 0x000fe20000000800 */
[----:B------:R-:W-:Y:S01]  /*10440*/  @!PT LDS RZ, [RZ] ;  /* 0x00000000fffff984 */ /* 0x000fe20000000800 */
[----:B------:R1:W-:Y:S01]  /*10450*/  LDGSTS.E.BYPASS.LTC128B.128 [R203+0x1880], [R2.64], !P0 ;  /* 0x0188000002cb7fae */ /* 0x0003e2000c101d46 */
[----:B------:R-:W-:-:S04]  /*10460*/  @!P4 LEA R12, P0, R13, R2, 0x6 ;  /* 0x000000020d0cc211 */ /* 0x000fc800078030ff */
[----:B------:R-:W-:Y:S02]  /*10470*/  @!P4 LEA.HI.X R13, R13, R3, R14, 0x6, P0 ;  /* 0x000000030d0dc211 */ /* 0x000fe400000f340e */
[C---:B------:R-:W-:Y:S02]  /*10480*/  ISETP.LT.OR P0, PT, R0.reuse, 0x1, !P1 ;  /* 0x000000010000780c */ /* 0x040fe40004f01670 */
[C---:B------:R-:W-:Y:S02]  /*10490*/  @!P4 ISETP.LT.OR P2, PT, R0.reuse, 0x21, !P2 ;  /* 0x000000210000c80c */ /* 0x040fe40005741670 */
[----:B------:R-:W-:-:S09]  /*104a0*/  @!P4 ISETP.LT.OR P1, PT, R0, 0x21, !P1 ;  /* 0x000000210000c80c */ /* 0x000fd20004f21670 */
[----:B------:R2:W-:Y:S01]  /*104b0*/  LDGSTS.E.BYPASS.LTC128B.128 [R203+0x2480], [R2.64+0x40], !P0 ;  /* 0x0248004002cb7fae */ /* 0x0005e2000c101d46 */
[----:B------:R-:W-:-:S04]  /*104c0*/  LOP3.LUT P0, RZ, R94, 0x4, RZ, 0xc0, !PT ;  /* 0x000000045eff7812 */ /* 0x000fc8000780c0ff */
[C---:B------:R-:W-:Y:S02]  /*104d0*/  ISETP.LT.OR P3, PT, R0.reuse, 0x1, !P0 ;  /* 0x000000010000780c */ /* 0x040fe40004761670 */
[----:B------:R-:W-:Y:S01]  /*104e0*/  @!P4 ISETP.LT.OR P0, PT, R0, 0x21, !P0 ;  /* 0x000000210000c80c */ /* 0x000fe20004701670 */
[-C--:B-1----:R-:W-:Y:S10]  /*104f0*/  HMMA.16816.F32.BF16 R24, R8, R16.reuse, RZ ;  /* 0x000000100818723c */ /* 0x082ff400000418ff */
[----:B------:R1:W-:Y:S04]  /*10500*/  LDGSTS.E.BYPASS.LTC128B.128 [R203+0x3080], [R2.64+0x80], !P3 ;  /* 0x0308008002cb7fae */ /* 0x0003e8000d901d46 */
[----:B------:R1:W-:Y:S04]  /*10510*/  @!P4 LDGSTS.E.BYPASS.LTC128B.128 [R203+0x2080], [R12.64], !P2 ;  /* 0x020800000ccbcfae */ /* 0x0003e8000d101d46 */
[----:B------:R1:W-:Y:S04]  /*10520*/  @!P4 LDGSTS.E.BYPASS.LTC128B.128 [R203+0x2c80], [R12.64+0x40], !P1 ;  /* 0x02c800400ccbcfae */ /* 0x0003e8000c901d46 */
[----:B------:R1:W-:Y:S04]  /*10530*/  @!P4 LDGSTS.E.BYPASS.LTC128B.128 [R203+0x3880], [R12.64+0x80], !P0 ;  /* 0x038800800ccbcfae */ /* 0x0003e8000c101d46 */
[----:B------:R-:W-:Y:S04]  /*10540*/  LDSM.16.M88.4 R60, [R165+0xc00] ;  /* 0x000c0000a53c783b */ /* 0x000fe80000000200 */
[----:B------:R-:W1:Y:S01]  /*10550*/  LDSM.16.M88.4 R36, [R192+0x2000] ;  /* 0x00200000c024783b */ /* 0x000e620000000200 */
[C---:B----4-:R-:W-:Y:S03]  /*10560*/  HMMA.16816.F32.BF16 R52, R4.reuse, R16, RZ ;  /* 0x000000100434723c */ /* 0x050fe600000418ff */
[----:B------:R-:W4:Y:S04]  /*10570*/  LDSM.16.M88.4 R28, [R192+0x3000] ;  /* 0x00300000c01c783b */ /* 0x000f280000000200 */
[----:B------:R-:W-:Y:S01]  /*10580*/  LDSM.16.M88.4 R56, [R200] ;  /* 0x00000000c838783b */ /* 0x000fe20000000200 */
[C---:B---3--:R-:W-:Y:S03]  /*10590*/  HMMA.16816.F32.BF16 R80, R4.reuse, R20, RZ ;  /* 0x000000140450723c */ /* 0x048fe600000418ff */
[----:B------:R-:W0:Y:S05]  /*105a0*/  LDGDEPBAR ;  /* 0x00000000000079af */ /* 0x000e2a0000000000 */
[C---:B------:R-:W-:Y:S08]  /*105b0*/  HMMA.16816.F32.BF16 R68, R4.reuse, R22, RZ ;  /* 0x000000160444723c */ /* 0x040ff000000418ff */
[C---:B-1----:R-:W-:Y:S08]  /*105c0*/  HMMA.16816.F32.BF16 R12, R4.reuse, R18, RZ ;  /* 0x00000012040c723c */ /* 0x042ff000000418ff */
[C---:B------:R-:W-:Y:S08]  /*105d0*/  HMMA.16816.F32.BF16 R64, R4.reuse, R44, RZ ;  /* 0x0000002c0440723c */ /* 0x040ff000000418ff */
        /* <DEDUP_REMOVED lines=187> */
[----:B------:R-:W-:Y:S02]  /*11190*/  ISETP.GE.AND P1, PT, R3, 0x1, PT ;  /* 0x000000010300780c */ /* 0x000fe40003f26270 */
[----:B------:R-:W-:Y:S01]  /*111a0*/  LOP3.LUT P3, RZ, R154, 0x1, RZ, 0xc0, !PT ;  /* 0x000000019aff7812 */ /* 0x000fe2000786c0ff */
        /* <DEDUP_REMOVED lines=28> */
.L_x_1304:
[----:B--234-:R-:W-:Y:S05]  /*11370*/  BSYNC B0 ;  /* 0x0000000000007941 */ /* 0x01cfea0003800000 */
.L_x_1303:
[----:B------:R-:W2:Y:S04]  /*11380*/  LDL R248, [R1+0x98] ;  /* 0x0000980001f87983 */ /* 0x000ea80000100800 */
[----:B------:R-:W3:Y:S04]  /*11390*/  LDL R6, [R1+0x24] ;  /* 0x0000240001067983 */ /* 0x000ee80000100800 */
[----:B------:R-:W4:Y:S01]  /*113a0*/  LDL R250, [R1+0x4c] ;  /* 0x00004c0001fa7983 */ /* 0x000f220000100800 */
[----:B------:R-:W-:-:S03]  /*113b0*/  ISETP.NE.AND P4, PT, R141, 0x1, PT ;  /* 0x000000018d00780c */ /* 0x000fc60003f85270 */
[----:B------:R-:W-:Y:S04]  /*113c0*/  LDSM.16.MT88.4 R64, [R166] ;  /* 0x00000000a640783b */ /* 0x000fe80000004200 */
[----:B------:R-:W-:Y:S04]  /*113d0*/  LDSM.16.MT88.4 R76, [R167] ;  /* 0x00000000a74c783b */ /* 0x000fe80000004200 */
[----:B------:R-:W-:Y:S04]  /*113e0*/  LDSM.16.MT88.4 R84, [R166+0xc00] ;  /* 0x000c0000a654783b */ /* 0x000fe80000004200 */
[----:B------:R-:W-:Y:S04]  /*113f0*/  LDSM.16.MT88.4 R92, [R166+0x1800] ;  /* 0x00180000a65c783b */ /* 0x000fe80000004200 */
[----:B------:R-:W-:Y:S04]  /*11400*/  LDSM.16.MT88.4 R116, [R167+0x1800] ;  /* 0x00180000a774783b */ /* 0x000fe80000004200 */
[----:B------:R-:W-:Y:S04]  /*11410*/  LDSM.16.MT88.4 R68, [R166+0x400] ;  /* 0x00040000a644783b */ /* 0x000fe80000004200 */
[----:B------:R-:W-:Y:S04]  /*11420*/  LDSM.16.MT88.4 R72, [R167+0x400] ;  /* 0x00040000a748783b */ /* 0x000fe80000004200 */
[----:B------:R-:W-:Y:S04]  /*11430*/  LDSM.16.MT88.4 R60, [R166+0x1000] ;  /* 0x00100000a63c783b */ /* 0x000fe80000004200 */
[----:B------:R-:W0:Y:S01]  /*11440*/  LDGDEPBAR ;  /* 0x00000000000079af */ /* 0x000e220000000000 */
[----:B-12---:R-:W-:-:S04]  /*11450*/  IMAD.IADD R4, R248, 0x1, R160 ;  /* 0x00000001f8047824 */ /* 0x006fc800078e02a0 */
[----:B------:R-:W-:-:S05]  /*11460*/  @P4 IMAD.HI.U32 R0, R4, c[0x0][0x2c8], RZ ;  /* 0x0000b20004004a27 */ /* 0x000fca00078e00ff */
[----:B------:R-:W-:-:S05]  /*11470*/  @P4 SHF.R.U32.HI R4, RZ, c[0x0][0x2cc], R0 ;  /* 0x0000b300ff044a19 */ /* 0x000fca0000011600 */
[----:B------:R-:W1:Y:S01]  /*11480*/  SHFL.IDX PT, R2, R4, 0x2, 0x1c1f ;  /* 0x005c1f0004027f89 */ /* 0x000e6200000e0000 */
[----:B---3--:R-:W-:-:S03]  /*11490*/  IADD3 R0, -R6, 0x1, R140 ;  /* 0x0000000106007810 */ /* 0x008fc60007ffe18c */
[----:B------:R-:W2:Y:S02]  /*114a0*/  SHFL.IDX PT, R3, R4, 0x3, 0x1c1f ;  /* 0x007c1f0004037f89 */ /* 0x000ea400000e0000 */
[----:B----4-:R-:W-:Y:S02]  /*114b0*/  IMAD.IADD R5, R0, 0x1, -R250 ;  /* 0x0000000100057824 */ /* 0x010fe400078e0afa */
[----:B------:R-:W-:Y:S02]  /*114c0*/  IMAD.IADD R6, R140, 0x1, -R6 ;  /* 0x000000018c067824 */ /* 0x000fe400078e0a06 */
[----:B-1----:R-:W-:-:S05]  /*114d0*/  IMAD.IADD R2, R5, 0x1, R2 ;  /* 0x0000000105027824 */ /* 0x002fca00078e0202 */
[----:B------:R-:W-:-:S04]  /*114e0*/  IMNMX R2, R6, R2, PT ;  /* 0x0000000206027217 */ /* 0x000fc80003800200 */
[C---:B------:R-:W-:Y:S02]  /*114f0*/  ISETP.GT.AND P0, PT, R2.reuse, RZ, PT ;  /* 0x000000ff0200720c */ /* 0x040fe40003f04270 */
[C---:B------:R-:W-:Y:S02]  /*11500*/  ISETP.GT.AND P1, PT, R2.reuse, 0x1, PT ;  /* 0x000000010200780c */ /* 0x040fe40003f24270 */
[----:B------:R-:W-:Y:S02]  /*11510*/  ISETP.GT.AND P2, PT, R2, 0x8, PT ;  /* 0x000000080200780c */ /* 0x000fe40003f44270 */
[----:B------:R-:W-:Y:S02]  /*11520*/  FSEL R9, R102, -INF , P0 ;  /* 0xff80000066097808 */ /* 0x000fe40000000000 */
[----:B------:R-:W-:Y:S02]  /*11530*/  FSEL R10, R89, -INF , P1 ;  /* 0xff800000590a7808 */ /* 0x000fe40000800000 */
[----:B------:R-:W-:Y:S01]  /*11540*/  ISETP.GT.AND P0, PT, R2, 0x9, PT ;  /* 0x000000090200780c */ /* 0x000fe20003f04270 */
[----:B--2---:R-:W-:Y:S01]  /*11550*/  IMAD.IADD R0, R5, 0x1, R3 ;  /* 0x0000000105007824 */ /* 0x004fe200078e0203 */
[----:B------:R-:W-:-:S02]  /*11560*/  FSEL R16, R88, -INF , P2 ;  /* 0xff80000058107808 */ /* 0x000fc40001000000 */
[----:B------:R-:W-:Y:S02]  /*11570*/  FMNMX.FTZ R3, R9, R10, !PT ;  /* 0x0000000a09037209 */ /* 0x000fe40007810000 */
[----:B------:R-:W-:Y:S02]  /*11580*/  FSEL R17, R80, -INF , P0 ;  /* 0xff80000050117808 */ /* 0x000fe40000000000 */
[C---:B------:R-:W-:Y:S02]  /*11590*/  ISETP.GT.AND P0, PT, R2.reuse, 0x18, PT ;  /* 0x000000180200780c */ /* 0x040fe40003f04270 */
[----:B------:R-:W-:Y:S02]  /*115a0*/  ISETP.GT.AND P1, PT, R2, 0x10, PT ;  /* 0x000000100200780c */ /* 0x000fe40003f24270 */
[----:B------:R-:W-:Y:S02]  /*115b0*/  FMNMX.FTZ R3, R16, R3, !PT ;  /* 0x0000000310037209 */ /* 0x000fe40007810000 */
[----:B------:R-:W-:-:S02]  /*115c0*/  FSEL R20, R41, -INF , P0 ;  /* 0xff80000029147808 */ /* 0x000fc40000000000 */
[C---:B------:R-:W-:Y:S02]  /*115d0*/  ISETP.GT.AND P2, PT, R2.reuse, 0x19, PT ;  /* 0x000000190200780c */ /* 0x040fe40003f44270 */
[----:B------:R-:W-:Y:S02]  /*115e0*/  ISETP.GT.AND P0, PT, R2, 0x28, PT ;  /* 0x000000280200780c */ /* 0x000fe40003f04270 */
[----:B------:R-:W-:Y:S02]  /*115f0*/  IMNMX R0, R6, R0, PT ;  /* 0x0000000006007217 */ /* 0x000fe40003800200 */
[----:B------:R-:W-:Y:S02]  /*11600*/  ISETP.GT.AND P3, PT, R2, 0x11, PT ;  /* 0x000000110200780c */ /* 0x000fe40003f64270 */
[----:B------:R-:W-:Y:S02]  /*11610*/  FSEL R18, R56, -INF , P1 ;  /* 0xff80000038127808 */ /* 0x000fe40000800000 */
[----:B------:R-:W-:-:S02]  /*11620*/  FMNMX.FTZ R3, R17, R3, !PT ;  /* 0x0000000311037209 */ /* 0x000fc40007810000 */
[----:B------:R-:W-:Y:S02]  /*11630*/  ISETP.GT.AND P1, PT, R2, 0x21, PT ;  /* 0x000000210200780c */ /* 0x000fe40003f24270 */
[----:B------:R-:W-:Y:S02]  /*11640*/  FSEL R22, R40, -INF , P2 ;  /* 0xff80000028167808 */ /* 0x000fe40001000000 */
[----:B------:R-:W-:Y:S02]  /*11650*/  FSEL R144, R11, -INF , P0 ;  /* 0xff8000000b907808 */ /* 0x000fe40000000000 */
[----:B------:R-:W-:Y:S02]  /*11660*/  FSEL R19, R52, -INF , P3 ;  /* 0xff80000034137808 */ /* 0x000fe40001800000 */
[C---:B------:R-:W-:Y:S02]  /*11670*/  ISETP.GT.AND P2, PT, R0.reuse, RZ, PT ;  /* 0x000000ff0000720c */ /* 0x040fe40003f44270 */
[----:B------:R-:W-:-:S02]  /*11680*/  ISETP.GT.AND P0, PT, R0, 0x1, PT ;  /* 0x000000010000780c */ /* 0x000fc40003f04270 */
[----:B------:R-:W-:Y:S02]  /*11690*/  FMNMX.FTZ R3, R18, R3, !PT ;  /* 0x0000000312037209 */ /* 0x000fe40007810000 */
[----:B------:R-:W-:Y:S02]  /*116a0*/  ISETP.GT.AND P3, PT, R2, 0x20, PT ;  /* 0x000000200200780c */ /* 0x000fe40003f64270 */
[----:B------:R-:W-:Y:S02]  /*116b0*/  FSEL R145, R24, -INF , P1 ;  /* 0xff80000018917808 */ /* 0x000fe40000800000 */
[----:B------:R-:W-:Y:S02]  /*116c0*/  ISETP.GT.AND P1, PT, R0, 0x8, PT ;  /* 0x000000080000780c */ /* 0x000fe40003f24270 */
[----:B------:R-:W-:Y:S02]  /*116d0*/  FSEL R11, R91, -INF , P2 ;  /* 0xff8000005b0b7808 */ /* 0x000fe40001000000 */
[----:B------:R-:W-:-:S02]  /*116e0*/  FSEL R15, R90, -INF , P0 ;  /* 0xff8000005a0f7808 */ /* 0x000fc40000000000 */
[----:B------:R-:W-:Y:S01]  /*116f0*/  FMNMX.FTZ R3, R19, R3, !PT ;  /* 0x0000000313037209 */ /* 0x000fe20007810000 */
[----:B------:R-:W-:Y:S01]  /*11700*/  LDSM.16.MT88.4 R88, [R167+0xc00] ;  /* 0x000c0000a758783b */ /* 0x000fe20000004200 */
[----:B------:R-:W-:Y:S02]  /*11710*/  FSEL R147, R25, -INF , P3 ;  /* 0xff80000019937808 */ /* 0x000fe40001800000 */
[----:B------:R-:W-:Y:S02]  /*11720*/  ISETP.GT.AND P3, PT, R2, 0x29, PT ;  /* 0x000000290200780c */ /* 0x000fe40003f64270 */
        /* <DEDUP_REMOVED lines=16> */
[----:B------:R-:W-:Y:S02]  /*11830*/  FSEL R146, R8, -INF , P3 ;  /* 0xff80000008927808 */ /* 0x000fe40001800000 */
        /* <DEDUP_REMOVED lines=9> */
[----:B------:R-:W-:Y:S01]  /*118d0*/  FSEL R140, R27, -INF , P1 ;  /* 0xff8000001b8c7808 */ /* 0x000fe20000800000 */
[----:B------:R-:W1:Y:S01]  /*118e0*/  SHFL.BFLY PT, R8, R3, 0x2, 0x1f ;  /* 0x0c401f0003087f89 */ /* 0x000e6200000e0000 */
[----:B------:R-:W-:-:S02]  /*118f0*/  FMNMX.FTZ R2, R29, R2, !PT ;  /* 0x000000021d027209 */ /* 0x000fc40007810000 */
[----:B------:R-:W-:Y:S02]  /*11900*/  ISETP.GT.AND P1, PT, R0, 0x28, PT ;  /* 0x000000280000780c */ /* 0x000fe40003f24270 */
[----:B------:R-:W-:Y:S02]  /*11910*/  FSEL R143, R23, -INF , P0 ;  /* 0xff800000178f7808 */ /* 0x000fe40000000000 */
[----:B------:R-:W-:Y:S02]  /*11920*/  FMNMX.FTZ R2, R140, R2, !PT ;  /* 0x000000028c027209 */ /* 0x000fe40007810000 */
[----:B------:R-:W-:Y:S02]  /*11930*/  ISETP.GT.AND P0, PT, R0, 0x29, PT ;  /* 0x000000290000780c */ /* 0x000fe40003f04270 */
[----:B------:R-:W-:Y:S02]  /*11940*/  FSEL R142, R21, -INF , P1 ;  /* 0xff800000158e7808 */ /* 0x000fe40000800000 */
[----:B------:R-:W-:-:S02]  /*11950*/  FMNMX.FTZ R2, R143, R2, !PT ;  /* 0x000000028f027209 */ /* 0x000fc40007810000 */
        /* <DEDUP_REMOVED lines=11> */
[----:B------:R-:W-:-:S05]  /*11a10*/  FSEL R12, R0, RZ, P0 ;  /* 0x000000ff000c7208 */ /* 0x000fca0000000000 */
[----:B------:R-:W-:-:S04]  /*11a20*/  FFMA.FTZ R0, R9, c[0x0][0x2d0], -R12 ;  /* 0x0000b40009007a23 */ /* 0x000fc8000001080c */
[----:B------:R1:W-:Y:S01]  /*11a30*/  MUFU.EX2 R209, R0 ;  /* 0x0000000000d17308 */ /* 0x0003e20000000800 */
[----:B--2---:R-:W-:-:S04]  /*11a40*/  FMNMX.FTZ R103, R2, R7, !PT ;  /* 0x0000000702677209 */ /* 0x004fc80007810000 */
[C---:B------:R-:W-:Y:S01]  /*11a50*/  FSETP.NEU.FTZ.AND P0, PT, R103.reuse, -INF , PT ;  /* 0xff8000006700780b */ /* 0x040fe20003f1d000 */
[----:B------:R-:W-:Y:S02]  /*11a60*/  FMUL.FTZ R3, R103, c[0x0][0x2d0] ;  /* 0x0000b40067037a20 */ /* 0x000fe40000410000 */
[----:B-1----:R-:W-:-:S04]  /*11a70*/  FFMA.FTZ R0, R10, c[0x0][0x2d0], -R12 ;  /* 0x0000b4000a007a23 */ /* 0x002fc8000001080c */
[----:B------:R1:W2:Y:S01]  /*11a80*/  MUFU.EX2 R205, R0 ;  /* 0x0000000000cd7308 */ /* 0x0002a20000000800 */
[----:B------:R-:W-:Y:S01]  /*11a90*/  FSEL R3, R3, RZ, P0 ;  /* 0x000000ff03037208 */ /* 0x000fe20000000000 */
[----:B------:R-:W3:Y:S01]  /*11aa0*/  SHFL.IDX PT, R7, R4, RZ, 0x1c1f ;  /* 0x001c1fff04077589 */ /* 0x000ee200000e0000 */
[----:B-1----:R-:W-:-:S05]  /*11ab0*/  FFMA.FTZ R0, R16, c[0x0][0x2d0], -R12 ;  /* 0x0000b40010007a23 */ /* 0x002fca000001080c */
[----:B------:R1:W-:Y:S02]  /*11ac0*/  MUFU.EX2 R213, R0 ;  /* 0x0000000000d57308 */ /* 0x0003e40000000800 */
[----:B-1----:R-:W-:-:S06]  /*11ad0*/  FFMA.FTZ R0, R17, c[0x0][0x2d0], -R12 ;  /* 0x0000b40011007a23 */ /* 0x002fcc000001080c */
[----:B------:R1:W4:Y:S02]  /*11ae0*/  MUFU.EX2 R214, R0 ;  /* 0x0000000000d67308 */ /* 0x0003240000000800 */
[----:B-1----:R-:W-:-:S06]  /*11af0*/  FFMA.FTZ R0, R11, c[0x0][0x2d0], -R3 ;  /* 0x0000b4000b007a23 */ /* 0x002fcc0000010803 */
[----:B------:R1:W-:Y:S01]  /*11b00*/  MUFU.EX2 R191, R0 ;  /* 0x0000000000bf7308 */ /* 0x0003e20000000800 */
[----:B------:R5:W2:Y:S01]  /*11b10*/  SHFL.IDX PT, R2, R4, 0x1, 0x1c1f ;  /* 0x003c1f0004027f89 */ /* 0x000aa200000e0000 */
[----:B-1----:R-:W-:-:S06]  /*11b20*/  FFMA.FTZ R0, R15, c[0x0][0x2d0], -R3 ;  /* 0x0000b4000f007a23 */ /* 0x002fcc0000010803 */
[----:B------:R1:W1:Y:S01]  /*11b30*/  MUFU.EX2 R175, R0 ;  /* 0x0000000000af7308 */ /* 0x0002620000000800 */
[----:B-----5:R-:W-:Y:S02]  /*11b40*/  FFMA.FTZ R4, R19, c[0x0][0x2d0], -R12 ;  /* 0x0000b40013047a23 */ /* 0x020fe4000001080c */
[----:B-1----:R-:W-:-:S05]  /*11b50*/  FFMA.FTZ R0, R14, c[0x0][0x2d0], -R3 ;  /* 0x0000b4000e007a23 */ /* 0x002fca0000010803 */
[----:B------:R1:W-:Y:S02]  /*11b60*/  MUFU.EX2 R206, R0 ;  /* 0x0000000000ce7308 */ /* 0x0003e40000000800 */
[----:B-1----:R-:W-:-:S06]  /*11b70*/  FFMA.FTZ R0, R13, c[0x0][0x2d0], -R3 ;  /* 0x0000b4000d007a23 */ /* 0x002fcc0000010803 */
[----:B------:R1:W5:Y:S08]  /*11b80*/  MUFU.EX2 R207, R0 ;  /* 0x0000000000cf7308 */ /* 0x0003700000000800 */
[----:B------:R2:W-:Y:S01]  /*11b90*/  MUFU.EX2 R208, R4 ;  /* 0x0000000400d07308 */ /* 0x0005e20000000800 */
[----:B-1----:R-:W-:-:S07]  /*11ba0*/  FFMA.FTZ R0, R18, c[0x0][0x2d0], -R12 ;  /* 0x0000b40012007a23 */ /* 0x002fce000001080c */
[----:B------:R3:W1:Y:S01]  /*11bb0*/  MUFU.EX2 R212, R0 ;  /* 0x0000000000d47308 */ /* 0x0006620000000800 */
[----:B--2---:R-:W-:-:S07]  /*11bc0*/  FFMA.FTZ R4, R20, c[0x0][0x2d0], -R12 ;  /* 0x0000b40014047a23 */ /* 0x004fce000001080c */
[----:B------:R2:W-:Y:S01]  /*11bd0*/  MUFU.EX2 R210, R4 ;  /* 0x0000000400d27308 */ /* 0x0005e20000000800 */
[----:B---3--:R-:W-:-:S05]  /*11be0*/  IMAD.IADD R0, R5, 0x1, R7 ;  /* 0x0000000105007824 */ /* 0x008fca00078e0207 */
[----:B------:R-:W-:Y:S01]  /*11bf0*/  IMNMX R0, R6, R0, PT ;  /* 0x0000000006007217 */ /* 0x000fe20003800200 */
[----:B--2---:R-:W-:-:S03]  /*11c00*/  FFMA.FTZ R4, R22, c[0x0][0x2d0], -R12 ;  /* 0x0000b40016047a23 */ /* 0x004fc6000001080c */
[C---:B------:R-:W-:Y:S02]  /*11c10*/  ISETP.GT.AND P0, PT, R0.reuse, RZ, PT ;  /* 0x000000ff0000720c */ /* 0x040fe40003f04270 */
[C---:B------:R-:W-:Y:S01]  /*11c20*/  ISETP.GT.AND P1, PT, R0.reuse, 0x1, PT ;  /* 0x000000010000780c */ /* 0x040fe20003f24270 */
[----:B------:R2:W-:Y:S01]  /*11c30*/  MUFU.EX2 R211, R4 ;  /* 0x0000000400d37308 */ /* 0x0005e20000000800 */
[----:B------:R-:W-:Y:S02]  /*11c40*/  ISETP.GT.AND P2, PT, R0, 0x8, PT ;  /* 0x000000080000780c */ /* 0x000fe40003f44270 */
[----:B------:R-:W-:Y:S02]  /*11c50*/  FSEL R20, R151, -INF , P0 ;  /* 0xff80000097147808 */ /* 0x000fe40000000000 */
[----:B------:R-:W-:Y:S01]  /*11c60*/  FSEL R21, R150, -INF , P1 ;  /* 0xff80000096157808 */ /* 0x000fe20000800000 */
[----:B------:R-:W-:Y:S01]  /*11c70*/  IMAD.IADD R2, R5, 0x1, R2 ;  /* 0x0000000105027824 */ /* 0x000fe200078e0202 */
[----:B------:R-:W-:-:S02]  /*11c80*/  ISETP.GT.AND P0, PT, R0, 0x9, PT ;  /* 0x000000090000780c */ /* 0x000fc40003f04270 */
[----:B------:R-:W-:Y:S01]  /*11c90*/  FSEL R23, R99, -INF , P2 ;  /* 0xff80000063177808 */ /* 0x000fe20001000000 */
[----:B--2---:R-:W-:Y:S01]  /*11ca0*/  FFMA.FTZ R4, R24, c[0x0][0x2d0], -R3 ;  /* 0x0000b40018047a23 */ /* 0x004fe20000010803 */
[----:B------:R-:W-:-:S03]  /*11cb0*/  FMNMX.FTZ R5, R20, R21, !PT ;  /* 0x0000001514057209 */ /* 0x000fc60007810000 */
[----:B------:R2:W-:Y:S01]  /*11cc0*/  MUFU.EX2 R189, R4 ;  /* 0x0000000400bd7308 */ /* 0x0005e20000000800 */
[C---:B------:R-:W-:Y:S02]  /*11cd0*/  ISETP.GT.AND P1, PT, R0.reuse, 0x10, PT ;  /* 0x000000100000780c */ /* 0x040fe40003f24270 */
[----:B------:R-:W-:Y:S02]  /*11ce0*/  ISETP.GT.AND P2, PT, R0, 0x11, PT ;  /* 0x000000110000780c */ /* 0x000fe40003f44270 */
[----:B------:R-:W-:Y:S02]  /*11cf0*/  FSEL R22, R98, -INF , P0 ;  /* 0xff80000062167808 */ /* 0x000fe40000000000 */
[----:B------:R-:W-:Y:S02]  /*11d00*/  FSEL R24, R97, -INF , P1 ;  /* 0xff80000061187808 */ /* 0x000fe40000800000 */
[----:B------:R-:W-:Y:S01]  /*11d10*/  FSEL R25, R96, -INF , P2 ;  /* 0xff80000060197808 */ /* 0x000fe20001000000 */
[----:B--2---:R-:W-:Y:S01]  /*11d20*/  FFMA.FTZ R4, R26, c[0x0][0x2d0], -R3 ;  /* 0x0000b4001a047a23 */ /* 0x004fe20000010803 */
[----:B------:R-:W-:-:S03]  /*11d30*/  ISETP.GT.AND P0, PT, R0, 0x18, PT ;  /* 0x000000180000780c */ /* 0x000fc60003f04270 */
[----:B------:R2:W3:Y:S01]  /*11d40*/  MUFU.EX2 R204, R4 ;  /* 0x0000000400cc7308 */ /* 0x0004e20000000800 */
[C---:B------:R-:W-:Y:S02]  /*11d50*/  ISETP.GT.AND P1, PT, R0.reuse, 0x19, PT ;  /* 0x000000190000780c */ /* 0x040fe40003f24270 */
[----:B------:R-:W-:Y:S02]  /*11d60*/  ISETP.GT.AND P2, PT, R0, 0x20, PT ;  /* 0x000000200000780c */ /* 0x000fe40003f44270 */
[----:B------:R-:W-:Y:S02]  /*11d70*/  FSEL R27, R58, -INF , P0 ;  /* 0xff8000003a1b7808 */ /* 0x000fe40000000000 */
[----:B------:R-:W-:Y:S01]  /*11d80*/  FSEL R26, R54, -INF , P1 ;  /* 0xff800000361a7808 */ /* 0x000fe20000800000 */
[----:B------:R-:W1:Y:S01]  /*11d90*/  LDSM.16.MT88.4 R56, [R167+0x1000] ;  /* 0x00100000a738783b */ /* 0x000e620000004200 */
[----:B------:R-:W-:Y:S02]  /*11da0*/  FSEL R99, R32, -INF , P2 ;  /* 0xff80000020637808 */ /* 0x000fe40001000000 */
[----:B--2---:R-:W-:Y:S01]  /*11db0*/  FMNMX.FTZ R4, R23, R5, !PT ;  /* 0x0000000517047209 */ /* 0x004fe20007810000 */
[----:B------:R-:W-:Y:S03]  /*11dc0*/  LDSM.16.MT88.4 R52, [R166+0x1c00] ;  /* 0x001c0000a634783b */ /* 0x000fe60000004200 */
[----:B------:R-:W-:-:S02]  /*11dd0*/  FMNMX.FTZ R4, R22, R4, !PT ;  /* 0x0000000416047209 */ /* 0x000fc40007810000 */
[C---:B------:R-:W-:Y:S02]  /*11de0*/  ISETP.GT.AND P0, PT, R0.reuse, 0x21, PT ;  /* 0x000000210000780c */ /* 0x040fe40003f04270 */
[C---:B------:R-:W-:Y:S02]  /*11df0*/  ISETP.GT.AND P1, PT, R0.reuse, 0x28, PT ;  /* 0x000000280000780c */ /* 0x040fe40003f24270 */
[----:B------:R-:W-:Y:S02]  /*11e00*/  ISETP.GT.AND P2, PT, R0, 0x29, PT ;  /* 0x000000290000780c */ /* 0x000fe40003f44270 */
[----:B------:R-:W-:-:S04]  /*11e10*/  FMNMX.FTZ R0, R24, R4, !PT ;  /* 0x0000000418007209 */ /* 0x000fc80007810000 */
[----:B------:R-:W-:Y:S02]  /*11e20*/  FMNMX.FTZ R0, R25, R0, !PT ;  /* 0x0000000019007209 */ /* 0x000fe40007810000 */
[----:B------:R-:W-:Y:S02]  /*11e30*/  IMNMX R2, R6, R2, PT ;  /* 0x0000000206027217 */ /* 0x000fe40003800200 */
[----:B------:R-:W-:Y:S02]  /*11e40*/  FMNMX.FTZ R0, R27, R0, !PT ;  /* 0x000000001b007209 */ /* 0x000fe40007810000 */
[----:B------:R-:W-:Y:S02]  /*11e50*/  FSEL R96, R33, -INF , P0 ;  /* 0xff80000021607808 */ /* 0x000fe40000000000 */
[----:B------:R-:W-:Y:S02]  /*11e60*/  FMNMX.FTZ R0, R26, R0, !PT ;  /* 0x000000001a007209 */ /* 0x000fe40007810000 */
[----:B------:R-:W-:-:S02]  /*11e70*/  FSEL R97, R30, -INF , P1 ;  /* 0xff8000001e617808 */ /* 0x000fc40000800000 */
[----:B------:R-:W-:Y:S02]  /*11e80*/  F2FP.BF16.PACK_AB R8, R205, R209 ;  /* 0x000000d1cd08723e */ /* 0x000fe400000010ff */
[----:B----4-:R-:W-:Y:S02]  /*11e90*/  F2FP.BF16.PACK_AB R10, R214, R213 ;  /* 0x000000d5d60a723e */ /* 0x010fe400000010ff */
[----:B------:R-:W-:Y:S02]  /*11ea0*/  F2FP.BF16.PACK_AB R9, R175, R191 ;  /* 0x000000bfaf09723e */ /* 0x000fe400000010ff */
[----:B-----5:R-:W-:Y:S02]  /*11eb0*/  F2FP.BF16.PACK_AB R11, R207, R206 ;  /* 0x000000cecf0b723e */ /* 0x020fe400000010ff */
[C---:B------:R-:W-:Y:S02]  /*11ec0*/  ISETP.GT.AND P0, PT, R2.reuse, RZ, PT ;  /* 0x000000ff0200720c */ /* 0x040fe40003f04270 */
[----:B------:R-:W-:-:S02]  /*11ed0*/  ISETP.GT.AND P1, PT, R2, 0x1, PT ;  /* 0x000000010200780c */ /* 0x000fc40003f24270 */
[----:B------:R-:W-:Y:S01]  /*11ee0*/  FMNMX.FTZ R0, R99, R0, !PT ;  /* 0x0000000063007209 */ /* 0x000fe20007810000 */
[--C-:B------:R-:W-:Y:S01]  /*11ef0*/  FFMA.FTZ R5, R28, c[0x0][0x2d0], -R3.reuse ;  /* 0x0000b4001c057a23 */ /* 0x100fe20000010803 */
[----:B------:R-:W-:Y:S01]  /*11f00*/  ISETP.GT.AND P3, PT, R2, 0x8, PT ;  /* 0x000000080200780c */ /* 0x000fe20003f64270 */
[----:B------:R-:W-:Y:S01]  /*11f10*/  FFMA.FTZ R4, R29, c[0x0][0x2d0], -R3 ;  /* 0x0000b4001d047a23 */ /* 0x000fe20000010803 */
[----:B------:R-:W-:Y:S02]  /*11f20*/  FSEL R16, R153, -INF , P0 ;  /* 0xff80000099107808 */ /* 0x000fe40000000000 */
[----:B------:R-:W-:Y:S01]  /*11f30*/  FSEL R15, R152, -INF , P1 ;  /* 0xff800000980f7808 */ /* 0x000fe20000800000 */
[----:B------:R-:W-:Y:S01]  /*11f40*/  HMMA.16816.F32.BF16 R40, R8, R64, RZ ;  /* 0x000000400828723c */ /* 0x000fe200000418ff */
[----:B------:R-:W-:Y:S02]  /*11f50*/  FSEL R98, R31, -INF , P2 ;  /* 0xff8000001f627808 */ /* 0x000fe40001000000 */
[----:B------:R-:W-:Y:S01]  /*11f60*/  FMNMX.FTZ R0, R96, R0, !PT ;  /* 0x0000000060007209 */ /* 0x000fe20007810000 */
[----:B------:R-:W-:Y:S01]  /*11f70*/  MUFU.EX2 R190, R5 ;  /* 0x0000000500be7308 */ /* 0x000fe20000000800 */
[----:B------:R-:W-:-:S02]  /*11f80*/  ISETP.GT.AND P0, PT, R2, 0x9, PT ;  /* 0x000000090200780c */ /* 0x000fc40003f04270 */
[----:B------:R-:W-:Y:S01]  /*11f90*/  FSEL R14, R157, -INF , P3 ;  /* 0xff8000009d0e7808 */ /* 0x000fe20001800000 */
[----:B------:R-:W-:Y:S01]  /*11fa0*/  HMMA.16816.F32.BF16 R48, R8, R76, RZ ;  /* 0x0000004c0830723c */ /* 0x000fe200000418ff */
[----:B------:R-:W-:-:S03]  /*11fb0*/  FMNMX.FTZ R0, R97, R0, !PT ;  /* 0x0000000061007209 */ /* 0x000fc60007810000 */
[----:B------:R1:W2:Y:S04]  /*11fc0*/  MUFU.EX2 R188, R4 ;  /* 0x0000000400bc7308 */ /* 0x0002a80000000800 */
[----:B------:R-:W-:Y:S01]  /*11fd0*/  HMMA.16816.F32.BF16 R124, R8, R84, RZ ;  /* 0x00000054087c723c */ /* 0x000fe200000418ff */
[----:B------:R-:W-:Y:S02]  /*11fe0*/  ISETP.GT.AND P2, PT, R2, 0x10, PT ;  /* 0x000000100200780c */ /* 0x000fe40003f44270 */
[----:B------:R-:W-:-:S05]  /*11ff0*/  FSEL R18, R156, -INF , P0 ;  /* 0xff8000009c127808 */ /* 0x000fca0000000000 */
[----:B------:R-:W-:Y:S01]  /*12000*/  HMMA.16816.F32.BF16 R44, R8, R88, RZ ;  /* 0x00000058082c723c */ /* 0x000fe200000418ff */
[----:B------:R-:W-:-:S07]  /*12010*/  FMNMX.FTZ R0, R98, R0, !PT ;  /* 0x0000000062007209 */ /* 0x000fce0007810000 */
        /* <DEDUP_REMOVED lines=8> */
[----:B------:R-:W-:-:S04]  /*120a0*/  FMNMX.FTZ R8, R16, R15, !PT ;  /* 0x0000000f10087209 */ /* 0x000fc80007810000 */
[----:B------:R-:W-:Y:S02]  /*120b0*/  FMNMX.FTZ R8, R14, R8, !PT ;  /* 0x000000080e087209 */ /* 0x000fe40007810000 */
[----:B------:R-:W-:Y:S02]  /*120c0*/  ISETP.GT.AND P3, PT, R2, 0x11, PT ;  /* 0x000000110200780c */ /* 0x000fe40003f64270 */
[----:B------:R-:W-:Y:S02]  /*120d0*/  FSEL R13, R149, -INF , P2 ;  /* 0xff800000950d7808 */ /* 0x000fe40001000000 */
[----:B------:R-:W-:Y:S01]  /*120e0*/  FMNMX.FTZ R8, R18, R8, !PT ;  /* 0x0000000812087209 */ /* 0x000fe20007810000 */
[----:B------:R-:W4:Y:S01]  /*120f0*/  SHFL.BFLY PT, R9, R0, 0x2, 0x1f ;  /* 0x0c401f0000097f89 */ /* 0x000f2200000e0000 */
[----:B------:R-:W-:Y:S02]  /*12100*/  ISETP.GT.AND P1, PT, R2, 0x18, PT ;  /* 0x000000180200780c */ /* 0x000fe40003f24270 */
[----:B------:R-:W-:-:S02]  /*12110*/  FSEL R11, R148, -INF , P3 ;  /* 0xff800000940b7808 */ /* 0x000fc40001800000 */
[----:B------:R-:W-:Y:S02]  /*12120*/  FMNMX.FTZ R8, R13, R8, !PT ;  /* 0x000000080d087209 */ /* 0x000fe40007810000 */
[----:B------:R-:W-:Y:S02]  /*12130*/  ISETP.GT.AND P0, PT, R2, 0x19, PT ;  /* 0x000000190200780c */ /* 0x000fe40003f04270 */
[----:B-1----:R-:W-:Y:S02]  /*12140*/  F2FP.BF16.PACK_AB R4, R208, R212 ;  /* 0x000000d4d004723e */ /* 0x002fe400000010ff */
[----:B---3--:R-:W-:Y:S02]  /*12150*/  F2FP.BF16.PACK_AB R5, R204, R189 ;  /* 0x000000bdcc05723e */ /* 0x008fe400000010ff */
[----:B------:R-:W-:Y:S02]  /*12160*/  F2FP.BF16.PACK_AB R6, R211, R210 ;  /* 0x000000d2d306723e */ /* 0x000fe400000010ff */
[----:B--2---:R-:W-:-:S02]  /*12170*/  F2FP.BF16.PACK_AB R7, R188, R190 ;  /* 0x000000bebc07723e */ /* 0x004fc400000010ff */
[----:B------:R-:W-:Y:S02]  /*12180*/  FSEL R17, R110, -INF , P1 ;  /* 0xff8000006e117808 */ /* 0x000fe40000800000 */
[----:B------:R-:W-:Y:S02]  /*12190*/  FMNMX.FTZ R8, R11, R8, !PT ;  /* 0x000000080b087209 */ /* 0x000fe40007810000 */
[----:B------:R-:W-:Y:S02]  /*121a0*/  FSEL R19, R109, -INF , P0 ;  /* 0xff8000006d137808 */ /* 0x000fe40000000000 */
[C---:B------:R-:W-:Y:S02]  /*121b0*/  ISETP.GT.AND P3, PT, R2.reuse, 0x20, PT ;  /* 0x000000200200780c */ /* 0x040fe40003f64270 */
[C---:B------:R-:W-:Y:S02]  /*121c0*/  ISETP.GT.AND P2, PT, R2.reuse, 0x21, PT ;  /* 0x000000210200780c */ /* 0x040fe40003f44270 */
[----:B------:R-:W-:-:S02]  /*121d0*/  ISETP.GT.AND P1, PT, R2, 0x28, PT ;  /* 0x000000280200780c */ /* 0x000fc40003f24270 */
[----:B------:R-:W-:Y:S02]  /*121e0*/  ISETP.GT.AND P0, PT, R2, 0x29, PT ;  /* 0x000000290200780c */ /* 0x000fe40003f04270 */
[----:B------:R-:W-:Y:S01]  /*121f0*/  FMNMX.FTZ R2, R17, R8, !PT ;  /* 0x0000000811027209 */ /* 0x000fe20007810000 */
[----:B------:R-:W-:Y:S03]  /*12200*/  HMMA.16816.F32.BF16 R168, R4, R56, R44 ;  /* 0x0000003804a8723c */ /* 0x000fe6000004182c */
[----:B------:R-:W-:-:S04]  /*12210*/  FMNMX.FTZ R2, R19, R2, !PT ;  /* 0x0000000213027209 */ /* 0x000fc80007810000 */
[----:B------:R-:W-:Y:S02]  /*12220*/  FSEL R47, R107, -INF , P3 ;  /* 0xff8000006b2f7808 */ /* 0x000fe40001800000 */
[----:B------:R-:W-:Y:S02]  /*12230*/  FSEL R46, R106, -INF , P2 ;  /* 0xff8000006a2e7808 */ /* 0x000fe40001000000 */
[----:B------:R-:W-:Y:S01]  /*12240*/  FMNMX.FTZ R2, R47, R2, !PT ;  /* 0x000000022f027209 */ /* 0x000fe20007810000 */
[----:B------:R-:W-:Y:S01]  /*12250*/  HMMA.16816.F32.BF16 R152, R4, R68, R40 ;  /* 0x000000440498723c */ /* 0x000fe20000041828 */
[----:B------:R-:W-:Y:S01]  /*12260*/  FSEL R45, R101, -INF , P1 ;  /* 0xff800000652d7808 */ /* 0x000fe20000800000 */
[----:B------:R-:W-:Y:S01]  /*12270*/  LDSM.16.MT88.4 R40, [R167+0x1c00] ;  /* 0x001c0000a728783b */ /* 0x000fe20000004200 */
[----:B------:R-:W-:Y:S02]  /*12280*/  FMNMX.FTZ R2, R46, R2, !PT ;  /* 0x000000022e027209 */ /* 0x000fe40007810000 */
[----:B----4-:R-:W-:-:S02]  /*12290*/  FMNMX.FTZ R0, R0, R9, !PT ;  /* 0x0000000900007209 */ /* 0x010fc40007810000 */
[----:B------:R-:W-:Y:S02]  /*122a0*/  FSEL R44, R100, -INF , P0 ;  /* 0xff800000642c7808 */ /* 0x000fe40000000000 */
[----:B------:R-:W-:Y:S01]  /*122b0*/  FMNMX.FTZ R2, R45, R2, !PT ;  /* 0x000000022d027209 */ /* 0x000fe20007810000 */
[----:B------:R-:W1:Y:S03]  /*122c0*/  SHFL.BFLY PT, R9, R0, 0x1, 0x1f ;  /* 0x0c201f0000097f89 */ /* 0x000e6600000e0000 */
[----:B------:R-:W-:-:S05]  /*122d0*/  FMNMX.FTZ R8, R44, R2, !PT ;  /* 0x000000022c087209 */ /* 0x000fca0007810000 */
[----:B------:R-:W2:Y:S01]  /*122e0*/  SHFL.BFLY PT, R10, R8, 0x2, 0x1f ;  /* 0x0c401f00080a7f89 */ /* 0x000ea200000e0000 */
[----:B------:R-:W-:Y:S01]  /*122f0*/  HMMA.16816.F32.BF16 R240, R4, R52, R80 ;  /* 0x0000003404f0723c */ /* 0x000fe20000041850 */
[----:B-1----:R-:W-:-:S07]  /*12300*/  FMNMX.FTZ R110, R0, R9, !PT ;  /* 0x00000009006e7209 */ /* 0x002fce0007810000 */
[----:B------:R-:W-:Y:S01]  /*12310*/  HMMA.16816.F32.BF16 R220, R4, R72, R48 ;  /* 0x0000004804dc723c */ /* 0x000fe20000041830 */
[C---:B------:R-:W-:Y:S01]  /*12320*/  FSETP.NEU.FTZ.AND P0, PT, R110.reuse, -INF , PT ;  /* 0xff8000006e00780b */ /* 0x040fe20003f1d000 */
[----:B------:R-:W-:Y:S01]  /*12330*/  FMUL.FTZ R2, R110, c[0x0][0x2d0] ;  /* 0x0000b4006e027a20 */ /* 0x000fe20000410000 */
[----:B--2---:R-:W-:-:S05]  /*12340*/  FMNMX.FTZ R0, R8, R10, !PT ;  /* 0x0000000a08007209 */ /* 0x004fca0007810000 */
[----:B------:R-:W-:Y:S01]  /*12350*/  HMMA.16816.F32.BF16 R232, R4, R60, R124 ;  /* 0x0000003c04e8723c */ /* 0x000fe2000004187c */
[----:B------:R-:W-:-:S07]  /*12360*/  FSEL R2, R2, RZ, P0 ;  /* 0x000000ff02027208 */ /* 0x000fce0000000000 */
[C---:B------:R-:W-:Y:S08]  /*12370*/  HMMA.16816.F32.BF16 R236, R4.reuse, R40, R128 ;  /* 0x0000002804ec723c */ /* 0x040ff00000041880 */
[C---:B------:R-:W-:Y:S08]  /*12380*/  HMMA.16816.F32.BF16 R136, R4.reuse, R70, R136 ;  /* 0x000000460488723c */ /* 0x040ff00000041888 */
[C---:B------:R-:W-:Y:S08]  /*12390*/  HMMA.16816.F32.BF16 R80, R4.reuse, R74, R132 ;  /* 0x0000004a0450723c */ /* 0x040ff00000041884 */
[C---:B------:R-:W-:Y:S08]  /*123a0*/  HMMA.16816.F32.BF16 R156, R4.reuse, R62, R120 ;  /* 0x0000003e049c723c */ /* 0x040ff00000041878 */
[C---:B------:R-:W-:Y:S08]  /*123b0*/  HMMA.16816.F32.BF16 R228, R4.reuse, R58, R36 ;  /* 0x0000003a04e4723c */ /* 0x040ff00000041824 */
[C---:B------:R-:W-:Y:S08]  /*123c0*/  HMMA.16816.F32.BF16 R224, R4.reuse, R54, R32 ;  /* 0x0000003604e0723c */ /* 0x040ff00000041820 */
[----:B------:R-:W-:Y:S01]  /*123d0*/  HMMA.16816.F32.BF16 R216, R4, R42, R28 ;  /* 0x0000002a04d8723c */ /* 0x000fe2000004181c */
[----:B------:R-:W1:Y:S01]  /*123e0*/  SHFL.BFLY PT, R5, R0, 0x1, 0x1f ;  /* 0x0c201f0000057f89 */ /* 0x000e6200000e0000 */
[----:B------:R-:W-:-:S02]  /*123f0*/  IMAD.MOV.U32 R127, RZ, RZ, R168 ;  /* 0x000000ffff7f7224 */ /* 0x000fc400078e00a8 */
[----:B------:R-:W-:Y:S01]  /*12400*/  IMAD.MOV.U32 R126, RZ, RZ, R169 ;  /* 0x000000ffff7e7224 */ /* 0x000fe200078e00a9 */
[----:B------:R-:W-:Y:S02]  /*12410*/  LDSM.16.MT88.4 R128, [R166+0x800] ;  /* 0x00080000a680783b */ /* 0x000fe40000004200 */
[----:B------:R-:W-:-:S04]  /*12420*/  FFMA.FTZ R4, R20, c[0x0][0x2d0], -R2 ;  /* 0x0000b40014047a23 */ /* 0x000fc80000010802 */
[----:B------:R2:W-:Y:S01]  /*12430*/  MUFU.EX2 R168, R4 ;  /* 0x0000000400a87308 */ /* 0x0005e20000000800 */
[----:B------:R-:W-:Y:S02]  /*12440*/  IMAD.MOV.U32 R125, RZ, RZ, R170 ;  /* 0x000000ffff7d7224 */ /* 0x000fe400078e00aa */
[----:B--2---:R-:W-:-:S05]  /*12450*/  FFMA.FTZ R4, R21, c[0x0][0x2d0], -R2 ;  /* 0x0000b40015047a23 */ /* 0x004fca0000010802 */
[----:B------:R2:W3:Y:S01]  /*12460*/  MUFU.EX2 R102, R4 ;  /* 0x0000000400667308 */ /* 0x0004e20000000800 */
[----:B-1----:R-:W-:Y:S01]  /*12470*/  FMNMX.FTZ R109, R0, R5, !PT ;  /* 0x00000005006d7209 */ /* 0x002fe20007810000 */
[--C-:B------:R-:W-:Y:S02]  /*12480*/  FFMA.FTZ R0, R25, c[0x0][0x2d0], -R2.reuse ;  /* 0x0000b40019007a23 */ /* 0x100fe40000010802 */
[----:B--2---:R-:W-:-:S04]  /*12490*/  FFMA.FTZ R4, R23, c[0x0][0x2d0], -R2 ;  /* 0x0000b40017047a23 */ /* 0x004fc80000010802 */
[----:B------:R1:W-:Y:S01]  /*124a0*/  MUFU.EX2 R169, R4 ;  /* 0x0000000400a97308 */ /* 0x0003e20000000800 */
[----:B------:R-:W-:Y:S01]  /*124b0*/  IMAD.MOV.U32 R124, RZ, RZ, R171 ;  /* 0x000000ffff7c7224 */ /* 0x000fe200078e00ab */
[----:B------:R-:W-:Y:S01]  /*124c0*/  FSETP.NEU.FTZ.AND P0, PT, R109, -INF , PT ;  /* 0xff8000006d00780b */ /* 0x000fe20003f1d000 */
[----:B-1----:R-:W-:-:S05]  /*124d0*/  FFMA.FTZ R4, R22, c[0x0][0x2d0], -R2 ;  /* 0x0000b40016047a23 */ /* 0x002fca0000010802 */
        /* <DEDUP_REMOVED lines=22> */
[----:B------:R1:W-:Y:S02]  /*12640*/  MUFU.EX2 R100, R4 ;  /* 0x0000000400647308 */ /* 0x0003e40000000800 */
[----:B-1----:R-:W-:Y:S01]  /*12650*/  FFMA.FTZ R4, R11, c[0x0][0x2d0], -R0 ;  /* 0x0000b4000b047a23 */ /* 0x002fe20000010800 */
[----:B-----5:R-:W-:-:S05]  /*12660*/  F2FP.BF16.PACK_AB R11, R51, R50 ;  /* 0x00000032330b723e */ /* 0x020fca00000010ff */
[----:B------:R1:W2:Y:S02]  /*12670*/  MUFU.EX2 R101, R4 ;  /* 0x0000000400657308 */ /* 0x0002a40000000800 */
[----:B------:R-:W-:Y:S01]  /*12680*/  HMMA.16816.F32.BF16 R20, R8, R64, RZ ;  /* 0x000000400814723c */ /* 0x000fe200000418ff */
[----:B-1----:R-:W-:-:S05]  /*12690*/  FFMA.FTZ R4, R17, c[0x0][0x2d0], -R0 ;  /* 0x0000b40011047a23 */ /* 0x002fca0000010800 */
[----:B------:R1:W-:Y:S02]  /*126a0*/  MUFU.EX2 R107, R4 ;  /* 0x00000004006b7308 */ /* 0x0003e40000000800 */
[----:B-1----:R-:W-:Y:S02]  /*126b0*/  FFMA.FTZ R4, R19, c[0x0][0x2d0], -R0 ;  /* 0x0000b40013047a23 */ /* 0x002fe40000010800 */
[C---:B------:R-:W-:Y:S04]  /*126c0*/  HMMA.16816.F32.BF16 R16, R8.reuse, R76, RZ ;  /* 0x0000004c0810723c */ /* 0x040fe800000418ff */
[----:B------:R1:W3:Y:S01]  /*126d0*/  MUFU.EX2 R106, R4 ;  /* 0x00000004006a7308 */ /* 0x0002e20000000800 */
[----:B--2---:R-:W-:Y:S02]  /*126e0*/  F2FP.BF16.PACK_AB R5, R101, R100 ;  /* 0x000000646505723e */ /* 0x004fe400000010ff */
[----:B------:R-:W-:Y:S01]  /*126f0*/  F2FP.BF16.PACK_AB R6, R174, R173 ;  /* 0x000000adae06723e */ /* 0x000fe200000010ff */
[----:B------:R-:W-:Y:S01]  /*12700*/  HMMA.16816.F32.BF16 R28, R8, R84, RZ ;  /* 0x00000054081c723c */ /* 0x000fe200000418ff */
[----:B-1----:R-:W-:-:S02]  /*12710*/  F2FP.BF16.PACK_AB R4, R171, R172 ;  /* 0x000000acab04723e */ /* 0x002fc400000010ff */
[----:B---3--:R-:W-:-:S05]  /*12720*/  F2FP.BF16.PACK_AB R7, R106, R107 ;  /* 0x0000006b6a07723e */ /* 0x008fca00000010ff */
[----:B------:R-:W-:Y:S08]  /*12730*/  HMMA.16816.F32.BF16 R24, R8, R88, RZ ;  /* 0x000000580818723c */ /* 0x000ff000000418ff */
[C---:B------:R-:W-:Y:S08]  /*12740*/  HMMA.16816.F32.BF16 R120, R4.reuse, R68, R20 ;  /* 0x000000440478723c */ /* 0x040ff00000041814 */
[----:B------:R-:W-:Y:S08]  /*12750*/  HMMA.16816.F32.BF16 R132, R4, R72, R16 ;  /* 0x000000480484723c */ /* 0x000ff00000041810 */
[C---:B------:R-:W-:Y:S08]  /*12760*/  HMMA.16816.F32.BF16 R20, R8.reuse, R92, RZ ;  /* 0x0000005c0814723c */ /* 0x040ff000000418ff */
[----:B------:R-:W-:Y:S08]  /*12770*/  HMMA.16816.F32.BF16 R16, R8, R116, RZ ;  /* 0x000000740810723c */ /* 0x000ff000000418ff */
[C---:B------:R-:W-:Y:S08]  /*12780*/  HMMA.16816.F32.BF16 R148, R4.reuse, R60, R28 ;  /* 0x0000003c0494723c */ /* 0x040ff0000004181c */
[C---:B------:R-:W-:Y:S08]  /*12790*/  HMMA.16816.F32.BF16 R176, R4.reuse, R56, R24 ;  /* 0x0000003804b0723c */ /* 0x040ff00000041818 */
[C---:B------:R-:W-:Y:S08]  /*127a0*/  HMMA.16816.F32.BF16 R180, R4.reuse, R52, R20 ;  /* 0x0000003404b4723c */ /* 0x040ff00000041814 */
[----:B------:R-:W-:Y:S08]  /*127b0*/  HMMA.16816.F32.BF16 R184, R4, R40, R16 ;  /* 0x0000002804b8723c */ /* 0x000ff00000041810 */
[C---:B------:R-:W-:Y:S01]  /*127c0*/  HMMA.16816.F32.BF16 R32, R8.reuse, R66, RZ ;  /* 0x000000420820723c */ /* 0x040fe200000418ff */
[----:B------:R-:W-:Y:S07]  /*127d0*/  LDSM.16.MT88.4 R64, [R167+0x1400] ;  /* 0x00140000a740783b */ /* 0x000fee0000004200 */
[C---:B------:R-:W-:Y:S08]  /*127e0*/  HMMA.16816.F32.BF16 R28, R8.reuse, R78, RZ ;  /* 0x0000004e081c723c */ /* 0x040ff000000418ff */
[C---:B------:R-:W-:Y:S08]  /*127f0*/  HMMA.16816.F32.BF16 R24, R8.reuse, R86, RZ ;  /* 0x000000560818723c */ /* 0x040ff000000418ff */
[C---:B------:R-:W-:Y:S08]  /*12800*/  HMMA.16816.F32.BF16 R20, R8.reuse, R90, RZ ;  /* 0x0000005a0814723c */ /* 0x040ff000000418ff */
[C---:B------:R-:W-:Y:S08]  /*12810*/  HMMA.16816.F32.BF16 R16, R8.reuse, R94, RZ ;  /* 0x0000005e0810723c */ /* 0x040ff000000418ff */
[----:B------:R-:W-:Y:S08]  /*12820*/  HMMA.16816.F32.BF16 R8, R8, R118, RZ ;  /* 0x000000760808723c */ /* 0x000ff000000418ff */
[C---:B------:R-:W-:Y:S08]  /*12830*/  HMMA.16816.F32.BF16 R32, R4.reuse, R70, R32 ;  /* 0x000000460420723c */ /* 0x040ff00000041820 */
[C---:B------:R-:W-:Y:S08]  /*12840*/  HMMA.16816.F32.BF16 R28, R4.reuse, R74, R28 ;  /* 0x0000004a041c723c */ /* 0x040ff0000004181c */
[C---:B------:R-:W-:Y:S08]  /*12850*/  HMMA.16816.F32.BF16 R60, R4.reuse, R62, R24 ;  /* 0x0000003e043c723c */ /* 0x040ff00000041818 */
[C---:B------:R-:W-:Y:S08]  /*12860*/  HMMA.16816.F32.BF16 R36, R4.reuse, R58, R20 ;  /* 0x0000003a0424723c */ /* 0x040ff00000041814 */
[C---:B------:R-:W-:Y:S08]  /*12870*/  HMMA.16816.F32.BF16 R84, R4.reuse, R54, R16 ;  /* 0x000000360454723c */ /* 0x040ff00000041810 */
[----:B------:R-:W-:Y:S07]  /*12880*/  HMMA.16816.F32.BF16 R40, R4, R42, R8 ;  /* 0x0000002a0428723c */ /* 0x000fee0000041808 */
[----:B------:R-:W-:-:S04]  /*12890*/  FFMA.FTZ R4, R99, c[0x0][0x2d0], -R2 ;  /* 0x0000b40063047a23 */ /* 0x000fc80000010802 */
[----:B------:R1:W-:Y:S02]  /*128a0*/  MUFU.EX2 R19, R4 ;  /* 0x0000000400137308 */ /* 0x0003e40000000800 */
[----:B-1----:R-:W-:-:S06]  /*128b0*/  FFMA.FTZ R4, R96, c[0x0][0x2d0], -R2 ;  /* 0x0000b40060047a23 */ /* 0x002fcc0000010802 */
[----:B------:R1:W-:Y:S02]  /*128c0*/  MUFU.EX2 R22, R4 ;  /* 0x0000000400167308 */ /* 0x0003e40000000800 */
[--C-:B-1----:R-:W-:Y:S02]  /*128d0*/  FFMA.FTZ R4, R97, c[0x0][0x2d0], -R2.reuse ;  /* 0x0000b40061047a23 */ /* 0x102fe40000010802 */
[----:B------:R-:W-:-:S04]  /*128e0*/  FFMA.FTZ R2, R98, c[0x0][0x2d0], -R2 ;  /* 0x0000b40062027a23 */ /* 0x000fc80000010802 */
[----:B------:R1:W-:Y:S02]  /*128f0*/  MUFU.EX2 R24, R2 ;  /* 0x0000000200187308 */ /* 0x0003e40000000800 */
[----:B-1----:R-:W-:-:S06]  /*12900*/  FFMA.FTZ R2, R47, c[0x0][0x2d0], -R0 ;  /* 0x0000b4002f027a23 */ /* 0x002fcc0000010800 */
        /* <DEDUP_REMOVED lines=9> */
[----:B------:R1:W2:Y:S02]  /*129a0*/  MUFU.EX2 R10, R0 ;  /* 0x00000000000a7308 */ /* 0x0002a40000000800 */
[----:B-1----:R-:W-:-:S06]  /*129b0*/  FFMA.FTZ R0, R144, c[0x0][0x2d0], -R12 ;  /* 0x0000b40090007a23 */ /* 0x002fcc000001080c */
[----:B------:R1:W-:Y:S02]  /*129c0*/  MUFU.EX2 R15, R0 ;  /* 0x00000000000f7308 */ /* 0x0003e40000000800 */
[----:B-1----:R-:W-:Y:S02]  /*129d0*/  FFMA.FTZ R0, R146, c[0x0][0x2d0], -R12 ;  /* 0x0000b40092007a23 */ /* 0x002fe4000001080c */
[----:B------:R-:W1:Y:S04]  /*129e0*/  LDSM.16.MT88.4 R144, [R167+0x800] ;  /* 0x00080000a790783b */ /* 0x000e680000004200 */
[----:B------:R3:W-:Y:S02]  /*129f0*/  MUFU.EX2 R18, R0 ;  /* 0x0000000000127308 */ /* 0x0007e40000000800 */
[----:B---3--:R-:W-:-:S06]  /*12a00*/  FFMA.FTZ R0, R140, c[0x0][0x2d0], -R3 ;  /* 0x0000b4008c007a23 */ /* 0x008fcc0000010803 */
[----:B------:R3:W-:Y:S02]  /*12a10*/  MUFU.EX2 R9, R0 ;  /* 0x0000000000097308 */ /* 0x0007e40000000800 */
[----:B---3--:R-:W-:-:S06]  /*12a20*/  FFMA.FTZ R0, R143, c[0x0][0x2d0], -R3 ;  /* 0x0000b4008f007a23 */ /* 0x008fcc0000010803 */
[----:B------:R3:W4:Y:S08]  /*12a30*/  MUFU.EX2 R8, R0 ;  /* 0x0000000000087308 */ /* 0x0007300000000800 */
[----:B------:R-:W-:Y:S01]  /*12a40*/  MUFU.EX2 R20, R2 ;  /* 0x0000000200147308 */ /* 0x000fe20000000800 */
[--C-:B---3--:R-:W-:Y:S02]  /*12a50*/  FFMA.FTZ R0, R142, c[0x0][0x2d0], -R3.reuse ;  /* 0x0000b4008e007a23 */ /* 0x108fe40000010803 */
[----:B------:R-:W-:-:S05]  /*12a60*/  FFMA.FTZ R3, R141, c[0x0][0x2d0], -R3 ;  /* 0x0000b4008d037a23 */ /* 0x000fca0000010803 */
[----:B------:R-:W-:Y:S08]  /*12a70*/  MUFU.EX2 R2, R0 ;  /* 0x0000000000027308 */ /* 0x000ff00000000800 */
[----:B------:R-:W3:Y:S01]  /*12a80*/  MUFU.EX2 R3, R3 ;  /* 0x0000000300037308 */ /* 0x000ee20000000800 */
[----:B--2---:R-:W-:Y:S02]  /*12a90*/  F2FP.BF16.PACK_AB R92, R10, R11 ;  /* 0x0000000b0a5c723e */ /* 0x004fe400000010ff */
[----:B----4-:R-:W-:-:S02]  /*12aa0*/  F2FP.BF16.PACK_AB R93, R8, R9 ;  /* 0x00000009085d723e */ /* 0x010fc400000010ff */
[----:B------:R-:W-:Y:S02]  /*12ab0*/  F2FP.BF16.PACK_AB R94, R18, R15 ;  /* 0x0000000f125e723e */ /* 0x000fe400000010ff */
[----:B---3--:R-:W-:Y:S01]  /*12ac0*/  F2FP.BF16.PACK_AB R95, R3, R2 ;  /* 0x00000002035f723e */ /* 0x008fe200000010ff */
[----:B------:R2:W3:Y:S06]  /*12ad0*/  MUFU.EX2 R23, R4 ;  /* 0x0000000400177308 */ /* 0x0004ec0000000800 */
[----:B-1----:R-:W-:Y:S01]  /*12ae0*/  HMMA.16816.F32.BF16 R140, R92, R146, R80 ;  /* 0x000000925c8c723c */ /* 0x002fe20000041850 */
[----:B------:R-:W1:Y:S01]  /*12af0*/  LDSM.16.MT88.4 R80, [R166+0x2000] ;  /* 0x00200000a650783b */ /* 0x000e620000004200 */
[----:B------:R-:W-:-:S03]  /*12b00*/  IMAD.MOV.U32 R27, RZ, RZ, R160 ;  /* 0x000000ffff1b7224 */ /* 0x000fc600078e00a0 */
[----:B------:R-:W-:Y:S04]  /*12b10*/  LDSM.16.MT88.4 R160, [R166+0x1400] ;  /* 0x00140000a6a0783b */ /* 0x000fe80000004200 */
[----:B--2---:R-:W2:Y:S01]  /*12b20*/  LDSM.16.MT88.4 R4, [R167+0x2000] ;  /* 0x00200000a704783b */ /* 0x004ea20000004200 */
[----:B------:R-:W-:Y:S01]  /*12b30*/  @P4 IMAD.HI.U32 R12, R27, c[0x0][0x2c8], RZ ;  /* 0x0000b2001b0c4a27 */ /* 0x000fe200078e00ff */
[----:B------:R-:W-:-:S03]  /*12b40*/  F2FP.BF16.PACK_AB R96, R22, R19 ;  /* 0x000000131660723e */ /* 0x000fc600000010ff */
[----:B------:R-:W-:Y:S01]  /*12b50*/  IMAD.MOV.U32 R0, RZ, RZ, R27 ;  /* 0x000000ffff007224 */ /* 0x000fe200078e001b */
[----:B------:R-:W-:Y:S01]  /*12b60*/  @P4 SHF.R.U32.HI R0, RZ, c[0x0][0x2cc], R12 ;  /* 0x0000b300ff004a19 */ /* 0x000fe2000001160c */
[----:B------:R-:W-:Y:S01]  /*12b70*/  IMAD.MOV.U32 R76, RZ, RZ, R127 ;  /* 0x000000ffff4c7224 */ /* 0x000fe200078e007f */
[----:B------:R-:W-:Y:S01]  /*12b80*/  F2FP.BF16.PACK_AB R97, R17, R16 ;  /* 0x000000101161723e */ /* 0x000fe200000010ff */
[----:B------:R-:W-:Y:S01]  /*12b90*/  IMAD.MOV.U32 R77, RZ, RZ, R126 ;  /* 0x000000ffff4d7224 */ /* 0x000fe200078e007e */
[----:B---3--:R-:W-:Y:S01]  /*12ba0*/  F2FP.BF16.PACK_AB R98, R24, R23 ;  /* 0x000000171862723e */ /* 0x008fe200000010ff */
[----:B------:R-:W-:Y:S01]  /*12bb0*/  IMAD.MOV.U32 R78, RZ, RZ, R125 ;  /* 0x000000ffff4e7224 */ /* 0x000fe200078e007d */
[----:B------:R-:W-:Y:S01]  /*12bc0*/  F2FP.BF16.PACK_AB R99, R21, R20 ;  /* 0x000000141563723e */ /* 0x000fe200000010ff */
[----:B------:R-:W-:Y:S01]  /*12bd0*/  IMAD.MOV.U32 R79, RZ, RZ, R124 ;  /* 0x000000ffff4f7224 */ /* 0x000fe200078e007c */
[----:B------:R-:W-:Y:S01]  /*12be0*/  IADD3 R0, R0, R247, -R250 ;  /* 0x000000f700007210 */ /* 0x000fe20007ffe8fa */
[----:B------:R-:W-:-:S02]  /*12bf0*/  FADD.FTZ R12, R168, R102 ;  /* 0x00000066a80c7221 */ /* 0x000fc40000010000 */
[----:B------:R-:W-:Y:S02]  /*12c00*/  FADD.FTZ R13, R49, R48 ;  /* 0x00000030310d7221 */ /* 0x000fe40000010000 */
[----:B------:R-:W-:Y:S01]  /*12c10*/  FADD.FTZ R14, R209, R205 ;  /* 0x000000cdd10e7221 */ /* 0x000fe20000010000 */
[----:B------:R-:W-:Y:S01]  /*12c20*/  HMMA.16816.F32.BF16 R56, R92, R64, R76 ;  /* 0x000000405c38723c */ /* 0x000fe2000004184c */
[----:B------:R-:W-:-:S04]  /*12c30*/  IMAD.HI R25, R0, 0x2aaaaaab, RZ ;  /* 0x2aaaaaab00197827 */ /* 0x000fc800078e02ff */
[----:B------:R-:W-:Y:S02]  /*12c40*/  FADD.FTZ R0, R191, R175 ;  /* 0x000000afbf007221 */ /* 0x000fe40000010000 */
[----:B------:R-:W-:Y:S01]  /*12c50*/  FADD.FTZ R12, R169, R12 ;  /* 0x0000000ca90c7221 */ /* 0x000fe20000010000 */
[----:B-1----:R-:W-:Y:S01]  /*12c60*/  HMMA.16816.F32.BF16 R72, R92, R80, R240 ;  /* 0x000000505c48723c */ /* 0x002fe200000418f0 */
[----:B------:R-:W-:-:S07]  /*12c70*/  FADD.FTZ R0, R206, R0 ;  /* 0x00000000ce007221 */ /* 0x000fce0000010000 */
[----:B------:R-:W-:Y:S08]  /*12c80*/  HMMA.16816.F32.BF16 R76, R92, R82, R224 ;  /* 0x000000525c4c723c */ /* 0x000ff000000418e0 */
[----:B------:R-:W-:Y:S01]  /*12c90*/  HMMA.16816.F32.BF16 R68, R96, R80, R180 ;  /* 0x000000506044723c */ /* 0x000fe200000418b4 */
[----:B------:R-:W-:-:S07]  /*12ca0*/  SHF.R.U32.HI R26, RZ, 0x1f, R25 ;  /* 0x0000001fff1a7819 */ /* 0x000fce0000011619 */
[----:B------:R-:W-:Y:S08]  /*12cb0*/  HMMA.16816.F32.BF16 R80, R96, R82, R84 ;  /* 0x000000526050723c */ /* 0x000ff00000041854 */
[-C--:B--2---:R-:W-:Y:S08]  /*12cc0*/  HMMA.16816.F32.BF16 R88, R92, R4.reuse, R236 ;  /* 0x000000045c58723c */ /* 0x084ff000000418ec */
[----:B------:R-:W-:Y:S07]  /*12cd0*/  HMMA.16816.F32.BF16 R84, R96, R4, R184 ;  /* 0x000000046054723c */ /* 0x000fee00000418b8 */
[----:B------:R-:W-:-:S02]  /*12ce0*/  FADD.FTZ R5, R50, R13 ;  /* 0x0000000d32057221 */ /* 0x000fc40000010000 */
[----:B------:R-:W-:Y:S01]  /*12cf0*/  FADD.FTZ R4, R213, R14 ;  /* 0x0000000ed5047221 */ /* 0x000fe20000010000 */
[----:B------:R-:W-:Y:S01]  /*12d00*/  HMMA.16816.F32.BF16 R116, R92, R128, R152 ;  /* 0x000000805c74723c */ /* 0x000fe20000041898 */
[----:B------:R-:W-:Y:S02]  /*12d10*/  FADD.FTZ R13, R170, R12 ;  /* 0x0000000caa0d7221 */ /* 0x000fe40000010000 */
[----:B------:R-:W-:Y:S02]  /*12d20*/  FADD.FTZ R5, R51, R5 ;  /* 0x0000000533057221 */ /* 0x000fe40000010000 */
[----:B------:R-:W-:-:S03]  /*12d30*/  FADD.FTZ R12, R214, R4 ;  /* 0x00000004d60c7221 */ /* 0x000fc60000010000 */
[----:B------:R-:W-:Y:S01]  /*12d40*/  HMMA.16816.F32.BF16 R148, R96, R160, R148 ;  /* 0x000000a06094723c */ /* 0x000fe20000041894 */
[----:B------:R-:W-:Y:S02]  /*12d50*/  FADD.FTZ R4, R207, R0 ;  /* 0x00000000cf047221 */ /* 0x000fe40000010000 */
[----:B------:R-:W-:-:S05]  /*12d60*/  FADD.FTZ R0, R172, R13 ;  /* 0x0000000dac007221 */ /* 0x000fca0000010000 */
[----:B------:R-:W-:Y:S01]  /*12d70*/  HMMA.16816.F32.BF16 R152, R92, R160, R232 ;  /* 0x000000a05c98723c */ /* 0x000fe200000418e8 */
[----:B------:R-:W-:Y:S01]  /*12d80*/  FADD.FTZ R5, R100, R5 ;  /* 0x0000000564057221 */ /* 0x000fe20000010000 */
[----:B------:R-:W-:-:S06]  /*12d90*/  LEA.HI.SX32 R26, R25, R26, 0x1d ;  /* 0x0000001a191a7211 */ /* 0x000fcc00078feaff */
[----:B------:R-:W-:Y:S01]  /*12da0*/  HMMA.16816.F32.BF16 R156, R92, R162, R156 ;  /* 0x000000a25c9c723c */ /* 0x000fe2000004189c */
[----:B------:R-:W-:-:S07]  /*12db0*/  FADD.FTZ R0, R171, R0 ;  /* 0x00000000ab007221 */ /* 0x000fce0000010000 */
[----:B------:R-:W-:Y:S01]  /*12dc0*/  HMMA.16816.F32.BF16 R124, R92, R130, R136 ;  /* 0x000000825c7c723c */ /* 0x000fe20000041888 */
[----:B------:R-:W-:-:S07]  /*12dd0*/  FADD.FTZ R5, R101, R5 ;  /* 0x0000000565057221 */ /* 0x000fce0000010000 */
[C---:B------:R-:W-:Y:S08]  /*12de0*/  HMMA.16816.F32.BF16 R160, R96.reuse, R162, R60 ;  /* 0x000000a260a0723c */ /* 0x040ff0000004183c */
[C---:B------:R-:W-:Y:S08]  /*12df0*/  HMMA.16816.F32.BF16 R120, R96.reuse, R128, R120 ;  /* 0x000000806078723c */ /* 0x040ff00000041878 */
[-C--:B------:R-:W-:Y:S08]  /*12e00*/  HMMA.16816.F32.BF16 R132, R96, R144.reuse, R132 ;  /* 0x000000906084723c */ /* 0x080ff00000041884 */
[C---:B------:R-:W-:Y:S08]  /*12e10*/  HMMA.16816.F32.BF16 R136, R92.reuse, R144, R220 ;  /* 0x000000905c88723c */ /* 0x040ff000000418dc */
[----:B------:R-:W-:Y:S08]  /*12e20*/  HMMA.16816.F32.BF16 R60, R92, R66, R228 ;  /* 0x000000425c3c723c */ /* 0x000ff000000418e4 */
[C---:B------:R-:W-:Y:S08]  /*12e30*/  HMMA.16816.F32.BF16 R52, R96.reuse, R64, R176 ;  /* 0x000000406034723c */ /* 0x040ff000000418b0 */
[C---:B------:R-:W-:Y:S08]  /*12e40*/  HMMA.16816.F32.BF16 R128, R96.reuse, R130, R32 ;  /* 0x000000826080723c */ /* 0x040ff00000041820 */
[C---:B------:R-:W-:Y:S08]  /*12e50*/  HMMA.16816.F32.BF16 R144, R96.reuse, R146, R28 ;  /* 0x000000926090723c */ /* 0x040ff0000004181c */
[----:B------:R-:W-:Y:S01]  /*12e60*/  HMMA.16816.F32.BF16 R64, R96, R66, R36 ;  /* 0x000000426040723c */ /* 0x000fe20000041824 */
[----:B------:R-:W-:-:S07]  /*12e70*/  IMNMX R28, R246, R26, !PT ;  /* 0x0000001af61c7217 */ /* 0x000fce0007800200 */
[-C--:B------:R-:W-:Y:S08]  /*12e80*/  HMMA.16816.F32.BF16 R92, R92, R6.reuse, R216 ;  /* 0x000000065c5c723c */ /* 0x080ff000000418d8 */
[----:B------:R-:W-:Y:S07]  /*12e90*/  HMMA.16816.F32.BF16 R96, R96, R6, R40 ;  /* 0x000000066060723c */ /* 0x000fee0000041828 */
[----:B------:R-:W-:-:S02]  /*12ea0*/  FADD.FTZ R6, R212, R12 ;  /* 0x0000000cd4067221 */ /* 0x000fc40000010000 */
[----:B------:R-:W-:Y:S02]  /*12eb0*/  FADD.FTZ R7, R189, R4 ;  /* 0x00000004bd077221 */ /* 0x000fe40000010000 */
[----:B------:R-:W-:Y:S02]  /*12ec0*/  FADD.FTZ R6, R208, R6 ;  /* 0x00000006d0067221 */ /* 0x000fe40000010000 */
[----:B------:R-:W-:Y:S02]  /*12ed0*/  FADD.FTZ R7, R204, R7 ;  /* 0x00000007cc077221 */ /* 0x000fe40000010000 */
[----:B------:R-:W-:Y:S02]  /*12ee0*/  FADD.FTZ R4, R173, R0 ;  /* 0x00000000ad047221 */ /* 0x000fe40000010000 */
[----:B------:R-:W-:Y:S01]  /*12ef0*/  FADD.FTZ R0, R107, R5 ;  /* 0x000000056b007221 */ /* 0x000fe20000010000 */
[----:B------:R1:W-:Y:S01]  /*12f00*/  STL [R1+0x10], R28 ;  /* 0x0000101c01007387 */ /* 0x0003e20000100800 */
[----:B------:R-:W-:Y:S01]  /*12f10*/  FADD.FTZ R6, R210, R6 ;  /* 0x00000006d2067221 */ /* 0x000fe20000010000 */
[----:B------:R-:W-:Y:S01]  /*12f20*/  IADD3 R204, R215, -0x2, RZ ;  /* 0xfffffffed7cc7810 */ /* 0x000fe20007ffe0ff */
[----:B------:R-:W-:-:S02]  /*12f30*/  FADD.FTZ R7, R190, R7 ;  /* 0x00000007be077221 */ /* 0x000fc40000010000 */
[----:B------:R-:W-:Y:S02]  /*12f40*/  FADD.FTZ R5, R174, R4 ;  /* 0x00000004ae057221 */ /* 0x000fe40000010000 */
[----:B------:R-:W-:Y:S02]  /*12f50*/  FADD.FTZ R4, R106, R0 ;  /* 0x000000006a047221 */ /* 0x000fe40000010000 */
[----:B------:R-:W-:Y:S01]  /*12f60*/  FADD.FTZ R0, R211, R6 ;  /* 0x00000006d3007221 */ /* 0x000fe20000010000 */
[----:B------:R-:W-:Y:S01]  /*12f70*/  ISETP.GE.AND P0, PT, R204, R28, PT ;  /* 0x0000001ccc00720c */ /* 0x000fe20003f06270 */
        /* <DEDUP_REMOVED lines=17> */
[----:B------:R-:W-:Y:S05]  /*13090*/  @!P0 BRA `(.L_x_1305) ;  /* 0x0000369000008947 */ /* 0x000fea0003800000 */
[----:B-1----:R-:W-:Y:S01]  /*130a0*/  IADD3 R248, R248, R27, RZ ;  /* 0x0000001bf8f87210 */ /* 0x002fe20007ffe0ff */
[----:B------:R-:W-:Y:S01]  /*130b0*/  IMAD.MOV.U32 R3, RZ, RZ, R110 ;  /* 0x000000ffff037224 */ /* 0x000fe200078e006e */
[----:B------:R-:W-:Y:S01]  /*130c0*/  MOV R100, R109 ;  /* 0x0000006d00647202 */ /* 0x000fe20000000f00 */
[----:B------:R-:W-:Y:S01]  /*130d0*/  IMAD.MOV.U32 R106, RZ, RZ, R108 ;  /* 0x000000ffff6a7224 */ /* 0x000fe200078e006c */
[----:B------:R-:W-:Y:S01]  /*130e0*/  MOV R107, R103 ;  /* 0x00000067006b7202 */ /* 0x000fe20000000f00 */
[----:B------:R-:W-:-:S05]  /*130f0*/  @P4 IMAD.HI.U32 R0, R248, c[0x0][0x2c8], RZ ;  /* 0x0000b200f8004a27 */ /* 0x000fca00078e00ff */
[----:B------:R-:W-:-:S05]  /*13100*/  @P4 SHF.R.U32.HI R0, RZ, c[0x0][0x2cc], R0 ;  /* 0x0000b300ff004a19 */ /* 0x000fca0000011600 */
[----:B------:R1:W-:Y:S02]  /*13110*/  @P4 STL [R1+0x14], R0 ;  /* 0x0000140001004387 */ /* 0x0003e40000100800 */
.L_x_1310:
[----:B------:R-:W2:Y:S01]  /*13120*/  LDL R206, [R1+0x1c] ;  /* 0x00001c0001ce7983 */ /* 0x000ea20000100800 */
[----:B------:R-:W-:Y:S04]  /*13130*/  DEPBAR.LE SB0, 0x0 ;  /* 0x000080000000791a */ /* 0x000fe80000000000 */
[----:B-1----:R-:W3:Y:S01]  /*13140*/  LDL R0, [R1+0x20] ;  /* 0x0000200001007983 */ /* 0x002ee20000100800 */
[----:B------:R-:W-:Y:S01]  /*13150*/  WARPSYNC 0xffffffff ;  /* 0xffffffff00007948 */ /* 0x000fe20003800000 */
[----:B------:R-:W-:Y:S02]  /*13160*/  BSSY B0, `(.L_x_1306) ;  /* 0x000002e000007945 */ /* 0x000fe40003800000 */
[----:B------:R-:W-:Y:S06]  /*13170*/  BAR.SYNC.DEFER_BLOCKING 0x0 ;  /* 0x0000000000007b1d */ /* 0x000fec0000010000 */
[----:B------:R-:W1:Y:S04]  /*13180*/  S2R R205, SR_TID.X ;  /* 0x0000000000cd7919 */ /* 0x000e680000002100 */
        /* <DEDUP_REMOVED lines=10> */
[----:B--2---:R-:W-:Y:S02]  /*13230*/  ISETP.GT.AND P0, PT, R206, R204, PT ;  /* 0x000000ccce00720c */ /* 0x004fe40003f04270 */
[----:B---3--:R-:W-:Y:S11]  /*13240*/  LOP3.LUT P3, RZ, R0, 0x1, RZ, 0xc0, !PT ;  /* 0x0000000100ff7812 */ /* 0x008ff6000786c0ff */
[----:B------:R-:W-:-:S05]  /*13250*/  @P0 BRA `(.L_x_1307) ;  /* 0x000001e000000947 */ /* 0x000fca0003800000 */
[----:B-1--4-:R-:W-:Y:S01]  /*13260*/  SHF.R.S32.HI R0, RZ, 0x1f, R204 ;  /* 0x0000001fff007819 */ /* 0x012fe200000114cc */
[----:B------:R-:W-:Y:S01]  /*13270*/  IMAD.WIDE.U32 R4, R204, c[0x0][0x208], RZ ;  /* 0x00008200cc047a25 */ /* 0x000fe200078e00ff */
[----:B------:R-:W-:Y:S03]  /*13280*/  ISETP.GT.AND P2, PT, R205, 0x3f, PT ;  /* 0x0000003fcd00780c */ /* 0x000fe60003f44270 */
[----:B------:R-:W-:Y:S04]  /*13290*/  IMAD R0, R0, c[0x0][0x208], RZ ;  /* 0x0000820000007a24 */ /* 0x000fe800078e02ff */
[----:B------:R-:W-:Y:S04]  /*132a0*/  IMAD R0, R204, c[0x0][0x20c], R0 ;  /* 0x00008300cc007a24 */ /* 0x000fe800078e0200 */
[----:B------:R-:W-:Y:S02]  /*132b0*/  IMAD.IADD R0, R5, 0x1, R0 ;  /* 0x0000000105007824 */ /* 0x000fe400078e0200 */
[----:B------:R-:W-:Y:S04]  /*132c0*/  IMAD.WIDE.U32 R4, R4, 0x30, RZ ;  /* 0x0000003004047825 */ /* 0x000fe800078e00ff */
[----:B------:R-:W-:Y:S01]  /*132d0*/  IMAD R0, R0, 0x30, RZ ;  /* 0x0000003000007824 */ /* 0x000fe200078e02ff */
[----:B------:R-:W-:Y:S01]  /*132e0*/  IADD3 R2, P1, R244, R4, RZ ;  /* 0x00000004f4027210 */ /* 0x000fe20007f3e0ff */
[----:B------:R-:W-:Y:S02]  /*132f0*/  @!P2 IMAD.MOV.U32 R7, RZ, RZ, c[0x0][0x208] ;  /* 0x00008200ff07a624 */ /* 0x000fe400078e00ff */
[----:B------:R-:W-:Y:S01]  /*13300*/  @!P2 IMAD.MOV.U32 R8, RZ, RZ, c[0x0][0x20c] ;  /* 0x00008300ff08a624 */ /* 0x000fe200078e00ff */
[----:B------:R-:W-:Y:S02]  /*13310*/  IADD3 R0, R5, R0, RZ ;  /* 0x0000000005007210 */ /* 0x000fe40007ffe0ff */
        /* <DEDUP_REMOVED lines=18> */
.L_x_1307:
[----:B-1--4-:R-:W-:Y:S05]  /*13440*/  BSYNC B0 ;  /* 0x0000000000007941 */ /* 0x012fea0003800000 */
.L_x_1306:
        /* <DEDUP_REMOVED lines=197> */
[----:B------:R-:W2:Y:S03]  /*140a0*/  LDL.64 R206, [R1+0x8] ;  /* 0x0000080001ce7983 */ /* 0x000ea60000100a00 */
[----:B------:R-:W-:Y:S02]  /*140b0*/  LEA.HI R208, R208, R205, RZ, 0x2 ;  /* 0x000000cdd0d07211 */ /* 0x000fe400078f10ff */
[----:B------:R-:W3:Y:S02]  /*140c0*/  LDL R205, [R1+0x4] ;  /* 0x0000040001cd7983 */ /* 0x000ee40000100800 */
[----:B------:R-:W-:Y:S04]  /*140d0*/  SHF.R.S32.HI R208, RZ, 0x2, R208 ;  /* 0x00000002ffd07819 */ /* 0x000fe800000114d0 */
[----:B-1----:R-:W-:Y:S04]  /*140e0*/  IADD3 R0, -R208, 0x30, RZ ;  /* 0x00000030d0007810 */ /* 0x002fe80007ffe1ff */
        /* <DEDUP_REMOVED lines=9> */
[----:B------:R-:W-:Y:S02]  /*14180*/  @P0 IMAD R4, R4, c[0x0][0x1e0], RZ ;  /* 0x0000780004040a24 */ /* 0x000fe400078e02ff */
[----:B------:R-:W-:Y:S02]  /*14190*/  @P1 IMAD R8, R5, c[0x0][0x1e0], RZ ;  /* 0x0000780005081a24 */ /* 0x000fe400078e02ff */
[C---:B------:R-:W-:Y:S02]  /*141a0*/  @P0 IMAD R10, R0.reuse, c[0x0][0x1e4], R4 ;  /* 0x00007900000a0a24 */ /* 0x040fe400078e0204 */
[----:B------:R-:W-:Y:S04]  /*141b0*/  @P0 IMAD.WIDE.U32 R4, R0, c[0x0][0x1e0], RZ ;  /* 0x0000780000040a25 */ /* 0x000fe800078e00ff */
[C---:B------:R-:W-:Y:S02]  /*141c0*/  @P1 IMAD R0, R2.reuse, c[0x0][0x1e4], R8 ;  /* 0x0000790002001a24 */ /* 0x040fe400078e0208 */
[----:B------:R-:W-:Y:S04]  /*141d0*/  @P1 IMAD.WIDE.U32 R8, R2, c[0x0][0x1e0], RZ ;  /* 0x0000780002081a25 */ /* 0x000fe800078e00ff */
[----:B------:R-:W-:Y:S01]  /*141e0*/  @P0 IMAD.SHL.U32 R6, R6, 0x20, RZ ;  /* 0x0000002006060824 */ /* 0x000fe200078e00ff */
[----:B------:R-:W-:Y:S01]  /*141f0*/  @P1 IADD3 R9, R9, R0, RZ ;  /* 0x0000000009091210 */ /* 0x000fe20007ffe0ff */
[----:B------:R-:W-:Y:S02]  /*14200*/  @P0 IMAD.IADD R2, R5, 0x1, R10 ;  /* 0x0000000105020824 */ /* 0x000fe400078e020a */
[----:B------:R-:W-:Y:S04]  /*14210*/  @P0 IMAD.WIDE.U32 R6, R4, 0x30, R6 ;  /* 0x0000003004060825 */ /* 0x000fe800078e0006 */
[----:B------:R-:W-:Y:S02]  /*14220*/  @P0 IMAD R2, R2, 0x30, RZ ;  /* 0x0000003002020824 */ /* 0x000fe400078e02ff */
[----:B---3--:R-:W-:Y:S01]  /*14230*/  @P1 IMAD.MOV.U32 R5, RZ, RZ, R205 ;  /* 0x000000ffff051224 */ /* 0x008fe200078e00cd */
[----:B--2---:R-:W-:Y:S01]  /*14240*/  @P0 IADD3 R0, P2, R206, R6, RZ ;  /* 0x00000006ce000210 */ /* 0x004fe20007f5e0ff */
[----:B------:R-:W-:Y:S04]  /*14250*/  @P1 IMAD.MOV.U32 R4, RZ, RZ, R206 ;  /* 0x000000ffff041224 */ /* 0x000fe800078e00ce */
        /* <DEDUP_REMOVED lines=17> */
.L_x_1309:
[----:B--234-:R-:W-:Y:S05]  /*14370*/  BSYNC B0 ;  /* 0x0000000000007941 */ /* 0x01cfea0003800000 */
.L_x_1308:
[----:B-1----:R-:W2:Y:S01]  /*14380*/  LDL R0, [R1+0x14] ;  /* 0x0000140001007983 */ /* 0x002ea20000100800 */
[----:B------:R-:W-:Y:S02]  /*14390*/  MOV R2, c[0x0][0x2c4] ;  /* 0x0000b10000027a02 */ /* 0x000fe40000000f00 */
[----:B------:R-:W-:Y:S01]  /*143a0*/  MOV R4, R248 ;  /* 0x000000f800047202 */ /* 0x000fe20000000f00 */
[----:B------:R-:W3:Y:S01]  /*143b0*/  LDL R7, [R1+0x24] ;  /* 0x0000240001077983 */ /* 0x000ee20000100800 */
[----:B------:R-:W-:Y:S03]  /*143c0*/  ISETP.NE.AND P0, PT, R2, 0x1, PT ;  /* 0x000000010200780c */ /* 0x000fe60003f05270 */
[----:B------:R-:W4:Y:S04]  /*143d0*/  LDL R6, [R1+0x3c] ;  /* 0x00003c0001067983 */ /* 0x000f280000100800 */
[----:B------:R-:W4:Y:S04]  /*143e0*/  LDL R5, [R1+0x4c] ;  /* 0x00004c0001057983 */ /* 0x000f280000100800 */
[----:B------:R-:W-:Y:S08]  /*143f0*/  LDSM.16.MT88.4 R36, [R167] ;  /* 0x00000000a724783b */ /* 0x000ff00000004200 */
[----:B------:R-:W0:Y:S01]  /*14400*/  LDGDEPBAR ;  /* 0x00000000000079af */ /* 0x000e220000000000 */
[----:B--2---:R-:W-:Y:S01]  /*14410*/  @P0 MOV R4, R0 ;  /* 0x0000000000040202 */ /* 0x004fe20000000f00 */
[----:B------:R-:W-:Y:S06]  /*14420*/  IMAD R0, R204, -0x30, RZ ;  /* 0xffffffd0cc007824 */ /* 0x000fec00078e02ff */
[----:B------:R-:W1:Y:S01]  /*14430*/  SHFL.IDX PT, R2, R4, RZ, 0x1c1f ;  /* 0x001c1fff04027589 */ /* 0x000e6200000e0000 */
[----:B---3--:R-:W-:Y:S04]  /*14440*/  IADD3 R0, -R7, 0x1, R0 ;  /* 0x0000000107007810 */ /* 0x008fe80007ffe100 */
[----:B----4-:R-:W-:Y:S03]  /*14450*/  IADD3 R5, -R5, R0, R6 ;  /* 0x0000000005057210 */ /* 0x010fe60007ffe106 */
        /* <DEDUP_REMOVED lines=8> */
[----:B------:R-:W-:Y:S02]  /*144e0*/  ISETP.GT.AND P1, PT, R0, 0x9, PT ;  /* 0x000000090000780c */ /* 0x000fe40003f24270 */
[----:B------:R-:W-:Y:S02]  /*144f0*/  FSEL R10, R103, -INF , P0 ;  /* 0xff800000670a7808 */ /* 0x000fe40000000000 */
[----:B------:R-:W-:Y:S02]  /*14500*/  FMNMX.FTZ R2, R8, R2, !PT ;  /* 0x0000000208027209 */ /* 0x000fe40007810000 */
[----:B------:R-:W-:Y:S02]  /*14510*/  ISETP.GT.AND P0, PT, R0, 0x10, PT ;  /* 0x000000100000780c */ /* 0x000fe40003f04270 */
[----:B------:R-:W-:Y:S02]  /*14520*/  FSEL R15, R15, -INF , P1 ;  /* 0xff8000000f0f7808 */ /* 0x000fe40000800000 */
[----:B------:R-:W-:Y:S02]  /*14530*/  FMNMX.FTZ R2, R10, R2, !PT ;  /* 0x000000020a027209 */ /* 0x000fe40007810000 */
[----:B------:R-:W-:Y:S02]  /*14540*/  ISETP.GT.AND P1, PT, R0, 0x11, PT ;  /* 0x000000110000780c */ /* 0x000fe40003f24270 */
[----:B------:R-:W-:Y:S02]  /*14550*/  FSEL R207, R102, -INF , P0 ;  /* 0xff80000066cf7808 */ /* 0x000fe40000000000 */
[----:B------:R-:W-:Y:S02]  /*14560*/  FMNMX.FTZ R2, R15, R2, !PT ;  /* 0x000000020f027209 */ /* 0x000fe40007810000 */
[C---:B------:R-:W-:Y:S02]  /*14570*/  ISETP.GT.AND P0, PT, R0.reuse, 0x18, PT ;  /* 0x000000180000780c */ /* 0x040fe40003f04270 */
[----:B------:R-:W-:Y:S02]  /*14580*/  FSEL R206, R101, -INF , P1 ;  /* 0xff80000065ce7808 */ /* 0x000fe40000800000 */
[----:B------:R-:W-:Y:S02]  /*14590*/  FMNMX.FTZ R2, R207, R2, !PT ;  /* 0x00000002cf027209 */ /* 0x000fe40007810000 */
[----:B------:R-:W-:Y:S02]  /*145a0*/  ISETP.GT.AND P1, PT, R0, 0x19, PT ;  /* 0x000000190000780c */ /* 0x000fe40003f24270 */
[----:B------:R-:W-:Y:S02]  /*145b0*/  FSEL R210, R18, -INF , P0 ;  /* 0xff80000012d27808 */ /* 0x000fe40000000000 */
[----:B------:R-:W-:Y:S02]  /*145c0*/  FMNMX.FTZ R2, R206, R2, !PT ;  /* 0x00000002ce027209 */ /* 0x000fe40007810000 */
[----:B------:R-:W-:Y:S02]  /*145d0*/  ISETP.GT.AND P0, PT, R0, 0x20, PT ;  /* 0x000000200000780c */ /* 0x000fe40003f04270 */
[----:B------:R-:W-:Y:S02]  /*145e0*/  FSEL R208, R16, -INF , P1 ;  /* 0xff80000010d07808 */ /* 0x000fe40000800000 */
[----:B------:R-:W-:Y:S01]  /*145f0*/  FMNMX.FTZ R2, R210, R2, !PT ;  /* 0x00000002d2027209 */ /* 0x000fe20007810000 */
[----:B------:R-:W-:Y:S01]  /*14600*/  SHFL.IDX PT, R16, R4, 0x3, 0x1c1f ;  /* 0x007c1f0004107f89 */ /* 0x000fe200000e0000 */
[----:B------:R-:W-:Y:S02]  /*14610*/  FSEL R234, R12, -INF , P0 ;  /* 0xff8000000cea7808 */ /* 0x000fe40000000000 */
[C---:B------:R-:W-:Y:S02]  /*14620*/  ISETP.GT.AND P3, PT, R0.reuse, 0x21, PT ;  /* 0x000000210000780c */ /* 0x040fe40003f64270 */
[C---:B------:R-:W-:Y:S02]  /*14630*/  ISETP.GT.AND P2, PT, R0.reuse, 0x28, PT ;  /* 0x000000280000780c */ /* 0x040fe40003f44270 */
        /* <DEDUP_REMOVED lines=15> */
[C---:B------:R-:W-:Y:S02]  /*14730*/  ISETP.GT.AND P0, PT, R2.reuse, 0x8, PT ;  /* 0x000000080200780c */ /* 0x040fe40003f04270 */
[----:B-1----:R-:W-:Y:S02]  /*14740*/  FMNMX.FTZ R4, R9, R100, !PT ;  /* 0x0000006409047209 */ /* 0x002fe40007810000 */
[----:B------:R-:W-:Y:S02]  /*14750*/  FSEL R11, R187, -INF , P2 ;  /* 0xff800000bb0b7808 */ /* 0x000fe40001000000 */
        /* <DEDUP_REMOVED lines=8> */
[----:B------:R-:W-:Y:S02]  /*147e0*/  ISETP.GT.AND P0, PT, R2, 0x18, PT ;  /* 0x000000180200780c */ /* 0x000fe40003f04270 */
[----:B------:R-:W-:Y:S02]  /*147f0*/  FMNMX.FTZ R4, R18, R0, !PT ;  /* 0x0000000012047209 */ /* 0x000fe40007810000 */
[----:B------:R-:W-:Y:S02]  /*14800*/  FSEL R189, R109, -INF , P1 ;  /* 0xff8000006dbd7808 */ /* 0x000fe40000800000 */
[----:B---3--:R-:W-:Y:S02]  /*14810*/  IADD3 R0, R5, R12, RZ ;  /* 0x0000000c05007210 */ /* 0x008fe40007ffe0ff */
        /* <DEDUP_REMOVED lines=17> */
[----:B------:R-:W-:Y:S02]  /*14930*/  FMNMX.FTZ R19, R6, R106, !PT ;  /* 0x0000006a06137209 */ /* 0x000fe40007810000 */
[----:B------:R-:W-:Y:S02]  /*14940*/  FSEL R13, R214, -INF , P1 ;  /* 0xff800000d60d7808 */ /* 0x000fe40000800000 */
[----:B------:R-:W-:Y:S02]  /*14950*/  ISETP.GT.AND P3, PT, R0, 0x9, PT ;  /* 0x000000090000780c */ /* 0x000fe40003f64270 */
[----:B------:R-:W-:Y:S02]  /*14960*/  FMNMX.FTZ R19, R13, R19, !PT ;  /* 0x000000130d137209 */ /* 0x000fe40007810000 */
[----:B------:R-:W-:Y:S02]  /*14970*/  FMNMX.FTZ R12, R205, R4, !PT ;  /* 0x00000004cd0c7209 */ /* 0x000fe40007810000 */
[----:B------:R-:W-:Y:S02]  /*14980*/  IADD3 R4, R5, R16, RZ ;  /* 0x0000001005047210 */ /* 0x000fe40007ffe0ff */
[----:B------:R-:W-:Y:S02]  /*14990*/  FSEL R16, R211, -INF , P0 ;  /* 0xff800000d3107808 */ /* 0x000fe40000000000 */
[----:B------:R-:W-:Y:S02]  /*149a0*/  FSEL R17, R209, -INF , P3 ;  /* 0xff800000d1117808 */ /* 0x000fe40001800000 */
[----:B------:R-:W-:Y:S02]  /*149b0*/  FMNMX.FTZ R21, R16, R19, !PT ;  /* 0x0000001310157209 */ /* 0x000fe40007810000 */
[----:B------:R-:W-:Y:S02]  /*149c0*/  ISETP.GT.AND P2, PT, R0, 0x10, PT ;  /* 0x000000100000780c */ /* 0x000fe40003f44270 */
[----:B------:R-:W-:Y:S02]  /*149d0*/  FMNMX.FTZ R5, R189, R12, !PT ;  /* 0x0000000cbd057209 */ /* 0x000fe40007810000 */
[----:B------:R-:W-:Y:S02]  /*149e0*/  FSEL R182, R176, -INF , P2 ;  /* 0xff800000b0b67808 */ /* 0x000fe40001000000 */
[----:B------:R-:W-:Y:S02]  /*149f0*/  ISETP.GT.AND P2, PT, R4, 0x1, PT ;  /* 0x000000010400780c */ /* 0x000fe40003f44270 */
[----:B------:R-:W-:Y:S02]  /*14a00*/  FMNMX.FTZ R21, R17, R21, !PT ;  /* 0x0000001511157209 */ /* 0x000fe40007810000 */
[----:B------:R-:W-:Y:S02]  /*14a10*/  ISETP.GT.AND P1, PT, R0, 0x11, PT ;  /* 0x000000110000780c */ /* 0x000fe40003f24270 */
[----:B------:R-:W-:Y:S02]  /*14a20*/  ISETP.GT.AND P0, PT, R4, RZ, PT ;  /* 0x000000ff0400720c */ /* 0x000fe40003f04270 */
[----:B------:R-:W-:Y:S02]  /*14a30*/  FMNMX.FTZ R5, R191, R5, !PT ;  /* 0x00000005bf057209 */ /* 0x000fe40007810000 */
[----:B------:R-:W-:Y:S02]  /*14a40*/  FSEL R20, R217, -INF , P2 ;  /* 0xff800000d9147808 */ /* 0x000fe40001000000 */
[----:B------:R-:W-:Y:S02]  /*14a50*/  FSEL R184, R171, -INF , P1 ;  /* 0xff800000abb87808 */ /* 0x000fe40000800000 */
[----:B------:R-:W-:Y:S02]  /*14a60*/  FMNMX.FTZ R21, R182, R21, !PT ;  /* 0x00000015b6157209 */ /* 0x000fe40007810000 */
[----:B------:R-:W-:Y:S02]  /*14a70*/  ISETP.GT.AND P3, PT, R0, 0x18, PT ;  /* 0x000000180000780c */ /* 0x000fe40003f64270 */
[----:B------:R-:W-:Y:S02]  /*14a80*/  FSEL R12, R216, -INF , P0 ;  /* 0xff800000d80c7808 */ /* 0x000fe40000000000 */
[----:B------:R-:W-:Y:S02]  /*14a90*/  ISETP.GT.AND P1, PT, R4, 0x8, PT ;  /* 0x000000080400780c */ /* 0x000fe40003f24270 */
[----:B------:R-:W-:Y:S02]  /*14aa0*/  ISETP.GT.AND P2, PT, R0, 0x20, PT ;  /* 0x000000200000780c */ /* 0x000fe40003f44270 */
[----:B------:R-:W-:Y:S02]  /*14ab0*/  FMNMX.FTZ R5, R190, R5, !PT ;  /* 0x00000005be057209 */ /* 0x000fe40007810000 */
[----:B------:R-:W-:Y:S02]  /*14ac0*/  FSEL R19, R212, -INF , P1 ;  /* 0xff800000d4137808 */ /* 0x000fe40000800000 */
[----:B------:R-:W-:Y:S02]  /*14ad0*/  ISETP.GT.AND P0, PT, R0, 0x19, PT ;  /* 0x000000190000780c */ /* 0x000fe40003f04270 */
[----:B------:R-:W-:Y:S02]  /*14ae0*/  FSEL R187, R168, -INF , P3 ;  /* 0xff800000a8bb7808 */ /* 0x000fe40001800000 */
[C---:B------:R-:W-:Y:S02]  /*14af0*/  ISETP.GT.AND P1, PT, R0.reuse, 0x21, PT ;  /* 0x000000210000780c */ /* 0x040fe40003f24270 */
[----:B------:R-:W-:Y:S02]  /*14b00*/  ISETP.GT.AND P3, PT, R0, 0x29, PT ;  /* 0x000000290000780c */ /* 0x000fe40003f64270 */
[----:B------:R-:W-:Y:S02]  /*14b10*/  FSEL R226, R24, -INF , P2 ;  /* 0xff80000018e27808 */ /* 0x000fe40001000000 */
[----:B------:R-:W-:Y:S02]  /*14b20*/  ISETP.GT.AND P2, PT, R0, 0x28, PT ;  /* 0x000000280000780c */ /* 0x000fe40003f44270 */
[----:B------:R-:W-:Y:S02]  /*14b30*/  FMNMX.FTZ R0, R184, R21, !PT ;  /* 0x00000015b8007209 */ /* 0x000fe40007810000 */
[----:B------:R-:W-:Y:S02]  /*14b40*/  FMNMX.FTZ R21, R12, R107, !PT ;  /* 0x0000006b0c157209 */ /* 0x000fe40007810000 */
[----:B------:R-:W-:Y:S02]  /*14b50*/  FMNMX.FTZ R5, R230, R5, !PT ;  /* 0x00000005e6057209 */ /* 0x000fe40007810000 */
[----:B------:R-:W-:Y:S02]  /*14b60*/  FSEL R185, R108, -INF , P0 ;  /* 0xff8000006cb97808 */ /* 0x000fe40000000000 */
[----:B-1----:R-:W-:Y:S02]  /*14b70*/  FMNMX.FTZ R110, R2, R23, !PT ;  /* 0x00000017026e7209 */ /* 0x002fe40007810000 */
[----:B------:R-:W-:Y:S02]  /*14b80*/  FMNMX.FTZ R2, R187, R0, !PT ;  /* 0x00000000bb027209 */ /* 0x000fe40007810000 */
[----:B------:R-:W-:Y:S02]  /*14b90*/  FMNMX.FTZ R0, R20, R21, !PT ;  /* 0x0000001514007209 */ /* 0x000fe40007810000 */
[C---:B------:R-:W-:Y:S02]  /*14ba0*/  ISETP.GT.AND P0, PT, R4.reuse, 0x9, PT ;  /* 0x000000090400780c */ /* 0x040fe40003f04270 */
[----:B------:R-:W-:Y:S02]  /*14bb0*/  FMNMX.FTZ R5, R229, R5, !PT ;  /* 0x00000005e5057209 */ /* 0x000fe40007810000 */
[----:B------:R-:W-:Y:S02]  /*14bc0*/  FMNMX.FTZ R0, R19, R0, !PT ;  /* 0x0000000013007209 */ /* 0x000fe40007810000 */
[----:B------:R-:W-:Y:S02]  /*14bd0*/  FSEL R24, R213, -INF , P0 ;  /* 0xff800000d5187808 */ /* 0x000fe40000000000 */
[----:B------:R-:W-:Y:S02]  /*14be0*/  ISETP.GT.AND P0, PT, R4, 0x10, PT ;  /* 0x000000100400780c */ /* 0x000fe40003f04270 */
[----:B------:R-:W-:Y:S02]  /*14bf0*/  FMNMX.FTZ R5, R228, R5, !PT ;  /* 0x00000005e4057209 */ /* 0x000fe40007810000 */
[----:B------:R-:W-:Y:S02]  /*14c00*/  FMNMX.FTZ R0, R24, R0, !PT ;  /* 0x0000000018007209 */ /* 0x000fe40007810000 */
[----:B------:R-:W-:Y:S02]  /*14c10*/  FSEL R181, R178, -INF , P0 ;  /* 0xff800000b2b57808 */ /* 0x000fe40000000000 */
[----:B------:R-:W-:Y:S02]  /*14c20*/  ISETP.GT.AND P0, PT, R4, 0x18, PT ;  /* 0x000000180400780c */ /* 0x000fe40003f04270 */
[----:B------:R-:W-:Y:S02]  /*14c30*/  FMNMX.FTZ R5, R227, R5, !PT ;  /* 0x00000005e3057209 */ /* 0x000fe40007810000 */
[----:B------:R-:W-:Y:S01]  /*14c40*/  FMNMX.FTZ R21, R181, R0, !PT ;  /* 0x00000000b5157209 */ /* 0x000fe20007810000 */
[C---:B------:R-:W-:Y:S01]  /*14c50*/  FMUL.FTZ R0, R110.reuse, c[0x0][0x2d0] ;  /* 0x0000b4006e007a20 */ /* 0x040fe20000410000 */
[----:B------:R-:W-:Y:S01]  /*14c60*/  FSEL R183, R177, -INF , P0 ;  /* 0xff800000b1b77808 */ /* 0x000fe20000000000 */
[----:B------:R-:W1:Y:S01]  /*14c70*/  SHFL.BFLY PT, R22, R5, 0x2, 0x1f ;  /* 0x0c401f0005167f89 */ /* 0x000e6200000e0000 */
[----:B------:R-:W-:Y:S02]  /*14c80*/  FSETP.NEU.FTZ.AND P0, PT, R110, -INF , PT ;  /* 0xff8000006e00780b */ /* 0x000fe40003f1d000 */
[----:B------:R-:W-:Y:S02]  /*14c90*/  FSEL R225, R26, -INF , P1 ;  /* 0xff8000001ae17808 */ /* 0x000fe40000800000 */
[----:B------:R-:W-:Y:S02]  /*14ca0*/  FSEL R174, R0, RZ, P0 ;  /* 0x000000ff00ae7208 */ /* 0x000fe40000000000 */
[----:B------:R-:W-:Y:S02]  /*14cb0*/  ISETP.GT.AND P1, PT, R4, 0x11, PT ;  /* 0x000000110400780c */ /* 0x000fe40003f24270 */
[----:B------:R-:W-:Y:S01]  /*14cc0*/  FMNMX.FTZ R2, R185, R2, !PT ;  /* 0x00000002b9027209 */ /* 0x000fe20007810000 */
[--C-:B------:R-:W-:Y:S01]  /*14cd0*/  FFMA.FTZ R0, R7, c[0x0][0x2d0], -R174.reuse ;  /* 0x0000b40007007a23 */ /* 0x100fe200000108ae */
[----:B------:R-:W-:Y:S02]  /*14ce0*/  FSEL R180, R186, -INF , P1 ;  /* 0xff800000bab47808 */ /* 0x000fe40000800000 */
[----:B------:R-:W-:Y:S01]  /*14cf0*/  FSEL R224, R27, -INF , P2 ;  /* 0xff8000001be07808 */ /* 0x000fe20001000000 */
[----:B------:R2:W-:Y:S01]  /*14d00*/  MUFU.EX2 R215, R0 ;  /* 0x0000000000d77308 */ /* 0x0005e20000000800 */
[----:B------:R-:W-:Y:S02]  /*14d10*/  FMNMX.FTZ R21, R180, R21, !PT ;  /* 0x00000015b4157209 */ /* 0x000fe40007810000 */
[----:B------:R-:W-:Y:S02]  /*14d20*/  ISETP.GT.AND P2, PT, R4, 0x19, PT ;  /* 0x000000190400780c */ /* 0x000fe40003f44270 */
[----:B------:R-:W-:Y:S02]  /*14d30*/  FMNMX.FTZ R2, R226, R2, !PT ;  /* 0x00000002e2027209 */ /* 0x000fe40007810000 */
[----:B------:R-:W-:Y:S02]  /*14d40*/  FMNMX.FTZ R21, R183, R21, !PT ;  /* 0x00000015b7157209 */ /* 0x000fe40007810000 */
[----:B------:R-:W-:Y:S02]  /*14d50*/  FSEL R188, R179, -INF , P2 ;  /* 0xff800000b3bc7808 */ /* 0x000fe40001000000 */
[----:B-1----:R-:W-:Y:S02]  /*14d60*/  FMNMX.FTZ R5, R5, R22, !PT ;  /* 0x0000001605057209 */ /* 0x002fe40007810000 */
[----:B------:R-:W-:Y:S02]  /*14d70*/  ISETP.GT.AND P1, PT, R4, 0x20, PT ;  /* 0x000000200400780c */ /* 0x000fe40003f24270 */
[----:B------:R-:W-:Y:S01]  /*14d80*/  FMNMX.FTZ R2, R225, R2, !PT ;  /* 0x00000002e1027209 */ /* 0x000fe20007810000 */
[----:B------:R-:W1:Y:S01]  /*14d90*/  SHFL.BFLY PT, R23, R5, 0x1, 0x1f ;  /* 0x0c201f0005177f89 */ /* 0x000e6200000e0000 */
[----:B------:R-:W-:Y:S02]  /*14da0*/  FMNMX.FTZ R7, R188, R21, !PT ;  /* 0x00000015bc077209 */ /* 0x000fe40007810000 */
[----:B------:R-:W-:Y:S02]  /*14db0*/  FSEL R220, R25, -INF , P3 ;  /* 0xff80000019dc7808 */ /* 0x000fe40001800000 */
[----:B------:R-:W-:Y:S02]  /*14dc0*/  ISETP.GT.AND P3, PT, R4, 0x21, PT ;  /* 0x000000210400780c */ /* 0x000fe40003f64270 */
[----:B------:R-:W-:Y:S01]  /*14dd0*/  FSEL R223, R31, -INF , P1 ;  /* 0xff8000001fdf7808 */ /* 0x000fe20000800000 */
[--C-:B--2---:R-:W-:Y:S01]  /*14de0*/  FFMA.FTZ R0, R8, c[0x0][0x2d0], -R174.reuse ;  /* 0x0000b40008007a23 */ /* 0x104fe200000108ae */
[----:B------:R-:W-:Y:S02]  /*14df0*/  FMNMX.FTZ R2, R224, R2, !PT ;  /* 0x00000002e0027209 */ /* 0x000fe40007810000 */
[----:B------:R-:W-:Y:S01]  /*14e00*/  FSEL R221, R30, -INF , P3 ;  /* 0xff8000001edd7808 */ /* 0x000fe20001800000 */
[----:B------:R2:W3:Y:S01]  /*14e10*/  MUFU.EX2 R222, R0 ;  /* 0x0000000000de7308 */ /* 0x0004e20000000800 */
[----:B------:R-:W-:Y:S02]  /*14e20*/  FMNMX.FTZ R7, R223, R7, !PT ;  /* 0x00000007df077209 */ /* 0x000fe40007810000 */
[----:B------:R-:W-:Y:S02]  /*14e30*/  FMNMX.FTZ R2, R220, R2, !PT ;  /* 0x00000002dc027209 */ /* 0x000fe40007810000 */
[C---:B------:R-:W-:Y:S02]  /*14e40*/  ISETP.GT.AND P2, PT, R4.reuse, 0x28, PT ;  /* 0x000000280400780c */ /* 0x040fe40003f44270 */
[----:B------:R-:W-:Y:S01]  /*14e50*/  ISETP.GT.AND P1, PT, R4, 0x29, PT ;  /* 0x000000290400780c */ /* 0x000fe20003f24270 */
[----:B------:R-:W4:Y:S01]  /*14e60*/  SHFL.BFLY PT, R22, R2, 0x2, 0x1f ;  /* 0x0c401f0002167f89 */ /* 0x000f2200000e0000 */
[----:B------:R-:W-:Y:S01]  /*14e70*/  FMNMX.FTZ R4, R221, R7, !PT ;  /* 0x00000007dd047209 */ /* 0x000fe20007810000 */
[--C-:B------:R-:W-:Y:S01]  /*14e80*/  FFMA.FTZ R7, R10, c[0x0][0x2d0], -R174.reuse ;  /* 0x0000b4000a077a23 */ /* 0x100fe200000108ae */
[----:B------:R-:W-:Y:S02]  /*14e90*/  FSEL R219, R29, -INF , P2 ;  /* 0xff8000001ddb7808 */ /* 0x000fe40001000000 */
[----:B-1----:R-:W-:Y:S01]  /*14ea0*/  FMNMX.FTZ R109, R5, R23, !PT ;  /* 0x00000017056d7209 */ /* 0x002fe20007810000 */
[----:B------:R1:W-:Y:S01]  /*14eb0*/  MUFU.EX2 R242, R7 ;  /* 0x0000000700f27308 */ /* 0x0003e20000000800 */
[----:B------:R-:W-:Y:S01]  /*14ec0*/  FFMA.FTZ R5, R15, c[0x0][0x2d0], -R174 ;  /* 0x0000b4000f057a23 */ /* 0x000fe200000108ae */
[----:B------:R-:W-:Y:S02]  /*14ed0*/  FSEL R103, R28, -INF , P1 ;  /* 0xff8000001c677808 */ /* 0x000fe40000800000 */
[----:B------:R-:W-:Y:S06]  /*14ee0*/  FSETP.NEU.FTZ.AND P2, PT, R109, -INF , PT ;  /* 0xff8000006d00780b */ /* 0x000fec0003f5d000 */
[----:B------:R5:W5:Y:S01]  /*14ef0*/  MUFU.EX2 R243, R5 ;  /* 0x0000000500f37308 */ /* 0x000b620000000800 */
[----:B--2---:R-:W-:Y:S02]  /*14f00*/  FMNMX.FTZ R0, R219, R4, !PT ;  /* 0x00000004db007209 */ /* 0x004fe40007810000 */
[----:B---3--:R-:W-:Y:S02]  /*14f10*/  F2FP.BF16.PACK_AB R168, R222, R215 ;  /* 0x000000d7dea8723e */ /* 0x008fe400000010ff */
[----:B------:R-:W-:Y:S02]  /*14f20*/  FMNMX.FTZ R0, R103, R0, !PT ;  /* 0x0000000067007209 */ /* 0x000fe40007810000 */
[----:B----4-:R-:W-:Y:S03]  /*14f30*/  FMNMX.FTZ R4, R2, R22, !PT ;  /* 0x0000001602047209 */ /* 0x010fe60007810000 */
[----:B------:R-:W2:Y:S01]  /*14f40*/  SHFL.BFLY PT, R2, R0, 0x2, 0x1f ;  /* 0x0c401f0000027f89 */ /* 0x000ea200000e0000 */
[----:B-1----:R-:W-:Y:S07]  /*14f50*/  FMUL.FTZ R7, R109, c[0x0][0x2d0] ;  /* 0x0000b4006d077a20 */ /* 0x002fee0000410000 */
[----:B------:R-:W1:Y:S01]  /*14f60*/  SHFL.BFLY PT, R8, R4, 0x1, 0x1f ;  /* 0x0c201f0004087f89 */ /* 0x000e6200000e0000 */
[----:B------:R-:W-:Y:S05]  /*14f70*/  FSEL R173, R7, RZ, P2 ;  /* 0x000000ff07ad7208 */ /* 0x000fea0001000000 */
[--C-:B-----5:R-:W-:Y:S01]  /*14f80*/  FFMA.FTZ R5, R9, c[0x0][0x2d0], -R173.reuse ;  /* 0x0000b40009057a23 */ /* 0x120fe200000108ad */
[----:B------:R-:W-:Y:S03]  /*14f90*/  F2FP.BF16.PACK_AB R170, R243, R242 ;  /* 0x000000f2f3aa723e */ /* 0x000fe600000010ff */
[----:B------:R3:W-:Y:S01]  /*14fa0*/  MUFU.EX2 R178, R5 ;  /* 0x0000000500b27308 */ /* 0x0007e20000000800 */
[----:B--2---:R-:W-:Y:S01]  /*14fb0*/  FMNMX.FTZ R0, R0, R2, !PT ;  /* 0x0000000200007209 */ /* 0x004fe20007810000 */
[--C-:B------:R-:W-:Y:S08]  /*14fc0*/  FFMA.FTZ R2, R14, c[0x0][0x2d0], -R173.reuse ;  /* 0x0000b4000e027a23 */ /* 0x100ff000000108ad */
[----:B------:R2:W-:Y:S01]  /*14fd0*/  MUFU.EX2 R240, R2 ;  /* 0x0000000200f07308 */ /* 0x0005e20000000800 */
[----:B-1----:R-:W-:Y:S01]  /*14fe0*/  FMNMX.FTZ R108, R4, R8, !PT ;  /* 0x00000008046c7209 */ /* 0x002fe20007810000 */
[--C-:B------:R-:W-:Y:S03]  /*14ff0*/  FFMA.FTZ R4, R18, c[0x0][0x2d0], -R173.reuse ;  /* 0x0000b40012047a23 */ /* 0x100fe600000108ad */
[C---:B------:R-:W-:Y:S05]  /*15000*/  FSETP.NEU.FTZ.AND P1, PT, R108.reuse, -INF , PT ;  /* 0xff8000006c00780b */ /* 0x040fea0003f3d000 */
[----:B------:R-:W1:Y:S01]  /*15010*/  MUFU.EX2 R241, R4 ;  /* 0x0000000400f17308 */ /* 0x000e620000000800 */
[----:B---3--:R-:W-:Y:S09]  /*15020*/  FFMA.FTZ R5, R11, c[0x0][0x2d0], -R173 ;  /* 0x0000b4000b057a23 */ /* 0x008ff200000108ad */
        /* <DEDUP_REMOVED lines=24> */
[C---:B-1----:R-:W-:Y:S02]  /*151b0*/  FMUL.FTZ R4, R101.reuse, R120 ;  /* 0x0000007865047220 */ /* 0x042fe40000410000 */
[C---:B------:R-:W-:Y:S02]  /*151c0*/  FMUL.FTZ R5, R101.reuse, R121 ;  /* 0x0000007965057220 */ /* 0x040fe40000410000 */
[C---:B------:R-:W-:Y:S02]  /*151d0*/  FMUL.FTZ R16, R101.reuse, R128 ;  /* 0x0000008065107220 */ /* 0x040fe40000410000 */
[C---:B------:R-:W-:Y:S02]  /*151e0*/  FMUL.FTZ R17, R101.reuse, R129 ;  /* 0x0000008165117220 */ /* 0x040fe40000410000 */
[C---:B------:R-:W-:Y:S02]  /*151f0*/  FMUL.FTZ R32, R101.reuse, R144 ;  /* 0x0000009065207220 */ /* 0x040fe40000410000 */
[--C-:B--2---:R-:W-:Y:S02]  /*15200*/  FFMA.FTZ R2, R20, c[0x0][0x2d0], -R175.reuse ;  /* 0x0000b40014027a23 */ /* 0x104fe400000108af */
[----:B------:R-:W1:Y:S01]  /*15210*/  LDSM.16.MT88.4 R20, [R166] ;  /* 0x00000000a614783b */ /* 0x000e620000004200 */
[C---:B------:R-:W-:Y:S01]  /*15220*/  FMUL.FTZ R33, R101.reuse, R145 ;  /* 0x0000009165217220 */ /* 0x040fe20000410000 */
[----:B------:R2:W-:Y:S01]  /*15230*/  MUFU.EX2 R235, R2 ;  /* 0x0000000200eb7308 */ /* 0x0005e20000000800 */
[C---:B------:R-:W-:Y:S02]  /*15240*/  FMUL.FTZ R48, R101.reuse, R160 ;  /* 0x000000a065307220 */ /* 0x040fe40000410000 */
[C---:B------:R-:W-:Y:S02]  /*15250*/  FMUL.FTZ R49, R101.reuse, R161 ;  /* 0x000000a165317220 */ /* 0x040fe40000410000 */
[C---:B------:R-:W-:Y:S02]  /*15260*/  FMUL.FTZ R52, R101.reuse, R52 ;  /* 0x0000003465347220 */ /* 0x040fe40000410000 */
[----:B------:R-:W-:Y:S02]  /*15270*/  FMUL.FTZ R53, R101, R53 ;  /* 0x0000003565357220 */ /* 0x000fe40000410000 */
[--C-:B------:R-:W-:Y:S02]  /*15280*/  FFMA.FTZ R144, R219, c[0x0][0x2d0], -R175.reuse ;  /* 0x0000b400db907a23 */ /* 0x100fe400000108af */
[C---:B------:R-:W-:Y:S02]  /*15290*/  FMUL.FTZ R64, R101.reuse, R64 ;  /* 0x0000004065407220 */ /* 0x040fe40000410000 */
[C---:B------:R-:W-:Y:S02]  /*152a0*/  FMUL.FTZ R65, R101.reuse, R65 ;  /* 0x0000004165417220 */ /* 0x040fe40000410000 */
[C---:B------:R-:W-:Y:S02]  /*152b0*/  FMUL.FTZ R68, R101.reuse, R68 ;  /* 0x0000004465447220 */ /* 0x040fe40000410000 */
[C---:B------:R-:W-:Y:S02]  /*152c0*/  FMUL.FTZ R69, R101.reuse, R69 ;  /* 0x0000004565457220 */ /* 0x040fe40000410000 */
[C---:B------:R-:W-:Y:S02]  /*152d0*/  FMUL.FTZ R80, R101.reuse, R80 ;  /* 0x0000005065507220 */ /* 0x040fe40000410000 */
[C---:B------:R-:W-:Y:S02]  /*152e0*/  FMUL.FTZ R81, R101.reuse, R81 ;  /* 0x0000005165517220 */ /* 0x040fe40000410000 */
[----:B------:R-:W-:Y:S02]  /*152f0*/  FMUL.FTZ R84, R101, R84 ;  /* 0x0000005465547220 */ /* 0x000fe40000410000 */
[----:B--2---:R-:W-:Y:S02]  /*15300*/  FFMA.FTZ R2, R19, c[0x0][0x2d0], -R175 ;  /* 0x0000b40013027a23 */ /* 0x004fe400000108af */
[C---:B------:R-:W-:Y:S02]  /*15310*/  FMUL.FTZ R85, R101.reuse, R85 ;  /* 0x0000005565557220 */ /* 0x040fe40000410000 */
[----:B------:R2:W-:Y:S01]  /*15320*/  MUFU.EX2 R236, R2 ;  /* 0x0000000200ec7308 */ /* 0x0005e20000000800 */
[C---:B------:R-:W-:Y:S02]  /*15330*/  FMUL.FTZ R96, R101.reuse, R96 ;  /* 0x0000006065607220 */ /* 0x040fe40000410000 */
        /* <DEDUP_REMOVED lines=8> */
[----:B---3--:R-:W-:Y:S02]  /*153c0*/  FMUL.FTZ R6, R100, R122 ;  /* 0x0000007a64067220 */ /* 0x008fe40000410000 */
[----:B------:R-:W-:Y:S02]  /*153d0*/  FMUL.FTZ R0, R0, c[0x0][0x2d0] ;  /* 0x0000b40000007a20 */ /* 0x000fe40000410000 */
[C---:B------:R-:W-:Y:S02]  /*153e0*/  FMUL.FTZ R7, R100.reuse, R123 ;  /* 0x0000007b64077220 */ /* 0x040fe40000410000 */
[----:B------:R2:W3:Y:S01]  /*153f0*/  MUFU.EX2 R3, R0 ;  /* 0x0000000000037308 */ /* 0x0004e20000000800 */
[----:B------:R-:W4:Y:S01]  /*15400*/  LDSM.16.MT88.4 R120, [R166+0xc00] ;  /* 0x000c0000a678783b */ /* 0x000f220000004200 */
[C---:B------:R-:W-:Y:S02]  /*15410*/  FMUL.FTZ R18, R100.reuse, R130 ;  /* 0x0000008264127220 */ /* 0x040fe40000410000 */
[C---:B------:R-:W-:Y:S01]  /*15420*/  FMUL.FTZ R19, R100.reuse, R131 ;  /* 0x0000008364137220 */ /* 0x040fe20000410000 */
[-C--:B-1----:R-:W-:Y:S01]  /*15430*/  HMMA.16816.F32.BF16 R4, R168, R20.reuse, R4 ;  /* 0x00000014a804723c */ /* 0x082fe20000041804 */
[C---:B------:R-:W-:Y:S02]  /*15440*/  FMUL.FTZ R35, R100.reuse, R147 ;  /* 0x0000009364237220 */ /* 0x040fe40000410000 */
[C---:B------:R-:W-:Y:S01]  /*15450*/  FMUL.FTZ R34, R100.reuse, R146 ;  /* 0x0000009264227220 */ /* 0x040fe20000410000 */
[----:B------:R-:W-:Y:S01]  /*15460*/  LDSM.16.MT88.4 R128, [R167+0x400] ;  /* 0x00040000a780783b */ /* 0x000fe20000004200 */
[C---:B------:R-:W-:Y:S02]  /*15470*/  FMUL.FTZ R50, R100.reuse, R162 ;  /* 0x000000a264327220 */ /* 0x040fe40000410000 */
[C---:B------:R-:W-:Y:S02]  /*15480*/  FMUL.FTZ R51, R100.reuse, R163 ;  /* 0x000000a364337220 */ /* 0x040fe40000410000 */
[C---:B------:R-:W-:Y:S03]  /*15490*/  FMUL.FTZ R54, R100.reuse, R54 ;  /* 0x0000003664367220 */ /* 0x040fe60000410000 */
[----:B------:R-:W-:Y:S01]  /*154a0*/  FMUL.FTZ R55, R100, R55 ;  /* 0x0000003764377220 */ /* 0x000fe20000410000 */
[----:B------:R-:W-:Y:S01]  /*154b0*/  LDSM.16.MT88.4 R160, [R166+0x1400] ;  /* 0x00140000a6a0783b */ /* 0x000fe20000004200 */
[--C-:B------:R-:W-:Y:S02]  /*154c0*/  FFMA.FTZ R106, R208, c[0x0][0x2d0], -R174.reuse ;  /* 0x0000b400d06a7a23 */ /* 0x100fe400000108ae */
[C---:B------:R-:W-:Y:S02]  /*154d0*/  FMUL.FTZ R66, R100.reuse, R66 ;  /* 0x0000004264427220 */ /* 0x040fe40000410000 */
[----:B------:R-:W-:Y:S01]  /*154e0*/  FMUL.FTZ R67, R100, R67 ;  /* 0x0000004364437220 */ /* 0x000fe20000410000 */
[----:B------:R-:W-:Y:S01]  /*154f0*/  MUFU.EX2 R218, R106 ;  /* 0x0000006a00da7308 */ /* 0x000fe20000000800 */
[----:B--2---:R-:W-:Y:S02]  /*15500*/  FADD.FTZ R0, -R2, R107 ;  /* 0x0000006b02007221 */ /* 0x004fe40000010100 */
[----:B------:R-:W-:Y:S02]  /*15510*/  FFMA.FTZ R2, R24, c[0x0][0x2d0], -R175 ;  /* 0x0000b40018027a23 */ /* 0x000fe400000108af */
[----:B------:R-:W-:Y:S02]  /*15520*/  FMUL.FTZ R0, R0, c[0x0][0x2d0] ;  /* 0x0000b40000007a20 */ /* 0x000fe40000410000 */
[----:B---3--:R-:W-:Y:S01]  /*15530*/  FMUL.FTZ R8, R3, R116 ;  /* 0x0000007403087220 */ /* 0x008fe20000410000 */
[----:B------:R-:W-:Y:S01]  /*15540*/  F2FP.BF16.PACK_AB R116, R179, R177 ;  /* 0x000000b1b374723e */ /* 0x000fe200000010ff */
[----:B------:R-:W-:Y:S01]  /*15550*/  FMUL.FTZ R9, R3, R117 ;  /* 0x0000007503097220 */ /* 0x000fe20000410000 */
[----:B------:R1:W-:Y:S01]  /*15560*/  MUFU.EX2 R238, R2 ;  /* 0x0000000200ee7308 */ /* 0x0003e20000000800 */
[----:B------:R-:W-:Y:S01]  /*15570*/  F2FP.BF16.PACK_AB R117, R235, R176 ;  /* 0x000000b0eb75723e */ /* 0x000fe200000010ff */
[C---:B------:R-:W-:Y:S02]  /*15580*/  FMUL.FTZ R12, R3.reuse, R124 ;  /* 0x0000007c030c7220 */ /* 0x040fe40000410000 */
[C---:B------:R-:W-:Y:S02]  /*15590*/  FMUL.FTZ R13, R3.reuse, R125 ;  /* 0x0000007d030d7220 */ /* 0x040fe40000410000 */
[C---:B------:R-:W-:Y:S02]  /*155a0*/  FMUL.FTZ R24, R3.reuse, R136 ;  /* 0x0000008803187220 */ /* 0x040fe40000410000 */
[C---:B------:R-:W-:Y:S02]  /*155b0*/  FMUL.FTZ R25, R3.reuse, R137 ;  /* 0x0000008903197220 */ /* 0x040fe40000410000 */
[----:B------:R-:W2:Y:S01]  /*155c0*/  MUFU.EX2 R0, R0 ;  /* 0x0000000000007308 */ /* 0x000ea20000000800 */
[C---:B------:R-:W-:Y:S02]  /*155d0*/  FMUL.FTZ R29, R3.reuse, R141 ;  /* 0x0000008d031d7220 */ /* 0x040fe40000410000 */
[C---:B------:R-:W-:Y:S02]  /*155e0*/  FMUL.FTZ R28, R3.reuse, R140 ;  /* 0x0000008c031c7220 */ /* 0x040fe40000410000 */
[C---:B------:R-:W-:Y:S02]  /*155f0*/  FMUL.FTZ R40, R3.reuse, R152 ;  /* 0x0000009803287220 */ /* 0x040fe40000410000 */
[C---:B------:R-:W-:Y:S02]  /*15600*/  FMUL.FTZ R41, R3.reuse, R153 ;  /* 0x0000009903297220 */ /* 0x040fe40000410000 */
[C---:B------:R-:W-:Y:S02]  /*15610*/  FMUL.FTZ R44, R3.reuse, R156 ;  /* 0x0000009c032c7220 */ /* 0x040fe40000410000 */
[C---:B------:R-:W-:Y:S02]  /*15620*/  FMUL.FTZ R45, R3.reuse, R157 ;  /* 0x0000009d032d7220 */ /* 0x040fe40000410000 */
[----:B------:R-:W-:Y:S02]  /*15630*/  FMUL.FTZ R56, R3, R56 ;  /* 0x0000003803387220 */ /* 0x000fe40000410000 */
[--C-:B-1----:R-:W-:Y:S02]  /*15640*/  FFMA.FTZ R2, R207, c[0x0][0x2d0], -R174.reuse ;  /* 0x0000b400cf027a23 */ /* 0x102fe400000108ae */
[C---:B------:R-:W-:Y:S02]  /*15650*/  FMUL.FTZ R57, R3.reuse, R57 ;  /* 0x0000003903397220 */ /* 0x040fe40000410000 */
[----:B------:R1:W-:Y:S01]  /*15660*/  MUFU.EX2 R209, R2 ;  /* 0x0000000200d17308 */ /* 0x0003e20000000800 */
[C---:B------:R-:W-:Y:S02]  /*15670*/  FMUL.FTZ R60, R3.reuse, R60 ;  /* 0x0000003c033c7220 */ /* 0x040fe40000410000 */
[----:B------:R-:W-:Y:S02]  /*15680*/  FMUL.FTZ R61, R3, R61 ;  /* 0x0000003d033d7220 */ /* 0x000fe40000410000 */
[C---:B--2---:R-:W-:Y:S01]  /*15690*/  FMUL.FTZ R10, R0.reuse, R118 ;  /* 0x00000076000a7220 */ /* 0x044fe20000410000 */
[----:B------:R-:W-:Y:S01]  /*156a0*/  F2FP.BF16.PACK_AB R118, R239, R237 ;  /* 0x000000edef76723e */ /* 0x000fe200000010ff */
[----:B------:R-:W-:Y:S01]  /*156b0*/  FMUL.FTZ R11, R0, R119 ;  /* 0x00000077000b7220 */ /* 0x000fe20000410000 */
[----:B------:R-:W-:Y:S01]  /*156c0*/  F2FP.BF16.PACK_AB R119, R238, R236 ;  /* 0x000000ecee77723e */ /* 0x000fe200000010ff */
[--C-:B------:R-:W-:Y:S02]  /*156d0*/  FFMA.FTZ R141, R234, c[0x0][0x2d0], -R174.reuse ;  /* 0x0000b400ea8d7a23 */ /* 0x100fe400000108ae */
[----:B------:R-:W2:Y:S01]  /*156e0*/  LDL R234, [R1+0x10] ;  /* 0x0000100001ea7983 */ /* 0x000ea20000100800 */
[--C-:B------:R-:W-:Y:S02]  /*156f0*/  FFMA.FTZ R137, R229, c[0x0][0x2d0], -R173.reuse ;  /* 0x0000b400e5897a23 */ /* 0x100fe400000108ad */
[--C-:B------:R-:W-:Y:S01]  /*15700*/  FFMA.FTZ R136, R228, c[0x0][0x2d0], -R173.reuse ;  /* 0x0000b400e4887a23 */ /* 0x100fe200000108ad */
[C---:B------:R-:W-:Y:S01]  /*15710*/  HMMA.16816.F32.BF16 R8, R116.reuse, R20, R8 ;  /* 0x000000147408723c */ /* 0x040fe20000041808 */
[C---:B------:R-:W-:Y:S02]  /*15720*/  FMUL.FTZ R14, R0.reuse, R126 ;  /* 0x0000007e000e7220 */ /* 0x040fe40000410000 */
[C---:B------:R-:W-:Y:S02]  /*15730*/  FMUL.FTZ R15, R0.reuse, R127 ;  /* 0x0000007f000f7220 */ /* 0x040fe40000410000 */
[----:B------:R-:W-:Y:S02]  /*15740*/  FMUL.FTZ R26, R0, R138 ;  /* 0x0000008a001a7220 */ /* 0x000fe40000410000 */
[C---:B------:R-:W-:Y:S02]  /*15750*/  FMUL.FTZ R20, R101.reuse, R132 ;  /* 0x0000008465147220 */ /* 0x040fe40000410000 */
[--C-:B-1----:R-:W-:Y:S01]  /*15760*/  FFMA.FTZ R2, R206, c[0x0][0x2d0], -R174.reuse ;  /* 0x0000b400ce027a23 */ /* 0x102fe200000108ae */
[-C--:B------:R-:W-:Y:S02]  /*15770*/  HMMA.16816.F32.BF16 R12, R116, R22.reuse, R12 ;  /* 0x00000016740c723c */ /* 0x080fe4000004180c */
[----:B------:R-:W-:Y:S01]  /*15780*/  FMUL.FTZ R21, R101, R133 ;  /* 0x0000008565157220 */ /* 0x000fe20000410000 */
[----:B------:R1:W-:Y:S01]  /*15790*/  MUFU.EX2 R213, R2 ;  /* 0x0000000200d57308 */ /* 0x0003e20000000800 */
[--C-:B------:R-:W-:Y:S02]  /*157a0*/  FFMA.FTZ R138, R230, c[0x0][0x2d0], -R173.reuse ;  /* 0x0000b400e68a7a23 */ /* 0x100fe400000108ad */
        /* <DEDUP_REMOVED lines=8> */
[--C-:B------:R-:W-:Y:S02]  /*15830*/  FFMA.FTZ R139, R232, c[0x0][0x2d0], -R174.reuse ;  /* 0x0000b400e88b7a23 */ /* 0x100fe400000108ae */
[C---:B------:R-:W-:Y:S02]  /*15840*/  FMUL.FTZ R43, R0.reuse, R155 ;  /* 0x0000009b002b7220 */ /* 0x040fe40000410000 */
[-C--:B------:R-:W-:Y:S01]  /*15850*/  HMMA.16816.F32.BF16 R20, R168, R36.reuse, R20 ;  /* 0x00000024a814723c */ /* 0x080fe20000041814 */
[--C-:B-1----:R-:W-:Y:S02]  /*15860*/  FFMA.FTZ R2, R205, c[0x0][0x2d0], -R173.reuse ;  /* 0x0000b400cd027a23 */ /* 0x102fe400000108ad */
[C---:B------:R-:W-:Y:S02]  /*15870*/  FMUL.FTZ R46, R0.reuse, R158 ;  /* 0x0000009e002e7220 */ /* 0x040fe40000410000 */
[----:B------:R1:W-:Y:S01]  /*15880*/  MUFU.EX2 R207, R2 ;  /* 0x0000000200cf7308 */ /* 0x0003e20000000800 */
[C---:B------:R-:W-:Y:S02]  /*15890*/  FMUL.FTZ R47, R0.reuse, R159 ;  /* 0x0000009f002f7220 */ /* 0x040fe40000410000 */
[C---:B------:R-:W-:Y:S01]  /*158a0*/  HMMA.16816.F32.BF16 R24, R116.reuse, R36, R24 ;  /* 0x000000247418723c */ /* 0x040fe20000041818 */
[C---:B------:R-:W-:Y:S03]  /*158b0*/  FMUL.FTZ R58, R0.reuse, R58 ;  /* 0x0000003a003a7220 */ /* 0x040fe60000410000 */
[C---:B------:R-:W-:Y:S02]  /*158c0*/  FMUL.FTZ R59, R0.reuse, R59 ;  /* 0x0000003b003b7220 */ /* 0x040fe40000410000 */
[C---:B------:R-:W-:Y:S02]  /*158d0*/  FMUL.FTZ R62, R0.reuse, R62 ;  /* 0x0000003e003e7220 */ /* 0x040fe40000410000 */
[-C--:B------:R-:W-:Y:S01]  /*158e0*/  HMMA.16816.F32.BF16 R28, R116, R38.reuse, R28 ;  /* 0x00000026741c723c */ /* 0x080fe2000004181c */
[C---:B------:R-:W-:Y:S03]  /*158f0*/  FMUL.FTZ R36, R101.reuse, R148 ;  /* 0x0000009465247220 */ /* 0x040fe60000410000 */
[----:B------:R-:W-:Y:S02]  /*15900*/  FMUL.FTZ R37, R101, R149 ;  /* 0x0000009565257220 */ /* 0x000fe40000410000 */
[----:B------:R-:W-:Y:S02]  /*15910*/  FMUL.FTZ R63, R0, R63 ;  /* 0x0000003f003f7220 */ /* 0x000fe40000410000 */
[C---:B------:R-:W-:Y:S01]  /*15920*/  HMMA.16816.F32.BF16 R32, R168.reuse, R38, R32 ;  /* 0x00000026a820723c */ /* 0x040fe20000041820 */
[--C-:B------:R-:W-:Y:S03]  /*15930*/  FFMA.FTZ R107, R210, c[0x0][0x2d0], -R174.reuse ;  /* 0x0000b400d26b7a23 */ /* 0x100fe600000108ae */
[C---:B------:R-:W-:Y:S01]  /*15940*/  FMUL.FTZ R70, R100.reuse, R70 ;  /* 0x0000004664467220 */ /* 0x040fe20000410000 */
[----:B------:R-:W-:Y:S01]  /*15950*/  MUFU.EX2 R214, R107 ;  /* 0x0000006b00d67308 */ /* 0x000fe20000000800 */
[--C-:B-1----:R-:W-:Y:S02]  /*15960*/  FFMA.FTZ R2, R189, c[0x0][0x2d0], -R173.reuse ;  /* 0x0000b400bd027a23 */ /* 0x102fe400000108ad */
[C---:B------:R-:W-:Y:S04]  /*15970*/  FMUL.FTZ R38, R100.reuse, R150 ;  /* 0x0000009664267220 */ /* 0x040fe80000410000 */
[C---:B------:R-:W-:Y:S02]  /*15980*/  FMUL.FTZ R39, R100.reuse, R151 ;  /* 0x0000009764277220 */ /* 0x040fe40000410000 */
[----:B------:R-:W-:Y:S01]  /*15990*/  FMUL.FTZ R71, R100, R71 ;  /* 0x0000004764477220 */ /* 0x000fe20000410000 */
[----:B------:R1:W-:Y:S01]  /*159a0*/  MUFU.EX2 R211, R2 ;  /* 0x0000000200d37308 */ /* 0x0003e20000000800 */
[C---:B------:R-:W-:Y:S02]  /*159b0*/  FMUL.FTZ R72, R3.reuse, R72 ;  /* 0x0000004803487220 */ /* 0x040fe40000410000 */
[C---:B------:R-:W-:Y:S01]  /*159c0*/  FMUL.FTZ R73, R3.reuse, R73 ;  /* 0x0000004903497220 */ /* 0x040fe20000410000 */
[-C--:B----4-:R-:W-:Y:S01]  /*159d0*/  HMMA.16816.F32.BF16 R36, R168, R120.reuse, R36 ;  /* 0x00000078a824723c */ /* 0x090fe20000041824 */
[C---:B------:R-:W-:Y:S02]  /*159e0*/  FMUL.FTZ R74, R0.reuse, R74 ;  /* 0x0000004a004a7220 */ /* 0x040fe40000410000 */
[C---:B------:R-:W-:Y:S02]  /*159f0*/  FMUL.FTZ R75, R0.reuse, R75 ;  /* 0x0000004b004b7220 */ /* 0x040fe40000410000 */
[C---:B------:R-:W-:Y:S02]  /*15a00*/  FMUL.FTZ R76, R3.reuse, R76 ;  /* 0x0000004c034c7220 */ /* 0x040fe40000410000 */
[----:B------:R-:W-:Y:S01]  /*15a10*/  FMUL.FTZ R77, R3, R77 ;  /* 0x0000004d034d7220 */ /* 0x000fe20000410000 */
[C---:B------:R-:W-:Y:S01]  /*15a20*/  HMMA.16816.F32.BF16 R40, R116.reuse, R120, R40 ;  /* 0x000000787428723c */ /* 0x040fe20000041828 */
[C---:B------:R-:W-:Y:S03]  /*15a30*/  FMUL.FTZ R78, R0.reuse, R78 ;  /* 0x0000004e004e7220 */ /* 0x040fe60000410000 */
[----:B------:R-:W-:Y:S02]  /*15a40*/  FMUL.FTZ R79, R0, R79 ;  /* 0x0000004f004f7220 */ /* 0x000fe40000410000 */
[C---:B------:R-:W-:Y:S02]  /*15a50*/  FMUL.FTZ R82, R100.reuse, R82 ;  /* 0x0000005264527220 */ /* 0x040fe40000410000 */
[-C--:B------:R-:W-:Y:S01]  /*15a60*/  HMMA.16816.F32.BF16 R44, R116, R122.reuse, R44 ;  /* 0x0000007a742c723c */ /* 0x080fe2000004182c */
[C---:B------:R-:W-:Y:S03]  /*15a70*/  FMUL.FTZ R83, R100.reuse, R83 ;  /* 0x0000005364537220 */ /* 0x040fe60000410000 */
[--C-:B-1----:R-:W-:Y:S02]  /*15a80*/  FFMA.FTZ R2, R191, c[0x0][0x2d0], -R173.reuse ;  /* 0x0000b400bf027a23 */ /* 0x102fe400000108ad */
[C---:B------:R-:W-:Y:S02]  /*15a90*/  FMUL.FTZ R86, R100.reuse, R86 ;  /* 0x0000005664567220 */ /* 0x040fe40000410000 */
[C---:B------:R-:W-:Y:S01]  /*15aa0*/  HMMA.16816.F32.BF16 R48, R168.reuse, R122, R48 ;  /* 0x0000007aa830723c */ /* 0x040fe20000041830 */
[----:B------:R1:W-:Y:S01]  /*15ab0*/  MUFU.EX2 R216, R2 ;  /* 0x0000000200d87308 */ /* 0x0003e20000000800 */
[----:B------:R-:W3:Y:S02]  /*15ac0*/  LDSM.16.MT88.4 R120, [R167+0xc00] ;  /* 0x000c0000a778783b */ /* 0x000ee40000004200 */
[----:B------:R-:W-:Y:S02]  /*15ad0*/  FMUL.FTZ R87, R100, R87 ;  /* 0x0000005764577220 */ /* 0x000fe40000410000 */
[C---:B------:R-:W-:Y:S02]  /*15ae0*/  FMUL.FTZ R88, R3.reuse, R88 ;  /* 0x0000005803587220 */ /* 0x040fe40000410000 */
[C---:B------:R-:W-:Y:S04]  /*15af0*/  FMUL.FTZ R89, R3.reuse, R89 ;  /* 0x0000005903597220 */ /* 0x040fe80000410000 */
[C---:B------:R-:W-:Y:S02]  /*15b00*/  FMUL.FTZ R90, R0.reuse, R90 ;  /* 0x0000005a005a7220 */ /* 0x040fe40000410000 */
[C---:B------:R-:W-:Y:S02]  /*15b10*/  FMUL.FTZ R91, R0.reuse, R91 ;  /* 0x0000005b005b7220 */ /* 0x040fe40000410000 */
[C---:B------:R-:W-:Y:S02]  /*15b20*/  FMUL.FTZ R92, R3.reuse, R92 ;  /* 0x0000005c035c7220 */ /* 0x040fe40000410000 */
[C---:B------:R-:W-:Y:S02]  /*15b30*/  FMUL.FTZ R93, R3.reuse, R93 ;  /* 0x0000005d035d7220 */ /* 0x040fe40000410000 */
[C---:B------:R-:W-:Y:S02]  /*15b40*/  FMUL.FTZ R94, R0.reuse, R94 ;  /* 0x0000005e005e7220 */ /* 0x040fe40000410000 */
[----:B------:R-:W-:Y:S02]  /*15b50*/  FMUL.FTZ R95, R0, R95 ;  /* 0x0000005f005f7220 */ /* 0x000fe40000410000 */
[----:B------:R-:W-:Y:S02]  /*15b60*/  FMUL.FTZ R98, R100, R98 ;  /* 0x0000006264627220 */ /* 0x000fe40000410000 */
[----:B-1----:R-:W-:Y:S02]  /*15b70*/  FFMA.FTZ R2, R190, c[0x0][0x2d0], -R173 ;  /* 0x0000b400be027a23 */ /* 0x002fe400000108ad */
[----:B------:R-:W-:Y:S02]  /*15b80*/  FMUL.FTZ R99, R100, R99 ;  /* 0x0000006364637220 */ /* 0x000fe40000410000 */
[----:B------:R1:W-:Y:S01]  /*15b90*/  MUFU.EX2 R217, R2 ;  /* 0x0000000200d97308 */ /* 0x0003e20000000800 */
[----:B------:R-:W-:Y:S02]  /*15ba0*/  FFMA.FTZ R3, R3, R251, R177 ;  /* 0x000000fb03037223 */ /* 0x000fe400000100b1 */
[----:B------:R-:W-:Y:S02]  /*15bb0*/  FFMA.FTZ R101, R101, R247, R215 ;  /* 0x000000f765657223 */ /* 0x000fe400000100d7 */
[----:B------:R-:W-:Y:S02]  /*15bc0*/  FFMA.FTZ R173, R227, c[0x0][0x2d0], -R173 ;  /* 0x0000b400e3ad7a23 */ /* 0x000fe400000108ad */
[----:B------:R-:W-:Y:S02]  /*15bd0*/  FADD.FTZ R146, R222, R101 ;  /* 0x00000065de927221 */ /* 0x000fe40000010000 */
[--C-:B------:R-:W-:Y:S02]  /*15be0*/  FFMA.FTZ R142, R221, c[0x0][0x2d0], -R175.reuse ;  /* 0x0000b400dd8e7a23 */ /* 0x100fe400000108af */
[--C-:B------:R-:W-:Y:S01]  /*15bf0*/  FFMA.FTZ R140, R233, c[0x0][0x2d0], -R174.reuse ;  /* 0x0000b400e98c7a23 */ /* 0x100fe200000108ae */
[-C--:B---3--:R-:W-:Y:S01]  /*15c00*/  HMMA.16816.F32.BF16 R52, R168, R120.reuse, R52 ;  /* 0x00000078a834723c */ /* 0x088fe20000041834 */
[----:B------:R-:W-:Y:S02]  /*15c10*/  FFMA.FTZ R174, R231, c[0x0][0x2d0], -R174 ;  /* 0x0000b400e7ae7a23 */ /* 0x000fe400000108ae */
[--C-:B------:R-:W-:Y:S02]  /*15c20*/  FFMA.FTZ R107, R226, c[0x0][0x2d0], -R172.reuse ;  /* 0x0000b400e26b7a23 */ /* 0x100fe400000108ac */
[--C-:B------:R-:W-:Y:S02]  /*15c30*/  FFMA.FTZ R106, R225, c[0x0][0x2d0], -R172.reuse ;  /* 0x0000b400e16a7a23 */ /* 0x100fe400000108ac */
[----:B------:R-:W-:Y:S01]  /*15c40*/  FFMA.FTZ R143, R224, c[0x0][0x2d0], -R172 ;  /* 0x0000b400e08f7a23 */ /* 0x000fe200000108ac */
[C---:B------:R-:W-:Y:S01]  /*15c50*/  HMMA.16816.F32.BF16 R56, R116.reuse, R120, R56 ;  /* 0x000000787438723c */ /* 0x040fe20000041838 */
[----:B------:R-:W-:Y:S02]  /*15c60*/  FFMA.FTZ R0, R0, R250, R176 ;  /* 0x000000fa00007223 */ /* 0x000fe400000100b0 */
[----:B------:R-:W-:Y:S01]  /*15c70*/  MUFU.EX2 R176, R142 ;  /* 0x0000008e00b07308 */ /* 0x000fe20000000800 */
[----:B-1----:R-:W-:Y:S02]  /*15c80*/  FFMA.FTZ R2, R182, c[0x0][0x2d0], -R172 ;  /* 0x0000b400b6027a23 */ /* 0x002fe400000108ac */
[----:B------:R-:W-:Y:S02]  /*15c90*/  FADD.FTZ R0, R235, R0 ;  /* 0x00000000eb007221 */ /* 0x000fe40000010000 */
[-C--:B------:R-:W-:Y:S05]  /*15ca0*/  HMMA.16816.F32.BF16 R60, R116, R122.reuse, R60 ;  /* 0x0000007a743c723c */ /* 0x080fea000004183c */
[----:B------:R1:W-:Y:S03]  /*15cb0*/  MUFU.EX2 R206, R2 ;  /* 0x0000000200ce7308 */ /* 0x0003e60000000800 */
[C---:B------:R-:W-:Y:S01]  /*15cc0*/  HMMA.16816.F32.BF16 R64, R168.reuse, R122, R64 ;  /* 0x0000007aa840723c */ /* 0x040fe20000041840 */
[----:B------:R-:W3:Y:S06]  /*15cd0*/  LDSM.16.MT88.4 R120, [R166+0x1800] ;  /* 0x00180000a678783b */ /* 0x000eec0000004200 */
[----:B------:R-:W-:Y:S01]  /*15ce0*/  MUFU.EX2 R182, R137 ;  /* 0x0000008900b67308 */ /* 0x000fe20000000800 */
[--C-:B-1----:R-:W-:Y:S09]  /*15cf0*/  FFMA.FTZ R2, R184, c[0x0][0x2d0], -R172.reuse ;  /* 0x0000b400b8027a23 */ /* 0x102ff200000108ac */
[----:B------:R-:W-:Y:S10]  /*15d00*/  MUFU.EX2 R184, R136 ;  /* 0x0000008800b87308 */ /* 0x000ff40000000800 */
[----:B------:R1:W4:Y:S01]  /*15d10*/  MUFU.EX2 R208, R2 ;  /* 0x0000000200d07308 */ /* 0x0003220000000800 */
[-C--:B---3--:R-:W-:Y:S08]  /*15d20*/  HMMA.16816.F32.BF16 R68, R168, R120.reuse, R68 ;  /* 0x00000078a844723c */ /* 0x088ff00000041844 */
[C---:B------:R-:W-:Y:S08]  /*15d30*/  HMMA.16816.F32.BF16 R72, R116.reuse, R120, R72 ;  /* 0x000000787448723c */ /* 0x040ff00000041848 */
[-C--:B------:R-:W-:Y:S01]  /*15d40*/  HMMA.16816.F32.BF16 R76, R116, R122.reuse, R76 ;  /* 0x0000007a744c723c */ /* 0x080fe2000004184c */
[--C-:B-1----:R-:W-:Y:S02]  /*15d50*/  FFMA.FTZ R2, R187, c[0x0][0x2d0], -R172.reuse ;  /* 0x0000b400bb027a23 */ /* 0x102fe400000108ac */
[----:B------:R-:W-:Y:S01]  /*15d60*/  MUFU.EX2 R187, R174 ;  /* 0x000000ae00bb7308 */ /* 0x000fe20000000800 */
[----:B----4-:R-:W-:Y:S04]  /*15d70*/  F2FP.BF16.PACK_AB R124, R208, R206 ;  /* 0x000000ced07c723e */ /* 0x010fe800000010ff */
[C---:B------:R-:W-:Y:S01]  /*15d80*/  HMMA.16816.F32.BF16 R80, R168.reuse, R122, R80 ;  /* 0x0000007aa850723c */ /* 0x040fe20000041850 */
[----:B------:R-:W1:Y:S04]  /*15d90*/  LDSM.16.MT88.4 R120, [R167+0x1800] ;  /* 0x00180000a778783b */ /* 0x000e680000004200 */
[----:B------:R3:W-:Y:S02]  /*15da0*/  MUFU.EX2 R210, R2 ;  /* 0x0000000200d27308 */ /* 0x0007e40000000800 */
[--C-:B---3--:R-:W-:Y:S08]  /*15db0*/  FFMA.FTZ R2, R185, c[0x0][0x2d0], -R172.reuse ;  /* 0x0000b400b9027a23 */ /* 0x108ff000000108ac */
[----:B------:R-:W-:Y:S01]  /*15dc0*/  MUFU.EX2 R185, R139 ;  /* 0x0000008b00b97308 */ /* 0x000fe20000000800 */
[----:B------:R-:W-:Y:S01]  /*15dd0*/  FFMA.FTZ R172, R220, c[0x0][0x2d0], -R172 ;  /* 0x0000b400dcac7a23 */ /* 0x000fe200000108ac */
[-C--:B-1----:R-:W-:Y:S08]  /*15de0*/  HMMA.16816.F32.BF16 R84, R168, R120.reuse, R84 ;  /* 0x00000078a854723c */ /* 0x082ff00000041854 */
[----:B------:R1:W3:Y:S01]  /*15df0*/  MUFU.EX2 R212, R2 ;  /* 0x0000000200d47308 */ /* 0x0002e20000000800 */
[C---:B------:R-:W-:Y:S08]  /*15e00*/  HMMA.16816.F32.BF16 R88, R116.reuse, R120, R88 ;  /* 0x000000787458723c */ /* 0x040ff00000041858 */
[-C--:B------:R-:W-:Y:S01]  /*15e10*/  HMMA.16816.F32.BF16 R92, R116, R122.reuse, R92 ;  /* 0x0000007a745c723c */ /* 0x080fe2000004185c */
[C---:B--2---:R-:W-:Y:S03]  /*15e20*/  ISETP.GT.AND P0, PT, R204.reuse, R234, PT ;  /* 0x000000eacc00720c */ /* 0x044fe60003f04270 */
[----:B------:R-:W-:Y:S04]  /*15e30*/  IADD3 R204, R204, -0x1, RZ ;  /* 0xffffffffcccc7810 */ /* 0x000fe80007ffe0ff */
[----:B------:R-:W-:Y:S01]  /*15e40*/  HMMA.16816.F32.BF16 R96, R168, R122, R96 ;  /* 0x0000007aa860723c */ /* 0x000fe20000041860 */
[--C-:B-1----:R-:W-:Y:S01]  /*15e50*/  FFMA.FTZ R2, R181, c[0x0][0x2d0], -R175.reuse ;  /* 0x0000b400b5027a23 */ /* 0x102fe200000108af */
[----:B------:R-:W1:Y:S01]  /*15e60*/  LDSM.16.MT88.4 R120, [R166+0x400] ;  /* 0x00040000a678783b */ /* 0x000e620000004200 */
[----:B------:R-:W-:Y:S01]  /*15e70*/  MUFU.EX2 R181, R141 ;  /* 0x0000008d00b57308 */ /* 0x000fe20000000800 */
[----:B------:R-:W-:Y:S02]  /*15e80*/  F2FP.BF16.PACK_AB R116, R213, R209 ;  /* 0x000000d1d574723e */ /* 0x000fe400000010ff */
[----:B------:R-:W-:Y:S02]  /*15e90*/  F2FP.BF16.PACK_AB R117, R211, R207 ;  /* 0x000000cfd375723e */ /* 0x000fe400000010ff */
[----:B------:R-:W-:Y:S04]  /*15ea0*/  F2FP.BF16.PACK_AB R118, R218, R214 ;  /* 0x000000d6da76723e */ /* 0x000fe800000010ff */
[----:B------:R-:W-:Y:S01]  /*15eb0*/  F2FP.BF16.PACK_AB R119, R217, R216 ;  /* 0x000000d8d977723e */ /* 0x000fe200000010ff */
[----:B------:R2:W-:Y:S01]  /*15ec0*/  MUFU.EX2 R205, R2 ;  /* 0x0000000200cd7308 */ /* 0x0005e20000000800 */
[----:B---3--:R-:W-:Y:S02]  /*15ed0*/  F2FP.BF16.PACK_AB R126, R212, R210 ;  /* 0x000000d2d47e723e */ /* 0x008fe400000010ff */
[----:B------:R-:W-:Y:S01]  /*15ee0*/  F2FP.BF16.PACK_AB R170, R187, R185 ;  /* 0x000000b9bbaa723e */ /* 0x000fe200000010ff */
[--C-:B--2---:R-:W-:Y:S06]  /*15ef0*/  FFMA.FTZ R2, R180, c[0x0][0x2d0], -R175.reuse ;  /* 0x0000b400b4027a23 */ /* 0x104fec00000108af */
[----:B------:R2:W3:Y:S01]  /*15f00*/  MUFU.EX2 R180, R138 ;  /* 0x0000008a00b47308 */ /* 0x0004e20000000800 */
[-C--:B-1----:R-:W-:Y:S09]  /*15f10*/  HMMA.16816.F32.BF16 R4, R116, R120.reuse, R4 ;  /* 0x000000787404723c */ /* 0x082ff20000041804 */
[----:B------:R1:W4:Y:S01]  /*15f20*/  MUFU.EX2 R191, R2 ;  /* 0x0000000200bf7308 */ /* 0x0003220000000800 */
[----:B--2---:R-:W-:Y:S02]  /*15f30*/  LDSM.16.MT88.4 R136, [R166+0x800] ;  /* 0x00080000a688783b */ /* 0x004fe40000004200 */
[----:B---3--:R-:W-:Y:S01]  /*15f40*/  F2FP.BF16.PACK_AB R169, R182, R180 ;  /* 0x000000b4b6a9723e */ /* 0x008fe200000010ff */
[--C-:B-1----:R-:W-:Y:S01]  /*15f50*/  FFMA.FTZ R2, R183, c[0x0][0x2d0], -R175.reuse ;  /* 0x0000b400b7027a23 */ /* 0x102fe200000108af */
[----:B----4-:R-:W-:Y:S05]  /*15f60*/  F2FP.BF16.PACK_AB R125, R191, R205 ;  /* 0x000000cdbf7d723e */ /* 0x010fea00000010ff */
[----:B------:R-:W1:Y:S10]  /*15f70*/  MUFU.EX2 R183, R140 ;  /* 0x0000008c00b77308 */ /* 0x000e740000000800 */
[----:B------:R2:W-:Y:S01]  /*15f80*/  MUFU.EX2 R189, R2 ;  /* 0x0000000200bd7308 */ /* 0x0005e20000000800 */
[----:B-1----:R-:W-:Y:S01]  /*15f90*/  F2FP.BF16.PACK_AB R168, R183, R181 ;  /* 0x000000b5b7a8723e */ /* 0x002fe200000010ff */
[--C-:B--2---:R-:W-:Y:S02]  /*15fa0*/  FFMA.FTZ R2, R188, c[0x0][0x2d0], -R175.reuse ;  /* 0x0000b400bc027a23 */ /* 0x104fe400000108af */
[----:B------:R-:W-:Y:S06]  /*15fb0*/  FADD.FTZ R188, R236, R0 ;  /* 0x00000000ecbc7221 */ /* 0x000fec0000010000 */
[----:B------:R-:W1:Y:S02]  /*15fc0*/  MUFU.EX2 R190, R2 ;  /* 0x0000000200be7308 */ /* 0x000e640000000800 */
[----:B-1----:R-:W-:Y:S01]  /*15fd0*/  F2FP.BF16.PACK_AB R127, R190, R189 ;  /* 0x000000bdbe7f723e */ /* 0x002fe200000010ff */
[----:B------:R-:W-:Y:S02]  /*15fe0*/  FFMA.FTZ R2, R100, R246, R178 ;  /* 0x000000f664027223 */ /* 0x000fe400000100b2 */
[--C-:B------:R-:W-:Y:S05]  /*15ff0*/  FFMA.FTZ R100, R223, c[0x0][0x2d0], -R175.reuse ;  /* 0x0000b400df647a23 */ /* 0x100fea00000108af */
[----:B------:R-:W-:Y:S01]  /*16000*/  MUFU.EX2 R178, R107 ;  /* 0x0000006b00b27308 */ /* 0x000fe20000000800 */
[----:B------:R-:W-:Y:S01]  /*16010*/  FADD.FTZ R145, R186, R2 ;  /* 0x00000002ba917221 */ /* 0x000fe20000010000 */
[C---:B------:R-:W-:Y:S01]  /*16020*/  HMMA.16816.F32.BF16 R8, R124.reuse, R120, R8 ;  /* 0x000000787c08723c */ /* 0x040fe20000041808 */
[----:B------:R-:W-:Y:S02]  /*16030*/  FFMA.FTZ R175, R103, c[0x0][0x2d0], -R175 ;  /* 0x0000b40067af7a23 */ /* 0x000fe400000108af */
[----:B------:R-:W-:Y:S02]  /*16040*/  FADD.FTZ R2, R179, R3 ;  /* 0x00000003b3027221 */ /* 0x000fe40000010000 */
[----:B------:R-:W-:Y:S03]  /*16050*/  FADD.FTZ R3, R240, R145 ;  /* 0x00000091f0037221 */ /* 0x000fe60000010000 */
[----:B------:R-:W-:Y:S01]  /*16060*/  MUFU.EX2 R103, R144 ;  /* 0x0000009000677308 */ /* 0x000fe20000000800 */
[-C--:B------:R-:W-:Y:S03]  /*16070*/  HMMA.16816.F32.BF16 R12, R124, R122.reuse, R12 ;  /* 0x0000007a7c0c723c */ /* 0x080fe6000004180c */
[----:B------:R-:W-:Y:S02]  /*16080*/  FADD.FTZ R2, R237, R2 ;  /* 0x00000002ed027221 */ /* 0x000fe40000010000 */
[----:B------:R-:W-:Y:S03]  /*16090*/  FADD.FTZ R3, R241, R3 ;  /* 0x00000003f1037221 */ /* 0x000fe60000010000 */
[C---:B------:R-:W-:Y:S01]  /*160a0*/  HMMA.16816.F32.BF16 R16, R116.reuse, R122, R16 ;  /* 0x0000007a7410723c */ /* 0x040fe20000041810 */
[----:B------:R-:W1:Y:S01]  /*160b0*/  LDSM.16.MT88.4 R120, [R167+0x1000] ;  /* 0x00100000a778783b */ /* 0x000e620000004200 */
[----:B------:R2:W-:Y:S06]  /*160c0*/  MUFU.EX2 R177, R100 ;  /* 0x0000006400b17308 */ /* 0x0005ec0000000800 */
[-C--:B------:R-:W-:Y:S04]  /*160d0*/  HMMA.16816.F32.BF16 R20, R116, R128.reuse, R20 ;  /* 0x000000807414723c */ /* 0x080fe80000041814 */
[----:B------:R-:W3:Y:S04]  /*160e0*/  MUFU.EX2 R186, R173 ;  /* 0x000000ad00ba7308 */ /* 0x000ee80000000800 */
[C---:B------:R-:W-:Y:S06]  /*160f0*/  HMMA.16816.F32.BF16 R24, R124.reuse, R128, R24 ;  /* 0x000000807c18723c */ /* 0x040fec0000041818 */
[----:B------:R-:W4:Y:S02]  /*16100*/  MUFU.EX2 R179, R106 ;  /* 0x0000006a00b37308 */ /* 0x000f240000000800 */
[-C--:B------:R-:W-:Y:S01]  /*16110*/  HMMA.16816.F32.BF16 R28, R124, R130.reuse, R28 ;  /* 0x000000827c1c723c */ /* 0x080fe2000004181c */
[----:B--2---:R-:W-:Y:S02]  /*16120*/  FADD.FTZ R100, R242, R146 ;  /* 0x00000092f2647221 */ /* 0x004fe40000010000 */
[----:B------:R-:W-:Y:S05]  /*16130*/  LDSM.16.MT88.4 R144, [R167+0x800] ;  /* 0x00080000a790783b */ /* 0x000fea0000004200 */
[C---:B------:R-:W-:Y:S01]  /*16140*/  HMMA.16816.F32.BF16 R32, R116.reuse, R130, R32 ;  /* 0x000000827420723c */ /* 0x040fe20000041820 */
[----:B------:R-:W-:Y:S03]  /*16150*/  MUFU.EX2 R107, R143 ;  /* 0x0000008f006b7308 */ /* 0x000fe60000000800 */
[----:B---3--:R-:W-:Y:S01]  /*16160*/  F2FP.BF16.PACK_AB R171, R186, R184 ;  /* 0x000000b8baab723e */ /* 0x008fe200000010ff */
[----:B------:R-:W-:Y:S01]  /*16170*/  FADD.FTZ R0, R243, R100 ;  /* 0x00000064f3007221 */ /* 0x000fe20000010000 */
[----:B------:R-:W2:Y:S01]  /*16180*/  LDSM.16.MT88.4 R128, [R166+0x1c00] ;  /* 0x001c0000a680783b */ /* 0x000ea20000004200 */
[----:B------:R-:W-:Y:S01]  /*16190*/  F2FP.BF16.PACK_AB R173, R176, R177 ;  /* 0x000000b1b0ad723e */ /* 0x000fe200000010ff */
[-C--:B------:R-:W-:Y:S01]  /*161a0*/  HMMA.16816.F32.BF16 R36, R116, R132.reuse, R36 ;  /* 0x000000847424723c */ /* 0x080fe20000041824 */
[----:B------:R-:W-:Y:S02]  /*161b0*/  FADD.FTZ R100, R239, R2 ;  /* 0x00000002ef647221 */ /* 0x000fe40000010000 */
[----:B------:R4:W3:Y:S01]  /*161c0*/  MUFU.EX2 R106, R172 ;  /* 0x000000ac006a7308 */ /* 0x0008e20000000800 */
[----:B------:R-:W-:Y:S02]  /*161d0*/  FADD.FTZ R2, R238, R188 ;  /* 0x000000bcee027221 */ /* 0x000fe40000010000 */
[----:B------:R-:W-:Y:S02]  /*161e0*/  FADD.FTZ R0, R209, R0 ;  /* 0x00000000d1007221 */ /* 0x000fe40000010000 */
[C---:B------:R-:W-:Y:S01]  /*161f0*/  HMMA.16816.F32.BF16 R40, R124.reuse, R132, R40 ;  /* 0x000000847c28723c */ /* 0x040fe20000041828 */
[----:B------:R-:W-:Y:S03]  /*16200*/  FADD.FTZ R2, R205, R2 ;  /* 0x00000002cd027221 */ /* 0x000fe60000010000 */
[----:B------:R-:W-:Y:S01]  /*16210*/  FADD.FTZ R0, R213, R0 ;  /* 0x00000000d5007221 */ /* 0x000fe20000010000 */
[----:B------:R-:W5:Y:S03]  /*16220*/  MUFU.EX2 R101, R175 ;  /* 0x000000af00657308 */ /* 0x000f660000000800 */
[-C--:B------:R-:W-:Y:S08]  /*16230*/  HMMA.16816.F32.BF16 R44, R124, R134.reuse, R44 ;  /* 0x000000867c2c723c */ /* 0x080ff0000004182c */
[C---:B------:R-:W-:Y:S01]  /*16240*/  HMMA.16816.F32.BF16 R48, R116.reuse, R134, R48 ;  /* 0x000000867430723c */ /* 0x040fe20000041830 */
[----:B------:R-:W2:Y:S03]  /*16250*/  LDSM.16.MT88.4 R132, [R167+0x1c00] ;  /* 0x001c0000a784783b */ /* 0x000ea60000004200 */
[----:B----4-:R-:W-:Y:S02]  /*16260*/  F2FP.BF16.PACK_AB R172, R179, R178 ;  /* 0x000000b2b3ac723e */ /* 0x010fe400000010ff */
[----:B---3--:R-:W-:Y:S02]  /*16270*/  F2FP.BF16.PACK_AB R174, R106, R107 ;  /* 0x0000006b6aae723e */ /* 0x008fe400000010ff */
[-C--:B-1----:R-:W-:Y:S01]  /*16280*/  HMMA.16816.F32.BF16 R52, R116, R120.reuse, R52 ;  /* 0x000000787434723c */ /* 0x082fe20000041834 */
[----:B-----5:R-:W-:Y:S07]  /*16290*/  F2FP.BF16.PACK_AB R175, R101, R103 ;  /* 0x0000006765af723e */ /* 0x020fee00000010ff */
        /* <DEDUP_REMOVED lines=31> */
[----:B------:R-:W-:Y:S01]  /*16490*/  MOV R100, R109 ;  /* 0x0000006d00647202 */ /* 0x000fe20000000f00 */
[----:B------:R-:W-:Y:S03]  /*164a0*/  FADD.FTZ R5, R191, R2 ;  /* 0x00000002bf057221 */ /* 0x000fe60000010000 */
[C---:B------:R-:W-:Y:S07]  /*164b0*/  HMMA.16816.F32.BF16 R64, R168.reuse, R6, R64 ;  /* 0x00000006a840723c */ /* 0x040fee0000041840 */
        /* <DEDUP_REMOVED lines=28> */
[-C--:B------:R-:W-:Y:S01]  /*16680*/  MOV R107, R102.reuse ;  /* 0x00000066006b7202 */ /* 0x080fe20000000f00 */
[----:B------:R-:W-:Y:S01]  /*16690*/  FADD.FTZ R0, R103, R0 ;  /* 0x0000000067007221 */ /* 0x000fe20000010000 */
[----:B------:R-:W-:Y:S01]  /*166a0*/  MOV R103, R102 ;  /* 0x0000006600677202 */ /* 0x000fe20000000f00 */
        /* <DEDUP_REMOVED lines=8> */
.L_x_1305:
[----:B-1----:R-:W2:Y:S02]  /*16730*/  LDL R0, [R1+0x1c] ;  /* 0x00001c0001007983 */ /* 0x002ea40000100800 */
[----:B--2---:R-:W-:-:S13]  /*16740*/  ISETP.GE.AND P0, PT, R204, R0, PT ;  /* 0x00000000cc00720c */ /* 0x004fda0003f06270 */
[----:B------:R-:W-:Y:S05]  /*16750*/  @!P0 BRA `(.L_x_1311) ;  /* 0x0000301000008947 */ /* 0x000fea0003800000 */
.L_x_1314:
[----:B------:R-:W2:Y:S01]  /*16760*/  LDL R101, [R1+0x20] ;  /* 0x0000200001657983 */ /* 0x000ea20000100800 */
[----:B------:R-:W-:Y:S04]  /*16770*/  DEPBAR.LE SB0, 0x0 ;  /* 0x000080000000791a */ /* 0x000fe80000000000 */
[----:B------:R-:W-:Y:S01]  /*16780*/  WARPSYNC 0xffffffff ;  /* 0xffffffff00007948 */ /* 0x000fe20003800000 */
[----:B------:R-:W-:Y:S01]  /*16790*/  BAR.SYNC.DEFER_BLOCKING 0x0 ;  /* 0x0000000000007b1d */ /* 0x000fe20000010000 */
[----:B------:R-:W-:Y:S01]  /*167a0*/  SHF.R.S32.HI R0, RZ, 0x1f, R204 ;  /* 0x0000001fff007819 */ /* 0x000fe200000114cc */
[----:B------:R-:W-:Y:S04]  /*167b0*/  IMAD.WIDE.U32 R2, R204, c[0x0][0x208], RZ ;  /* 0x00008200cc027a25 */ /* 0x000fe800078e00ff */
[----:B------:R-:W-:Y:S04]  /*167c0*/  IMAD R0, R0, c[0x0][0x208], RZ ;  /* 0x0000820000007a24 */ /* 0x000fe800078e02ff */
[----:B------:R-:W-:Y:S05]  /*167d0*/  IMAD R0, R204, c[0x0][0x20c], R0 ;  /* 0x00008300cc007a24 */ /* 0x000fea00078e0200 */
[----:B------:R-:W-:Y:S01]  /*167e0*/  IADD3 R0, R3, R0, RZ ;  /* 0x0000000003007210 */ /* 0x000fe20007ffe0ff */
[----:B------:R-:W-:Y:S04]  /*167f0*/  IMAD.WIDE.U32 R2, R2, 0x30, RZ ;  /* 0x0000003002027825 */ /* 0x000fe800078e00ff */
[----:B------:R-:W-:Y:S01]  /*16800*/  IMAD R0, R0, 0x30, RZ ;  /* 0x0000003000007824 */ /* 0x000fe200078e02ff */
[----:B------:R-:W-:Y:S01]  /*16810*/  IADD3 R12, P2, R244, R2, RZ ;  /* 0x00000002f40c7210 */ /* 0x000fe20007f5e0ff */
[----:B------:R-:W-:Y:S03]  /*16820*/  LDSM.16.M88.4 R48, [R192] ;  /* 0x00000000c030783b */ /* 0x000fe60000000200 */
[----:B------:R-:W-:Y:S01]  /*16830*/  IADD3 R0, R3, R0, RZ ;  /* 0x0000000003007210 */ /* 0x000fe20007ffe0ff */
[----:B------:R-:W-:Y:S03]  /*16840*/  BSSY B0, `(.L_x_1312) ;  /* 0x000013c000007945 */ /* 0x000fe60003800000 */
[-C--:B------:R-:W-:Y:S02]  /*16850*/  IADD3.X R13, R0, R249.reuse, RZ, P2, !PT ;  /* 0x000000f9000d7210 */ /* 0x080fe400017fe4ff */
[C---:B------:R-:W-:Y:S01]  /*16860*/  LEA R26, P2, R12.reuse, c[0x0][0x1f8], 0x1 ;  /* 0x00007e000c1a7a11 */ /* 0x040fe200078408ff */
[----:B------:R-:W1:Y:S03]  /*16870*/  S2R R100, SR_TID.X ;  /* 0x0000000000647919 */ /* 0x000e660000002100 */
[----:B------:R-:W-:Y:S05]  /*16880*/  LEA.HI.X R27, R12, c[0x0][0x1fc], R13, 0x1, P2 ;  /* 0x00007f000c1b7a11 */ /* 0x000fea00010f0c0d */
[----:B------:R-:W3:Y:S08]  /*16890*/  LDSM.16.M88.4 R16, [R165] ;  /* 0x00000000a510783b */ /* 0x000ef00000000200 */
[----:B------:R-:W4:Y:S08]  /*168a0*/  LDSM.16.M88.4 R44, [R192+0x1000] ;  /* 0x00100000c02c783b */ /* 0x000f300000000200 */
[----:B------:R-:W5:Y:S08]  /*168b0*/  LDSM.16.M88.4 R32, [R165+0x400] ;  /* 0x00040000a520783b */ /* 0x000f700000000200 */
[----:B------:R-:W2:Y:S08]  /*168c0*/  LDSM.16.M88.4 R168, [R165+0x800] ;  /* 0x00080000a5a8783b */ /* 0x000eb00000000200 */
[----:B------:R-:W-:Y:S01]  /*168d0*/  LDSM.16.M88.4 R172, [R193] ;  /* 0x00000000c1ac783b */ /* 0x000fe20000000200 */
[-C--:B---3--:R-:W-:Y:S07]  /*168e0*/  HMMA.16816.F32.BF16 R4, R48, R16.reuse, RZ ;  /* 0x000000103004723c */ /* 0x088fee00000418ff */
[----:B------:R-:W3:Y:S01]  /*168f0*/  LDSM.16.M88.4 R176, [R194] ;  /* 0x00000000c2b0783b */ /* 0x000ee20000000200 */
[----:B-1----:R-:W-:Y:S07]  /*16900*/  ISETP.GT.AND P4, PT, R100, 0x3f, PT ;  /* 0x0000003f6400780c */ /* 0x002fee0003f84270 */
[----:B------:R-:W1:Y:S06]  /*16910*/  LDSM.16.M88.4 R180, [R193+0x1000] ;  /* 0x00100000c1b4783b */ /* 0x000e6c0000000200 */
[----:B------:R-:W-:Y:S02]  /*16920*/  @!P4 MOV R8, c[0x0][0x208] ;  /* 0x000082000008ca02 */ /* 0x000fe40000000f00 */
[----:B------:R-:W1:Y:S01]  /*16930*/  LDSM.16.M88.4 R184, [R202] ;  /* 0x00000000cab8783b */ /* 0x000e620000000200 */
[----:B------:R-:W-:Y:S02]  /*16940*/  @!P4 MOV R9, c[0x0][0x20c] ;  /* 0x000083000009ca02 */ /* 0x000fe40000000f00 */
[C---:B------:R-:W-:Y:S04]  /*16950*/  @!P4 LEA R28, P0, R8.reuse, R2, 0x5 ;  /* 0x00000002081cc211 */ /* 0x040fe800078028ff */
[----:B------:R-:W-:Y:S01]  /*16960*/  @!P4 LEA.HI.X R3, R8, R0, R9, 0x5, P0 ;  /* 0x000000000803c211 */ /* 0x000fe200000f2c09 */
[----:B------:R-:W1:Y:S01]  /*16970*/  LDSM.16.M88.4 R188, [R201] ;  /* 0x00000000c9bc783b */ /* 0x000e620000000200 */
[C---:B----4-:R-:W-:Y:S02]  /*16980*/  HMMA.16816.F32.BF16 R8, R44.reuse, R16, RZ ;  /* 0x000000102c08723c */ /* 0x050fe400000418ff */
[--C-:B------:R-:W-:Y:S04]  /*16990*/  IADD3 R21, P1, P0, R2, 0x20, R244.reuse ;  /* 0x0000002002157810 */ /* 0x100fe8000783e0f4 */
[C---:B------:R-:W-:Y:S01]  /*169a0*/  LEA R24, P2, R21.reuse, c[0x0][0x1f8], 0x1 ;  /* 0x00007e0015187a11 */ /* 0x040fe200078408ff */
[----:B------:R-:W4:Y:S01]  /*169b0*/  LDL R102, [R1+0x1c] ;  /* 0x00001c0001667983 */ /* 0x000f220000100800 */
[-C--:B------:R-:W-:Y:S01]  /*169c0*/  HMMA.16816.F32.BF16 R12, R44, R18.reuse, RZ ;  /* 0x000000122c0c723c */ /* 0x080fe200000418ff */
[----:B------:R-:W-:Y:S03]  /*169d0*/  IADD3.X R23, R0, RZ, R249, P1, P0 ;  /* 0x000000ff00177210 */ /* 0x000fe60000fe04f9 */
[----:B------:R-:W-:Y:S02]  /*169e0*/  IADD3 R20, P1, P0, R2, 0x40, R244 ;  /* 0x0000004002147810 */ /* 0x000fe4000783e0f4 */
[----:B------:R-:W-:Y:S02]  /*169f0*/  LEA.HI.X R25, R21, c[0x0][0x1fc], R23, 0x1, P2 ;  /* 0x00007f0015197a11 */ /* 0x000fe400010f0c17 */
[C---:B------:R-:W-:Y:S04]  /*16a00*/  HMMA.16816.F32.BF16 R16, R48.reuse, R18, RZ ;  /* 0x000000123010723c */ /* 0x040fe800000418ff */
[----:B------:R-:W-:Y:S02]  /*16a10*/  @!P4 IADD3 R2, P3, R28, R244, RZ ;  /* 0x000000f41c02c210 */ /* 0x000fe40007f7e0ff */
[--C-:B------:R-:W-:Y:S02]  /*16a20*/  IADD3.X R0, R0, RZ, R249.reuse, P1, P0 ;  /* 0x000000ff00007210 */ /* 0x100fe40000fe04f9 */
[----:B------:R-:W-:Y:S04]  /*16a30*/  LEA R30, P1, R20, c[0x0][0x1f8], 0x1 ;  /* 0x00007e00141e7a11 */ /* 0x000fe800078208ff */
[----:B------:R-:W-:Y:S02]  /*16a40*/  @!P4 LEA R36, P0, R2, c[0x0][0x1f8], 0x1 ;  /* 0x00007e000224ca11 */ /* 0x000fe400078008ff */
[----:B------:R-:W-:Y:S02]  /*16a50*/  @!P4 IADD3.X R22, R3, R249, RZ, P3, !PT ;  /* 0x000000f90316c210 */ /* 0x000fe40001ffe4ff */
[----:B------:R-:W-:Y:S02]  /*16a60*/  LEA.HI.X R31, R20, c[0x0][0x1fc], R0, 0x1, P1 ;  /* 0x00007f00141f7a11 */ /* 0x000fe400008f0c00 */
[----:B------:R-:W-:Y:S02]  /*16a70*/  @!P4 LEA.HI.X R37, R2, c[0x0][0x1fc], R22, 0x1, P0 ;  /* 0x00007f000225ca11 */ /* 0x000fe400000f0c16 */
[-C--:B-----5:R-:W-:Y:S01]  /*16a80*/  HMMA.16816.F32.BF16 R20, R48, R32.reuse, RZ ;  /* 0x000000203014723c */ /* 0x0a0fe200000418ff */
[--C-:B------:R-:W-:Y:S02]  /*16a90*/  @!P4 IADD3 R2, P1, P0, R28, 0x20, R244.reuse ;  /* 0x000000201c02c810 */ /* 0x100fe4000783e0f4 */
[----:B--2---:R-:W-:Y:S11]  /*16aa0*/  LOP3.LUT P2, RZ, R101, 0x1, RZ, 0xc0, !PT ;  /* 0x0000000165ff7812 */ /* 0x004ff6000784c0ff */
[----:B------:R-:W-:Y:S02]  /*16ab0*/  @!UPT UIADD3 URZ, URZ, URZ, URZ ;  /* 0x0000003f3f3ff290 */ /* 0x000fe4000fffe03f */
[----:B------:R-:W-:Y:S01]  /*16ac0*/  @!PT LDS RZ, [RZ] ;  /* 0x00000000fffff984 */ /* 0x000fe20000000800 */
[----:B------:R-:W-:Y:S01]  /*16ad0*/  @!PT LDS RZ, [RZ] ;  /* 0x00000000fffff984 */ /* 0x000fe20000000800 */
[----:B------:R-:W-:Y:S01]  /*16ae0*/  @!PT LDS RZ, [RZ] ;  /* 0x00000000fffff984 */ /* 0x000fe20000000800 */
[----:B------:R2:W-:Y:S08]  /*16af0*/  LDGSTS.E.BYPASS.LTC128B.128 [R203+0x1880], [R26.64], !P2 ;  /* 0x018800001acb7fae */ /* 0x0005f0000d101d46 */
[----:B------:R2:W-:Y:S08]  /*16b00*/  LDGSTS.E.BYPASS.LTC128B.128 [R203+0x2480], [R24.64], !P6 ;  /* 0x0248000018cb7fae */ /* 0x0005f0000f101d46 */
[----:B------:R5:W-:Y:S08]  /*16b10*/  LDGSTS.E.BYPASS.LTC128B.128 [R203+0x3080], [R30.64], !P5 ;  /* 0x030800001ecb7fae */ /* 0x000bf0000e901d46 */
[----:B------:R1:W-:Y:S01]  /*16b20*/  @!P4 LDGSTS.E.BYPASS.LTC128B.128 [R203+0x2080], [R36.64], !P2 ;  /* 0x0208000024cbcfae */ /* 0x0003e2000d101d46 */
[C---:B--2---:R-:W-:Y:S07]  /*16b30*/  HMMA.16816.F32.BF16 R24, R44.reuse, R32, RZ ;  /* 0x000000202c18723c */ /* 0x044fee00000418ff */
[----:B------:R-:W-:Y:S02]  /*16b40*/  @!P4 LEA R32, P3, R2, c[0x0][0x1f8], 0x1 ;  /* 0x00007e000220ca11 */ /* 0x000fe400078608ff */
[C---:B------:R-:W-:Y:S03]  /*16b50*/  @!P4 IADD3.X R33, R3.reuse, RZ, R249, P1, P0 ;  /* 0x000000ff0321c210 */ /* 0x040fe60000fe04f9 */
[----:B------:R-:W-:Y:S02]  /*16b60*/  @!P4 IADD3 R0, P2, P1, R28, 0x40, R244 ;  /* 0x000000401c00c810 */ /* 0x000fe4000795e0f4 */
[-C--:B-----5:R-:W-:Y:S01]  /*16b70*/  HMMA.16816.F32.BF16 R28, R44, R34.reuse, RZ ;  /* 0x000000222c1c723c */ /* 0x0a0fe200000418ff */
[----:B------:R-:W-:Y:S02]  /*16b80*/  @!P4 LEA.HI.X R33, R2, c[0x0][0x1fc], R33, 0x1, P3 ;  /* 0x00007f000221ca11 */ /* 0x000fe400018f0c21 */
[C---:B------:R-:W-:Y:S02]  /*16b90*/  @!P4 LEA R2, P0, R0.reuse, c[0x0][0x1f8], 0x1 ;  /* 0x00007e000002ca11 */ /* 0x040fe400078008ff */
[----:B------:R-:W-:Y:S01]  /*16ba0*/  @!P4 IADD3.X R3, R3, RZ, R249, P2, P1 ;  /* 0x000000ff0303c210 */ /* 0x000fe200017e24f9 */
[----:B------:R2:W-:Y:S03]  /*16bb0*/  @!P4 LDGSTS.E.BYPASS.LTC128B.128 [R203+0x2c80], [R32.64], !P6 ;  /* 0x02c8000020cbcfae */ /* 0x0005e6000f101d46 */
[----:B------:R-:W-:Y:S05]  /*16bc0*/  @!P4 LEA.HI.X R3, R0, c[0x0][0x1fc], R3, 0x1, P0 ;  /* 0x00007f000003ca11 */ /* 0x000fea00000f0c03 */
[----:B------:R5:W-:Y:S08]  /*16bd0*/  @!P4 LDGSTS.E.BYPASS.LTC128B.128 [R203+0x3880], [R2.64], !P5 ;  /* 0x0388000002cbcfae */ /* 0x000bf0000e901d46 */
[----:B------:R-:W0:Y:S01]  /*16be0*/  LDGDEPBAR ;  /* 0x00000000000079af */ /* 0x000e220000000000 */
[C---:B--2---:R-:W-:Y:S08]  /*16bf0*/  HMMA.16816.F32.BF16 R32, R48.reuse, R34, RZ ;  /* 0x000000223020723c */ /* 0x044ff000000418ff */
[-C--:B-1----:R-:W-:Y:S08]  /*16c00*/  HMMA.16816.F32.BF16 R36, R48, R168.reuse, RZ ;  /* 0x000000a83024723c */ /* 0x082ff000000418ff */
[C---:B------:R-:W-:Y:S08]  /*16c10*/  HMMA.16816.F32.BF16 R40, R44.reuse, R168, RZ ;  /* 0x000000a82c28723c */ /* 0x040ff000000418ff */
[-C--:B------:R-:W-:Y:S01]  /*16c20*/  HMMA.16816.F32.BF16 R44, R44, R170.reuse, RZ ;  /* 0x000000aa2c2c723c */ /* 0x080fe200000418ff */
[----:B----4-:R-:W-:Y:S07]  /*16c30*/  ISETP.GT.AND P4, PT, R204, R102, PT ;  /* 0x00000066cc00720c */ /* 0x010fee0003f84270 */
[----:B------:R-:W-:Y:S01]  /*16c40*/  HMMA.16816.F32.BF16 R48, R48, R170, RZ ;  /* 0x000000aa3030723c */ /* 0x000fe200000418ff */
[----:B------:R-:W-:Y:S07]  /*16c50*/  LDSM.16.M88.4 R168, [R192+0x2000] ;  /* 0x00200000c0a8783b */ /* 0x000fee0000000200 */
[-C--:B---3--:R-:W-:Y:S08]  /*16c60*/  HMMA.16816.F32.BF16 R4, R172, R176.reuse, R4 ;  /* 0x000000b0ac04723c */ /* 0x088ff00000041804 */
        /* <DEDUP_REMOVED lines=72> */
[----:B-----5:R-:W-:Y:S04]  /*170f0*/  FMUL.FTZ R3, R10, c[0x0][0x320] ;  /* 0x0000c8000a037a20 */ /* 0x020fe80000410000 */
        /* <DEDUP_REMOVED lines=110> */
[----:B--234-:R-:W-:Y:S01]  /*177e0*/  SHF.R.S32.HI R102, RZ, 0x1f, R100 ;  /* 0x0000001fff667819 */ /* 0x01cfe20000011464 */
[----:B------:R-:W2:Y:S03]  /*177f0*/  LDL.64 R230, [R1+0x8] ;  /* 0x0000080001e67983 */ /* 0x000ea60000100a00 */
[----:B------:R-:W-:Y:S03]  /*17800*/  LEA.HI R102, R102, R100, RZ, 0x2 ;  /* 0x0000006466667211 */ /* 0x000fe600078f10ff */
[----:B------:R-:W3:Y:S01]  /*17810*/  LDL R100, [R1+0x4] ;  /* 0x0000040001647983 */ /* 0x000ee20000100800 */
[----:B------:R-:W-:Y:S04]  /*17820*/  SHF.R.S32.HI R102, RZ, 0x2, R102 ;  /* 0x00000002ff667819 */ /* 0x000fe80000011466 */
[----:B------:R-:W-:Y:S04]  /*17830*/  IADD3 R3, -R102, 0x30, RZ ;  /* 0x0000003066037810 */ /* 0x000fe80007ffe1ff */
        /* <DEDUP_REMOVED lines=13> */
[----:B------:R-:W-:Y:S04]  /*17910*/  @P0 IMAD R5, R5, 0x30, RZ ;  /* 0x0000003005050824 */ /* 0x000fe800078e02ff */
[----:B------:R-:W-:Y:S01]  /*17920*/  @P0 IMAD.IADD R7, R5, 0x1, R7 ;  /* 0x0000000105070824 */ /* 0x000fe200078e0207 */
[C---:B--2---:R-:W-:Y:S04]  /*17930*/  @P0 IADD3 R18, P2, P1, R6.reuse, 0x20, R230 ;  /* 0x0000002006120810 */ /* 0x044fe8000795e0e6 */
[C---:B---3--:R-:W-:Y:S02]  /*17940*/  @P0 IADD3.X R20, R7.reuse, RZ, R100, P2, P1 ;  /* 0x000000ff07140210 */ /* 0x048fe400017e2464 */
        /* <DEDUP_REMOVED lines=24> */
[----:B------:R-:W-:Y:S03]  /*17ad0*/  LOP3.LUT P3, RZ, R101, 0x1, RZ, 0xc0, !PT ;  /* 0x0000000165ff7812 */ /* 0x000fe6000786c0ff */
        /* <DEDUP_REMOVED lines=12> */
[----:B------:R-:W-:Y:S05]  /*17ba0*/  @P0 LEA.HI.X R7, R19, c[0x0][0x1cc], R21, 0x1, P2 ;  /* 0x0000730013070a11 */ /* 0x000fea00010f0c15 */
[----:B------:R1:W-:Y:S06]  /*17bb0*/  @P1 LDGSTS.E.BYPASS.LTC128B.128 [R203+0x4880], [R16.64], !P6 ;  /* 0x0488000010cb1fae */ /* 0x0003ec000f101d46 */
[----:B------:R1:W-:Y:S06]  /*17bc0*/  @P1 LDGSTS.E.BYPASS.LTC128B.128 [R203+0x5480], [R14.64], !P5 ;  /* 0x054800000ecb1fae */ /* 0x0003ec000e901d46 */
[----:B------:R1:W-:Y:S06]  /*17bd0*/  @P0 LDGSTS.E.BYPASS.LTC128B.128 [R203+0x4480], [R12.64], !P3 ;  /* 0x044800000ccb0fae */ /* 0x0003ec000d901d46 */
[----:B------:R1:W-:Y:S06]  /*17be0*/  @P0 LDGSTS.E.BYPASS.LTC128B.128 [R203+0x5080], [R10.64], !P6 ;  /* 0x050800000acb0fae */ /* 0x0003ec000f101d46 */
[----:B------:R1:W-:Y:S02]  /*17bf0*/  @P0 LDGSTS.E.BYPASS.LTC128B.128 [R203+0x5c80], [R6.64], !P5 ;  /* 0x05c8000006cb0fae */ /* 0x0003e4000e901d46 */
.L_x_1313:
[----:B--234-:R-:W-:Y:S05]  /*17c00*/  BSYNC B0 ;  /* 0x0000000000007941 */ /* 0x01cfea0003800000 */
.L_x_1312:
        /* <DEDUP_REMOVED lines=55> */
[C---:B------:R-:W-:Y:S01]  /*17f80*/  FADD.FTZ R0, -R110.reuse, R0 ;  /* 0x000000006e007221 */ /* 0x040fe20000010100 */
[----:B------:R-:W-:Y:S01]  /*17f90*/  FMNMX.FTZ R3, R227, R3, !PT ;  /* 0x00000003e3037209 */ /* 0x000fe20007810000 */
[----:B------:R-:W-:Y:S01]  /*17fa0*/  FMUL.FTZ R173, R110, c[0x0][0x2d0] ;  /* 0x0000b4006ead7a20 */ /* 0x000fe20000410000 */
[----:B--2---:R-:W-:Y:S02]  /*17fb0*/  FMNMX.FTZ R109, R5, R8, !PT ;  /* 0x00000008056d7209 */ /* 0x004fe40007810000 */
[----:B------:R-:W-:Y:S01]  /*17fc0*/  FMNMX.FTZ R5, R220, R3, !PT ;  /* 0x00000003dc057209 */ /* 0x000fe20007810000 */
[----:B------:R-:W-:Y:S02]  /*17fd0*/  FMUL.FTZ R3, R0, c[0x0][0x2d0] ;  /* 0x0000b40000037a20 */ /* 0x000fe40000410000 */
[----:B------:R-:W-:Y:S01]  /*17fe0*/  FADD.FTZ R2, -R109, R2 ;  /* 0x000000026d027221 */ /* 0x000fe20000010100 */
[----:B------:R-:W-:Y:S01]  /*17ff0*/  FMNMX.FTZ R0, R216, R5, !PT ;  /* 0x00000005d8007209 */ /* 0x000fe20007810000 */
[----:B------:R1:W2:Y:S01]  /*18000*/  MUFU.EX2 R101, R3 ;  /* 0x0000000300657308 */ /* 0x0002a20000000800 */
[----:B---3--:R-:W-:Y:S01]  /*18010*/  FMNMX.FTZ R6, R6, R9, !PT ;  /* 0x0000000906067209 */ /* 0x008fe20007810000 */
[----:B------:R-:W-:Y:S01]  /*18020*/  FMUL.FTZ R2, R2, c[0x0][0x2d0] ;  /* 0x0000b40002027a20 */ /* 0x000fe20000410000 */
[----:B------:R-:W-:Y:S01]  /*18030*/  FMNMX.FTZ R0, R107, R0, !PT ;  /* 0x000000006b007209 */ /* 0x000fe20007810000 */
[----:B------:R-:W-:Y:S02]  /*18040*/  FMUL.FTZ R172, R109, c[0x0][0x2d0] ;  /* 0x0000b4006dac7a20 */ /* 0x000fe40000410000 */
[----:B------:R-:W3:Y:S01]  /*18050*/  SHFL.BFLY PT, R9, R6, 0x1, 0x1f ;  /* 0x0c201f0006097f89 */ /* 0x000ee200000e0000 */
[----:B------:R-:W-:Y:S03]  /*18060*/  FMNMX.FTZ R0, R106, R0, !PT ;  /* 0x000000006a007209 */ /* 0x000fe60007810000 */
[----:B------:R4:W5:Y:S04]  /*18070*/  MUFU.EX2 R100, R2 ;  /* 0x0000000200647308 */ /* 0x0009680000000800 */
[----:B-1----:R-:W1:Y:S01]  /*18080*/  SHFL.BFLY PT, R3, R0, 0x2, 0x1f ;  /* 0x0c401f0000037f89 */ /* 0x002e6200000e0000 */
[C---:B--2---:R-:W-:Y:S02]  /*18090*/  FMUL.FTZ R5, R101.reuse, R121 ;  /* 0x0000007965057220 */ /* 0x044fe40000410000 */
[C---:B------:R-:W-:Y:S02]  /*180a0*/  FMUL.FTZ R17, R101.reuse, R129 ;  /* 0x0000008165117220 */ /* 0x040fe40000410000 */
[C---:B------:R-:W-:Y:S01]  /*180b0*/  FMUL.FTZ R16, R101.reuse, R128 ;  /* 0x0000008065107220 */ /* 0x040fe20000410000 */
[----:B---3--:R-:W-:Y:S01]  /*180c0*/  FMNMX.FTZ R108, R6, R9, !PT ;  /* 0x00000009066c7209 */ /* 0x008fe20007810000 */
[C---:B------:R-:W-:Y:S02]  /*180d0*/  FMUL.FTZ R32, R101.reuse, R144 ;  /* 0x0000009065207220 */ /* 0x040fe40000410000 */
[----:B------:R-:W-:Y:S02]  /*180e0*/  FMUL.FTZ R33, R101, R145 ;  /* 0x0000009165217220 */ /* 0x000fe40000410000 */
[----:B----4-:R-:W-:Y:S02]  /*180f0*/  FADD.FTZ R2, -R108, R4 ;  /* 0x000000046c027221 */ /* 0x010fe40000010100 */
[--C-:B------:R-:W-:Y:S02]  /*18100*/  FFMA.FTZ R4, R185, c[0x0][0x2d0], -R173.reuse ;  /* 0x0000b400b9047a23 */ /* 0x100fe400000108ad */
[----:B------:R-:W-:Y:S02]  /*18110*/  FMUL.FTZ R2, R2, c[0x0][0x2d0] ;  /* 0x0000b40002027a20 */ /* 0x000fe40000410000 */
[----:B------:R-:W-:Y:S01]  /*18120*/  MUFU.EX2 R185, R4 ;  /* 0x0000000400b97308 */ /* 0x000fe20000000800 */
[C---:B-----5:R-:W-:Y:S02]  /*18130*/  FMUL.FTZ R6, R100.reuse, R122 ;  /* 0x0000007a64067220 */ /* 0x060fe40000410000 */
[C---:B------:R-:W-:Y:S02]  /*18140*/  FMUL.FTZ R7, R100.reuse, R123 ;  /* 0x0000007b64077220 */ /* 0x040fe40000410000 */
[----:B------:R-:W-:Y:S01]  /*18150*/  FMUL.FTZ R18, R100, R130 ;  /* 0x0000008264127220 */ /* 0x000fe20000410000 */
[----:B-1----:R-:W-:Y:S01]  /*18160*/  FMNMX.FTZ R0, R0, R3, !PT ;  /* 0x0000000300007209 */ /* 0x002fe20007810000 */
[--C-:B------:R-:W-:Y:S03]  /*18170*/  FFMA.FTZ R3, R188, c[0x0][0x2d0], -R172.reuse ;  /* 0x0000b400bc037a23 */ /* 0x100fe600000108ac */
[----:B------:R1:W2:Y:S01]  /*18180*/  MUFU.EX2 R102, R2 ;  /* 0x0000000200667308 */ /* 0x0002a20000000800 */
[C---:B------:R-:W-:Y:S02]  /*18190*/  FMUL.FTZ R19, R100.reuse, R131 ;  /* 0x0000008364137220 */ /* 0x040fe40000410000 */
[C---:B------:R-:W-:Y:S02]  /*181a0*/  FMUL.FTZ R34, R100.reuse, R146 ;  /* 0x0000009264227220 */ /* 0x040fe40000410000 */
[C---:B------:R-:W-:Y:S02]  /*181b0*/  FMUL.FTZ R35, R100.reuse, R147 ;  /* 0x0000009364237220 */ /* 0x040fe40000410000 */
[C---:B------:R-:W-:Y:S02]  /*181c0*/  FMUL.FTZ R48, R101.reuse, R160 ;  /* 0x000000a065307220 */ /* 0x040fe40000410000 */
[C---:B------:R-:W-:Y:S01]  /*181d0*/  FMUL.FTZ R49, R101.reuse, R161 ;  /* 0x000000a165317220 */ /* 0x040fe20000410000 */
[----:B------:R3:W-:Y:S01]  /*181e0*/  MUFU.EX2 R235, R3 ;  /* 0x0000000300eb7308 */ /* 0x0007e20000000800 */
[C---:B------:R-:W-:Y:S02]  /*181f0*/  FMUL.FTZ R50, R100.reuse, R162 ;  /* 0x000000a264327220 */ /* 0x040fe40000410000 */
[C---:B------:R-:W-:Y:S02]  /*18200*/  FMUL.FTZ R51, R100.reuse, R163 ;  /* 0x000000a364337220 */ /* 0x040fe40000410000 */
[C---:B------:R-:W-:Y:S01]  /*18210*/  FMUL.FTZ R52, R101.reuse, R52 ;  /* 0x0000003465347220 */ /* 0x040fe20000410000 */
[----:B------:R-:W-:Y:S01]  /*18220*/  LDSM.16.MT88.4 R160, [R166+0x1400] ;  /* 0x00140000a6a0783b */ /* 0x000fe20000004200 */
[----:B------:R-:W-:Y:S02]  /*18230*/  FMUL.FTZ R53, R101, R53 ;  /* 0x0000003565357220 */ /* 0x000fe40000410000 */
[C---:B------:R-:W-:Y:S02]  /*18240*/  FMUL.FTZ R54, R100.reuse, R54 ;  /* 0x0000003664367220 */ /* 0x040fe40000410000 */
[----:B------:R-:W-:Y:S02]  /*18250*/  FMUL.FTZ R55, R100, R55 ;  /* 0x0000003764377220 */ /* 0x000fe40000410000 */
[--C-:B------:R-:W-:Y:S02]  /*18260*/  FFMA.FTZ R128, R210, c[0x0][0x2d0], -R172.reuse ;  /* 0x0000b400d2807a23 */ /* 0x100fe400000108ac */
[--C-:B-1----:R-:W-:Y:S02]  /*18270*/  FFMA.FTZ R2, R184, c[0x0][0x2d0], -R173.reuse ;  /* 0x0000b400b8027a23 */ /* 0x102fe400000108ad */
[C---:B--2---:R-:W-:Y:S01]  /*18280*/  FMUL.FTZ R8, R102.reuse, R116 ;  /* 0x0000007466087220 */ /* 0x044fe20000410000 */
[----:B------:R1:W-:Y:S01]  /*18290*/  MUFU.EX2 R210, R128 ;  /* 0x0000008000d27308 */ /* 0x0003e20000000800 */
[C---:B------:R-:W-:Y:S02]  /*182a0*/  FMUL.FTZ R9, R102.reuse, R117 ;  /* 0x0000007566097220 */ /* 0x040fe40000410000 */
[C---:B------:R-:W-:Y:S02]  /*182b0*/  FMUL.FTZ R12, R102.reuse, R124 ;  /* 0x0000007c660c7220 */ /* 0x040fe40000410000 */
[C---:B------:R-:W-:Y:S02]  /*182c0*/  FMUL.FTZ R13, R102.reuse, R125 ;  /* 0x0000007d660d7220 */ /* 0x040fe40000410000 */
[--C-:B---3--:R-:W-:Y:S02]  /*182d0*/  FFMA.FTZ R3, R171, c[0x0][0x2d0], -R173.reuse ;  /* 0x0000b400ab037a23 */ /* 0x108fe400000108ad */
[C---:B------:R-:W-:Y:S01]  /*182e0*/  FMUL.FTZ R24, R102.reuse, R136 ;  /* 0x0000008866187220 */ /* 0x040fe20000410000 */
[----:B------:R2:W-:Y:S01]  /*182f0*/  MUFU.EX2 R236, R2 ;  /* 0x0000000200ec7308 */ /* 0x0005e20000000800 */
[C---:B------:R-:W-:Y:S02]  /*18300*/  FMUL.FTZ R25, R102.reuse, R137 ;  /* 0x0000008966197220 */ /* 0x040fe40000410000 */
[C---:B------:R-:W-:Y:S02]  /*18310*/  FMUL.FTZ R28, R102.reuse, R140 ;  /* 0x0000008c661c7220 */ /* 0x040fe40000410000 */
[C---:B------:R-:W-:Y:S02]  /*18320*/  FMUL.FTZ R29, R102.reuse, R141 ;  /* 0x0000008d661d7220 */ /* 0x040fe40000410000 */
[C---:B------:R-:W-:Y:S02]  /*18330*/  FMUL.FTZ R40, R102.reuse, R152 ;  /* 0x0000009866287220 */ /* 0x040fe40000410000 */
[C---:B------:R-:W-:Y:S01]  /*18340*/  FMUL.FTZ R41, R102.reuse, R153 ;  /* 0x0000009966297220 */ /* 0x040fe20000410000 */
[----:B------:R3:W-:Y:S01]  /*18350*/  MUFU.EX2 R238, R3 ;  /* 0x0000000300ee7308 */ /* 0x0007e20000000800 */
[C---:B------:R-:W-:Y:S02]  /*18360*/  FMUL.FTZ R44, R102.reuse, R156 ;  /* 0x0000009c662c7220 */ /* 0x040fe40000410000 */
[C---:B------:R-:W-:Y:S01]  /*18370*/  FMUL.FTZ R45, R102.reuse, R157 ;  /* 0x0000009d662d7220 */ /* 0x040fe20000410000 */
[----:B-1----:R-:W-:Y:S01]  /*18380*/  LDSM.16.MT88.4 R128, [R166+0x400] ;  /* 0x00040000a680783b */ /* 0x002fe20000004200 */
[C---:B------:R-:W-:Y:S02]  /*18390*/  FMUL.FTZ R56, R102.reuse, R56 ;  /* 0x0000003866387220 */ /* 0x040fe40000410000 */
[C---:B------:R-:W-:Y:S02]  /*183a0*/  FMUL.FTZ R57, R102.reuse, R57 ;  /* 0x0000003966397220 */ /* 0x040fe40000410000 */
[--C-:B------:R-:W-:Y:S02]  /*183b0*/  FFMA.FTZ R144, R223, c[0x0][0x2d0], -R173.reuse ;  /* 0x0000b400df907a23 */ /* 0x100fe400000108ad */
[C---:B------:R-:W-:Y:S02]  /*183c0*/  FMUL.FTZ R60, R102.reuse, R60 ;  /* 0x0000003c663c7220 */ /* 0x040fe40000410000 */
[----:B------:R-:W-:Y:S02]  /*183d0*/  FMUL.FTZ R61, R102, R61 ;  /* 0x0000003d663d7220 */ /* 0x000fe40000410000 */
[--C-:B--2---:R-:W-:Y:S02]  /*183e0*/  FFMA.FTZ R2, R187, c[0x0][0x2d0], -R172.reuse ;  /* 0x0000b400bb027a23 */ /* 0x104fe400000108ac */
[C---:B------:R-:W-:Y:S02]  /*183f0*/  FMUL.FTZ R64, R101.reuse, R64 ;  /* 0x0000004065407220 */ /* 0x040fe40000410000 */
[----:B------:R1:W2:Y:S01]  /*18400*/  MUFU.EX2 R184, R2 ;  /* 0x0000000200b87308 */ /* 0x0002a20000000800 */
[----:B------:R-:W-:Y:S02]  /*18410*/  FMUL.FTZ R65, R101, R65 ;  /* 0x0000004165417220 */ /* 0x000fe40000410000 */
[C---:B------:R-:W-:Y:S02]  /*18420*/  FMUL.FTZ R66, R100.reuse, R66 ;  /* 0x0000004264427220 */ /* 0x040fe40000410000 */
[--C-:B---3--:R-:W-:Y:S02]  /*18430*/  FFMA.FTZ R3, R169, c[0x0][0x2d0], -R173.reuse ;  /* 0x0000b400a9037a23 */ /* 0x108fe400000108ad */
[C---:B------:R-:W-:Y:S02]  /*18440*/  FMUL.FTZ R67, R100.reuse, R67 ;  /* 0x0000004364437220 */ /* 0x040fe40000410000 */
[C---:B------:R-:W-:Y:S01]  /*18450*/  FMUL.FTZ R68, R101.reuse, R68 ;  /* 0x0000004465447220 */ /* 0x040fe20000410000 */
[----:B------:R3:W4:Y:S01]  /*18460*/  MUFU.EX2 R248, R3 ;  /* 0x0000000300f87308 */ /* 0x0007220000000800 */
[----:B------:R-:W-:Y:S02]  /*18470*/  FMUL.FTZ R69, R101, R69 ;  /* 0x0000004565457220 */ /* 0x000fe40000410000 */
[C---:B------:R-:W-:Y:S02]  /*18480*/  FMUL.FTZ R70, R100.reuse, R70 ;  /* 0x0000004664467220 */ /* 0x040fe40000410000 */
[----:B------:R-:W-:Y:S02]  /*18490*/  FMUL.FTZ R71, R100, R71 ;  /* 0x0000004764477220 */ /* 0x000fe40000410000 */
[C---:B------:R-:W-:Y:S02]  /*184a0*/  FMUL.FTZ R72, R102.reuse, R72 ;  /* 0x0000004866487220 */ /* 0x040fe40000410000 */
[C---:B------:R-:W-:Y:S02]  /*184b0*/  FMUL.FTZ R73, R102.reuse, R73 ;  /* 0x0000004966497220 */ /* 0x040fe40000410000 */
[C---:B------:R-:W-:Y:S02]  /*184c0*/  FMUL.FTZ R76, R102.reuse, R76 ;  /* 0x0000004c664c7220 */ /* 0x040fe40000410000 */
[----:B------:R-:W-:Y:S01]  /*184d0*/  FMUL.FTZ R77, R102, R77 ;  /* 0x0000004d664d7220 */ /* 0x000fe20000410000 */
[----:B-1----:R-:W1:Y:S01]  /*184e0*/  SHFL.BFLY PT, R2, R0, 0x1, 0x1f ;  /* 0x0c201f0000027f89 */ /* 0x002e6200000e0000 */
[----:B--2---:R-:W-:Y:S01]  /*184f0*/  F2FP.BF16.PACK_AB R121, R235, R184 ;  /* 0x000000b8eb79723e */ /* 0x004fe200000010ff */
[C---:B------:R-:W-:Y:S02]  /*18500*/  FMUL.FTZ R80, R101.reuse, R80 ;  /* 0x0000005065507220 */ /* 0x040fe40000410000 */
[C---:B------:R-:W-:Y:S02]  /*18510*/  FMUL.FTZ R81, R101.reuse, R81 ;  /* 0x0000005165517220 */ /* 0x040fe40000410000 */
[C---:B------:R-:W-:Y:S02]  /*18520*/  FMUL.FTZ R82, R100.reuse, R82 ;  /* 0x0000005264527220 */ /* 0x040fe40000410000 */
[----:B------:R-:W-:Y:S02]  /*18530*/  FMUL.FTZ R83, R100, R83 ;  /* 0x0000005364537220 */ /* 0x000fe40000410000 */
[----:B---3--:R-:W-:Y:S01]  /*18540*/  FFMA.FTZ R3, R168, c[0x0][0x2d0], -R172 ;  /* 0x0000b400a8037a23 */ /* 0x008fe200000108ac */
[----:B----4-:R-:W-:Y:S01]  /*18550*/  F2FP.BF16.PACK_AB R122, R248, R238 ;  /* 0x000000eef87a723e */ /* 0x010fe200000010ff */
[----:B------:R-:W-:Y:S02]  /*18560*/  FMUL.FTZ R168, R108, c[0x0][0x2d0] ;  /* 0x0000b4006ca87a20 */ /* 0x000fe40000410000 */
[----:B------:R2:W-:Y:S01]  /*18570*/  MUFU.EX2 R237, R3 ;  /* 0x0000000300ed7308 */ /* 0x0005e20000000800 */
[C---:B------:R-:W-:Y:S02]  /*18580*/  FMUL.FTZ R84, R101.reuse, R84 ;  /* 0x0000005465547220 */ /* 0x040fe40000410000 */
[----:B------:R-:W-:Y:S02]  /*18590*/  FFMA.FTZ R147, R182, c[0x0][0x2d0], -R168 ;  /* 0x0000b400b6937a23 */ /* 0x000fe400000108a8 */
[C---:B------:R-:W-:Y:S02]  /*185a0*/  FMUL.FTZ R85, R101.reuse, R85 ;  /* 0x0000005565557220 */ /* 0x040fe40000410000 */
[C---:B------:R-:W-:Y:S02]  /*185b0*/  FMUL.FTZ R86, R100.reuse, R86 ;  /* 0x0000005664567220 */ /* 0x040fe40000410000 */
[----:B------:R-:W-:Y:S01]  /*185c0*/  FMUL.FTZ R87, R100, R87 ;  /* 0x0000005764577220 */ /* 0x000fe20000410000 */
[----:B-1----:R-:W-:Y:S01]  /*185d0*/  FMNMX.FTZ R2, R0, R2, !PT ;  /* 0x0000000200027209 */ /* 0x002fe20007810000 */
[----:B------:R-:W-:Y:S02]  /*185e0*/  FFMA.FTZ R0, R170, c[0x0][0x2d0], -R172 ;  /* 0x0000b400aa007a23 */ /* 0x000fe400000108ac */
[C---:B------:R-:W-:Y:S02]  /*185f0*/  FMUL.FTZ R88, R102.reuse, R88 ;  /* 0x0000005866587220 */ /* 0x040fe40000410000 */
[----:B------:R1:W3:Y:S01]  /*18600*/  MUFU.EX2 R243, R0 ;  /* 0x0000000000f37308 */ /* 0x0002e20000000800 */
[C---:B------:R-:W-:Y:S02]  /*18610*/  FMUL.FTZ R89, R102.reuse, R89 ;  /* 0x0000005966597220 */ /* 0x040fe40000410000 */
[C---:B------:R-:W-:Y:S02]  /*18620*/  FMUL.FTZ R92, R102.reuse, R92 ;  /* 0x0000005c665c7220 */ /* 0x040fe40000410000 */
[----:B------:R-:W-:Y:S02]  /*18630*/  FMUL.FTZ R93, R102, R93 ;  /* 0x0000005d665d7220 */ /* 0x000fe40000410000 */
[C---:B------:R-:W-:Y:S02]  /*18640*/  FMUL.FTZ R96, R101.reuse, R96 ;  /* 0x0000006065607220 */ /* 0x040fe40000410000 */
[----:B--2---:R-:W-:Y:S02]  /*18650*/  FFMA.FTZ R3, R190, c[0x0][0x2d0], -R168 ;  /* 0x0000b400be037a23 */ /* 0x004fe400000108a8 */
[----:B------:R-:W-:Y:S02]  /*18660*/  FMUL.FTZ R97, R101, R97 ;  /* 0x0000006165617220 */ /* 0x000fe40000410000 */
[----:B------:R2:W-:Y:S01]  /*18670*/  MUFU.EX2 R170, R3 ;  /* 0x0000000300aa7308 */ /* 0x0005e20000000800 */
[C---:B------:R-:W-:Y:S02]  /*18680*/  FMUL.FTZ R98, R100.reuse, R98 ;  /* 0x0000006264627220 */ /* 0x040fe40000410000 */
[----:B------:R-:W-:Y:S02]  /*18690*/  FMUL.FTZ R99, R100, R99 ;  /* 0x0000006364637220 */ /* 0x000fe40000410000 */
[----:B------:R-:W-:Y:S02]  /*186a0*/  FFMA.FTZ R137, R175, c[0x0][0x2d0], -R172 ;  /* 0x0000b400af897a23 */ /* 0x000fe400000108ac */
[----:B------:R-:W-:Y:S02]  /*186b0*/  FFMA.FTZ R136, R217, c[0x0][0x2d0], -R168 ;  /* 0x0000b400d9887a23 */ /* 0x000fe400000108a8 */
[----:B------:R-:W-:Y:S01]  /*186c0*/  FFMA.FTZ R141, R180, c[0x0][0x2d0], -R173 ;  /* 0x0000b400b48d7a23 */ /* 0x000fe200000108ad */
[----:B------:R-:W-:Y:S01]  /*186d0*/  MUFU.EX2 R187, R137 ;  /* 0x0000008900bb7308 */ /* 0x000fe20000000800 */
[----:B-1----:R-:W-:Y:S01]  /*186e0*/  FADD.FTZ R0, -R2, R103 ;  /* 0x0000006702007221 */ /* 0x002fe20000010100 */
[----:B---3--:R-:W-:Y:S01]  /*186f0*/  F2FP.BF16.PACK_AB R123, R243, R237 ;  /* 0x000000edf37b723e */ /* 0x008fe200000010ff */
[--C-:B------:R-:W-:Y:S02]  /*18700*/  FFMA.FTZ R103, R211, c[0x0][0x2d0], -R173.reuse ;  /* 0x0000b400d3677a23 */ /* 0x100fe400000108ad */
[----:B------:R-:W-:Y:S02]  /*18710*/  FMUL.FTZ R0, R0, c[0x0][0x2d0] ;  /* 0x0000b40000007a20 */ /* 0x000fe40000410000 */
[----:B------:R-:W-:Y:S03]  /*18720*/  FFMA.FTZ R140, R222, c[0x0][0x2d0], -R172 ;  /* 0x0000b400de8c7a23 */ /* 0x000fe600000108ac */
[----:B------:R1:W-:Y:S01]  /*18730*/  MUFU.EX2 R232, R103 ;  /* 0x0000006700e87308 */ /* 0x0003e20000000800 */
[--C-:B--2---:R-:W-:Y:S09]  /*18740*/  FFMA.FTZ R3, R189, c[0x0][0x2d0], -R168.reuse ;  /* 0x0000b400bd037a23 */ /* 0x104ff200000108a8 */
[----:B------:R2:W3:Y:S10]  /*18750*/  MUFU.EX2 R171, R3 ;  /* 0x0000000300ab7308 */ /* 0x0004f40000000800 */
[----:B------:R-:W4:Y:S01]  /*18760*/  MUFU.EX2 R0, R0 ;  /* 0x0000000000007308 */ /* 0x000f220000000800 */
[----:B-1----:R-:W-:Y:S09]  /*18770*/  FFMA.FTZ R103, R209, c[0x0][0x2d0], -R173 ;  /* 0x0000b400d1677a23 */ /* 0x002ff200000108ad */
[----:B------:R1:W-:Y:S01]  /*18780*/  MUFU.EX2 R233, R103 ;  /* 0x0000006700e97308 */ /* 0x0003e20000000800 */
[----:B--2---:R-:W-:Y:S01]  /*18790*/  FFMA.FTZ R3, R177, c[0x0][0x2d0], -R168 ;  /* 0x0000b400b1037a23 */ /* 0x004fe200000108a8 */
[----:B---3--:R-:W-:Y:S08]  /*187a0*/  F2FP.BF16.PACK_AB R116, R171, R170 ;  /* 0x000000aaab74723e */ /* 0x008ff000000010ff */
[----:B------:R2:W-:Y:S01]  /*187b0*/  MUFU.EX2 R241, R3 ;  /* 0x0000000300f17308 */ /* 0x0005e20000000800 */
[C---:B----4-:R-:W-:Y:S02]  /*187c0*/  FMUL.FTZ R10, R0.reuse, R118 ;  /* 0x00000076000a7220 */ /* 0x050fe40000410000 */
[C---:B------:R-:W-:Y:S02]  /*187d0*/  FMUL.FTZ R11, R0.reuse, R119 ;  /* 0x00000077000b7220 */ /* 0x040fe40000410000 */
[C---:B------:R-:W-:Y:S02]  /*187e0*/  FMUL.FTZ R14, R0.reuse, R126 ;  /* 0x0000007e000e7220 */ /* 0x040fe40000410000 */
[C---:B------:R-:W-:Y:S03]  /*187f0*/  FMUL.FTZ R15, R0.reuse, R127 ;  /* 0x0000007f000f7220 */ /* 0x040fe60000410000 */
[----:B------:R-:W-:Y:S01]  /*18800*/  MUFU.EX2 R182, R140 ;  /* 0x0000008c00b67308 */ /* 0x000fe20000000800 */
[----:B------:R-:W3:Y:S01]  /*18810*/  LDSM.16.MT88.4 R124, [R166+0xc00] ;  /* 0x000c0000a67c783b */ /* 0x000ee20000004200 */
[C---:B------:R-:W-:Y:S02]  /*18820*/  FMUL.FTZ R26, R0.reuse, R138 ;  /* 0x0000008a001a7220 */ /* 0x040fe40000410000 */
[----:B-1----:R-:W-:Y:S02]  /*18830*/  FFMA.FTZ R103, R207, c[0x0][0x2d0], -R172 ;  /* 0x0000b400cf677a23 */ /* 0x002fe400000108ac */
[C---:B------:R-:W-:Y:S02]  /*18840*/  FMUL.FTZ R27, R0.reuse, R139 ;  /* 0x0000008b001b7220 */ /* 0x040fe40000410000 */
[C---:B------:R-:W-:Y:S02]  /*18850*/  FMUL.FTZ R30, R0.reuse, R142 ;  /* 0x0000008e001e7220 */ /* 0x040fe40000410000 */
[----:B------:R1:W-:Y:S01]  /*18860*/  MUFU.EX2 R231, R103 ;  /* 0x0000006700e77308 */ /* 0x0003e20000000800 */
[----:B------:R-:W-:Y:S02]  /*18870*/  FMUL.FTZ R31, R0, R143 ;  /* 0x0000008f001f7220 */ /* 0x000fe40000410000 */
[----:B--2---:R-:W-:Y:S02]  /*18880*/  FFMA.FTZ R3, R176, c[0x0][0x2d0], -R168 ;  /* 0x0000b400b0037a23 */ /* 0x004fe400000108a8 */
        /* <DEDUP_REMOVED lines=12> */
[--C-:B-1----:R-:W-:Y:S02]  /*18950*/  FFMA.FTZ R103, R212, c[0x0][0x2d0], -R172.reuse ;  /* 0x0000b400d4677a23 */ /* 0x102fe400000108ac */
[C---:B------:R-:W-:Y:S02]  /*18960*/  FMUL.FTZ R78, R0.reuse, R78 ;  /* 0x0000004e004e7220 */ /* 0x040fe40000410000 */
[C---:B------:R-:W-:Y:S01]  /*18970*/  FMUL.FTZ R79, R0.reuse, R79 ;  /* 0x0000004f004f7220 */ /* 0x040fe20000410000 */
[----:B------:R1:W-:Y:S01]  /*18980*/  MUFU.EX2 R230, R103 ;  /* 0x0000006700e67308 */ /* 0x0003e20000000800 */
[C---:B------:R-:W-:Y:S02]  /*18990*/  FMUL.FTZ R90, R0.reuse, R90 ;  /* 0x0000005a005a7220 */ /* 0x040fe40000410000 */
[----:B------:R-:W-:Y:S01]  /*189a0*/  FMUL.FTZ R91, R0, R91 ;  /* 0x0000005b005b7220 */ /* 0x000fe20000410000 */
[----:B--2---:R-:W-:Y:S01]  /*189b0*/  F2FP.BF16.PACK_AB R118, R242, R241 ;  /* 0x000000f1f276723e */ /* 0x004fe200000010ff */
[----:B------:R-:W-:Y:S02]  /*189c0*/  FMUL.FTZ R3, R2, c[0x0][0x2d0] ;  /* 0x0000b40002037a20 */ /* 0x000fe40000410000 */
[----:B------:R-:W-:Y:S02]  /*189d0*/  FMUL.FTZ R94, R0, R94 ;  /* 0x0000005e005e7220 */ /* 0x000fe40000410000 */
[--C-:B------:R-:W-:Y:S02]  /*189e0*/  FFMA.FTZ R4, R186, c[0x0][0x2d0], -R3.reuse ;  /* 0x0000b400ba047a23 */ /* 0x100fe40000010803 */
[--C-:B------:R-:W-:Y:S02]  /*189f0*/  FFMA.FTZ R145, R220, c[0x0][0x2d0], -R3.reuse ;  /* 0x0000b400dc917a23 */ /* 0x100fe40000010803 */
[----:B------:R2:W4:Y:S01]  /*18a00*/  MUFU.EX2 R169, R4 ;  /* 0x0000000400a97308 */ /* 0x0005220000000800 */
[----:B------:R-:W-:Y:S02]  /*18a10*/  FFMA.FTZ R146, R216, c[0x0][0x2d0], -R3 ;  /* 0x0000b400d8927a23 */ /* 0x000fe40000010803 */
[----:B------:R-:W-:Y:S02]  /*18a20*/  FMUL.FTZ R95, R0, R95 ;  /* 0x0000005f005f7220 */ /* 0x000fe40000410000 */
[--C-:B------:R-:W-:Y:S02]  /*18a30*/  FFMA.FTZ R138, R181, c[0x0][0x2d0], -R172.reuse ;  /* 0x0000b400b58a7a23 */ /* 0x100fe400000108ac */
[--C-:B------:R-:W-:Y:S02]  /*18a40*/  FFMA.FTZ R143, R213, c[0x0][0x2d0], -R173.reuse ;  /* 0x0000b400d58f7a23 */ /* 0x100fe400000108ad */
[--C-:B------:R-:W-:Y:S01]  /*18a50*/  FFMA.FTZ R142, R174, c[0x0][0x2d0], -R173.reuse ;  /* 0x0000b400ae8e7a23 */ /* 0x100fe200000108ad */
[----:B------:R-:W-:Y:S01]  /*18a60*/  MUFU.EX2 R181, R144 ;  /* 0x0000009000b57308 */ /* 0x000fe20000000800 */
[----:B-1----:R-:W-:Y:S02]  /*18a70*/  FFMA.FTZ R103, R205, c[0x0][0x2d0], -R173 ;  /* 0x0000b400cd677a23 */ /* 0x002fe400000108ad */
[----:B------:R-:W-:Y:S02]  /*18a80*/  FFMA.FTZ R139, R218, c[0x0][0x2d0], -R172 ;  /* 0x0000b400da8b7a23 */ /* 0x000fe400000108ac */
[--C-:B------:R-:W-:Y:S05]  /*18a90*/  FFMA.FTZ R107, R107, c[0x0][0x2d0], -R3.reuse ;  /* 0x0000b4006b6b7a23 */ /* 0x100fea0000010803 */
[----:B------:R1:W-:Y:S01]  /*18aa0*/  MUFU.EX2 R229, R103 ;  /* 0x0000006700e57308 */ /* 0x0003e20000000800 */
[----:B--2---:R-:W-:Y:S02]  /*18ab0*/  FFMA.FTZ R4, R191, c[0x0][0x2d0], -R3 ;  /* 0x0000b400bf047a23 */ /* 0x004fe40000010803 */
[----:B----4-:R-:W-:Y:S07]  /*18ac0*/  FFMA.FTZ R0, R0, R250, R169 ;  /* 0x000000fa00007223 */ /* 0x010fee00000100a9 */
[----:B------:R2:W4:Y:S10]  /*18ad0*/  MUFU.EX2 R234, R4 ;  /* 0x0000000400ea7308 */ /* 0x0005340000000800 */
[----:B------:R-:W-:Y:S01]  /*18ae0*/  MUFU.EX2 R175, R145 ;  /* 0x0000009100af7308 */ /* 0x000fe20000000800 */
[----:B-1----:R-:W-:Y:S09]  /*18af0*/  FFMA.FTZ R103, R206, c[0x0][0x2d0], -R173 ;  /* 0x0000b400ce677a23 */ /* 0x002ff200000108ad */
[----:B------:R1:W-:Y:S01]  /*18b00*/  MUFU.EX2 R212, R103 ;  /* 0x0000006700d47308 */ /* 0x0003e20000000800 */
[--C-:B--2---:R-:W-:Y:S01]  /*18b10*/  FFMA.FTZ R4, R179, c[0x0][0x2d0], -R3.reuse ;  /* 0x0000b400b3047a23 */ /* 0x104fe20000010803 */
[C---:B----4-:R-:W-:Y:S01]  /*18b20*/  F2FP.BF16.PACK_AB R117, R234.reuse, R169 ;  /* 0x000000a9ea75723e */ /* 0x050fe200000010ff */
[----:B------:R-:W-:Y:S07]  /*18b30*/  FADD.FTZ R0, R234, R0 ;  /* 0x00000000ea007221 */ /* 0x000fee0000010000 */
[----:B------:R2:W4:Y:S10]  /*18b40*/  MUFU.EX2 R239, R4 ;  /* 0x0000000400ef7308 */ /* 0x0005340000000800 */
[----:B------:R-:W5:Y:S01]  /*18b50*/  MUFU.EX2 R176, R146 ;  /* 0x0000009200b07308 */ /* 0x000f620000000800 */
[----:B-1----:R-:W-:Y:S09]  /*18b60*/  FFMA.FTZ R103, R208, c[0x0][0x2d0], -R172 ;  /* 0x0000b400d0677a23 */ /* 0x002ff200000108ac */
[----:B------:R1:W-:Y:S01]  /*18b70*/  MUFU.EX2 R211, R103 ;  /* 0x0000006700d37308 */ /* 0x0003e20000000800 */
[--C-:B--2---:R-:W-:Y:S02]  /*18b80*/  FFMA.FTZ R4, R178, c[0x0][0x2d0], -R3.reuse ;  /* 0x0000b400b2047a23 */ /* 0x104fe40000010803 */
[----:B----4-:R-:W-:Y:S07]  /*18b90*/  FADD.FTZ R0, R239, R0 ;  /* 0x00000000ef007221 */ /* 0x010fee0000010000 */
[----:B------:R2:W4:Y:S01]  /*18ba0*/  MUFU.EX2 R240, R4 ;  /* 0x0000000400f07308 */ /* 0x0005220000000800 */
[----:B-----5:R-:W-:Y:S09]  /*18bb0*/  F2FP.BF16.PACK_AB R169, R176, R175 ;  /* 0x000000afb0a9723e */ /* 0x020ff200000010ff */
[----:B------:R5:W-:Y:S01]  /*18bc0*/  MUFU.EX2 R178, R147 ;  /* 0x0000009300b27308 */ /* 0x000be20000000800 */
[----:B-1----:R-:W-:Y:S09]  /*18bd0*/  FFMA.FTZ R103, R224, c[0x0][0x2d0], -R168 ;  /* 0x0000b400e0677a23 */ /* 0x002ff200000108a8 */
[----:B------:R1:W-:Y:S01]  /*18be0*/  MUFU.EX2 R208, R103 ;  /* 0x0000006700d07308 */ /* 0x0003e20000000800 */
[----:B--2---:R-:W-:Y:S01]  /*18bf0*/  FMUL.FTZ R4, R101, R120 ;  /* 0x0000007865047220 */ /* 0x004fe20000410000 */
[----:B------:R-:W-:Y:S01]  /*18c00*/  F2FP.BF16.PACK_AB R120, R236, R185 ;  /* 0x000000b9ec78723e */ /* 0x000fe200000010ff */
[C---:B----4-:R-:W-:Y:S01]  /*18c10*/  FADD.FTZ R0, R240.reuse, R0 ;  /* 0x00000000f0007221 */ /* 0x050fe20000010000 */
[----:B------:R-:W-:Y:S06]  /*18c20*/  F2FP.BF16.PACK_AB R119, R240, R239 ;  /* 0x000000eff077723e */ /* 0x000fec00000010ff */
[----:B------:R-:W-:Y:S01]  /*18c30*/  MUFU.EX2 R186, R142 ;  /* 0x0000008e00ba7308 */ /* 0x000fe20000000800 */
[-C--:B------:R-:W-:Y:S01]  /*18c40*/  HMMA.16816.F32.BF16 R4, R120, R20.reuse, R4 ;  /* 0x000000147804723c */ /* 0x080fe20000041804 */
[----:B-----5:R-:W-:Y:S07]  /*18c50*/  LDSM.16.MT88.4 R144, [R167+0x800] ;  /* 0x00080000a790783b */ /* 0x020fee0000004200 */
[C---:B------:R-:W-:Y:S01]  /*18c60*/  HMMA.16816.F32.BF16 R8, R116.reuse, R20, R8 ;  /* 0x000000147408723c */ /* 0x040fe20000041808 */
[----:B------:R-:W-:Y:S03]  /*18c70*/  MUFU.EX2 R174, R107 ;  /* 0x0000006b00ae7308 */ /* 0x000fe60000000800 */
[--C-:B-1----:R-:W-:Y:S03]  /*18c80*/  FFMA.FTZ R103, R219, c[0x0][0x2d0], -R168.reuse ;  /* 0x0000b400db677a23 */ /* 0x102fe600000108a8 */
[C---:B------:R-:W-:Y:S01]  /*18c90*/  FMUL.FTZ R20, R101.reuse, R132 ;  /* 0x0000008465147220 */ /* 0x040fe20000410000 */
[-C--:B------:R-:W-:Y:S03]  /*18ca0*/  HMMA.16816.F32.BF16 R12, R116, R22.reuse, R12 ;  /* 0x00000016740c723c */ /* 0x080fe6000004180c */
[----:B------:R1:W-:Y:S01]  /*18cb0*/  MUFU.EX2 R209, R103 ;  /* 0x0000006700d17308 */ /* 0x0003e20000000800 */
[----:B------:R-:W-:Y:S04]  /*18cc0*/  FMUL.FTZ R21, R101, R133 ;  /* 0x0000008565157220 */ /* 0x000fe80000410000 */
[C---:B------:R-:W-:Y:S05]  /*18cd0*/  HMMA.16816.F32.BF16 R16, R120.reuse, R22, R16 ;  /* 0x000000167810723c */ /* 0x040fea0000041810 */
[----:B------:R-:W-:Y:S02]  /*18ce0*/  MUFU.EX2 R179, R136 ;  /* 0x0000008800b37308 */ /* 0x000fe40000000800 */
[C---:B------:R-:W-:Y:S02]  /*18cf0*/  FMUL.FTZ R22, R100.reuse, R134 ;  /* 0x0000008664167220 */ /* 0x040fe40000410000 */
[C---:B------:R-:W-:Y:S02]  /*18d00*/  FMUL.FTZ R23, R100.reuse, R135 ;  /* 0x0000008764177220 */ /* 0x040fe40000410000 */
[----:B------:R-:W-:Y:S05]  /*18d10*/  LDSM.16.MT88.4 R132, [R166+0x1000] ;  /* 0x00100000a684783b */ /* 0x000fea0000004200 */
[-C--:B------:R-:W-:Y:S03]  /*18d20*/  HMMA.16816.F32.BF16 R20, R120, R36.reuse, R20 ;  /* 0x000000247814723c */ /* 0x080fe60000041814 */
[----:B-1----:R-:W-:Y:S04]  /*18d30*/  FFMA.FTZ R103, R215, c[0x0][0x2d0], -R3 ;  /* 0x0000b400d7677a23 */ /* 0x002fe80000010803 */
[----:B------:R1:W-:Y:S01]  /*18d40*/  MUFU.EX2 R206, R103 ;  /* 0x0000006700ce7308 */ /* 0x0003e20000000800 */
[C---:B------:R-:W-:Y:S07]  /*18d50*/  HMMA.16816.F32.BF16 R24, R116.reuse, R36, R24 ;  /* 0x000000247418723c */ /* 0x040fee0000041818 */
[C---:B------:R-:W-:Y:S01]  /*18d60*/  FMUL.FTZ R36, R101.reuse, R148 ;  /* 0x0000009465247220 */ /* 0x040fe20000410000 */
[-C--:B------:R-:W-:Y:S04]  /*18d70*/  HMMA.16816.F32.BF16 R28, R116, R38.reuse, R28 ;  /* 0x00000026741c723c */ /* 0x080fe8000004181c */
[----:B------:R-:W-:Y:S02]  /*18d80*/  FMUL.FTZ R37, R101, R149 ;  /* 0x0000009565257220 */ /* 0x000fe40000410000 */
[----:B------:R-:W-:Y:S02]  /*18d90*/  FFMA.FTZ R148, R183, c[0x0][0x2d0], -R168 ;  /* 0x0000b400b7947a23 */ /* 0x000fe400000108a8 */
[C---:B------:R-:W-:Y:S01]  /*18da0*/  HMMA.16816.F32.BF16 R32, R120.reuse, R38, R32 ;  /* 0x000000267820723c */ /* 0x040fe20000041820 */
[----:B------:R-:W2:Y:S03]  /*18db0*/  MUFU.EX2 R183, R139 ;  /* 0x0000008b00b77308 */ /* 0x000ea60000000800 */
[----:B------:R-:W-:Y:S03]  /*18dc0*/  FFMA.FTZ R101, R101, R247, R185 ;  /* 0x000000f765657223 */ /* 0x000fe600000100b9 */
[C---:B------:R-:W-:Y:S02]  /*18dd0*/  FMUL.FTZ R38, R100.reuse, R150 ;  /* 0x0000009664267220 */ /* 0x040fe40000410000 */
[C---:B------:R-:W-:Y:S02]  /*18de0*/  FMUL.FTZ R39, R100.reuse, R151 ;  /* 0x0000009764277220 */ /* 0x040fe40000410000 */
[----:B------:R-:W-:Y:S01]  /*18df0*/  MUFU.EX2 R185, R143 ;  /* 0x0000008f00b97308 */ /* 0x000fe20000000800 */
[----:B------:R-:W-:Y:S02]  /*18e00*/  FFMA.FTZ R100, R100, R246, R184 ;  /* 0x000000f664647223 */ /* 0x000fe400000100b8 */
[----:B------:R-:W-:Y:S02]  /*18e10*/  FADD.FTZ R107, R236, R101 ;  /* 0x00000065ec6b7221 */ /* 0x000fe40000010000 */
[-C--:B---3--:R-:W-:Y:S03]  /*18e20*/  HMMA.16816.F32.BF16 R36, R120, R124.reuse, R36 ;  /* 0x0000007c7824723c */ /* 0x088fe60000041824 */
[--C-:B-1----:R-:W-:Y:S02]  /*18e30*/  FFMA.FTZ R103, R214, c[0x0][0x2d0], -R3.reuse ;  /* 0x0000b400d6677a23 */ /* 0x102fe40000010803 */
[----:B------:R-:W1:Y:S03]  /*18e40*/  MUFU.EX2 R184, R138 ;  /* 0x0000008a00b87308 */ /* 0x000e660000000800 */
[C---:B------:R-:W-:Y:S04]  /*18e50*/  HMMA.16816.F32.BF16 R40, R116.reuse, R124, R40 ;  /* 0x0000007c7428723c */ /* 0x040fe80000041828 */
[----:B--2---:R-:W-:Y:S03]  /*18e60*/  F2FP.BF16.PACK_AB R101, R183, R182 ;  /* 0x000000b6b765723e */ /* 0x004fe600000010ff */
[----:B------:R2:W-:Y:S01]  /*18e70*/  MUFU.EX2 R207, R103 ;  /* 0x0000006700cf7308 */ /* 0x0005e20000000800 */
[-C--:B------:R-:W-:Y:S08]  /*18e80*/  HMMA.16816.F32.BF16 R44, R116, R126.reuse, R44 ;  /* 0x0000007e742c723c */ /* 0x080ff0000004182c */
[C---:B------:R-:W-:Y:S01]  /*18e90*/  HMMA.16816.F32.BF16 R48, R120.reuse, R126, R48 ;  /* 0x0000007e7830723c */ /* 0x040fe20000041830 */
[----:B------:R-:W3:Y:S01]  /*18ea0*/  LDSM.16.MT88.4 R124, [R167+0xc00] ;  /* 0x000c0000a77c783b */ /* 0x000ee20000004200 */
[----:B------:R-:W-:Y:S02]  /*18eb0*/  MUFU.EX2 R177, R148 ;  /* 0x0000009400b17308 */ /* 0x000fe40000000800 */
[--C-:B--2---:R-:W-:Y:S08]  /*18ec0*/  FFMA.FTZ R103, R225, c[0x0][0x2d0], -R168.reuse ;  /* 0x0000b400e1677a23 */ /* 0x104ff000000108a8 */
[----:B------:R2:W-:Y:S01]  /*18ed0*/  MUFU.EX2 R191, R103 ;  /* 0x0000006700bf7308 */ /* 0x0005e20000000800 */
[-C--:B---3--:R-:W-:Y:S03]  /*18ee0*/  HMMA.16816.F32.BF16 R52, R120, R124.reuse, R52 ;  /* 0x0000007c7834723c */ /* 0x088fe60000041834 */
[--C-:B--2---:R-:W-:Y:S06]  /*18ef0*/  FFMA.FTZ R103, R226, c[0x0][0x2d0], -R168.reuse ;  /* 0x0000b400e2677a23 */ /* 0x104fec00000108a8 */
[----:B------:R2:W-:Y:S01]  /*18f00*/  MUFU.EX2 R205, R103 ;  /* 0x0000006700cd7308 */ /* 0x0005e20000000800 */
[C---:B------:R-:W-:Y:S08]  /*18f10*/  HMMA.16816.F32.BF16 R56, R116.reuse, R124, R56 ;  /* 0x0000007c7438723c */ /* 0x040ff00000041838 */
[-C--:B------:R-:W-:Y:S08]  /*18f20*/  HMMA.16816.F32.BF16 R60, R116, R126.reuse, R60 ;  /* 0x0000007e743c723c */ /* 0x080ff0000004183c */
[C---:B------:R-:W-:Y:S01]  /*18f30*/  HMMA.16816.F32.BF16 R64, R120.reuse, R126, R64 ;  /* 0x0000007e7840723c */ /* 0x040fe20000041840 */
[----:B------:R-:W3:Y:S03]  /*18f40*/  LDSM.16.MT88.4 R124, [R166+0x1800] ;  /* 0x00180000a67c783b */ /* 0x000ee60000004200 */
[--C-:B--2---:R-:W-:Y:S04]  /*18f50*/  FFMA.FTZ R103, R228, c[0x0][0x2d0], -R3.reuse ;  /* 0x0000b400e4677a23 */ /* 0x104fe80000010803 */
[----:B------:R2:W-:Y:S04]  /*18f60*/  MUFU.EX2 R190, R103 ;  /* 0x0000006700be7308 */ /* 0x0005e80000000800 */
[----:B--2---:R-:W-:Y:S06]  /*18f70*/  FFMA.FTZ R103, R221, c[0x0][0x2d0], -R168 ;  /* 0x0000b400dd677a23 */ /* 0x004fec00000108a8 */
[----:B------:R1:W2:Y:S01]  /*18f80*/  MUFU.EX2 R180, R103 ;  /* 0x0000006700b47308 */ /* 0x0002a20000000800 */
[-C--:B---3--:R-:W-:Y:S08]  /*18f90*/  HMMA.16816.F32.BF16 R68, R120, R124.reuse, R68 ;  /* 0x0000007c7844723c */ /* 0x088ff00000041844 */
[C---:B------:R-:W-:Y:S08]  /*18fa0*/  HMMA.16816.F32.BF16 R72, R116.reuse, R124, R72 ;  /* 0x0000007c7448723c */ /* 0x040ff00000041848 */
[-C--:B------:R-:W-:Y:S04]  /*18fb0*/  HMMA.16816.F32.BF16 R76, R116, R126.reuse, R76 ;  /* 0x0000007e744c723c */ /* 0x080fe8000004184c */
[----:B-1----:R-:W-:Y:S04]  /*18fc0*/  F2FP.BF16.PACK_AB R103, R187, R184 ;  /* 0x000000b8bb67723e */ /* 0x002fe800000010ff */
[C---:B------:R-:W-:Y:S01]  /*18fd0*/  HMMA.16816.F32.BF16 R80, R120.reuse, R126, R80 ;  /* 0x0000007e7850723c */ /* 0x040fe20000041850 */
[----:B------:R-:W1:Y:S03]  /*18fe0*/  LDSM.16.MT88.4 R124, [R167+0x1800] ;  /* 0x00180000a77c783b */ /* 0x000e660000004200 */
[----:B--2---:R-:W-:Y:S04]  /*18ff0*/  F2FP.BF16.PACK_AB R168, R179, R180 ;  /* 0x000000b4b3a8723e */ /* 0x004fe800000010ff */
[-C--:B-1----:R-:W-:Y:S08]  /*19000*/  HMMA.16816.F32.BF16 R84, R120, R124.reuse, R84 ;  /* 0x0000007c7854723c */ /* 0x082ff00000041854 */
[C---:B------:R-:W-:Y:S08]  /*19010*/  HMMA.16816.F32.BF16 R88, R116.reuse, R124, R88 ;  /* 0x0000007c7458723c */ /* 0x040ff00000041858 */
[-C--:B------:R-:W-:Y:S07]  /*19020*/  HMMA.16816.F32.BF16 R92, R116, R126.reuse, R92 ;  /* 0x0000007e745c723c */ /* 0x080fee000004185c */
[--C-:B------:R-:W-:Y:S01]  /*19030*/  FFMA.FTZ R116, R227, c[0x0][0x2d0], -R3.reuse ;  /* 0x0000b400e3747a23 */ /* 0x100fe20000010803 */
[----:B------:R-:W-:Y:S01]  /*19040*/  HMMA.16816.F32.BF16 R96, R120, R126, R96 ;  /* 0x0000007e7860723c */ /* 0x000fe20000041860 */
[----:B------:R-:W1:Y:S02]  /*19050*/  LDSM.16.MT88.4 R124, [R167+0x400] ;  /* 0x00040000a77c783b */ /* 0x000e640000004200 */
[----:B------:R2:W3:Y:S01]  /*19060*/  MUFU.EX2 R189, R116 ;  /* 0x0000007400bd7308 */ /* 0x0004e20000000800 */
[----:B------:R-:W-:Y:S01]  /*19070*/  F2FP.BF16.PACK_AB R117, R230, R231 ;  /* 0x000000e7e675723e */ /* 0x000fe200000010ff */
[----:B------:R-:W-:Y:S01]  /*19080*/  FFMA.FTZ R3, R106, c[0x0][0x2d0], -R3 ;  /* 0x0000b4006a037a23 */ /* 0x000fe20000010803 */
[----:B------:R-:W-:Y:S01]  /*19090*/  F2FP.BF16.PACK_AB R118, R212, R229 ;  /* 0x000000e5d476723e */ /* 0x000fe200000010ff */
[----:B------:R-:W-:Y:S01]  /*190a0*/  FADD.FTZ R106, R235, R100 ;  /* 0x00000064eb6a7221 */ /* 0x000fe20000010000 */
[----:B------:R-:W-:Y:S04]  /*190b0*/  F2FP.BF16.PACK_AB R119, R211, R210 ;  /* 0x000000d2d377723e */ /* 0x000fe800000010ff */
[----:B------:R-:W-:Y:S01]  /*190c0*/  F2FP.BF16.PACK_AB R120, R209, R208 ;  /* 0x000000d0d178723e */ /* 0x000fe200000010ff */
[----:B------:R4:W5:Y:S01]  /*190d0*/  MUFU.EX2 R173, R3 ;  /* 0x0000000300ad7308 */ /* 0x0009620000000800 */
[----:B------:R-:W-:Y:S01]  /*190e0*/  F2FP.BF16.PACK_AB R121, R207, R206 ;  /* 0x000000cecf79723e */ /* 0x000fe200000010ff */
[----:B------:R-:W-:Y:S01]  /*190f0*/  FADD.FTZ R106, R237, R106 ;  /* 0x0000006aed6a7221 */ /* 0x000fe20000010000 */
[----:B------:R-:W-:Y:S02]  /*19100*/  F2FP.BF16.PACK_AB R122, R205, R191 ;  /* 0x000000bfcd7a723e */ /* 0x000fe400000010ff */
[----:B------:R-:W-:Y:S02]  /*19110*/  F2FP.BF16.PACK_AB R100, R185, R181 ;  /* 0x000000b5b964723e */ /* 0x000fe400000010ff */
[----:B--2---:R-:W-:Y:S02]  /*19120*/  F2FP.BF16.PACK_AB R116, R233, R232 ;  /* 0x000000e8e974723e */ /* 0x004fe400000010ff */
[----:B---3--:R-:W-:Y:S05]  /*19130*/  F2FP.BF16.PACK_AB R123, R189, R190 ;  /* 0x000000bebd7b723e */ /* 0x008fea00000010ff */
[-C--:B------:R-:W-:Y:S05]  /*19140*/  HMMA.16816.F32.BF16 R4, R116, R128.reuse, R4 ;  /* 0x000000807404723c */ /* 0x080fea0000041804 */
[----:B----4-:R-:W-:Y:S01]  /*19150*/  FFMA.FTZ R3, R102, R251, R170 ;  /* 0x000000fb66037223 */ /* 0x010fe200000100aa */
[----:B------:R-:W-:Y:S02]  /*19160*/  F2FP.BF16.PACK_AB R102, R188, R186 ;  /* 0x000000babc66723e */ /* 0x000fe400000010ff */
[C---:B------:R-:W-:Y:S04]  /*19170*/  HMMA.16816.F32.BF16 R8, R120.reuse, R128, R8 ;  /* 0x000000807808723c */ /* 0x040fe80000041808 */
[----:B------:R-:W-:Y:S01]  /*19180*/  F2FP.BF16.PACK_AB R170, R178, R177 ;  /* 0x000000b1b2aa723e */ /* 0x000fe200000010ff */
[----:B------:R-:W-:Y:S01]  /*19190*/  FADD.FTZ R172, R171, R3 ;  /* 0x00000003abac7221 */ /* 0x000fe20000010000 */
[----:B-----5:R-:W-:Y:S01]  /*191a0*/  F2FP.BF16.PACK_AB R171, R173, R174 ;  /* 0x000000aeadab723e */ /* 0x020fe200000010ff */
[----:B------:R-:W-:Y:S01]  /*191b0*/  FADD.FTZ R3, R238, R107 ;  /* 0x0000006bee037221 */ /* 0x000fe20000010000 */
[-C--:B------:R-:W-:Y:S04]  /*191c0*/  HMMA.16816.F32.BF16 R12, R120, R130.reuse, R12 ;  /* 0x00000082780c723c */ /* 0x080fe8000004180c */
[----:B------:R-:W-:Y:S04]  /*191d0*/  FADD.FTZ R3, R248, R3 ;  /* 0x00000003f8037221 */ /* 0x000fe80000010000 */
[C---:B------:R-:W-:Y:S01]  /*191e0*/  HMMA.16816.F32.BF16 R16, R116.reuse, R130, R16 ;  /* 0x000000827410723c */ /* 0x040fe20000041810 */
[----:B------:R-:W2:Y:S03]  /*191f0*/  LDSM.16.MT88.4 R128, [R167+0x1000] ;  /* 0x00100000a780783b */ /* 0x000ea60000004200 */
[----:B------:R-:W-:Y:S04]  /*19200*/  FADD.FTZ R3, R232, R3 ;  /* 0x00000003e8037221 */ /* 0x000fe80000010000 */
[-C--:B-1----:R-:W-:Y:S04]  /*19210*/  HMMA.16816.F32.BF16 R20, R116, R124.reuse, R20 ;  /* 0x0000007c7414723c */ /* 0x082fe80000041814 */
[----:B------:R-:W-:Y:S04]  /*19220*/  FADD.FTZ R3, R233, R3 ;  /* 0x00000003e9037221 */ /* 0x000fe80000010000 */
        /* <DEDUP_REMOVED lines=44> */
[----:B------:R-:W-:Y:S02]  /*194f0*/  FADD.FTZ R0, R230, R5 ;  /* 0x00000005e6007221 */ /* 0x000fe40000010000 */
[----:B------:R-:W-:Y:S02]  /*19500*/  FADD.FTZ R5, R229, R3 ;  /* 0x00000003e5057221 */ /* 0x000fe40000010000 */
[-C--:B--2---:R-:W-:Y:S04]  /*19510*/  HMMA.16816.F32.BF16 R68, R100, R8.reuse, R68 ;  /* 0x000000086444723c */ /* 0x084fe80000041844 */
[----:B------:R-:W-:Y:S02]  /*19520*/  FADD.FTZ R6, R241, R172 ;  /* 0x000000acf1067221 */ /* 0x000fe40000010000 */
[----:B------:R-:W-:Y:S02]  /*19530*/  FADD.FTZ R7, R207, R4 ;  /* 0x00000004cf077221 */ /* 0x000fe40000010000 */
[C---:B------:R-:W-:Y:S04]  /*19540*/  HMMA.16816.F32.BF16 R72, R168.reuse, R8, R72 ;  /* 0x00000008a848723c */ /* 0x040fe80000041848 */
[----:B------:R-:W-:Y:S02]  /*19550*/  FADD.FTZ R6, R242, R6 ;  /* 0x00000006f2067221 */ /* 0x000fe40000010000 */
[----:B------:R-:W-:Y:S02]  /*19560*/  FADD.FTZ R3, R190, R7 ;  /* 0x00000007be037221 */ /* 0x000fe40000010000 */
[-C--:B------:R-:W-:Y:S04]  /*19570*/  HMMA.16816.F32.BF16 R76, R168, R10.reuse, R76 ;  /* 0x0000000aa84c723c */ /* 0x080fe8000004184c */
[----:B------:R-:W-:Y:S04]  /*19580*/  FADD.FTZ R6, R208, R6 ;  /* 0x00000006d0067221 */ /* 0x000fe80000010000 */
        /* <DEDUP_REMOVED lines=29> */
[----:B------:R-:W-:-:S05]  /*19760*/  @P4 BRA `(.L_x_1314) ;  /* 0xffffcff000004947 */ /* 0x000fca000383ffff */
.L_x_1311:
[----:B------:R-:W-:Y:S02]  /*19770*/  MOV R9, 0x1f ;  /* 0x0000001f00097802 */ /* 0x000fe40000000f00 */
[----:B------:R-:W-:Y:S01]  /*19780*/  MOV R8, 0xffffffff ;  /* 0xffffffff00087802 */ /* 0x000fe20000000f00 */
[----:B------:R-:W-:Y:S05]  /*19790*/  BRA.DIV ~URZ, `(.L_x_1315) ;  /* 0x000059a27f007947 */ /* 0x000fea000b800000 */
[----:B------:R1:W2:Y:S02]  /*197a0*/  SHFL.BFLY PT, R0, R247, 0x2, 0x1f ;  /* 0x0c401f00f7007f89 */ /* 0x0002a400000e0000 */
.L_x_1395:
        /* <DEDUP_REMOVED lines=15> */
.L_x_1396:
        /* <DEDUP_REMOVED lines=11> */
[----:B------:R-:W-:Y:S02]  /*19950*/  MOV R20, 0xff800000 ;  /* 0xff80000000147802 */ /* 0x000fe40000000f00 */
[----:B------:R-:W-:Y:S02]  /*19960*/  @P1 MOV R11, 0x3f317218 ;  /* 0x3f317218000b1802 */ /* 0x000fe40000000f00 */
[----:B------:R-:W-:Y:S01]  /*19970*/  @P2 MOV R10, 0x3f317218 ;  /* 0x3f317218000a2802 */ /* 0x000fe20000000f00 */
[----:B------:R-:W2:Y:S01]  /*19980*/  @P3 MUFU.LG2 R7, R7 ;  /* 0x0000000700073308 */ /* 0x000ea20000000c00 */
[----:B-1----:R-:W-:-:S07]  /*19990*/  FMUL.FTZ R168, R0, R120 ;  /* 0x0000007800a87220 */ /* 0x002fce0000410000 */
[----:B------:R-:W1:Y:S01]  /*199a0*/  @P2 MUFU.RCP R3, R4 ;  /* 0x0000000400032308 */ /* 0x000e620000001000 */
        /* <DEDUP_REMOVED lines=25> */
[----:B------:R-:W3:Y:S01]  /*19b40*/  @P1 MUFU.LG2 R0, R6 ;  /* 0x0000000600001308 */ /* 0x000ee20000000c00 */
[----:B--2---:R-:W-:-:S02]  /*19b50*/  @P3 FMUL.FTZ R9, R7, 0.69314718246459960938 ;  /* 0x3f31721807093820 */ /* 0x004fc40000410000 */
[C---:B-1----:R-:W-:Y:S02]  /*19b60*/  FMUL.FTZ R144, R3.reuse, R122 ;  /* 0x0000007a03907220 */ /* 0x042fe40000410000 */
[C---:B------:R-:W-:Y:S02]  /*19b70*/  FMUL.FTZ R145, R3.reuse, R123 ;  /* 0x0000007b03917220 */ /* 0x040fe40000410000 */
[C---:B------:R-:W-:Y:S02]  /*19b80*/  FMUL.FTZ R148, R3.reuse, R130 ;  /* 0x0000008203947220 */ /* 0x040fe40000410000 */
[C---:B------:R-:W-:Y:S02]  /*19b90*/  FMUL.FTZ R149, R3.reuse, R131 ;  /* 0x0000008303957220 */ /* 0x040fe40000410000 */
[C---:B------:R-:W-:Y:S02]  /*19ba0*/  FMUL.FTZ R122, R3.reuse, R150 ;  /* 0x00000096037a7220 */ /* 0x040fe40000410000 */
[----:B------:R-:W-:-:S02]  /*19bb0*/  FMUL.FTZ R123, R3, R151 ;  /* 0x00000097037b7220 */ /* 0x000fc40000410000 */
[C---:B------:R-:W-:Y:S02]  /*19bc0*/  FMUL.FTZ R120, R3.reuse, R146 ;  /* 0x0000009203787220 */ /* 0x040fe40000410000 */
        /* <DEDUP_REMOVED lines=46> */
[----:B------:R-:W-:Y:S02]  /*19eb0*/  @P3 FMUL.FTZ R6, R3, c[0x0][0x2d0] ;  /* 0x0000b40003063a20 */ /* 0x000fe40000410000 */
[----:B------:R-:W-:Y:S02]  /*19ec0*/  @P1 FMUL.FTZ R3, R11, c[0x0][0x2d0] ;  /* 0x0000b4000b031a20 */ /* 0x000fe40000410000 */
[----:B------:R-:W-:Y:S02]  /*19ed0*/  @P2 FMUL.FTZ R8, R4, 0.69314718246459960938 ;  /* 0x3f31721804082820 */ /* 0x000fe40000410000 */
[----:B------:R-:W-:Y:S01]  /*19ee0*/  @P1 FFMA.FTZ R23, R3, R108, R7 ;  /* 0x0000006c03171223 */ /* 0x000fe20000010007 */
[----:B------:R-:W-:Y:S01]  /*19ef0*/  @P0 MOV R3, 0x3f317218 ;  /* 0x3f31721800030802 */ /* 0x000fe20000000f00 */
[----:B------:R-:W-:-:S02]  /*19f00*/  @P2 FMUL.FTZ R4, R10, c[0x0][0x2d0] ;  /* 0x0000b4000a042a20 */ /* 0x000fc40000410000 */
[----:B-1----:R-:W-:Y:S02]  /*19f10*/  FMUL.FTZ R84, R0, R58 ;  /* 0x0000003a00547220 */ /* 0x002fe40000410000 */
[----:B------:R-:W-:Y:S01]  /*19f20*/  @P2 FFMA.FTZ R22, R4, R109, R8 ;  /* 0x0000006d04162223 */ /* 0x000fe20000010008 */
[----:B------:R-:W-:Y:S01]  /*19f30*/  MOV R4, 0x1 ;  /* 0x0000000100047802 */ /* 0x000fe20000000f00 */
[----:B------:R-:W-:Y:S02]  /*19f40*/  @P0 FMUL.FTZ R3, R3, c[0x0][0x2d0] ;  /* 0x0000b40003030a20 */ /* 0x000fe40000410000 */
[----:B--2---:R-:W-:Y:S02]  /*19f50*/  @P0 FMUL.FTZ R2, R2, 0.69314718246459960938 ;  /* 0x3f31721802020820 */ /* 0x004fe40000410000 */
        /* <DEDUP_REMOVED lines=22> */
[----:B------:R-:W-:Y:S01]  /*1a0c0*/  FMUL.FTZ R39, R0, R95 ;  /* 0x0000005f00277220 */ /* 0x000fe20000410000 */
[----:B------:R-:W-:Y:S01]  /*1a0d0*/  PRMT R0, R4, 0x7610, R0 ;  /* 0x0000761004007816 */ /* 0x000fe20000000000 */
[----:B------:R-:W-:Y:S02]  /*1a0e0*/  @P3 FFMA.FTZ R21, R6, R110, R9 ;  /* 0x0000006e06153223 */ /* 0x000fe40000010009 */
[----:B------:R-:W-:Y:S02]  /*1a0f0*/  @P0 FFMA.FTZ R20, R3, R103, R2 ;  /* 0x0000006703140223 */ /* 0x000fe40000010002 */
.L_x_1246:
        /* <DEDUP_REMOVED lines=19> */
.L_x_1318:
[----:B--2---:R-:W-:Y:S05]  /*1a230*/  BSYNC B0 ;  /* 0x0000000000007941 */ /* 0x004fea0003800000 */
.L_x_1317:
        /* <DEDUP_REMOVED lines=130> */
.L_x_1321:
        /* <DEDUP_REMOVED lines=24> */
[----:B---3--:R-:W-:-:S04]  /*1abe0*/  IMAD.IADD R3, R3, 0x1, R78 ;  /* 0x0000000103037824 */ /* 0x008fc800078e024e */
        /* <DEDUP_REMOVED lines=42> */
[----:B---3--:R-:W-:-:S05]  /*1ae90*/  IMAD.IADD R5, R26, 0x1, R78 ;  /* 0x000000011a057824 */ /* 0x008fca00078e024e */
        /* <DEDUP_REMOVED lines=22> */
[----:B------:R-:W3:Y:S04]  /*1b000*/  LDL R18, [R1+0x18] ;  /* 0x0000180001127983 */ /* 0x000ee80000100800 */
[----:B------:R-:W1:Y:S01]  /*1b010*/  S2R R26, SR_TID.X ;  /* 0x00000000001a7919 */ /* 0x000e620000002100 */
[----:B------:R-:W-:Y:S02]  /*1b020*/  IMAD R14, R14, c[0x0][0x3a0], RZ ;  /* 0x0000e8000e0e7a24 */ /* 0x000fe400078e02ff */
[----:B--2---:R-:W-:-:S04]  /*1b030*/  IMAD.WIDE.U32 R6, R2, c[0x0][0x3a0], RZ ;  /* 0x0000e80002067a25 */ /* 0x004fc800078e00ff */
[----:B------:R-:W-:Y:S01]  /*1b040*/  IMAD R2, R2, c[0x0][0x3a4], R14 ;  /* 0x0000e90002027a24 */ /* 0x000fe200078e020e */
[--C-:B-1----:R-:W-:Y:S02]  /*1b050*/  SHF.R.S32.HI R25, RZ, 0x1f, R26.reuse ;  /* 0x0000001fff197819 */ /* 0x102fe4000001141a */
        /* <DEDUP_REMOVED lines=26> */
[----:B---3--:R-:W-:-:S05]  /*1b200*/  IMAD.SHL.U32 R3, R18, 0x2, RZ ;  /* 0x0000000212037824 */ /* 0x008fca00078e00ff */
        /* <DEDUP_REMOVED lines=23> */
.L_x_1397:
[----:B------:R-:W-:Y:S05]  /*1b380*/  BRA.DIV ~URZ, `(.L_x_1324) ;  /* 0x000040b27f007947 */ /* 0x000fea000b800000 */
[----:B------:R3:W4:Y:S02]  /*1b390*/  SHFL.IDX PT, R0, R13, RZ, 0x1c1f ;  /* 0x001c1fff0d007589 */ /* 0x00072400000e0000 */
.L_x_1398:
        /* <DEDUP_REMOVED lines=20> */
.L_x_1326:
[----:B------:R-:W-:Y:S05]  /*1b4e0*/  BSYNC B0 ;  /* 0x0000000000007941 */ /* 0x000fea0003800000 */
.L_x_1325:
[----:B------:R-:W-:Y:S05]  /*1b4f0*/  BRA.DIV ~URZ, `(.L_x_1327) ;  /* 0x00003fa27f007947 */ /* 0x000fea000b800000 */
[----:B--2---:R2:W1:Y:S04]  /*1b500*/  SHFL.IDX PT, R10, R12, 0x1, 0x1c1f ;  /* 0x003c1f000c0a7f89 */ /* 0x00446800000e0000 */
[----:B----4-:R2:W4:Y:S02]  /*1b510*/  SHFL.IDX PT, R0, R13, 0x1, 0x1c1f ;  /* 0x003c1f000d007f89 */ /* 0x01052400000e0000 */
.L_x_1399:
        /* <DEDUP_REMOVED lines=21> */
.L_x_1329:
[----:B------:R-:W-:Y:S05]  /*1b670*/  BSYNC B0 ;  /* 0x0000000000007941 */ /* 0x000fea0003800000 */
.L_x_1328:
[----:B------:R-:W-:Y:S05]  /*1b680*/  BRA.DIV ~URZ, `(.L_x_1330) ;  /* 0x00003ed27f007947 */ /* 0x000fea000b800000 */
[----:B-1----:R1:W2:Y:S02]  /*1b690*/  SHFL.IDX PT, R10, R12, 0x2, 0x1c1f ;  /* 0x005c1f000c0a7f89 */ /* 0x0022a400000e0000 */
.L_x_1400:
[----:B------:R-:W-:Y:S05]  /*1b6a0*/  BRA.DIV ~URZ, `(.L_x_1331) ;  /* 0x00003f227f007947 */ /* 0x000fea000b800000 */
[----:B----4-:R4:W1:Y:S02]  /*1b6b0*/  SHFL.IDX PT, R0, R13, 0x2, 0x1c1f ;  /* 0x005c1f000d007f89 */ /* 0x01086400000e0000 */
.L_x_1401:
        /* <DEDUP_REMOVED lines=21> */
.L_x_1333:
[----:B------:R-:W-:Y:S05]  /*1b810*/  BSYNC B0 ;  /* 0x0000000000007941 */ /* 0x000fea0003800000 */
.L_x_1332:
[----:B------:R-:W-:Y:S05]  /*1b820*/  BRA.DIV ~URZ, `(.L_x_1334) ;  /* 0x00003e027f007947 */ /* 0x000fea000b800000 */
[----:B-1----:R1:W3:Y:S04]  /*1b830*/  SHFL.IDX PT, R6, R12, 0x3, 0x1c1f ;  /* 0x007c1f000c067f89 */ /* 0x0022e800000e0000 */
[----:B------:R1:W4:Y:S02]  /*1b840*/  SHFL.IDX PT, R0, R13, 0x3, 0x1c1f ;  /* 0x007c1f000d007f89 */ /* 0x00032400000e0000 */
.L_x_1402:
        /* <DEDUP_REMOVED lines=22> */
.L_x_1322:
        /* <DEDUP_REMOVED lines=34> */
.L_x_1403:
[----:B------:R-:W-:Y:S05]  /*1bbd0*/  BRA.DIV ~URZ, `(.L_x_1337) ;  /* 0x00003b827f007947 */ /* 0x000fea000b800000 */
[----:B------:R3:W4:Y:S02]  /*1bbe0*/  SHFL.IDX PT, R0, R25, RZ, 0x1c1f ;  /* 0x001c1fff19007589 */ /* 0x00072400000e0000 */
.L_x_1404:
        /* <DEDUP_REMOVED lines=30> */
[----:B----4-:R-:W-:-:S04]  /*1bdd0*/  @!P1 LEA R2, P0, R5, R0, 0x2 ;  /* 0x0000000005029211 */ /* 0x010fc800078010ff */
        /* <DEDUP_REMOVED lines=12> */
[----:B------:R-:W-:-:S05]  /*1bea0*/  @!P3 LEA.HI.X R19, R14, R4, R29, 0x2, P0 ;  /* 0x000000040e13b211 */ /* 0x000fca00000f141d */
        /* <DEDUP_REMOVED lines=20> */
[----:B------:R-:W-:-:S03]  /*1bff0*/  @!P3 LEA R20, P0, R8, R0, 0x2 ;  /* 0x000000000814b211 */ /* 0x000fc600078010ff */
[----:B------:R2:W-:Y:S01]  /*1c000*/  @!P4 ST.E.64 [R2.64], R100 ;  /* 0x000000640200c985 */ /* 0x0005e2000c101b06 */
[----:B------:R-:W-:Y:S02]  /*1c010*/  @!P3 LEA.HI.X R21, R8, R4, R34, 0x2, P0 ;  /* 0x000000040815b211 */ /* 0x000fe400000f1422 */
[----:B----4-:R-:W-:-:S03]  /*1c020*/  @!P2 LEA R18, P0, R7, R0, 0x2 ;  /* 0x000000000712a211 */ /* 0x010fc600078010ff */
[----:B------:R4:W-:Y:S01]  /*1c030*/  @!P3 ST.E.64 [R20.64], R184 ;  /* 0x000000b81400b985 */ /* 0x0009e2000c101b06 */
[----:B------:R-:W-:-:S05]  /*1c040*/  @!P2 LEA.HI.X R19, R7, R4, R35, 0x2, P0 ;  /* 0x000000040713a211 */ /* 0x000fca00000f1423 */
[----:B------:R4:W-:Y:S01]  /*1c050*/  @!P2 ST.E.64 [R18.64], R182 ;  /* 0x000000b61200a985 */ /* 0x0009e2000c101b06 */
[----:B--2---:R-:W-:-:S04]  /*1c060*/  @!P1 LEA R2, P0, R6, R0, 0x2 ;  /* 0x0000000006029211 */ /* 0x004fc800078010ff */
[----:B------:R-:W-:-:S05]  /*1c070*/  @!P1 LEA.HI.X R3, R6, R4, R36, 0x2, P0 ;  /* 0x0000000406039211 */ /* 0x000fca00000f1424 */
[----:B------:R4:W-:Y:S04]  /*1c080*/  @!P1 ST.E.64 [R2.64], R96 ;  /* 0x0000006002009985 */ /* 0x0009e8000c101b06 */
.L_x_1339:
[----:B------:R-:W-:Y:S05]  /*1c090*/  BSYNC B0 ;  /* 0x0000000000007941 */ /* 0x000fea0003800000 */
.L_x_1338:
[----:B------:R-:W-:Y:S05]  /*1c0a0*/  BRA.DIV ~URZ, `(.L_x_1340) ;  /* 0x000037127f007947 */ /* 0x000fea000b800000 */
[----:B--2---:R2:W1:Y:S04]  /*1c0b0*/  SHFL.IDX PT, R4, R17, 0x1, 0x1c1f ;  /* 0x003c1f0011047f89 */ /* 0x00446800000e0000 */
[----:B----4-:R2:W4:Y:S02]  /*1c0c0*/  SHFL.IDX PT, R0, R25, 0x1, 0x1c1f ;  /* 0x003c1f0019007f89 */ /* 0x01052400000e0000 */
.L_x_1405:
[----:B------:R-:W-:Y:S01]  /*1c0d0*/  BSSY B0, `(.L_x_1341) ;  /* 0x0000033000007945 */ /* 0x000fe20003800000 */
[----:B------:R-:W-:Y:S05]  /*1c0e0*/  @P6 BRA `(.L_x_1342) ;  /* 0x0000031000006947 */ /* 0x000fea0003800000 */
[----:B------:R-:W5:Y:S01]  /*1c0f0*/  LDL R5, [R1+0x24] ;  /* 0x0000240001057983 */ /* 0x000f620000100800 */
[----:B------:R-:W-:Y:S02]  /*1c100*/  ISETP.GE.AND P0, PT, R16, c[0x0][0x3c8], PT ;  /* 0x0000f20010007a0c */ /* 0x000fe40003f06270 */
[----:B------:R-:W-:Y:S02]  /*1c110*/  ISETP.GE.AND P3, PT, R15, c[0x0][0x3c8], PT ;  /* 0x0000f2000f007a0c */ /* 0x000fe40003f66270 */
[----:B------:R-:W-:-:S02]  /*1c120*/  ISETP.GE.AND P5, PT, R14, c[0x0][0x3c8], PT ;  /* 0x0000f2000e007a0c */ /* 0x000fc40003fa6270 */
[----:B-----5:R-:W-:-:S13]  /*1c130*/  ISETP.GE.AND P1, PT, R5, c[0x0][0x3c8], PT ;  /* 0x0000f20005007a0c */ /* 0x020fda0003f26270 */
[----:B----4-:R-:W-:-:S04]  /*1c140*/  @!P1 LEA R2, P2, R5, R0, 0x2 ;  /* 0x0000000005029211 */ /* 0x010fc800078410ff */
[----:B-1----:R-:W-:Y:S02]  /*1c150*/  @!P1 LEA.HI.X R3, R5, R4, R27, 0x2, P2 ;  /* 0x0000000405039211 */ /* 0x002fe400010f141b */
[----:B------:R-:W-:-:S03]  /*1c160*/  @!P0 LEA R18, P2, R16, R0, 0x2 ;  /* 0x0000000010128211 */ /* 0x000fc600078410ff */
[----:B------:R1:W-:Y:S01]  /*1c170*/  @!P1 ST.E.64 [R2.64], R144 ;  /* 0x0000009002009985 */ /* 0x0003e2000c101b06 */
[----:B------:R-:W-:Y:S02]  /*1c180*/  @!P0 LEA.HI.X R19, R16, R4, R24, 0x2, P2 ;  /* 0x0000000410138211 */ /* 0x000fe400010f1418 */
[----:B------:R-:W-:Y:S02]  /*1c190*/  ISETP.GE.AND P2, PT, R13, c[0x0][0x3c8], PT ;  /* 0x0000f2000d007a0c */ /* 0x000fe40003f46270 */
[----:B------:R-:W-:Y:S01]  /*1c1a0*/  ISETP.GE.AND P1, PT, R12, c[0x0][0x3c8], PT ;  /* 0x0000f2000c007a0c */ /* 0x000fe20003f26270 */
[----:B------:R4:W-:Y:S01]  /*1c1b0*/  @!P0 ST.E.64 [R18.64], R148 ;  /* 0x0000009412008985 */ /* 0x0009e2000c101b06 */
[----:B-1----:R-:W-:-:S04]  /*1c1c0*/  @!P3 LEA R2, P4, R15, R0, 0x2 ;  /* 0x000000000f02b211 */ /* 0x002fc800078810ff */
[----:B------:R-:W-:Y:S02]  /*1c1d0*/  @!P3 LEA.HI.X R3, R15, R4, R26, 0x2, P4 ;  /* 0x000000040f03b211 */ /* 0x000fe400020f141a */
[----:B----4-:R-:W-:Y:S02]  /*1c1e0*/  @!P5 LEA R18, P0, R14, R0, 0x2 ;  /* 0x000000000e12d211 */ /* 0x010fe400078010ff */
[----:B------:R-:W-:Y:S01]  /*1c1f0*/  ISETP.GE.AND P4, PT, R10, c[0x0][0x3c8], PT ;  /* 0x0000f2000a007a0c */ /* 0x000fe20003f86270 */
        /* <DEDUP_REMOVED lines=9> */
[C---:B----4-:R-:W-:Y:S02]  /*1c290*/  @!P0 LEA R18, P2, R11.reuse, R0, 0x2 ;  /* 0x000000000b128211 */ /* 0x050fe400078410ff */
        /* <DEDUP_REMOVED lines=10> */
[----:B------:R-:W-:Y:S02]  /*1c340*/  ISETP.GE.AND P1, PT, R6, c[0x0][0x3c8], PT ;  /* 0x0000f20006007a0c */ /* 0x000fe40003f26270 */
[C---:B----4-:R-:W-:Y:S01]  /*1c350*/  @!P3 LEA R20, P0, R8.reuse, R0, 0x2 ;  /* 0x000000000814b211 */ /* 0x050fe200078010ff */
[----:B------:R1:W-:Y:S03]  /*1c360*/  @!P4 ST.E.64 [R2.64], R132 ;  /* 0x000000840200c985 */ /* 0x0003e6000c101b06 */
[----:B------:R-:W-:Y:S01]  /*1c370*/  @!P3 LEA.HI.X R21, R8, R4, R34, 0x2, P0 ;  /* 0x000000040815b211 */ /* 0x000fe200000f1422 */
[----:B------:R4:W-:Y:S01]  /*1c380*/  @!P5 ST.E.64 [R22.64], R150 ;  /* 0x000000961600d985 */ /* 0x0009e2000c101b06 */
[----:B-----5:R-:W-:-:S03]  /*1c390*/  @!P2 LEA R18, P0, R7, R0, 0x2 ;  /* 0x000000000712a211 */ /* 0x020fc600078010ff */
[----:B------:R4:W-:Y:S01]  /*1c3a0*/  @!P3 ST.E.64 [R20.64], R146 ;  /* 0x000000921400b985 */ /* 0x0009e2000c101b06 */
[----:B------:R-:W-:-:S05]  /*1c3b0*/  @!P2 LEA.HI.X R19, R7, R4, R35, 0x2, P0 ;  /* 0x000000040713a211 */ /* 0x000fca00000f1423 */
[----:B------:R4:W-:Y:S01]  /*1c3c0*/  @!P2 ST.E.64 [R18.64], R106 ;  /* 0x0000006a1200a985 */ /* 0x0009e2000c101b06 */
[----:B-1----:R-:W-:-:S04]  /*1c3d0*/  @!P1 LEA R2, P0, R6, R0, 0x2 ;  /* 0x0000000006029211 */ /* 0x002fc800078010ff */
[----:B------:R-:W-:-:S05]  /*1c3e0*/  @!P1 LEA.HI.X R3, R6, R4, R36, 0x2, P0 ;  /* 0x0000000406039211 */ /* 0x000fca00000f1424 */
[----:B------:R4:W-:Y:S04]  /*1c3f0*/  @!P1 ST.E.64 [R2.64], R98 ;  /* 0x0000006202009985 */ /* 0x0009e8000c101b06 */
.L_x_1342:
[----:B------:R-:W-:Y:S05]  /*1c400*/  BSYNC B0 ;  /* 0x0000000000007941 */ /* 0x000fea0003800000 */
.L_x_1341:
[----:B------:R-:W-:Y:S05]  /*1c410*/  BRA.DIV ~URZ, `(.L_x_1343) ;  /* 0x000034627f007947 */ /* 0x000fea000b800000 */
[----:B-1----:R1:W2:Y:S02]  /*1c420*/  SHFL.IDX PT, R4, R17, 0x2, 0x1c1f ;  /* 0x005c1f0011047f89 */ /* 0x0022a400000e0000 */
.L_x_1406:
[----:B------:R-:W-:Y:S05]  /*1c430*/  BRA.DIV ~URZ, `(.L_x_1344) ;  /* 0x000034b27f007947 */ /* 0x000fea000b800000 */
[----:B----4-:R4:W1:Y:S02]  /*1c440*/  SHFL.IDX PT, R0, R25, 0x2, 0x1c1f ;  /* 0x005c1f0019007f89 */ /* 0x01086400000e0000 */
.L_x_1407:
[----:B------:R-:W5:Y:S01]  /*1c450*/  LDL R2, [R1+0x20] ;  /* 0x0000200001027983 */ /* 0x000f620000100800 */
[----:B------:R-:W-:Y:S01]  /*1c460*/  BSSY B0, `(.L_x_1345) ;  /* 0x0000034000007945 */ /* 0x000fe20003800000 */
[----:B-----5:R-:W-:-:S13]  /*1c470*/  LOP3.LUT P0, RZ, R2, 0x1, RZ, 0xc0, !PT ;  /* 0x0000000102ff7812 */ /* 0x020fda000780c0ff */
[----:B------:R-:W-:Y:S05]  /*1c480*/  @P0 BRA `(.L_x_1346) ;  /* 0x0000031000000947 */ /* 0x000fea0003800000 */
[----:B------:R-:W5:Y:S01]  /*1c490*/  LDL R5, [R1+0x24] ;  /* 0x0000240001057983 */ /* 0x000f620000100800 */
[----:B------:R-:W-:Y:S02]  /*1c4a0*/  ISETP.GE.AND P2, PT, R16, c[0x0][0x3c8], PT ;  /* 0x0000f20010007a0c */ /* 0x000fe40003f46270 */
[----:B------:R-:W-:Y:S02]  /*1c4b0*/  ISETP.GE.AND P4, PT, R15, c[0x0][0x3c8], PT ;  /* 0x0000f2000f007a0c */ /* 0x000fe40003f86270 */
[----:B------:R-:W-:Y:S02]  /*1c4c0*/  ISETP.GE.AND P3, PT, R14, c[0x0][0x3c8], PT ;  /* 0x0000f2000e007a0c */ /* 0x000fe40003f66270 */
[----:B------:R-:W-:-:S07]  /*1c4d0*/  ISETP.GE.AND P6, PT, R11, c[0x0][0x3c8], PT ;  /* 0x0000f2000b007a0c */ /* 0x000fce0003fc6270 */
[----:B-1----:R-:W-:-:S04]  /*1c4e0*/  @!P2 LEA R20, P1, R16, R0, 0x2 ;  /* 0x000000001014a211 */ /* 0x002fc800078210ff */
[----:B--2---:R-:W-:Y:S02]  /*1c4f0*/  @!P2 LEA.HI.X R21, R16, R4, R24, 0x2, P1 ;  /* 0x000000041015a211 */ /* 0x004fe400008f1418 */
[----:B------:R-:W-:Y:S02]  /*1c500*/  ISETP.GE.AND P1, PT, R13, c[0x0][0x3c8], PT ;  /* 0x0000f2000d007a0c */ /* 0x000fe40003f26270 */
[----:B-----5:R-:W-:-:S13]  /*1c510*/  ISETP.GE.AND P0, PT, R5, c[0x0][0x3c8], PT ;  /* 0x0000f20005007a0c */ /* 0x020fda0003f06270 */
[----:B------:R-:W-:-:S04]  /*1c520*/  @!P0 LEA R2, P5, R5, R0, 0x2 ;  /* 0x0000000005028211 */ /* 0x000fc800078a10ff */
[----:B------:R-:W-:Y:S02]  /*1c530*/  @!P0 LEA.HI.X R3, R5, R4, R27, 0x2, P5 ;  /* 0x0000000405038211 */ /* 0x000fe400028f141b */
[----:B------:R-:W-:-:S03]  /*1c540*/  @!P4 LEA R18, P5, R15, R0, 0x2 ;  /* 0x000000000f12c211 */ /* 0x000fc600078a10ff */
[----:B------:R1:W-:Y:S01]  /*1c550*/  @!P0 ST.E.64 [R2.64], R46 ;  /* 0x0000002e02008985 */ /* 0x0003e2000c101b06 */
[----:B------:R-:W-:Y:S02]  /*1c560*/  ISETP.GE.AND P0, PT, R12, c[0x0][0x3c8], PT ;  /* 0x0000f2000c007a0c */ /* 0x000fe40003f06270 */
[----:B------:R-:W-:Y:S01]  /*1c570*/  @!P4 LEA.HI.X R19, R15, R4, R26, 0x2, P5 ;  /* 0x000000040f13c211 */ /* 0x000fe200028f141a */
[----:B------:R2:W-:Y:S04]  /*1c580*/  @!P2 ST.E.64 [R20.64], R48 ;  /* 0x000000301400a985 */ /* 0x0005e8000c101b06 */
[----:B------:R5:W-:Y:S01]  /*1c590*/  @!P4 ST.E.64 [R18.64], R50 ;  /* 0x000000321200c985 */ /* 0x000be2000c101b06 */
[----:B------:R-:W-:Y:S02]  /*1c5a0*/  ISETP.GE.AND P4, PT, R10, c[0x0][0x3c8], PT ;  /* 0x0000f2000a007a0c */ /* 0x000fe40003f86270 */
[----:B-1----:R-:W-:-:S04]  /*1c5b0*/  @!P3 LEA R2, P2, R14, R0, 0x2 ;  /* 0x000000000e02b211 */ /* 0x002fc800078410ff */
[----:B------:R-:W-:Y:S02]  /*1c5c0*/  @!P3 LEA.HI.X R3, R14, R4, R29, 0x2, P2 ;  /* 0x000000040e03b211 */ /* 0x000fe400010f141d */
[----:B--2---:R-:W-:-:S03]  /*1c5d0*/  @!P1 LEA R20, P5, R13, R0, 0x2 ;  /* 0x000000000d149211 */ /* 0x004fc600078a10ff */
[----:B------:R1:W-:Y:S01]  /*1c5e0*/  @!P3 ST.E.64 [R2.64], R52 ;  /* 0x000000340200b985 */ /* 0x0003e2000c101b06 */
[----:B------:R-:W-:Y:S02]  /*1c5f0*/  @!P1 LEA.HI.X R21, R13, R4, R28, 0x2, P5 ;  /* 0x000000040d159211 */ /* 0x000fe400028f141c */
[----:B-----5:R-:W-:Y:S02]  /*1c600*/  @!P6 LEA R18, P5, R11, R0, 0x2 ;  /* 0x000000000b12e211 */ /* 0x020fe400078a10ff */
        /* <DEDUP_REMOVED lines=25> */
.L_x_1346:
[----:B------:R-:W-:Y:S05]  /*1c7a0*/  BSYNC B0 ;  /* 0x0000000000007941 */ /* 0x000fea0003800000 */
.L_x_1345:
[----:B------:R-:W-:Y:S05]  /*1c7b0*/  BRA.DIV ~URZ, `(.L_x_1347) ;  /* 0x000031927f007947 */ /* 0x000fea000b800000 */
[----:B--2---:R2:W3:Y:S04]  /*1c7c0*/  SHFL.IDX PT, R4, R17, 0x3, 0x1c1f ;  /* 0x007c1f0011047f89 */ /* 0x0044e800000e0000 */
[----:B-1----:R2:W1:Y:S02]  /*1c7d0*/  SHFL.IDX PT, R0, R25, 0x3, 0x1c1f ;  /* 0x007c1f0019007f89 */ /* 0x00246400000e0000 */
.L_x_1408:
[----:B------:R-:W5:Y:S02]  /*1c7e0*/  LDL R2, [R1+0x20] ;  /* 0x0000200001027983 */ /* 0x000f640000100800 */
        /* <DEDUP_REMOVED lines=8> */
[----:B---3--:R-:W-:Y:S02]  /*1c870*/  @!P3 LEA.HI.X R23, R16, R4, R24, 0x2, P5 ;  /* 0x000000041017b211 */ /* 0x008fe400028f1418 */
[----:B------:R-:W-:-:S04]  /*1c880*/  @!P2 LEA R18, P5, R15, R0, 0x2 ;  /* 0x000000000f12a211 */ /* 0x000fc800078a10ff */
[----:B------:R-:W-:Y:S02]  /*1c890*/  @!P2 LEA.HI.X R19, R15, R4, R26, 0x2, P5 ;  /* 0x000000040f13a211 */ /* 0x000fe400028f141a */
[----:B-----5:R-:W-:-:S13]  /*1c8a0*/  ISETP.GE.AND P4, PT, R2, c[0x0][0x3c8], PT ;  /* 0x0000f20002007a0c */ /* 0x020fda0003f86270 */
[----:B------:R-:W-:-:S04]  /*1c8b0*/  @!P4 LEA R20, P6, R2, R0, 0x2 ;  /* 0x000000000214c211 */ /* 0x000fc800078c10ff */
[----:B------:R-:W-:Y:S02]  /*1c8c0*/  @!P4 LEA.HI.X R21, R2, R4, R27, 0x2, P6 ;  /* 0x000000040215c211 */ /* 0x000fe400030f141b */
[CC--:B------:R-:W-:Y:S02]  /*1c8d0*/  @!P1 LEA R16, P6, R14.reuse, R0.reuse, 0x2 ;  /* 0x000000000e109211 */ /* 0x0c0fe400078c10ff */
[C---:B------:R-:W-:Y:S01]  /*1c8e0*/  @!P0 LEA R2, P5, R13.reuse, R0, 0x2 ;  /* 0x000000000d028211 */ /* 0x040fe200078a10ff */
[----:B------:R-:W-:Y:S01]  /*1c8f0*/  @!P4 ST.E.64 [R20.64], R86 ;  /* 0x000000561400c985 */ /* 0x000fe2000c101b06 */
[-C--:B--2---:R-:W-:Y:S02]  /*1c900*/  @!P1 LEA.HI.X R17, R14, R4.reuse, R29, 0x2, P6 ;  /* 0x000000040e119211 */ /* 0x084fe400030f141d */
[----:B------:R-:W-:Y:S01]  /*1c910*/  ISETP.GE.AND P6, PT, R12, c[0x0][0x3c8], PT ;  /* 0x0000f2000c007a0c */ /* 0x000fe20003fc6270 */
[----:B------:R-:W-:Y:S01]  /*1c920*/  @!P3 ST.E.64 [R22.64], R82 ;  /* 0x000000521600b985 */ /* 0x000fe2000c101b06 */
[----:B------:R-:W-:-:S02]  /*1c930*/  @!P0 LEA.HI.X R3, R13, R4, R28, 0x2, P5 ;  /* 0x000000040d038211 */ /* 0x000fc400028f141c */
[----:B------:R-:W-:Y:S01]  /*1c940*/  ISETP.GE.AND P5, PT, R11, c[0x0][0x3c8], PT ;  /* 0x0000f2000b007a0c */ /* 0x000fe20003fa6270 */
[----:B------:R1:W-:Y:S01]  /*1c950*/  @!P2 ST.E.64 [R18.64], R72 ;  /* 0x000000481200a985 */ /* 0x0003e2000c101b06 */
[----:B------:R-:W-:Y:S02]  /*1c960*/  ISETP.GE.AND P4, PT, R10, c[0x0][0x3c8], PT ;  /* 0x0000f2000a007a0c */ /* 0x000fe40003f86270 */
[----:B------:R-:W-:Y:S01]  /*1c970*/  ISETP.GE.AND P3, PT, R9, c[0x0][0x3c8], PT ;  /* 0x0000f20009007a0c */ /* 0x000fe20003f66270 */
[----:B------:R2:W-:Y:S01]  /*1c980*/  @!P1 ST.E.64 [R16.64], R66 ;  /* 0x0000004210009985 */ /* 0x0005e2000c101b06 */
[----:B------:R-:W-:-:S03]  /*1c990*/  ISETP.GE.AND P2, PT, R8, c[0x0][0x3c8], PT ;  /* 0x0000f20008007a0c */ /* 0x000fc60003f46270 */
[----:B------:R3:W-:Y:S01]  /*1c9a0*/  @!P0 ST.E.64 [R2.64], R42 ;  /* 0x0000002a02008985 */ /* 0x0007e2000c101b06 */
[----:B-1----:R-:W-:-:S03]  /*1c9b0*/  @!P6 LEA R18, P0, R12, R0, 0x2 ;  /* 0x000000000c12e211 */ /* 0x002fc600078010ff */
[C---:B--2---:R-:W-:Y:S02]  /*1c9c0*/  @!P5 LEA R16, P1, R11.reuse, R0, 0x2 ;  /* 0x000000000b10d211 */ /* 0x044fe400078210ff */
[----:B------:R-:W-:Y:S02]  /*1c9d0*/  @!P6 LEA.HI.X R19, R12, R4, R30, 0x2, P0 ;  /* 0x000000040c13e211 */ /* 0x000fe400000f141e */
[C---:B------:R-:W-:Y:S02]  /*1c9e0*/  @!P4 LEA R14, P0, R10.reuse, R0, 0x2 ;  /* 0x000000000a0ec211 */ /* 0x040fe400078010ff */
        /* <DEDUP_REMOVED lines=21> */
.L_x_1320:
        /* <DEDUP_REMOVED lines=22> */
.L_x_1348:
        /* <DEDUP_REMOVED lines=57> */
.L_x_1350:
[----:B------:R-:W-:Y:S05]  /*1d030*/  BSYNC B0 ;  /* 0x0000000000007941 */ /* 0x000fea0003800000 */
.L_x_1349:
        /* <DEDUP_REMOVED lines=47> */
.L_x_1409:
[----:B------:R-:W-:Y:S05]  /*1d330*/  BRA.DIV ~URZ, `(.L_x_1352) ;  /* 0x000027427f007947 */ /* 0x000fea000b800000 */
[----:B------:R3:W4:Y:S02]  /*1d340*/  SHFL.IDX PT, R0, R12, RZ, 0x1c1f ;  /* 0x001c1fff0c007589 */ /* 0x00072400000e0000 */
.L_x_1410:
        /* <DEDUP_REMOVED lines=21> */
.L_x_1354:
[----:B------:R-:W-:Y:S05]  /*1d4a0*/  BSYNC B0 ;  /* 0x0000000000007941 */ /* 0x000fea0003800000 */
.L_x_1353:
[----:B------:R-:W-:Y:S05]  /*1d4b0*/  BRA.DIV ~URZ, `(.L_x_1355) ;  /* 0x000026227f007947 */ /* 0x000fea000b800000 */
[----:B--2---:R2:W1:Y:S04]  /*1d4c0*/  SHFL.IDX PT, R8, R9, 0x1, 0x1c1f ;  /* 0x003c1f0009087f89 */ /* 0x00446800000e0000 */
[----:B----4-:R2:W4:Y:S02]  /*1d4d0*/  SHFL.IDX PT, R0, R12, 0x1, 0x1c1f ;  /* 0x003c1f000c007f89 */ /* 0x01052400000e0000 */
.L_x_1411:
        /* <DEDUP_REMOVED lines=21> */
.L_x_1357:
[----:B------:R-:W-:Y:S05]  /*1d630*/  BSYNC B0 ;  /* 0x0000000000007941 */ /* 0x000fea0003800000 */
.L_x_1356:
[----:B------:R-:W-:Y:S05]  /*1d640*/  BRA.DIV ~URZ, `(.L_x_1358) ;  /* 0x000025527f007947 */ /* 0x000fea000b800000 */
[----:B-1----:R1:W2:Y:S02]  /*1d650*/  SHFL.IDX PT, R8, R9, 0x2, 0x1c1f ;  /* 0x005c1f0009087f89 */ /* 0x0022a400000e0000 */
.L_x_1412:
[----:B------:R-:W-:Y:S05]  /*1d660*/  BRA.DIV ~URZ, `(.L_x_1359) ;  /* 0x000025a27f007947 */ /* 0x000fea000b800000 */
[----:B----4-:R4:W1:Y:S02]  /*1d670*/  SHFL.IDX PT, R0, R12, 0x2, 0x1c1f ;  /* 0x005c1f000c007f89 */ /* 0x01086400000e0000 */
.L_x_1413:
        /* <DEDUP_REMOVED lines=21> */
.L_x_1361:
[----:B------:R-:W-:Y:S05]  /*1d7d0*/  BSYNC B0 ;  /* 0x0000000000007941 */ /* 0x000fea0003800000 */
.L_x_1360:
[----:B------:R-:W-:Y:S05]  /*1d7e0*/  BRA.DIV ~URZ, `(.L_x_1362) ;  /* 0x000024827f007947 */ /* 0x000fea000b800000 */
[----:B--2---:R2:W3:Y:S04]  /*1d7f0*/  SHFL.IDX PT, R8, R9, 0x3, 0x1c1f ;  /* 0x007c1f0009087f89 */ /* 0x0044e800000e0000 */
[----:B-1----:R2:W1:Y:S02]  /*1d800*/  SHFL.IDX PT, R0, R12, 0x3, 0x1c1f ;  /* 0x007c1f000c007f89 */ /* 0x00246400000e0000 */
.L_x_1414:
        /* <DEDUP_REMOVED lines=20> */
.L_x_1335:
[----:B------:R-:W-:Y:S05]  /*1d950*/  BSYNC B1 ;  /* 0x0000000000017941 */ /* 0x000fea0003800000 */
.L_x_1319:
        /* <DEDUP_REMOVED lines=15> */
.L_x_1415:
[----:B------:R-:W-:Y:S05]  /*1da50*/  BRA.DIV ~URZ, `(.L_x_1365) ;  /* 0x000023427f007947 */ /* 0x000fea000b800000 */
[----:B------:R3:W4:Y:S02]  /*1da60*/  SHFL.IDX PT, R8, R74, 0x1, 0x1f ;  /* 0x00201f004a087f89 */ /* 0x00072400000e0000 */
.L_x_1416:
        /* <DEDUP_REMOVED lines=19> */
.L_x_1417:
        /* <DEDUP_REMOVED lines=16> */
.L_x_1418:
[----:B---3--:R-:W-:Y:S01]  /*1dca0*/  IMAD R0, R0, c[0x0][0x538], RZ ;  /* 0x00014e0000007a24 */ /* 0x008fe200078e02ff */
[----:B------:R-:W-:Y:S04]  /*1dcb0*/  BSSY B1, `(.L_x_1368) ;  /* 0x00000ce000017945 */ /* 0x000fe80003800000 */
[----:B----4-:R-:W-:-:S04]  /*1dcc0*/  IADD3 R8, R0, R8, RZ ;  /* 0x0000000800087210 */ /* 0x010fc80007ffe0ff */
[----:B--2---:R-:W-:-:S13]  /*1dcd0*/  ISETP.GT.AND P0, PT, R8, R9, PT ;  /* 0x000000090800720c */ /* 0x004fda0003f04270 */
[----:B------:R-:W-:Y:S05]  /*1dce0*/  @P0 BRA `(.L_x_1369) ;  /* 0x0000025000000947 */ /* 0x000fea0003800000 */
.L_x_1373:
        /* <DEDUP_REMOVED lines=17> */
.L_x_1419:
        /* <DEDUP_REMOVED lines=16> */
.L_x_1420:
[----:B--2---:R-:W-:-:S05]  /*1df00*/  IMAD R0, R0, c[0x0][0x538], RZ ;  /* 0x00014e0000007a24 */ /* 0x004fca00078e02ff */
[----:B------:R-:W-:-:S04]  /*1df10*/  IADD3 R8, R0, R8, RZ ;  /* 0x0000000800087210 */ /* 0x000fc80007ffe0ff */
[----:B------:R-:W-:-:S13]  /*1df20*/  ISETP.GT.AND P0, PT, R8, R9, PT ;  /* 0x000000090800720c */ /* 0x000fda0003f04270 */
[----:B-1----:R-:W-:Y:S05]  /*1df30*/  @!P0 BRA `(.L_x_1373) ;  /* 0xfffffdb000008947 */ /* 0x002fea000383ffff */
.L_x_1369:
[----:B------:R-:W-:-:S05]  /*1df40*/  IADD3 R11, -R0, R8, RZ ;  /* 0x00000008000b7210 */ /* 0x000fca0007ffe1ff */
[----:B------:R-:W-:-:S05]  /*1df50*/  IMAD R0, R4, c[0x0][0x538], R11 ;  /* 0x00014e0004007a24 */ /* 0x000fca00078e020b */
[----:B------:R-:W-:Y:S01]  /*1df60*/  ISETP.GT.AND P0, PT, R0, R9, PT ;  /* 0x000000090000720c */ /* 0x000fe20003f04270 */
[----:B------:R-:W-:-:S12]  /*1df70*/  BRA.DIV ~URZ, `(.L_x_1374) ;  /* 0x000022627f007947 */ /* 0x000fd8000b800000 */
[----:B------:R-:W-:-:S03]  /*1df80*/  VOTE.ANY R12, PT, !P0 ;  /* 0x00000000000c7806 */ /* 0x000fc600040e0100 */
.L_x_1421:
[----:B------:R-:W2:Y:S01]  /*1df90*/  LDL.LU R0, [R1+0x44] ;  /* 0x0000440001007983 */ /* 0x000ea20000300800 */
[----:B------:R-:W2:Y:S02]  /*1dfa0*/  POPC R8, R12 ;  /* 0x0000000c00087309 */ /* 0x000ea40000000000 */
[----:B--2---:R-:W-:-:S05]  /*1dfb0*/  IADD3 R0, R8, R0, RZ ;  /* 0x0000000008007210 */ /* 0x004fca0007ffe0ff */
[----:B------:R2:W-:Y:S01]  /*1dfc0*/  STL [R1+0x44], R0 ;  /* 0x0000440001007387 */ /* 0x0005e20000100800 */
[----:B------:R-:W-:Y:S05]  /*1dfd0*/  BRA.DIV ~URZ, `(.L_x_1375) ;  /* 0x000022527f007947 */ /* 0x000fea000b800000 */
[----:B------:R3:W4:Y:S04]  /*1dfe0*/  SHFL.IDX PT, R10, R6, R8, 0x1f ;  /* 0x00001f08060a7589 */ /* 0x00072800000e0000 */
[----:B------:R3:W1:Y:S02]  /*1dff0*/  SHFL.IDX PT, R7, R7, R8, 0x1f ;  /* 0x00001f0807077589 */ /* 0x00066400000e0000 */
.L_x_1422:
[----:B------:R-:W-:Y:S01]  /*1e000*/  ISETP.NE.AND P0, PT, R12, RZ, PT ;  /* 0x000000ff0c00720c */ /* 0x000fe20003f05270 */
[----:B------:R-:W-:-:S12]  /*1e010*/  BSSY B0, `(.L_x_1376) ;  /* 0x0000005000007945 */ /* 0x000fd80003800000 */
[----:B------:R-:W-:Y:S05]  /*1e020*/  @!P0 BRA `(.L_x_1377) ;  /* 0x0000003000008947 */ /* 0x000fea0003800000 */
[----:B------:R-:W-:Y:S01]  /*1e030*/  IADD3 R3, R8, -0x1, RZ ;  /* 0xffffffff08037810 */ /* 0x000fe20007ffe0ff */
[----:B------:R-:W-:Y:S05]  /*1e040*/  BRA.DIV ~URZ, `(.L_x_1378) ;  /* 0x000022b27f007947 */ /* 0x000fea000b800000 */
[----:B------:R2:W3:Y:S02]  /*1e050*/  SHFL.IDX PT, R13, R4, R3, 0x1f ;  /* 0x00001f03040d7589 */ /* 0x0004e400000e0000 */
.L_x_1377:
[----:B------:R-:W-:Y:S05]  /*1e060*/  BSYNC B0 ;  /* 0x0000000000007941 */ /* 0x000fea0003800000 */
.L_x_1376:
        /* <DEDUP_REMOVED lines=68> */
.L_x_1380:
        /* <DEDUP_REMOVED lines=68> */
.L_x_1381:
[----:B------:R-:W-:Y:S05]  /*1e8f0*/  BSYNC B0 ;  /* 0x0000000000007941 */ /* 0x000fea0003800000 */
.L_x_1379:
[----:B------:R-:W-:-:S04]  /*1e900*/  LOP3.LUT R2, RZ, R2, RZ, 0x33, !PT ;  /* 0x00000002ff027212 */ /* 0x000fc800078e33ff */
[----:B-1----:R-:W-:-:S05]  /*1e910*/  IADD3 R0, R2, R10, RZ ;  /* 0x0000000a02007210 */ /* 0x002fca0007ffe0ff */
[----:B------:R1:W-:Y:S01]  /*1e920*/  STL [R1+0x3c], R0 ;  /* 0x00003c0001007387 */ /* 0x0003e20000100800 */
[----:B------:R-:W-:Y:S05]  /*1e930*/  BRA `(.L_x_1382) ;  /* 0x0000005000007947 */ /* 0x000fea0003800000 */
.L_x_1370:
[----:B------:R-:W-:Y:S01]  /*1e940*/  MOV R0, c[0x0][0x53c] ;  /* 0x00014f0000007a02 */ /* 0x000fe20000000f00 */
[----:B------:R2:W-:Y:S04]  /*1e950*/  STL [R1+0x38], R9 ;  /* 0x0000380901007387 */ /* 0x0005e80000100800 */
[----:B------:R2:W-:Y:S04]  /*1e960*/  STL [R1+0x3c], RZ ;  /* 0x00003cff01007387 */ /* 0x0005e80000100800 */
[----:B------:R2:W-:Y:S04]  /*1e970*/  STL [R1+0x40], RZ ;  /* 0x000040ff01007387 */ /* 0x0005e80000100800 */
[----:B------:R2:W-:Y:S02]  /*1e980*/  STL [R1+0x44], R0 ;  /* 0x0000440001007387 */ /* 0x0005e40000100800 */
.L_x_1382:
[----:B------:R-:W-:Y:S05]  /*1e990*/  BSYNC B1 ;  /* 0x0000000000017941 */ /* 0x000fea0003800000 */
.L_x_1368:
        /* <DEDUP_REMOVED lines=9> */
.L_x_1363:
[----:B--2---:R-:W2:Y:S02]  /*1ea30*/  LDL R0, [R1+0x44] ;  /* 0x0000440001007983 */ /* 0x004ea40000100800 */
[----:B--2---:R-:W-:-:S13]  /*1ea40*/  ISETP.GE.AND P0, PT, R0, c[0x0][0x53c], PT ;  /* 0x00014f0000007a0c */ /* 0x004fda0003f06270 */
[----:B-1----:R-:W-:Y:S01]  /*1ea50*/  @P0 CALL.REL.NOINC `(.L_x_1383) ;  /* 0x0000001000000944 */ /* 0x002fe20003c00000 */
[----:B------:R-:W-:Y:S05]  /*1ea60*/  BRA `(.L_x_1384) ;  /* 0xfffe355000007947 */ /* 0x000fea000383ffff */
.L_x_1383:
[----:B------:R-:W-:Y:S05]  /*1ea70*/  EXIT ;  /* 0x000000000000794d */ /* 0x000fea0003800000 */
.L_x_1199:
[----:B------:R-:W-:Y:S01]  /*1ea80*/  IMAD.MOV.U32 R0, RZ, RZ, R5 ;  /* 0x000000ffff007224 */ /* 0x000fe200078e0005 */
[----:B------:R-:W-:Y:S02]  /*1ea90*/  MOV R2, 0x1 ;  /* 0x0000000100027802 */ /* 0x000fe40000000f00 */
[----:B------:R-:W-:Y:S02]  /*1eaa0*/  MOV R3, 0x1eac0 ;  /* 0x0001eac000037802 */ /* 0x000fe40000000f00 */
[----:B------:R-:W-:Y:S05]  /*1eab0*/  CALL.REL.NOINC `($__internal_24_$__cuda_sm70_shflsync_up_p) ;  /* 0x0000193000007944 */ /* 0x000fea0003c00000 */
[----:B------:R-:W-:Y:S01]  /*1eac0*/  MOV R0, R4 ;  /* 0x0000000400007202 */ /* 0x000fe20000000f00 */
[----:B------:R-:W-:Y:S05]  /*1ead0*/  BRA `(.L_x_1385) ;  /* 0xfffe198000007947 */ /* 0x000fea000383ffff */
.L_x_1200:
[----:B------:R-:W-:Y:S01]  /*1eae0*/  IMAD.MOV.U32 R0, RZ, RZ, R5 ;  /* 0x000000ffff007224 */ /* 0x000fe200078e0005 */
[----:B------:R-:W-:Y:S02]  /*1eaf0*/  MOV R2, 0x2 ;  /* 0x0000000200027802 */ /* 0x000fe40000000f00 */
[----:B------:R-:W-:Y:S02]  /*1eb00*/  MOV R3, 0x1eb20 ;  /* 0x0001eb2000037802 */ /* 0x000fe40000000f00 */
[----:B------:R-:W-:Y:S05]  /*1eb10*/  CALL.REL.NOINC `($__internal_24_$__cuda_sm70_shflsync_up_p) ;  /* 0x000018d000007944 */ /* 0x000fea0003c00000 */
[----:B------:R-:W-:Y:S01]  /*1eb20*/  SEL R0, R4, RZ, P4 ;  /* 0x000000ff04007207 */ /* 0x000fe20002000000 */
[----:B------:R-:W-:Y:S01]  /*1eb30*/  IMAD.MOV.U32 R2, RZ, RZ, 0x4 ;  /* 0x00000004ff027424 */ /* 0x000fe200078e00ff */
[----:B------:R-:W-:-:S03]  /*1eb40*/  MOV R3, 0x1eb70 ;  /* 0x0001eb7000037802 */ /* 0x000fc60000000f00 */
[----:B------:R-:W-:Y:S02]  /*1eb50*/  IMAD.IADD R0, R5, 0x1, R0 ;  /* 0x0000000105007824 */ /* 0x000fe400078e0200 */
        /* <DEDUP_REMOVED lines=14> */
[----:B------:R-:W-:Y:S01]  /*1ec40*/  IMAD.IADD R4, R0, 0x1, R4 ;  /* 0x0000000100047824 */ /* 0x000fe200078e0204 */
[----:B------:R-:W-:-:S03]  /*1ec50*/  MOV R0, 0x1f ;  /* 0x0000001f00007802 */ /* 0x000fc60000000f00 */
[----:B------:R-:W-:Y:S02]  /*1ec60*/  IMAD.MOV.U32 R5, RZ, RZ, R4 ;  /* 0x000000ffff057224 */ /* 0x000fe400078e0004 */
[----:B------:R-:W-:Y:S05]  /*1ec70*/  CALL.REL.NOINC `($__internal_23_$__cuda_sm70_shflsync_idx_p) ;  /* 0x0000172000007944 */ /* 0x000fea0003c00000 */
[----:B------:R-:W-:Y:S05]  /*1ec80*/  BRA `(.L_x_1386) ;  /* 0xfffe18d000007947 */ /* 0x000fea000383ffff */
.L_x_1202:
[----:B------:R-:W-:Y:S02]  /*1ec90*/  SEL R0, RZ, 0x1, P0 ;  /* 0x00000001ff007807 */ /* 0x000fe40000000000 */
[----:B------:R-:W-:Y:S02]  /*1eca0*/  MOV R2, 0x1ecc0 ;  /* 0x0001ecc000027802 */ /* 0x000fe40000000f00 */
[----:B------:R-:W-:Y:S05]  /*1ecb0*/  CALL.REL.NOINC `($__internal_25_$__cuda_sm70_votesync_ballot) ;  /* 0x000017a000007944 */ /* 0x000fea0003c00000 */
[----:B------:R-:W-:Y:S01]  /*1ecc0*/  MOV R10, R0 ;  /* 0x00000000000a7202 */ /* 0x000fe20000000f00 */
[----:B------:R-:W-:Y:S05]  /*1ecd0*/  BRA `(.L_x_1387) ;  /* 0xfffe191000007947 */ /* 0x000fea000383ffff */
.L_x_1203:
[----:B------:R-:W-:Y:S01]  /*1ece0*/  IMAD.MOV.U32 R5, RZ, RZ, R9 ;  /* 0x000000ffff057224 */ /* 0x000fe200078e0009 */
[----:B------:R-:W-:Y:S01]  /*1ecf0*/  MOV R3, R7 ;  /* 0x0000000700037202 */ /* 0x000fe20000000f00 */
[----:B-1----:R-:W-:Y:S01]  /*1ed00*/  IMAD.MOV.U32 R0, RZ, RZ, 0x1f ;  /* 0x0000001fff007424 */ /* 0x002fe200078e00ff */
[----:B------:R-:W-:Y:S02]  /*1ed10*/  MOV R2, 0x1ed30 ;  /* 0x0001ed3000027802 */ /* 0x000fe40000000f00 */
[----:B------:R-:W-:Y:S05]  /*1ed20*/  CALL.REL.NOINC `($__internal_23_$__cuda_sm70_shflsync_idx_p) ;  /* 0x0000167000007944 */ /* 0x000fea0003c00000 */
[----:B------:R-:W-:Y:S01]  /*1ed30*/  IMAD.MOV.U32 R12, RZ, RZ, R0 ;  /* 0x000000ffff0c7224 */ /* 0x000fe200078e0000 */
[----:B------:R-:W-:Y:S01]  /*1ed40*/  MOV R5, R8 ;  /* 0x0000000800057202 */ /* 0x000fe20000000f00 */
[----:B------:R-:W-:Y:S01]  /*1ed50*/  IMAD.MOV.U32 R6, RZ, RZ, RZ ;  /* 0x000000ffff067224 */ /* 0x000fe200078e00ff */
[----:B------:R-:W-:Y:S01]  /*1ed60*/  MOV R3, R7 ;  /* 0x0000000700037202 */ /* 0x000fe20000000f00 */
[----:B------:R-:W-:Y:S01]  /*1ed70*/  IMAD.MOV.U32 R0, RZ, RZ, 0x1f ;  /* 0x0000001fff007424 */ /* 0x000fe200078e00ff */
[----:B------:R-:W-:-:S02]  /*1ed80*/  MOV R2, 0x1eda0 ;  /* 0x0001eda000027802 */ /* 0x000fc40000000f00 */
[----:B------:R-:W-:Y:S05]  /*1ed90*/  CALL.REL.NOINC `($__internal_23_$__cuda_sm70_shflsync_idx_p) ;  /* 0x0000160000007944 */ /* 0x000fea0003c00000 */
[----:B------:R-:W-:Y:S01]  /*1eda0*/  MOV R9, R0 ;  /* 0x0000000000097202 */ /* 0x000fe20000000f00 */
[----:B------:R-:W-:Y:S05]  /*1edb0*/  BRA `(.L_x_1388) ;  /* 0xfffe18a000007947 */ /* 0x000fea000383ffff */
.L_x_1206:
[----:B------:R-:W-:Y:S01]  /*1edc0*/  IMAD.MOV.U32 R5, RZ, RZ, R4 ;  /* 0x000000ffff057224 */ /* 0x000fe200078e0004 */
[----:B-1----:R-:W-:-:S02]  /*1edd0*/  MOV R0, 0x1f ;  /* 0x0000001f00007802 */ /* 0x002fc40000000f00 */
[----:B------:R-:W-:Y:S02]  /*1ede0*/  MOV R2, 0x1ee00 ;  /* 0x0001ee0000027802 */ /* 0x000fe40000000f00 */
[----:B--234-:R-:W-:Y:S05]  /*1edf0*/  CALL.REL.NOINC `($__internal_23_$__cuda_sm70_shflsync_idx_p) ;  /* 0x000015a000007944 */ /* 0x01cfea0003c00000 */
[----:B------:R-:W-:Y:S01]  /*1ee00*/  MOV R6, R0 ;  /* 0x0000000000067202 */ /* 0x000fe20000000f00 */
[----:B------:R-:W-:Y:S05]  /*1ee10*/  BRA `(.L_x_1205) ;  /* 0xfffe18a000007947 */ /* 0x000fea000383ffff */
.L_x_1247:
[----:B------:R-:W-:Y:S01]  /*1ee20*/  IMAD.MOV.U32 R5, RZ, RZ, R10 ;  /* 0x000000ffff057224 */ /* 0x000fe200078e000a */
[----:B------:R-:W-:Y:S01]  /*1ee30*/  MOV R3, RZ ;  /* 0x000000ff00037202 */ /* 0x000fe20000000f00 */
[----:B------:R-:W-:Y:S01]  /*1ee40*/  IMAD.MOV.U32 R0, RZ, RZ, 0x1c1f ;  /* 0x00001c1fff007424 */ /* 0x000fe200078e00ff */
[----:B-1----:R-:W-:Y:S02]  /*1ee50*/  MOV R2, 0x1ee70 ;  /* 0x0001ee7000027802 */ /* 0x002fe40000000f00 */
[----:B-----5:R-:W-:Y:S05]  /*1ee60*/  CALL.REL.NOINC `($__internal_23_$__cuda_sm70_shflsync_idx_p) ;  /* 0x0000153000007944 */ /* 0x020fea0003c00000 */
[----:B------:R-:W-:Y:S01]  /*1ee70*/  MOV R8, R0 ;  /* 0x0000000000087202 */ /* 0x000fe20000000f00 */
[----:B------:R-:W-:Y:S05]  /*1ee80*/  BRA `(.L_x_1389) ;  /* 0xfffe9a6000007947 */ /* 0x000fea000383ffff */
.L_x_1248:
[----:B------:R-:W-:Y:S01]  /*1ee90*/  IMAD.MOV.U32 R5, RZ, RZ, R11 ;  /* 0x000000ffff057224 */ /* 0x000fe200078e000b */
[----:B------:R-:W-:Y:S01]  /*1eea0*/  MOV R3, RZ ;  /* 0x000000ff00037202 */ /* 0x000fe20000000f00 */
[----:B------:R-:W-:Y:S01]  /*1eeb0*/  IMAD.MOV.U32 R0, RZ, RZ, 0x1c1f ;  /* 0x00001c1fff007424 */ /* 0x000fe200078e00ff */
[----:B-1----:R-:W-:Y:S02]  /*1eec0*/  MOV R2, 0x1eee0 ;  /* 0x0001eee000027802 */ /* 0x002fe40000000f00 */
[----:B--23-5:R-:W-:Y:S05]  /*1eed0*/  CALL.REL.NOINC `($__internal_23_$__cuda_sm70_shflsync_idx_p) ;  /* 0x000014c000007944 */ /* 0x02cfea0003c00000 */
[----:B------:R-:W-:Y:S05]  /*1eee0*/  BRA `(.L_x_1390) ;  /* 0xfffe9a2000007947 */ /* 0x000fea000383ffff */
.L_x_1251:
[----:B-1----:R-:W-:Y:S01]  /*1eef0*/  IMAD.MOV.U32 R5, RZ, RZ, R10 ;  /* 0x000000ffff057224 */ /* 0x002fe200078e000a */
[----:B------:R-:W-:Y:S01]  /*1ef00*/  MOV R3, 0x1 ;  /* 0x0000000100037802 */ /* 0x000fe20000000f00 */
[----:B------:R-:W-:Y:S01]  /*1ef10*/  IMAD.MOV.U32 R0, RZ, RZ, 0x1c1f ;  /* 0x00001c1fff007424 */ /* 0x000fe200078e00ff */
[----:B------:R-:W-:-:S02]  /*1ef20*/  MOV R2, 0x1ef40 ;  /* 0x0001ef4000027802 */ /* 0x000fc40000000f00 */
[----:B---345:R-:W-:Y:S05]  /*1ef30*/  CALL.REL.NOINC `($__internal_23_$__cuda_sm70_shflsync_idx_p) ;  /* 0x0000146000007944 */ /* 0x038fea0003c00000 */
[----:B------:R-:W-:Y:S01]  /*1ef40*/  IMAD.MOV.U32 R8, RZ, RZ, R0 ;  /* 0x000000ffff087224 */ /* 0x000fe200078e0000 */
[----:B------:R-:W-:Y:S01]  /*1ef50*/  MOV R3, 0x1 ;  /* 0x0000000100037802 */ /* 0x000fe20000000f00 */
[----:B------:R-:W-:Y:S01]  /*1ef60*/  IMAD.MOV.U32 R5, RZ, RZ, R11 ;  /* 0x000000ffff057224 */ /* 0x000fe200078e000b */
[----:B------:R-:W-:-:S02]  /*1ef70*/  MOV R0, 0x1c1f ;  /* 0x00001c1f00007802 */ /* 0x000fc40000000f00 */
[----:B------:R-:W-:Y:S02]  /*1ef80*/  MOV R2, 0x1efa0 ;  /* 0x0001efa000027802 */ /* 0x000fe40000000f00 */
[----:B------:R-:W-:Y:S05]  /*1ef90*/  CALL.REL.NOINC `($__internal_23_$__cuda_sm70_shflsync_idx_p) ;  /* 0x0000140000007944 */ /* 0x000fea0003c00000 */
[----:B------:R-:W-:Y:S05]  /*1efa0*/  BRA `(.L_x_1391) ;  /* 0xfffe9b2000007947 */ /* 0x000fea000383ffff */
.L_x_1254:
[----:B-1----:R-:W-:Y:S01]  /*1efb0*/  IMAD.MOV.U32 R5, RZ, RZ, R10 ;  /* 0x000000ffff057224 */ /* 0x002fe200078e000a */
[----:B------:R-:W-:Y:S01]  /*1efc0*/  MOV R3, 0x2 ;  /* 0x0000000200037802 */ /* 0x000fe20000000f00 */
[----:B------:R-:W-:Y:S01]  /*1efd0*/  IMAD.MOV.U32 R0, RZ, RZ, 0x1c1f ;  /* 0x00001c1fff007424 */ /* 0x000fe200078e00ff */
[----:B------:R-:W-:Y:S02]  /*1efe0*/  MOV R2, 0x1f000 ;  /* 0x0001f00000027802 */ /* 0x000fe40000000f00 */
[----:B--2345:R-:W-:Y:S05]  /*1eff0*/  CALL.REL.NOINC `($__internal_23_$__cuda_sm70_shflsync_idx_p) ;  /* 0x000013a000007944 */ /* 0x03cfea0003c00000 */
[----:B------:R-:W-:Y:S01]  /*1f000*/  MOV R8, R0 ;  /* 0x0000000000087202 */ /* 0x000fe20000000f00 */
[----:B------:R-:W-:Y:S05]  /*1f010*/  BRA `(.L_x_1392) ;  /* 0xfffe9c5000007947 */ /* 0x000fea000383ffff */
.L_x_1255:
[----:B-1----:R-:W-:Y:S01]  /*1f020*/  IMAD.MOV.U32 R5, RZ, RZ, R11 ;  /* 0x000000ffff057224 */ /* 0x002fe200078e000b */
[----:B------:R-:W-:Y:S01]  /*1f030*/  MOV R3, 0x2 ;  /* 0x0000000200037802 */ /* 0x000fe20000000f00 */
[----:B------:R-:W-:Y:S01]  /*1f040*/  IMAD.MOV.U32 R0, RZ, RZ, 0x1c1f ;  /* 0x00001c1fff007424 */ /* 0x000fe200078e00ff */
[----:B------:R-:W-:Y:S02]  /*1f050*/  MOV R2, 0x1f070 ;  /* 0x0001f07000027802 */ /* 0x000fe40000000f00 */
[----:B--2345:R-:W-:Y:S05]  /*1f060*/  CALL.REL.NOINC `($__internal_23_$__cuda_sm70_shflsync_idx_p) ;  /* 0x0000133000007944 */ /* 0x03cfea0003c00000 */
[----:B------:R-:W-:Y:S05]  /*1f070*/  BRA `(.L_x_1393) ;  /* 0xfffe9c1000007947 */ /* 0x000fea000383ffff */
.L_x_1258:
[----:B--2---:R-:W-:Y:S01]  /*1f080*/  IMAD.MOV.U32 R5, RZ, RZ, R10 ;  /* 0x000000ffff057224 */ /* 0x004fe200078e000a */
[----:B------:R-:W-:Y:S01]  /*1f090*/  MOV R3, 0x3 ;  /* 0x0000000300037802 */ /* 0x000fe20000000f00 */
[----:B---3--:R-:W-:Y:S01]  /*1f0a0*/  IMAD.MOV.U32 R0, RZ, RZ, 0x1c1f ;  /* 0x00001c1fff007424 */ /* 0x008fe200078e00ff */
[----:B------:R-:W-:-:S02]  /*1f0b0*/  MOV R2, 0x1f0d0 ;  /* 0x0001f0d000027802 */ /* 0x000fc40000000f00 */
[----:B-1--45:R-:W-:Y:S05]  /*1f0c0*/  CALL.REL.NOINC `($__internal_23_$__cuda_sm70_shflsync_idx_p) ;  /* 0x000012d000007944 */ /* 0x032fea0003c00000 */
[----:B------:R-:W-:Y:S01]  /*1f0d0*/  IMAD.MOV.U32 R6, RZ, RZ, R0 ;  /* 0x000000ffff067224 */ /* 0x000fe200078e0000 */
[----:B------:R-:W-:Y:S01]  /*1f0e0*/  MOV R3, 0x3 ;  /* 0x0000000300037802 */ /* 0x000fe20000000f00 */
[----:B------:R-:W-:Y:S01]  /*1f0f0*/  IMAD.MOV.U32 R5, RZ, RZ, R11 ;  /* 0x000000ffff057224 */ /* 0x000fe200078e000b */
[----:B------:R-:W-:-:S02]  /*1f100*/  MOV R0, 0x1c1f ;  /* 0x00001c1f00007802 */ /* 0x000fc40000000f00 */
[----:B------:R-:W-:Y:S02]  /*1f110*/  MOV R2, 0x1f130 ;  /* 0x0001f13000027802 */ /* 0x000fe40000000f00 */
[----:B------:R-:W-:Y:S05]  /*1f120*/  CALL.REL.NOINC `($__internal_23_$__cuda_sm70_shflsync_idx_p) ;  /* 0x0000127000007944 */ /* 0x000fea0003c00000 */
[----:B------:R-:W-:Y:S05]  /*1f130*/  BRA `(.L_x_1394) ;  /* 0xfffe9d0000007947 */ /* 0x000fea000383ffff */
.L_x_1315:
[----:B------:R-:W-:Y:S01]  /*1f140*/  IMAD.MOV.U32 R0, RZ, RZ, R247 ;  /* 0x000000ffff007224 */ /* 0x000fe200078e00f7 */
[----:B------:R-:W-:Y:S02]  /*1f150*/  MOV R3, 0x2 ;  /* 0x0000000200037802 */ /* 0x000fe40000000f00 */
[----:B------:R-:W-:Y:S02]  /*1f160*/  MOV R2, 0x1f180 ;  /* 0x0001f18000027802 */ /* 0x000fe40000000f00 */
[----:B------:R-:W-:Y:S05]  /*1f170*/  CALL.REL.NOINC `($__internal_22_$__cuda_sm70_shflsync_bfly_p) ;  /* 0x000011e000007944 */ /* 0x000fea0003c00000 */
[----:B------:R-:W-:Y:S05]  /*1f180*/  BRA `(.L_x_1395) ;  /* 0xffffa62000007947 */ /* 0x000fea000383ffff */
.L_x_1316:
[----:B------:R-:W-:Y:S01]  /*1f190*/  IMAD.MOV.U32 R0, RZ, RZ, R7 ;  /* 0x000000ffff007224 */ /* 0x000fe200078e0007 */
[----:B------:R-:W-:Y:S02]  /*1f1a0*/  MOV R3, 0x1 ;  /* 0x0000000100037802 */ /* 0x000fe40000000f00 */
[----:B------:R-:W-:Y:S02]  /*1f1b0*/  MOV R2, 0x1f1d0 ;  /* 0x0001f1d000027802 */ /* 0x000fe40000000f00 */
[----:B-1----:R-:W-:Y:S05]  /*1f1c0*/  CALL.REL.NOINC `($__internal_22_$__cuda_sm70_shflsync_bfly_p) ;  /* 0x0000119000007944 */ /* 0x002fea0003c00000 */
[----:B------:R-:W-:Y:S01]  /*1f1d0*/  FADD.FTZ R7, R7, R0 ;  /* 0x0000000007077221 */ /* 0x000fe20000010000 */
[----:B------:R-:W-:Y:S02]  /*1f1e0*/  MOV R0, R246 ;  /* 0x000000f600007202 */ /* 0x000fe40000000f00 */
[----:B------:R-:W-:Y:S02]  /*1f1f0*/  MOV R3, 0x2 ;  /* 0x0000000200037802 */ /* 0x000fe40000000f00 */
[----:B------:R-:W-:-:S02]  /*1f200*/  MOV R2, 0x1f220 ;  /* 0x0001f22000027802 */ /* 0x000fc40000000f00 */
[----:B------:R-:W-:Y:S05]  /*1f210*/  CALL.REL.NOINC `($__internal_22_$__cuda_sm70_shflsync_bfly_p) ;  /* 0x0000114000007944 */ /* 0x000fea0003c00000 */
[----:B------:R-:W-:Y:S01]  /*1f220*/  FADD.FTZ R5, R246, R0 ;  /* 0x00000000f6057221 */ /* 0x000fe20000010000 */
[----:B------:R-:W-:-:S02]  /*1f230*/  MOV R3, 0x1 ;  /* 0x0000000100037802 */ /* 0x000fc40000000f00 */
[----:B------:R-:W-:Y:S02]  /*1f240*/  MOV R2, 0x1f270 ;  /* 0x0001f27000027802 */ /* 0x000fe40000000f00 */
[----:B------:R-:W-:Y:S02]  /*1f250*/  MOV R0, R5 ;  /* 0x0000000500007202 */ /* 0x000fe40000000f00 */
[----:B------:R-:W-:Y:S05]  /*1f260*/  CALL.REL.NOINC `($__internal_22_$__cuda_sm70_shflsync_bfly_p) ;  /* 0x000010f000007944 */ /* 0x000fea0003c00000 */
[----:B------:R-:W-:Y:S01]  /*1f270*/  FADD.FTZ R4, R5, R0 ;  /* 0x0000000005047221 */ /* 0x000fe20000010000 */
[----:B------:R-:W-:Y:S02]  /*1f280*/  MOV R0, R251 ;  /* 0x000000fb00007202 */ /* 0x000fe40000000f00 */
[----:B------:R-:W-:Y:S02]  /*1f290*/  MOV R3, 0x2 ;  /* 0x0000000200037802 */ /* 0x000fe40000000f00 */
[----:B------:R-:W-:Y:S02]  /*1f2a0*/  MOV R2, 0x1f2c0 ;  /* 0x0001f2c000027802 */ /* 0x000fe40000000f00 */
[----:B------:R-:W-:Y:S05]  /*1f2b0*/  CALL.REL.NOINC `($__internal_22_$__cuda_sm70_shflsync_bfly_p) ;  /* 0x000010a000007944 */ /* 0x000fea0003c00000 */
[----:B------:R-:W-:Y:S01]  /*1f2c0*/  FADD.FTZ R6, R251, R0 ;  /* 0x00000000fb067221 */ /* 0x000fe20000010000 */
[----:B------:R-:W-:Y:S02]  /*1f2d0*/  MOV R3, 0x1 ;  /* 0x0000000100037802 */ /* 0x000fe40000000f00 */
[----:B------:R-:W-:-:S02]  /*1f2e0*/  MOV R2, 0x1f310 ;  /* 0x0001f31000027802 */ /* 0x000fc40000000f00 */
        /* <DEDUP_REMOVED lines=9> */
[----:B------:R-:W-:Y:S02]  /*1f380*/  MOV R2, 0x1f3b0 ;  /* 0x0001f3b000027802 */ /* 0x000fe40000000f00 */
[----:B------:R-:W-:-:S02]  /*1f390*/  MOV R0, R5 ;  /* 0x0000000500007202 */ /* 0x000fc40000000f00 */
[----:B------:R-:W-:Y:S05]  /*1f3a0*/  CALL.REL.NOINC `($__internal_22_$__cuda_sm70_shflsync_bfly_p) ;  /* 0x00000fb000007944 */ /* 0x000fea0003c00000 */
[----:B------:R-:W-:Y:S01]  /*1f3b0*/  MOV R8, R0 ;  /* 0x0000000000087202 */ /* 0x000fe20000000f00 */
[----:B------:R-:W-:Y:S05]  /*1f3c0*/  BRA `(.L_x_1396) ;  /* 0xffffa4d000007947 */ /* 0x000fea000383ffff */
.L_x_1323:
[----:B-1234-:R-:W-:Y:S01]  /*1f3d0*/  IMAD.MOV.U32 R5, RZ, RZ, R12 ;  /* 0x000000ffff057224 */ /* 0x01efe200078e000c */
[----:B------:R-:W-:Y:S01]  /*1f3e0*/  MOV R3, RZ ;  /* 0x000000ff00037202 */ /* 0x000fe20000000f00 */
[----:B------:R-:W-:Y:S01]  /*1f3f0*/  IMAD.MOV.U32 R0, RZ, RZ, 0x1c1f ;  /* 0x00001c1fff007424 */ /* 0x000fe200078e00ff */
[----:B------:R-:W-:-:S02]  /*1f400*/  MOV R2, 0x1f420 ;  /* 0x0001f42000027802 */ /* 0x000fc40000000f00 */
[----:B------:R-:W-:Y:S05]  /*1f410*/  CALL.REL.NOINC `($__internal_23_$__cuda_sm70_shflsync_idx_p) ;  /* 0x00000f8000007944 */ /* 0x000fea0003c00000 */
[----:B------:R-:W-:Y:S01]  /*1f420*/  MOV R10, R0 ;  /* 0x00000000000a7202 */ /* 0x000fe20000000f00 */
[----:B------:R-:W-:Y:S05]  /*1f430*/  BRA `(.L_x_1397) ;  /* 0xffffbf4000007947 */ /* 0x000fea000383ffff */
.L_x_1324:
[----:B------:R-:W-:Y:S01]  /*1f440*/  IMAD.MOV.U32 R5, RZ, RZ, R13 ;  /* 0x000000ffff057224 */ /* 0x000fe200078e000d */
[----:B------:R-:W-:Y:S01]  /*1f450*/  MOV R3, RZ ;  /* 0x000000ff00037202 */ /* 0x000fe20000000f00 */
[----:B------:R-:W-:Y:S01]  /*1f460*/  IMAD.MOV.U32 R0, RZ, RZ, 0x1c1f ;  /* 0x00001c1fff007424 */ /* 0x000fe200078e00ff */
[----:B------:R-:W-:-:S02]  /*1f470*/  MOV R2, 0x1f490 ;  /* 0x0001f49000027802 */ /* 0x000fc40000000f00 */
[----:B-12---:R-:W-:Y:S05]  /*1f480*/  CALL.REL.NOINC `($__internal_23_$__cuda_sm70_shflsync_idx_p) ;  /* 0x00000f1000007944 */ /* 0x006fea0003c00000 */
[----:B------:R-:W-:Y:S05]  /*1f490*/  BRA `(.L_x_1398) ;  /* 0xffffbf0000007947 */ /* 0x000fea000383ffff */
.L_x_1327:
[----:B------:R-:W-:Y:S01]  /*1f4a0*/  IMAD.MOV.U32 R5, RZ, RZ, R12 ;  /* 0x000000ffff057224 */ /* 0x000fe200078e000c */
[----:B--2---:R-:W-:Y:S01]  /*1f4b0*/  MOV R3, 0x1 ;  /* 0x0000000100037802 */ /* 0x004fe20000000f00 */
[----:B----4-:R-:W-:Y:S01]  /*1f4c0*/  IMAD.MOV.U32 R0, RZ, RZ, 0x1c1f ;  /* 0x00001c1fff007424 */ /* 0x010fe200078e00ff */
[----:B------:R-:W-:-:S02]  /*1f4d0*/  MOV R2, 0x1f4f0 ;  /* 0x0001f4f000027802 */ /* 0x000fc40000000f00 */
[----:B-1-3--:R-:W-:Y:S05]  /*1f4e0*/  CALL.REL.NOINC `($__internal_23_$__cuda_sm70_shflsync_idx_p) ;  /* 0x00000eb000007944 */ /* 0x00afea0003c00000 */
[----:B------:R-:W-:Y:S01]  /*1f4f0*/  IMAD.MOV.U32 R10, RZ, RZ, R0 ;  /* 0x000000ffff0a7224 */ /* 0x000fe200078e0000 */
[----:B------:R-:W-:Y:S01]  /*1f500*/  MOV R3, 0x1 ;  /* 0x0000000100037802 */ /* 0x000fe20000000f00 */
[----:B------:R-:W-:Y:S01]  /*1f510*/  IMAD.MOV.U32 R5, RZ, RZ, R13 ;  /* 0x000000ffff057224 */ /* 0x000fe200078e000d */
[----:B------:R-:W-:-:S02]  /*1f520*/  MOV R0, 0x1c1f ;  /* 0x00001c1f00007802 */ /* 0x000fc40000000f00 */
[----:B------:R-:W-:Y:S02]  /*1f530*/  MOV R2, 0x1f550 ;  /* 0x0001f55000027802 */ /* 0x000fe40000000f00 */
[----:B------:R-:W-:Y:S05]  /*1f540*/  CALL.REL.NOINC `($__internal_23_$__cuda_sm70_shflsync_idx_p) ;  /* 0x00000e5000007944 */ /* 0x000fea0003c00000 */
[----:B------:R-:W-:Y:S05]  /*1f550*/  BRA `(.L_x_1399) ;  /* 0xffffbfc000007947 */ /* 0x000fea000383ffff */
.L_x_1330:
[----:B------:R-:W-:Y:S01]  /*1f560*/  IMAD.MOV.U32 R5, RZ, RZ, R12 ;  /* 0x000000ffff057224 */ /* 0x000fe200078e000c */
[----:B-1----:R-:W-:Y:S01]  /*1f570*/  MOV R3, 0x2 ;  /* 0x0000000200037802 */ /* 0x002fe20000000f00 */
[----:B----4-:R-:W-:Y:S01]  /*1f580*/  IMAD.MOV.U32 R0, RZ, RZ, 0x1c1f ;  /* 0x00001c1fff007424 */ /* 0x010fe200078e00ff */
[----:B------:R-:W-:Y:S02]  /*1f590*/  MOV R2, 0x1f5b0 ;  /* 0x0001f5b000027802 */ /* 0x000fe40000000f00 */
[----:B--23--:R-:W-:Y:S05]  /*1f5a0*/  CALL.REL.NOINC `($__internal_23_$__cuda_sm70_shflsync_idx_p) ;  /* 0x00000df000007944 */ /* 0x00cfea0003c00000 */
[----:B------:R-:W-:Y:S01]  /*1f5b0*/  MOV R10, R0 ;  /* 0x00000000000a7202 */ /* 0x000fe20000000f00 */
[----:B------:R-:W-:Y:S05]  /*1f5c0*/  BRA `(.L_x_1400) ;  /* 0xffffc0d000007947 */ /* 0x000fea000383ffff */
.L_x_1331:
[----:B------:R-:W-:Y:S01]  /*1f5d0*/  IMAD.MOV.U32 R5, RZ, RZ, R13 ;  /* 0x000000ffff057224 */ /* 0x000fe200078e000d */
[----:B------:R-:W-:Y:S01]  /*1f5e0*/  MOV R3, 0x2 ;  /* 0x0000000200037802 */ /* 0x000fe20000000f00 */
[----:B----4-:R-:W-:Y:S01]  /*1f5f0*/  IMAD.MOV.U32 R0, RZ, RZ, 0x1c1f ;  /* 0x00001c1fff007424 */ /* 0x010fe200078e00ff */
[----:B------:R-:W-:Y:S02]  /*1f600*/  MOV R2, 0x1f620 ;  /* 0x0001f62000027802 */ /* 0x000fe40000000f00 */
[----:B-123--:R-:W-:Y:S05]  /*1f610*/  CALL.REL.NOINC `($__internal_23_$__cuda_sm70_shflsync_idx_p) ;  /* 0x00000d8000007944 */ /* 0x00efea0003c00000 */
[----:B------:R-:W-:Y:S05]  /*1f620*/  BRA `(.L_x_1401) ;  /* 0xffffc09000007947 */ /* 0x000fea000383ffff */
.L_x_1334:
[----:B------:R-:W-:Y:S01]  /*1f630*/  IMAD.MOV.U32 R5, RZ, RZ, R12 ;  /* 0x000000ffff057224 */ /* 0x000fe200078e000c */
[----:B-1----:R-:W-:Y:S01]  /*1f640*/  MOV R3, 0x3 ;  /* 0x0000000300037802 */ /* 0x002fe20000000f00 */
[----:B------:R-:W-:Y:S01]  /*1f650*/  IMAD.MOV.U32 R0, RZ, RZ, 0x1c1f ;  /* 0x00001c1fff007424 */ /* 0x000fe200078e00ff */
[----:B------:R-:W-:-:S02]  /*1f660*/  MOV R2, 0x1f680 ;  /* 0x0001f68000027802 */ /* 0x000fc40000000f00 */
[----:B--234-:R-:W-:Y:S05]  /*1f670*/  CALL.REL.NOINC `($__internal_23_$__cuda_sm70_shflsync_idx_p) ;  /* 0x00000d2000007944 */ /* 0x01cfea0003c00000 */
[----:B------:R-:W-:Y:S01]  /*1f680*/  IMAD.MOV.U32 R6, RZ, RZ, R0 ;  /* 0x000000ffff067224 */ /* 0x000fe200078e0000 */
[----:B------:R-:W-:Y:S01]  /*1f690*/  MOV R3, 0x3 ;  /* 0x0000000300037802 */ /* 0x000fe20000000f00 */
[----:B------:R-:W-:Y:S01]  /*1f6a0*/  IMAD.MOV.U32 R5, RZ, RZ, R13 ;  /* 0x000000ffff057224 */ /* 0x000fe200078e000d */
[----:B------:R-:W-:-:S02]  /*1f6b0*/  MOV R0, 0x1c1f ;  /* 0x00001c1f00007802 */ /* 0x000fc40000000f00 */
[----:B------:R-:W-:Y:S02]  /*1f6c0*/  MOV R2, 0x1f6e0 ;  /* 0x0001f6e000027802 */ /* 0x000fe40000000f00 */
[----:B------:R-:W-:Y:S05]  /*1f6d0*/  CALL.REL.NOINC `($__internal_23_$__cuda_sm70_shflsync_idx_p) ;  /* 0x00000cc000007944 */ /* 0x000fea0003c00000 */
[----:B------:R-:W-:Y:S05]  /*1f6e0*/  BRA `(.L_x_1402) ;  /* 0xffffc16000007947 */ /* 0x000fea000383ffff */
.L_x_1336:
[----:B------:R-:W-:Y:S01]  /*1f6f0*/  IMAD.MOV.U32 R5, RZ, RZ, R17 ;  /* 0x000000ffff057224 */ /* 0x000fe200078e0011 */
[----:B------:R-:W-:Y:S01]  /*1f700*/  MOV R3, RZ ;  /* 0x000000ff00037202 */ /* 0x000fe20000000f00 */
[----:B------:R-:W-:Y:S01]  /*1f710*/  IMAD.MOV.U32 R0, RZ, RZ, 0x1c1f ;  /* 0x00001c1fff007424 */ /* 0x000fe200078e00ff */
[----:B------:R-:W-:Y:S02]  /*1f720*/  MOV R2, 0x1f740 ;  /* 0x0001f74000027802 */ /* 0x000fe40000000f00 */
[----:B------:R-:W-:Y:S05]  /*1f730*/  CALL.REL.NOINC `($__internal_23_$__cuda_sm70_shflsync_idx_p) ;  /* 0x00000c6000007944 */ /* 0x000fea0003c00000 */
[----:B------:R-:W-:Y:S01]  /*1f740*/  MOV R4, R0 ;  /* 0x0000000000047202 */ /* 0x000fe20000000f00 */
[----:B------:R-:W-:Y:S05]  /*1f750*/  BRA `(.L_x_1403) ;  /* 0xffffc47000007947 */ /* 0x000fea000383ffff */
.L_x_1337:
[----:B------:R-:W-:Y:S01]  /*1f760*/  IMAD.MOV.U32 R5, RZ, RZ, R25 ;  /* 0x000000ffff057224 */ /* 0x000fe200078e0019 */
[----:B------:R-:W-:Y:S01]  /*1f770*/  MOV R3, RZ ;  /* 0x000000ff00037202 */ /* 0x000fe20000000f00 */
[----:B------:R-:W-:Y:S01]  /*1f780*/  IMAD.MOV.U32 R0, RZ, RZ, 0x1c1f ;  /* 0x00001c1fff007424 */ /* 0x000fe200078e00ff */
[----:B------:R-:W-:Y:S02]  /*1f790*/  MOV R2, 0x1f7b0 ;  /* 0x0001f7b000027802 */ /* 0x000fe40000000f00 */
[----:B-12---:R-:W-:Y:S05]  /*1f7a0*/  CALL.REL.NOINC `($__internal_23_$__cuda_sm70_shflsync_idx_p) ;  /* 0x00000bf000007944 */ /* 0x006fea0003c00000 */
[----:B------:R-:W-:Y:S05]  /*1f7b0*/  BRA `(.L_x_1404) ;  /* 0xffffc43000007947 */ /* 0x000fea000383ffff */
.L_x_1340:
[----:B------:R-:W-:Y:S01]  /*1f7c0*/  IMAD.MOV.U32 R5, RZ, RZ, R17 ;  /* 0x000000ffff057224 */ /* 0x000fe200078e0011 */
[----:B----4-:R-:W-:Y:S01]  /*1f7d0*/  MOV R3, 0x1 ;  /* 0x0000000100037802 */ /* 0x010fe20000000f00 */
[----:B------:R-:W-:Y:S01]  /*1f7e0*/  IMAD.MOV.U32 R0, RZ, RZ, 0x1c1f ;  /* 0x00001c1fff007424 */ /* 0x000fe200078e00ff */
[----:B------:R-:W-:-:S02]  /*1f7f0*/  MOV R2, 0x1f810 ;  /* 0x0001f81000027802 */ /* 0x000fc40000000f00 */
[----:B-123--:R-:W-:Y:S05]  /*1f800*/  CALL.REL.NOINC `($__internal_23_$__cuda_sm70_shflsync_idx_p) ;  /* 0x00000b9000007944 */ /* 0x00efea0003c00000 */
[----:B------:R-:W-:Y:S01]  /*1f810*/  IMAD.MOV.U32 R4, RZ, RZ, R0 ;  /* 0x000000ffff047224 */ /* 0x000fe200078e0000 */
[----:B------:R-:W-:Y:S01]  /*1f820*/  MOV R3, 0x1 ;  /* 0x0000000100037802 */ /* 0x000fe20000000f00 */
[----:B------:R-:W-:Y:S01]  /*1f830*/  IMAD.MOV.U32 R5, RZ, RZ, R25 ;  /* 0x000000ffff057224 */ /* 0x000fe200078e0019 */
[----:B------:R-:W-:-:S02]  /*1f840*/  MOV R0, 0x1c1f ;  /* 0x00001c1f00007802 */ /* 0x000fc40000000f00 */
[----:B------:R-:W-:Y:S02]  /*1f850*/  MOV R2, 0x1f870 ;  /* 0x0001f87000027802 */ /* 0x000fe40000000f00 */
[----:B------:R-:W-:Y:S05]  /*1f860*/  CALL.REL.NOINC `($__internal_23_$__cuda_sm70_shflsync_idx_p) ;  /* 0x00000b3000007944 */ /* 0x000fea0003c00000 */
[----:B------:R-:W-:Y:S05]  /*1f870*/  BRA `(.L_x_1405) ;  /* 0xffffc85000007947 */ /* 0x000fea000383ffff */
.L_x_1343:
[----:B------:R-:W-:Y:S01]  /*1f880*/  IMAD.MOV.U32 R5, RZ, RZ, R17 ;  /* 0x000000ffff057224 */ /* 0x000fe200078e0011 */
[----:B----4-:R-:W-:Y:S01]  /*1f890*/  MOV R3, 0x2 ;  /* 0x0000000200037802 */ /* 0x010fe20000000f00 */
[----:B------:R-:W-:Y:S01]  /*1f8a0*/  IMAD.MOV.U32 R0, RZ, RZ, 0x1c1f ;  /* 0x00001c1fff007424 */ /* 0x000fe200078e00ff */
[----:B------:R-:W-:Y:S02]  /*1f8b0*/  MOV R2, 0x1f8d0 ;  /* 0x0001f8d000027802 */ /* 0x000fe40000000f00 */
[----:B-123--:R-:W-:Y:S05]  /*1f8c0*/  CALL.REL.NOINC `($__internal_23_$__cuda_sm70_shflsync_idx_p) ;  /* 0x00000ad000007944 */ /* 0x00efea0003c00000 */
[----:B------:R-:W-:Y:S01]  /*1f8d0*/  MOV R4, R0 ;  /* 0x0000000000047202 */ /* 0x000fe20000000f00 */
[----:B------:R-:W-:Y:S05]  /*1f8e0*/  BRA `(.L_x_1406) ;  /* 0xffffcb4000007947 */ /* 0x000fea000383ffff */
.L_x_1344:
[----:B------:R-:W-:Y:S01]  /*1f8f0*/  IMAD.MOV.U32 R5, RZ, RZ, R25 ;  /* 0x000000ffff057224 */ /* 0x000fe200078e0019 */
[----:B----4-:R-:W-:Y:S01]  /*1f900*/  MOV R3, 0x2 ;  /* 0x0000000200037802 */ /* 0x010fe20000000f00 */
[----:B------:R-:W-:Y:S01]  /*1f910*/  IMAD.MOV.U32 R0, RZ, RZ, 0x1c1f ;  /* 0x00001c1fff007424 */ /* 0x000fe200078e00ff */
[----:B------:R-:W-:Y:S02]  /*1f920*/  MOV R2, 0x1f940 ;  /* 0x0001f94000027802 */ /* 0x000fe40000000f00 */
[----:B-123--:R-:W-:Y:S05]  /*1f930*/  CALL.REL.NOINC `($__internal_23_$__cuda_sm70_shflsync_idx_p) ;  /* 0x00000a6000007944 */ /* 0x00efea0003c00000 */
[----:B------:R-:W-:Y:S05]  /*1f940*/  BRA `(.L_x_1407) ;  /* 0xffffcb0000007947 */ /* 0x000fea000383ffff */
.L_x_1347:
[----:B------:R-:W-:Y:S01]  /*1f950*/  IMAD.MOV.U32 R5, RZ, RZ, R17 ;  /* 0x000000ffff057224 */ /* 0x000fe200078e0011 */
[----:B--2---:R-:W-:Y:S01]  /*1f960*/  MOV R3, 0x3 ;  /* 0x0000000300037802 */ /* 0x004fe20000000f00 */
[----:B-1----:R-:W-:Y:S01]  /*1f970*/  IMAD.MOV.U32 R0, RZ, RZ, 0x1c1f ;  /* 0x00001c1fff007424 */ /* 0x002fe200078e00ff */
[----:B------:R-:W-:-:S02]  /*1f980*/  MOV R2, 0x1f9a0 ;  /* 0x0001f9a000027802 */ /* 0x000fc40000000f00 */
[----:B---34-:R-:W-:Y:S05]  /*1f990*/  CALL.REL.NOINC `($__internal_23_$__cuda_sm70_shflsync_idx_p) ;  /* 0x00000a0000007944 */ /* 0x018fea0003c00000 */
[----:B------:R-:W-:Y:S01]  /*1f9a0*/  IMAD.MOV.U32 R4, RZ, RZ, R0 ;  /* 0x000000ffff047224 */ /* 0x000fe200078e0000 */
[----:B------:R-:W-:Y:S01]  /*1f9b0*/  MOV R3, 0x3 ;  /* 0x0000000300037802 */ /* 0x000fe20000000f00 */
[----:B------:R-:W-:Y:S01]  /*1f9c0*/  IMAD.MOV.U32 R5, RZ, RZ, R25 ;  /* 0x000000ffff057224 */ /* 0x000fe200078e0019 */
[----:B------:R-:W-:-:S02]  /*1f9d0*/  MOV R0, 0x1c1f ;  /* 0x00001c1f00007802 */ /* 0x000fc40000000f00 */
[----:B------:R-:W-:Y:S02]  /*1f9e0*/  MOV R2, 0x1fa00 ;  /* 0x0001fa0000027802 */ /* 0x000fe40000000f00 */
[----:B------:R-:W-:Y:S05]  /*1f9f0*/  CALL.REL.NOINC `($__internal_23_$__cuda_sm70_shflsync_idx_p) ;  /* 0x000009a000007944 */ /* 0x000fea0003c00000 */
[----:B------:R-:W-:Y:S05]  /*1fa00*/  BRA `(.L_x_1408) ;  /* 0xffffcdd000007947 */ /* 0x000fea000383ffff */
.L_x_1351:
[----:B------:R-:W-:Y:S01]  /*1fa10*/  IMAD.MOV.U32 R5, RZ, RZ, R9 ;  /* 0x000000ffff057224 */ /* 0x000fe200078e0009 */
[----:B------:R-:W-:Y:S01]  /*1fa20*/  MOV R3, RZ ;  /* 0x000000ff00037202 */ /* 0x000fe20000000f00 */
[----:B------:R-:W-:Y:S01]  /*1fa30*/  IMAD.MOV.U32 R0, RZ, RZ, 0x1c1f ;  /* 0x00001c1fff007424 */ /* 0x000fe200078e00ff */
[----:B------:R-:W-:Y:S02]  /*1fa40*/  MOV R2, 0x1fa60 ;  /* 0x0001fa6000027802 */ /* 0x000fe40000000f00 */
[----:B------:R-:W-:Y:S05]  /*1fa50*/  CALL.REL.NOINC `($__internal_23_$__cuda_sm70_shflsync_idx_p) ;  /* 0x0000094000007944 */ /* 0x000fea0003c00000 */
[----:B------:R-:W-:Y:S01]  /*1fa60*/  MOV R8, R0 ;  /* 0x0000000000087202 */ /* 0x000fe20000000f00 */
[----:B------:R-:W-:Y:S05]  /*1fa70*/  BRA `(.L_x_1409) ;  /* 0xffffd8b000007947 */ /* 0x000fea000383ffff */
.L_x_1352:
[----:B------:R-:W-:Y:S01]  /*1fa80*/  IMAD.MOV.U32 R5, RZ, RZ, R12 ;  /* 0x000000ffff057224 */ /* 0x000fe200078e000c */
[----:B------:R-:W-:Y:S01]  /*1fa90*/  MOV R3, RZ ;  /* 0x000000ff00037202 */ /* 0x000fe20000000f00 */
[----:B------:R-:W-:Y:S01]  /*1faa0*/  IMAD.MOV.U32 R0, RZ, RZ, 0x1c1f ;  /* 0x00001c1fff007424 */ /* 0x000fe200078e00ff */
[----:B------:R-:W-:Y:S02]  /*1fab0*/  MOV R2, 0x1fad0 ;  /* 0x0001fad000027802 */ /* 0x000fe40000000f00 */
[----:B-12---:R-:W-:Y:S05]  /*1fac0*/  CALL.REL.NOINC `($__internal_23_$__cuda_sm70_shflsync_idx_p) ;  /* 0x000008d000007944 */ /* 0x006fea0003c00000 */
[----:B------:R-:W-:Y:S05]  /*1fad0*/  BRA `(.L_x_1410) ;  /* 0xffffd87000007947 */ /* 0x000fea000383ffff */
.L_x_1355:
[----:B--2---:R-:W-:Y:S01]  /*1fae0*/  IMAD.MOV.U32 R5, RZ, RZ, R9 ;  /* 0x000000ffff057224 */ /* 0x004fe200078e0009 */
[----:B------:R-:W-:Y:S01]  /*1faf0*/  MOV R3, 0x1 ;  /* 0x0000000100037802 */ /* 0x000fe20000000f00 */
        /* <DEDUP_REMOVED lines=10> */
.L_x_1358:
[----:B-1----:R-:W-:Y:S01]  /*1fba0*/  IMAD.MOV.U32 R5, RZ, RZ, R9 ;  /* 0x000000ffff057224 */ /* 0x002fe200078e0009 */
[----:B------:R-:W-:Y:S01]  /*1fbb0*/  MOV R3, 0x2 ;  /* 0x0000000200037802 */ /* 0x000fe20000000f00 */
[----:B----4-:R-:W-:Y:S01]  /*1fbc0*/  IMAD.MOV.U32 R0, RZ, RZ, 0x1c1f ;  /* 0x00001c1fff007424 */ /* 0x010fe200078e00ff */
[----:B------:R-:W-:Y:S02]  /*1fbd0*/  MOV R2, 0x1fbf0 ;  /* 0x0001fbf000027802 */ /* 0x000fe40000000f00 */
[----:B--23--:R-:W-:Y:S05]  /*1fbe0*/  CALL.REL.NOINC `($__internal_23_$__cuda_sm70_shflsync_idx_p) ;  /* 0x000007b000007944 */ /* 0x00cfea0003c00000 */
[----:B------:R-:W-:Y:S01]  /*1fbf0*/  MOV R8, R0 ;  /* 0x0000000000087202 */ /* 0x000fe20000000f00 */
[----:B------:R-:W-:Y:S05]  /*1fc00*/  BRA `(.L_x_1412) ;  /* 0xffffda5000007947 */ /* 0x000fea000383ffff */
.L_x_1359:
[----:B------:R-:W-:Y:S01]  /*1fc10*/  IMAD.MOV.U32 R5, RZ, RZ, R12 ;  /* 0x000000ffff057224 */ /* 0x000fe200078e000c */
[----:B------:R-:W-:Y:S01]  /*1fc20*/  MOV R3, 0x2 ;  /* 0x0000000200037802 */ /* 0x000fe20000000f00 */
[----:B----4-:R-:W-:Y:S01]  /*1fc30*/  IMAD.MOV.U32 R0, RZ, RZ, 0x1c1f ;  /* 0x00001c1fff007424 */ /* 0x010fe200078e00ff */
[----:B------:R-:W-:Y:S02]  /*1fc40*/  MOV R2, 0x1fc60 ;  /* 0x0001fc6000027802 */ /* 0x000fe40000000f00 */
[----:B-123--:R-:W-:Y:S05]  /*1fc50*/  CALL.REL.NOINC `($__internal_23_$__cuda_sm70_shflsync_idx_p) ;  /* 0x0000074000007944 */ /* 0x00efea0003c00000 */
[----:B------:R-:W-:Y:S05]  /*1fc60*/  BRA `(.L_x_1413) ;  /* 0xffffda1000007947 */ /* 0x000fea000383ffff */
.L_x_1362:
[----:B-1----:R-:W-:Y:S01]  /*1fc70*/  IMAD.MOV.U32 R5, RZ, RZ, R9 ;  /* 0x000000ffff057224 */ /* 0x002fe200078e0009 */
[----:B------:R-:W-:Y:S01]  /*1fc80*/  MOV R3, 0x3 ;  /* 0x0000000300037802 */ /* 0x000fe20000000f00 */
        /* <DEDUP_REMOVED lines=10> */
.L_x_1364:
[----:B------:R-:W-:Y:S01]  /*1fd30*/  IMAD.MOV.U32 R5, RZ, RZ, R74 ;  /* 0x000000ffff057224 */ /* 0x000fe200078e004a */
[----:B------:R-:W-:Y:S01]  /*1fd40*/  MOV R3, RZ ;  /* 0x000000ff00037202 */ /* 0x000fe20000000f00 */
[----:B------:R-:W-:Y:S01]  /*1fd50*/  IMAD.MOV.U32 R0, RZ, RZ, 0x1f ;  /* 0x0000001fff007424 */ /* 0x000fe200078e00ff */
[----:B------:R-:W-:Y:S02]  /*1fd60*/  MOV R2, 0x1fd80 ;  /* 0x0001fd8000027802 */ /* 0x000fe40000000f00 */
[----:B--2---:R-:W-:Y:S05]  /*1fd70*/  CALL.REL.NOINC `($__internal_23_$__cuda_sm70_shflsync_idx_p) ;  /* 0x0000062000007944 */ /* 0x004fea0003c00000 */
[----:B------:R-:W-:Y:S01]  /*1fd80*/  MOV R9, R0 ;  /* 0x0000000000097202 */ /* 0x000fe20000000f00 */
[----:B------:R-:W-:Y:S05]  /*1fd90*/  BRA `(.L_x_1415) ;  /* 0xffffdcb000007947 */ /* 0x000fea000383ffff */
.L_x_1365:
[----:B------:R-:W-:Y:S01]  /*1fda0*/  IMAD.MOV.U32 R5, RZ, RZ, R74 ;  /* 0x000000ffff057224 */ /* 0x000fe200078e004a */
[----:B------:R-:W-:Y:S01]  /*1fdb0*/  MOV R3, 0x1 ;  /* 0x0000000100037802 */ /* 0x000fe20000000f00 */
[----:B------:R-:W-:Y:S01]  /*1fdc0*/  IMAD.MOV.U32 R0, RZ, RZ, 0x1f ;  /* 0x0000001fff007424 */ /* 0x000fe200078e00ff */
[----:B------:R-:W-:Y:S02]  /*1fdd0*/  MOV R2, 0x1fdf0 ;  /* 0x0001fdf000027802 */ /* 0x000fe40000000f00 */
[----:B-12---:R-:W-:Y:S05]  /*1fde0*/  CALL.REL.NOINC `($__internal_23_$__cuda_sm70_shflsync_idx_p) ;  /* 0x000005b000007944 */ /* 0x006fea0003c00000 */
[----:B------:R-:W-:Y:S01]  /*1fdf0*/  MOV R8, R0 ;  /* 0x0000000000087202 */ /* 0x000fe20000000f00 */
[----:B------:R-:W-:Y:S05]  /*1fe00*/  BRA `(.L_x_1416) ;  /* 0xffffdc6000007947 */ /* 0x000fea000383ffff */
.L_x_1366:
[----:B------:R-:W-:Y:S02]  /*1fe10*/  MOV R2, 0x1 ;  /* 0x0000000100027802 */ /* 0x000fe40000000f00 */
[----:B------:R-:W-:-:S02]  /*1fe20*/  MOV R3, 0x1fe40 ;  /* 0x0001fe4000037802 */ /* 0x000fc40000000f00 */
[----:B-1234-:R-:W-:Y:S05]  /*1fe30*/  CALL.REL.NOINC `($__internal_24_$__cuda_sm70_shflsync_up_p) ;  /* 0x000005b000007944 */ /* 0x01efea0003c00000 */
[----:B------:R-:W-:Y:S05]  /*1fe40*/  BRA `(.L_x_1417) ;  /* 0xffffdd5000007947 */ /* 0x000fea000383ffff */
.L_x_1367:
[----:B------:R-:W-:Y:S02]  /*1fe50*/  MOV R2, 0x2 ;  /* 0x0000000200027802 */ /* 0x000fe40000000f00 */
[----:B------:R-:W-:-:S02]  /*1fe60*/  MOV R3, 0x1fe80 ;  /* 0x0001fe8000037802 */ /* 0x000fc40000000f00 */
[----:B--2-4-:R-:W-:Y:S05]  /*1fe70*/  CALL.REL.NOINC `($__internal_24_$__cuda_sm70_shflsync_up_p) ;  /* 0x0000057000007944 */ /* 0x014fea0003c00000 */
        /* <DEDUP_REMOVED lines=23> */
.L_x_1371:
[----:B------:R-:W-:Y:S02]  /*1fff0*/  MOV R2, 0x1 ;  /* 0x0000000100027802 */ /* 0x000fe40000000f00 */
[----:B------:R-:W-:Y:S02]  /*20000*/  MOV R3, 0x20020 ;  /* 0x0002002000037802 */ /* 0x000fe40000000f00 */
[----:B------:R-:W-:Y:S05]  /*20010*/  CALL.REL.NOINC `($__internal_24_$__cuda_sm70_shflsync_up_p) ;  /* 0x000003d000007944 */ /* 0x000fea0003c00000 */
[----:B------:R-:W-:Y:S01]  /*20020*/  MOV R2, R4 ;  /* 0x0000000400027202 */ /* 0x000fe20000000f00 */
[----:B------:R-:W-:Y:S05]  /*20030*/  BRA `(.L_x_1419) ;  /* 0xffffddc000007947 */ /* 0x000fea000383ffff */
.L_x_1372:
        /* <DEDUP_REMOVED lines=26> */
.L_x_1374:
[----:B------:R-:W-:Y:S02]  /*201e0*/  SEL R0, RZ, 0x1, P0 ;  /* 0x00000001ff007807 */ /* 0x000fe40000000000 */
[----:B------:R-:W-:Y:S02]  /*201f0*/  MOV R2, 0x20210 ;  /* 0x0002021000027802 */ /* 0x000fe40000000f00 */
[----:B-1----:R-:W-:Y:S05]  /*20200*/  CALL.REL.NOINC `($__internal_25_$__cuda_sm70_votesync_ballot) ;  /* 0x0000025000007944 */ /* 0x002fea0003c00000 */
[----:B------:R-:W-:Y:S01]  /*20210*/  MOV R12, R0 ;  /* 0x00000000000c7202 */ /* 0x000fe20000000f00 */
[----:B------:R-:W-:Y:S05]  /*20220*/  BRA `(.L_x_1421) ;  /* 0xffffdd6000007947 */ /* 0x000fea000383ffff */
.L_x_1375:
[----:B------:R-:W-:Y:S01]  /*20230*/  IMAD.MOV.U32 R5, RZ, RZ, R6 ;  /* 0x000000ffff057224 */ /* 0x000fe200078e0006 */
[----:B------:R-:W-:Y:S01]  /*20240*/  MOV R3, R8 ;  /* 0x0000000800037202 */ /* 0x000fe20000000f00 */
[----:B--2---:R-:W-:Y:S01]  /*20250*/  IMAD.MOV.U32 R0, RZ, RZ, 0x1f ;  /* 0x0000001fff007424 */ /* 0x004fe200078e00ff */
[----:B------:R-:W-:Y:S02]  /*20260*/  MOV R2, 0x20280 ;  /* 0x0002028000027802 */ /* 0x000fe40000000f00 */
[----:B-1----:R-:W-:Y:S05]  /*20270*/  CALL.REL.NOINC `($__internal_23_$__cuda_sm70_shflsync_idx_p) ;  /* 0x0000012000007944 */ /* 0x002fea0003c00000 */
[----:B------:R-:W-:Y:S01]  /*20280*/  IMAD.MOV.U32 R10, RZ, RZ, R0 ;  /* 0x000000ffff0a7224 */ /* 0x000fe200078e0000 */
[----:B------:R-:W-:Y:S01]  /*20290*/  MOV R3, R8 ;  /* 0x0000000800037202 */ /* 0x000fe20000000f00 */
[----:B------:R-:W-:Y:S01]  /*202a0*/  IMAD.MOV.U32 R5, RZ, RZ, R7 ;  /* 0x000000ffff057224 */ /* 0x000fe200078e0007 */
[----:B------:R-:W-:Y:S02]  /*202b0*/  MOV R0, 0x1f ;  /* 0x0000001f00007802 */ /* 0x000fe40000000f00 */
[----:B------:R-:W-:-:S02]  /*202c0*/  MOV R2, 0x202e0 ;  /* 0x000202e000027802 */ /* 0x000fc40000000f00 */
[----:B------:R-:W-:Y:S05]  /*202d0*/  CALL.REL.NOINC `($__internal_23_$__cuda_sm70_shflsync_idx_p) ;  /* 0x000000c000007944 */ /* 0x000fea0003c00000 */
[----:B------:R-:W-:Y:S01]  /*202e0*/  MOV R7, R0 ;  /* 0x0000000000077202 */ /* 0x000fe20000000f00 */
[----:B------:R-:W-:Y:S05]  /*202f0*/  BRA `(.L_x_1422) ;  /* 0xffffdd0000007947 */ /* 0x000fea000383ffff */
.L_x_1378:
[----:B------:R-:W-:Y:S01]  /*20300*/  IMAD.MOV.U32 R5, RZ, RZ, R4 ;  /* 0x000000ffff057224 */ /* 0x000fe200078e0004 */
[----:B--2---:R-:W-:-:S02]  /*20310*/  MOV R0, 0x1f ;  /* 0x0000001f00007802 */ /* 0x004fc40000000f00 */
[----:B------:R-:W-:Y:S02]  /*20320*/  MOV R2, 0x20340 ;  /* 0x0002034000027802 */ /* 0x000fe40000000f00 */
[----:B-1-34-:R-:W-:Y:S05]  /*20330*/  CALL.REL.NOINC `($__internal_23_$__cuda_sm70_shflsync_idx_p) ;  /* 0x0000006000007944 */ /* 0x01afea0003c00000 */
[----:B------:R-:W-:Y:S01]  /*20340*/  MOV R13, R0 ;  /* 0x00000000000d7202 */ /* 0x000fe20000000f00 */
[----:B------:R-:W-:Y:S05]  /*20350*/  BRA `(.L_x_1377) ;  /* 0xffffdd0000007947 */ /* 0x000fea000383ffff */
        .weak           $__internal_22_$__cuda_sm70_shflsync_bfly_p
        .type           $__internal_22_$__cuda_sm70_shflsync_bfly_p,@function
        .size           $__internal_22_$__cuda_sm70_shflsync_bfly_p,($__internal_23_$__cuda_sm70_shflsync_idx_p - $__internal_22_$__cuda_sm70_shflsync_bfly_p)
$__internal_22_$__cuda_sm70_shflsync_bfly_p:
[----:B------:R-:W-:Y:S04]  /*20360*/  WARPSYNC R8 ;  /* 0x0000000800007348 */ /* 0x000fe80003800000 */
[----:B------:R1:W2:Y:S02]  /*20370*/  SHFL.BFLY PT, R0, R0, R3, R9 ;  /* 0x0c00000300007389 */ /* 0x0002a400000e0009 */
[----:B-1----:R-:W-:-:S04]  /*20380*/  MOV R3, 0x0 ;  /* 0x0000000000037802 */ /* 0x002fc80000000f00 */
[----:B--2---:R-:W-:Y:S05]  /*20390*/  RET.REL.NODEC R2 `(_ZN7cutlass13device_kernelIN5flash19enable_sm80_to_sm89INS1_16FlashAttnFwdSm80INS1_25CollectiveMainloopFwdSm80ILi4ELi1ELb0EN4cute5tupleIJNS5_1CILi128EEENS7_ILi48EEENS7_ILi96EEEEEELi96ENS_10bfloat16_tEfNS_4arch4Sm80ELb1ELb0ELb1ELb1ELb0ELb1ELb1ELb1EEENS1_21CollectiveEpilogueFwdINS6_IJS8_SA_S9_EEENS6_IJNS7_ILi1EEESI_SI_EEESC_SE_Li128ELb1ELb1ELb1ELb0EEENS1_36VarlenDynamicPersistentTileSchedulerILi128ELi48ELi128ELi128ELb1ELb1ELb0ELb1ELb1ELb1EEEEEEEEEvNT_6ParamsE) ;  /* 0xfffdfc6002007950 */ /* 0x004fea0003c3ffff */
        .weak           $__internal_23_$__cuda_sm70_shflsync_idx_p
        .type           $__internal_23_$__cuda_sm70_shflsync_idx_p,@function
        .size           $__internal_23_$__cuda_sm70_shflsync_idx_p,($__internal_24_$__cuda_sm70_shflsync_up_p - $__internal_23_$__cuda_sm70_shflsync_idx_p)
$__internal_23_$__cuda_sm70_shflsync_idx_p:
[----:B------:R-:W-:-:S04]  /*203a0*/  MOV R75, 0xffffffff ;  /* 0xffffffff004b7802 */ /* 0x000fc80000000f00 */
[----:B------:R-:W-:Y:S04]  /*203b0*/  WARPSYNC R75 ;  /* 0x0000004b00007348 */ /* 0x000fe80003800000 */
[----:B------:R1:W2:Y:S02]  /*203c0*/  SHFL.IDX PT, R0, R5, R3, R0 ;  /* 0x0000000305007389 */ /* 0x0002a400000e0000 */
[----:B-1----:R-:W-:-:S04]  /*203d0*/  MOV R3, 0x0 ;  /* 0x0000000000037802 */ /* 0x002fc80000000f00 */
[----:B--2---:R-:W-:Y:S05]  /*203e0*/  RET.REL.NODEC R2 `(_ZN7cutlass13device_kernelIN5flash19enable_sm80_to_sm89INS1_16FlashAttnFwdSm80INS1_25CollectiveMainloopFwdSm80ILi4ELi1ELb0EN4cute5tupleIJNS5_1CILi128EEENS7_ILi48EEENS7_ILi96EEEEEELi96ENS_10bfloat16_tEfNS_4arch4Sm80ELb1ELb0ELb1ELb1ELb0ELb1ELb1ELb1EEENS1_21CollectiveEpilogueFwdINS6_IJS8_SA_S9_EEENS6_IJNS7_ILi1EEESI_SI_EEESC_SE_Li128ELb1ELb1ELb1ELb0EEENS1_36VarlenDynamicPersistentTileSchedulerILi128ELi48ELi128ELi128ELb1ELb1ELb0ELb1ELb1ELb1EEEEEEEEEvNT_6ParamsE) ;  /* 0xfffdfc1002007950 */ /* 0x004fea0003c3ffff */
        .weak           $__internal_24_$__cuda_sm70_shflsync_up_p
        .type           $__internal_24_$__cuda_sm70_shflsync_up_p,@function
        .size           $__internal_24_$__cuda_sm70_shflsync_up_p,($__internal_25_$__cuda_sm70_votesync_ballot - $__internal_24_$__cuda_sm70_shflsync_up_p)
$__internal_24_$__cuda_sm70_shflsync_up_p:
[----:B------:R-:W-:Y:S02]  /*203f0*/  IMAD.MOV.U32 R4, RZ, RZ, RZ ;  /* 0x000000ffff047224 */ /* 0x000fe400078e00ff */
[----:B------:R-:W-:-:S04]  /*20400*/  IMAD.MOV.U32 R10, RZ, RZ, -0x1 ;  /* 0xffffffffff0a7424 */ /* 0x000fc800078e00ff */
[----:B------:R-:W-:Y:S04]  /*20410*/  WARPSYNC R10 ;  /* 0x0000000a00007348 */ /* 0x000fe80003800000 */
[----:B------:R1:W2:Y:S02]  /*20420*/  SHFL.UP PT, R4, R0, R2, R4 ;  /* 0x0400000200047389 */ /* 0x0002a400000e0004 */
[----:B-1----:R-:W-:Y:S02]  /*20430*/  MOV R2, R3 ;  /* 0x0000000300027202 */ /* 0x002fe40000000f00 */
[----:B------:R-:W-:-:S04]  /*20440*/  MOV R3, 0x0 ;  /* 0x0000000000037802 */ /* 0x000fc80000000f00 */
[----:B--2---:R-:W-:Y:S05]  /*20450*/  RET.REL.NODEC R2 `(_ZN7cutlass13device_kernelIN5flash19enable_sm80_to_sm89INS1_16FlashAttnFwdSm80INS1_25CollectiveMainloopFwdSm80ILi4ELi1ELb0EN4cute5tupleIJNS5_1CILi128EEENS7_ILi48EEENS7_ILi96EEEEEELi96ENS_10bfloat16_tEfNS_4arch4Sm80ELb1ELb0ELb1ELb1ELb0ELb1ELb1ELb1EEENS1_21CollectiveEpilogueFwdINS6_IJS8_SA_S9_EEENS6_IJNS7_ILi1EEESI_SI_EEESC_SE_Li128ELb1ELb1ELb1ELb0EEENS1_36VarlenDynamicPersistentTileSchedulerILi128ELi48ELi128ELi128ELb1ELb1ELb0ELb1ELb1ELb1EEEEEEEEEvNT_6ParamsE) ;  /* 0xfffdfba002007950 */ /* 0x004fea0003c3ffff */
        .weak           $__internal_25_$__cuda_sm70_votesync_ballot
        .type           $__internal_25_$__cuda_sm70_votesync_ballot,@function
        .size           $__internal_25_$__cuda_sm70_votesync_ballot,(.L_x_1454 - $__internal_25_$__cuda_sm70_votesync_ballot)
$__internal_25_$__cuda_sm70_votesync_ballot:
[----:B------:R-:W-:Y:S01]  /*20460*/  ISETP.NE.U32.AND P0, PT, R0, 0x1, PT ;  /* 0x000000010000780c */ /* 0x000fe20003f05070 */
[----:B------:R-:W-:-:S04]  /*20470*/  IMAD.MOV.U32 R3, RZ, RZ, -0x1 ;  /* 0xffffffffff037424 */ /* 0x000fc800078e00ff */
[----:B------:R-:W-:Y:S08]  /*20480*/  WARPSYNC R3 ;  /* 0x0000000300007348 */ /* 0x000ff00003800000 */
[----:B------:R-:W-:-:S04]  /*20490*/  VOTE.ANY R0, PT, !P0 ;  /* 0x0000000000007806 */ /* 0x000fc800040e0100 */
[----:B------:R-:W-:Y:S01]  /*204a0*/  LOP3.LUT R0, R0, R3, RZ, 0xc0, !PT ;  /* 0x0000000300007212 */ /* 0x000fe200078ec0ff */
[----:B------:R-:W-:-:S04]  /*204b0*/  IMAD.MOV.U32 R3, RZ, RZ, 0x0 ;  /* 0x00000000ff037424 */ /* 0x000fc800078e00ff */
[----:B------:R-:W-:Y:S05]  /*204c0*/  RET.REL.NODEC R2 `(_ZN7cutlass13device_kernelIN5flash19enable_sm80_to_sm89INS1_16FlashAttnFwdSm80INS1_25CollectiveMainloopFwdSm80ILi4ELi1ELb0EN4cute5tupleIJNS5_1CILi128EEENS7_ILi48EEENS7_ILi96EEEEEELi96ENS_10bfloat16_tEfNS_4arch4Sm80ELb1ELb0ELb1ELb1ELb0ELb1ELb1ELb1EEENS1_21CollectiveEpilogueFwdINS6_IJS8_SA_S9_EEENS6_IJNS7_ILi1EEESI_SI_EEESC_SE_Li128ELb1ELb1ELb1ELb0EEENS1_36VarlenDynamicPersistentTileSchedulerILi128ELi48ELi128ELi128ELb1ELb1ELb0ELb1ELb1ELb1EEEEEEEEEvNT_6ParamsE) ;  /* 0xfffdfb3002007950 */ /* 0x000fea0003c3ffff */
.L_x_1423:
        /* <DEDUP_REMOVED lines=11> */
.L_x_1454:


//--------------------- .nv.shared._ZN7cutlass13device_kernelIN5flash19enable_sm80_to_sm89INS1_16FlashAttnFwdSm80INS1_25CollectiveMainloopFwdSm80ILi4ELi1ELb0EN4cute5tupleIJNS5_1CILi128EEENS7_ILi64EEENS7_ILi96EEEEEELi96ENS_10bfloat16_tEfNS_4arch4Sm80ELb0ELb0ELb1ELb0ELb0ELb0ELb1ELb1EEENS1_21CollectiveEpilogueFwdINS6_IJS8_SA_S9_EEENS6_IJNS7_ILi1EEESI_SI_EEESC_SE_Li128ELb0ELb1ELb1ELb0EEENS1_19SingleTileSchedulerILb0ELb1ELb1ELi128EEEEEEEEEvNT_6ParamsE --------------------------
	.section	.nv.shared._ZN7cutlass13device_kernelIN5flash19enable_sm80_to_sm89INS1_16FlashAttnFwdSm80INS1_25CollectiveMainloopFwdSm80ILi4ELi1ELb0EN4cute5tupleIJNS5_1CILi128EEENS7_ILi64EEENS7_ILi96EEEEEELi96ENS_10bfloat16_tEfNS_4arch4Sm80ELb0ELb0ELb1ELb0ELb0ELb0ELb1ELb1EEENS1_21CollectiveEpilogueFwdINS6_IJS8_SA_S9_EEENS6_IJNS7_ILi1EEESI_SI_EEESC_SE_Li128ELb0ELb1ELb1ELb0EEENS1_19SingleTileSchedulerILb0ELb1ELb1ELi128EEEEEEEEEvNT_6ParamsE,"aw",@nobits
	.sectionflags	@""
	.align	16


//--------------------- .nv.global                --------------------------
	.section	.nv.global,"aw",@nobits
.nv.global:
	.type		_ZN79_INTERNAL_eeeff583_43_flash_fwd_hdim96_bf16_split_softcap_sm80_cu_a7f3af4d_47964cute1_E,@object
	.size		_ZN79_INTERNAL_eeeff583_43_flash_fwd_hdim96_bf16_split_softcap_sm80_cu_a7f3af4d_47964cute1_E,(_ZN79_INTERNAL_eeeff583_43_flash_fwd_hdim96_bf16_split_softcap_sm80_cu_a7f3af4d_47964cuda3std3__45__cpo6cbeginE - _ZN79_INTERNAL_eeeff583_43_flash_fwd_hdim96_bf16_split_softcap_sm80_cu_a7f3af4d_47964cute1_E)
_ZN79_INTERNAL_eeeff583_43_flash_fwd_hdim96_bf16_split_softcap_sm80_cu_a7f3af4d_47964cute1_E:
	.zero		1
	.type		_ZN79_INTERNAL_eeeff583_43_flash_fwd_hdim96_bf16_split_softcap_sm80_cu_a7f3af4d_47964cuda3std3__45__cpo6cbeginE,@object
	.size		_ZN79_INTERNAL_eeeff583_43_flash_fwd_hdim96_bf16_split_softcap_sm80_cu_a7f3af4d_47964cuda3std3__45__cpo6cbeginE,(_ZN79_INTERNAL_eeeff583_43_flash_fwd_hdim96_bf16_split_softcap_sm80_cu_a7f3af4d_47964cuda3std3__48in_placeE - _ZN79_INTERNAL_eeeff583_43_flash_fwd_hdim96_bf16_split_softcap_sm80_cu_a7f3af4d_47964cuda3std3__45__cpo6cbeginE)
_ZN79_INTERNAL_eeeff583_43_flash_fwd_hdim96_bf16_split_softcap_sm80_cu_a7f3af4d_47964cuda3std3__45__cpo6cbeginE:
	.zero		1
	.type		_ZN79_INTERNAL_eeeff583_43_flash_fwd_hdim96_bf16_split_softcap_sm80_cu_a7f3af4d_47964cuda3std3__48in_placeE,@object
	.size		_ZN79_INTERNAL_eeeff583_43_flash_fwd_hdim96_bf16_split_softcap_sm80_cu_a7f3af4d_47964cuda3std3__48in_placeE,(_ZN79_INTERNAL_eeeff583_43_flash_fwd_hdim96_bf16_split_softcap_sm80_cu_a7f3af4d_47964cuda3std6ranges3__45__cpo9iter_moveE - _ZN79_INTERNAL_eeeff583_43_flash_fwd_hdim96_bf16_split_softcap_sm80_cu_a7f3af4d_47964cuda3std3__48in_placeE)
_ZN79_INTERNAL_eeeff583_43_flash_fwd_hdim96_bf16_split_softcap_sm80_cu_a7f3af4d_47964cuda3std3__48in_placeE:
	.zero		1
	.type		_ZN79_INTERNAL_eeeff583_43_flash_fwd_hdim96_bf16_split_softcap_sm80_cu_a7f3af4d_47964cuda3std6ranges3__45__cpo9iter_moveE,@object
	.size		_ZN79_INTERNAL_eeeff583_43_flash_fwd_hdim96_bf16_split_softcap_sm80_cu_a7f3af4d_47964cuda3std6ranges3__45__cpo9iter_moveE,(_ZN79_INTERNAL_eeeff583_43_flash_fwd_hdim96_bf16_split_softcap_sm80_cu_a7f3af4d_47964cuda3std3__45__cpo5beginE - _ZN79_INTERNAL_eeeff583_43_flash_fwd_hdim96_bf16_split_softcap_sm80_cu_a7f3af4d_47964cuda3std6ranges3__45__cpo9iter_moveE)
_ZN79_INTERNAL_eeeff583_43_flash_fwd_hdim96_bf16_split_softcap_sm80_cu_a7f3af4d_47964cuda3std6ranges3__45__cpo9iter_moveE:
	.zero		1
	.type		_ZN79_INTERNAL_eeeff583_43_flash_fwd_hdim96_bf16_split_softcap_sm80_cu_a7f3af4d_47964cuda3std3__45__cpo5beginE,@object
	.size		_ZN79_INTERNAL_eeeff583_43_flash_fwd_hdim96_bf16_split_softcap_sm80_cu_a7f3af4d_47964cuda3std3__45__cpo5beginE,(_ZN79_INTERNAL_eeeff583_43_flash_fwd_hdim96_bf16_split_softcap_sm80_cu_a7f3af4d_47964cuda3std3__481_GLOBAL__N__eeeff583_43_flash_fwd_hdim96_bf16_split_softcap_sm80_cu_a7f3af4d_47966ignoreE - _ZN79_INTERNAL_eeeff583_43_flash_fwd_hdim96_bf16_split_softcap_sm80_cu_a7f3af4d_47964cuda3std3__45__cpo5beginE)
_ZN79_INTERNAL_eeeff583_43_flash_fwd_hdim96_bf16_split_softcap_sm80_cu_a7f3af4d_47964cuda3std3__45__cpo5beginE:
	.zero		1
	.type		_ZN79_INTERNAL_eeeff583_43_flash_fwd_hdim96_bf16_split_softcap_sm80_cu_a7f3af4d_47964cuda3std3__481_GLOBAL__N__eeeff583_43_flash_fwd_hdim96_bf16_split_softcap_sm80_cu_a7f3af4d_47966ignoreE,@object
	.size		_ZN79_INTERNAL_eeeff583_43_flash_fwd_hdim96_bf16_split_softcap_sm80_cu_a7f3af4d_47964cuda3std3__481_GLOBAL__N__eeeff583_43_flash_fwd_hdim96_bf16_split_softcap_sm80_cu_a7f3af4d_47966ignoreE,(_ZN79_INTERNAL_eeeff583_43_flash_fwd_hdim96_bf16_split_softcap_sm80_cu_a7f3af4d_47964cute7productE - _ZN79_INTERNAL_eeeff583_43_flash_fwd_hdim96_bf16_split_softcap_sm80_cu_a7f3af4d_47964cuda3std3__481_GLOBAL__N__eeeff583_43_flash_fwd_hdim96_bf16_split_softcap_sm80_cu_a7f3af4d_47966ignoreE)
_ZN79_INTERNAL_eeeff583_43_flash_fwd_hdim96_bf16_split_softcap_sm80_cu_a7f3af4d_47964cuda3std3__481_GLOBAL__N__eeeff583_43_flash_fwd_hdim96_bf16_split_softcap_sm80_cu_a7f3af4d_47966ignoreE:
	.zero		1
	.type		_ZN79_INTERNAL_eeeff583_43_flash_fwd_hdim96_bf16_split_softcap_sm80_cu_a7f3af4d_47964cute7productE,@object
	.size		_ZN79_INTERNAL_eeeff583_43_flash_fwd_hdim96_bf16_split_softcap_sm80_cu_a7f3af4d_47964cute7productE,(_ZN79_INTERNAL_eeeff583_43_flash_fwd_hdim96_bf16_split_softcap_sm80_cu_a7f3af4d_47964cuda3std3__45__cpo3endE - _ZN79_INTERNAL_eeeff583_43_flash_fwd_hdim96_bf16_split_softcap_sm80_cu_a7f3af4d_47964cute7productE)
_ZN79_INTERNAL_eeeff583_43_flash_fwd_hdim96_bf16_split_softcap_sm80_cu_a7f3af4d_47964cute7productE:
	.zero		1
	.type		_ZN79_INTERNAL_eeeff583_43_flash_fwd_hdim96_bf16_split_softcap_sm80_cu_a7f3af4d_47964cuda3std3__45__cpo3endE,@object
	.size		_ZN79_INTERNAL_eeeff583_43_flash_fwd_hdim96_bf16_split_softcap_sm80_cu_a7f3af4d_47964cuda3std3__45__cpo3endE,(_ZN79_INTERNAL_eeeff583_43_flash_fwd_hdim96_bf16_split_softcap_sm80_cu_a7f3af4d_47964cuda3std3__419piecewise_constructE - _ZN79_INTERNAL_eeeff583_43_flash_fwd_hdim96_bf16_split_softcap_sm80_cu_a7f3af4d_47964cuda3std3__45__cpo3endE)
_ZN79_INTERNAL_eeeff583_43_flash_fwd_hdim96_bf16_split_softcap_sm80_cu_a7f3af4d_47964cuda3std3__45__cpo3endE:
	.zero		1
	.type		_ZN79_INTERNAL_eeeff583_43_flash_fwd_hdim96_bf16_split_softcap_sm80_cu_a7f3af4d_47964cuda3std3__419piecewise_constructE,@object
	.size		_ZN79_INTERNAL_eeeff583_43_flash_fwd_hdim96_bf16_split_softcap_sm80_cu_a7f3af4d_47964cuda3std3__419piecewise_constructE,(_ZN79_INTERNAL_eeeff583_43_flash_fwd_hdim96_bf16_split_softcap_sm80_cu_a7f3af4d_47964cuda3std3__45__cpo4cendE - _ZN79_INTERNAL_eeeff583_43_flash_fwd_hdim96_bf16_split_softcap_sm80_cu_a7f3af4d_47964cuda3std3__419piecewise_constructE)
_ZN79_INTERNAL_eeeff583_43_flash_fwd_hdim96_bf16_split_softcap_sm80_cu_a7f3af4d_47964cuda3std3__419piecewise_constructE:
	.zero		1
	.type		_ZN79_INTERNAL_eeeff583_43_flash_fwd_hdim96_bf16_split_softcap_sm80_cu_a7f3af4d_47964cuda3std3__45__cpo4cendE,@object
	.size		_ZN79_INTERNAL_eeeff583_43_flash_fwd_hdim96_bf16_split_softcap_sm80_cu_a7f3af4d_47964cuda3std3__45__cpo4cendE,(_ZN79_INTERNAL_eeeff583_43_flash_fwd_hdim96_bf16_split_softcap_sm80_cu_a7f3af4d_47964cuda3std6ranges3__45__cpo4swapE - _ZN79_INTERNAL_eeeff583_43_flash_fwd_hdim96_bf16_split_softcap_sm80_cu_a7f3af4d_47964cuda3std3__45__cpo4cendE)
_ZN79_INTERNAL_eeeff583_43_flash_fwd_hdim96_bf16_split_softcap_sm80_cu_a7f3af4d_47964cuda3std3__45__cpo4cendE:
	.zero		1
	.type		_ZN79_INTERNAL_eeeff583_43_flash_fwd_hdim96_bf16_split_softcap_sm80_cu_a7f3af4d_47964cuda3std6ranges3__45__cpo4swapE,@object
	.size		_ZN79_INTERNAL_eeeff583_43_flash_fwd_hdim96_bf16_split_softcap_sm80_cu_a7f3af4d_47964cuda3std6ranges3__45__cpo4swapE,(.L_7 - _ZN79_INTERNAL_eeeff583_43_flash_fwd_hdim96_bf16_split_softcap_sm80_cu_a7f3af4d_47964cuda3std6ranges3__45__cpo4swapE)
_ZN79_INTERNAL_eeeff583_43_flash_fwd_hdim96_bf16_split_softcap_sm80_cu_a7f3af4d_47964cuda3std6ranges3__45__cpo4swapE:
	.zero		1
.L_7:


//--------------------- .nv.shared._ZN7cutlass13device_kernelIN5flash19enable_sm80_to_sm89INS1_16FlashAttnFwdSm80INS1_25CollectiveMainloopFwdSm80ILi4ELi1ELb0EN4cute5tupleIJNS5_1CILi128EEENS7_ILi48EEENS7_ILi96EEEEEELi96ENS_10bfloat16_tEfNS_4arch4Sm80ELb0ELb0ELb1ELb1ELb0ELb0ELb1ELb1EEENS1_21CollectiveEpilogueFwdINS6_IJS8_SA_S9_EEENS6_IJNS7_ILi1EEESI_SI_EEESC_SE_Li128ELb1ELb1ELb1ELb0EEENS1_36VarlenDynamicPersistentTileSchedulerILi128ELi48ELi128ELi128ELb1ELb1ELb0ELb0ELb1ELb1EEEEEEEEEvNT_6ParamsE --------------------------
	.section	.nv.shared._ZN7cutlass13device_kernelIN5flash19enable_sm80_to_sm89INS1_16FlashAttnFwdSm80INS1_25CollectiveMainloopFwdSm80ILi4ELi1ELb0EN4cute5tupleIJNS5_1CILi128EEENS7_ILi48EEENS7_ILi96EEEEEELi96ENS_10bfloat16_tEfNS_4arch4Sm80ELb0ELb0ELb1ELb1ELb0ELb0ELb1ELb1EEENS1_21CollectiveEpilogueFwdINS6_IJS8_SA_S9_EEENS6_IJNS7_ILi1EEESI_SI_EEESC_SE_Li128ELb1ELb1ELb1ELb0EEENS1_36VarlenDynamicPersistentTileSchedulerILi128ELi48ELi128ELi128ELb1ELb1ELb0ELb0ELb1ELb1EEEEEEEEEvNT_6ParamsE,"aw",@nobits
	.sectionflags	@""
	.align	16


//--------------------- .nv.shared._ZN7cutlass13device_kernelIN5flash19enable_sm80_to_sm89INS1_16FlashAttnFwdSm80INS1_25CollectiveMainloopFwdSm80ILi4ELi1ELb0EN4cute5tupleIJNS5_1CILi128EEENS7_ILi48EEENS7_ILi96EEEEEELi96ENS_10bfloat16_tEfNS_4arch4Sm80ELb0ELb0ELb1ELb1ELb0ELb1ELb1ELb1EEENS1_21CollectiveEpilogueFwdINS6_IJS8_SA_S9_EEENS6_IJNS7_ILi1EEESI_SI_EEESC_SE_Li128ELb1ELb1ELb1ELb0EEENS1_36VarlenDynamicPersistentTileSchedulerILi128ELi48ELi128ELi128ELb1ELb1ELb0ELb0ELb1ELb1EEEEEEEEEvNT_6ParamsE --------------------------
	.section	.nv.shared._ZN7cutlass13device_kernelIN5flash19enable_sm80_to_sm89INS1_16FlashAttnFwdSm80INS1_25CollectiveMainloopFwdSm80ILi4ELi1ELb0EN4cute5tupleIJNS5_1CILi128EEENS7_ILi48EEENS7_ILi96EEEEEELi96ENS_10bfloat16_tEfNS_4arch4Sm80ELb0ELb0ELb1ELb1ELb0ELb1ELb1ELb1EEENS1_21CollectiveEpilogueFwdINS6_IJS8_SA_S9_EEENS6_IJNS7_ILi1EEESI_SI_EEESC_SE_Li128ELb1ELb1ELb1ELb0EEENS1_36VarlenDynamicPersistentTileSchedulerILi128ELi48ELi128ELi128ELb1ELb1ELb0ELb0ELb1ELb1EEEEEEEEEvNT_6ParamsE,"aw",@nobits
	.sectionflags	@""
	.align	16


//--------------------- .nv.shared._ZN7cutlass13device_kernelIN5flash19enable_sm80_to_sm89INS1_16FlashAttnFwdSm80INS1_25CollectiveMainloopFwdSm80ILi4ELi1ELb0EN4cute5tupleIJNS5_1CILi128EEENS7_ILi48EEENS7_ILi96EEEEEELi96ENS_10bfloat16_tEfNS_4arch4Sm80ELb0ELb1ELb1ELb0ELb0ELb0ELb1ELb1EEENS1_21CollectiveEpilogueFwdINS6_IJS8_SA_S9_EEENS6_IJNS7_ILi1EEESI_SI_EEESC_SE_Li128ELb0ELb1ELb1ELb0EEENS1_19SingleTileSchedulerILb0ELb1ELb1ELi128EEEEEEEEEvNT_6ParamsE --------------------------
	.section	.nv.shared._ZN7cutlass13device_kernelIN5flash19enable_sm80_to_sm89INS1_16FlashAttnFwdSm80INS1_25CollectiveMainloopFwdSm80ILi4ELi1ELb0EN4cute5tupleIJNS5_1CILi128EEENS7_ILi48EEENS7_ILi96EEEEEELi96ENS_10bfloat16_tEfNS_4arch4Sm80ELb0ELb1ELb1ELb0ELb0ELb0ELb1ELb1EEENS1_21CollectiveEpilogueFwdINS6_IJS8_SA_S9_EEENS6_IJNS7_ILi1EEESI_SI_EEESC_SE_Li128ELb0ELb1ELb1ELb0EEENS1_19SingleTileSchedulerILb0ELb1ELb1ELi128EEEEEEEEEvNT_6ParamsE,"aw",@nobits
	.sectionflags	@""
	.align	16


//--------------------- .nv.shared._ZN7cutlass13device_kernelIN5flash19enable_sm80_to_sm89INS1_16FlashAttnFwdSm80INS1_25CollectiveMainloopFwdSm80ILi4ELi1ELb0EN4cute5tupleIJNS5_1CILi128EEENS7_ILi48EEENS7_ILi96EEEEEELi96ENS_10bfloat16_tEfNS_4arch4Sm80ELb0ELb1ELb1ELb1ELb0ELb0ELb1ELb1EEENS1_21CollectiveEpilogueFwdINS6_IJS8_SA_S9_EEENS6_IJNS7_ILi1EEESI_SI_EEESC_SE_Li128ELb1ELb1ELb1ELb0EEENS1_36VarlenDynamicPersistentTileSchedulerILi128ELi48ELi128ELi128ELb1ELb1ELb0ELb1ELb0ELb1EEEEEEEEEvNT_6ParamsE --------------------------
	.section	.nv.shared._ZN7cutlass13device_kernelIN5flash19enable_sm80_to_sm89INS1_16FlashAttnFwdSm80INS1_25CollectiveMainloopFwdSm80ILi4ELi1ELb0EN4cute5tupleIJNS5_1CILi128EEENS7_ILi48EEENS7_ILi96EEEEEELi96ENS_10bfloat16_tEfNS_4arch4Sm80ELb0ELb1ELb1ELb1ELb0ELb0ELb1ELb1EEENS1_21CollectiveEpilogueFwdINS6_IJS8_SA_S9_EEENS6_IJNS7_ILi1EEESI_SI_EEESC_SE_Li128ELb1ELb1ELb1ELb0EEENS1_36VarlenDynamicPersistentTileSchedulerILi128ELi48ELi128ELi128ELb1ELb1ELb0ELb1ELb0ELb1EEEEEEEEEvNT_6ParamsE,"aw",@nobits
	.sectionflags	@""
	.align	16


//--------------------- .nv.shared._ZN7cutlass13device_kernelIN5flash19enable_sm80_to_sm89INS1_16FlashAttnFwdSm80INS1_25CollectiveMainloopFwdSm80ILi4ELi1ELb0EN4cute5tupleIJNS5_1CILi128EEENS7_ILi48EEENS7_ILi96EEEEEELi96ENS_10bfloat16_tEfNS_4arch4Sm80ELb0ELb1ELb1ELb1ELb0ELb1ELb1ELb1EEENS1_21CollectiveEpilogueFwdINS6_IJS8_SA_S9_EEENS6_IJNS7_ILi1EEESI_SI_EEESC_SE_Li128ELb1ELb1ELb1ELb0EEENS1_36VarlenDynamicPersistentTileSchedulerILi128ELi48ELi128ELi128ELb1ELb1ELb0ELb1ELb0ELb1EEEEEEEEEvNT_6ParamsE --------------------------
	.section	.nv.shared._ZN7cutlass13device_kernelIN5flash19enable_sm80_to_sm89INS1_16FlashAttnFwdSm80INS1_25CollectiveMainloopFwdSm80ILi4ELi1ELb0EN4cute5tupleIJNS5_1CILi128EEENS7_ILi48EEENS7_ILi96EEEEEELi96ENS_10bfloat16_tEfNS_4arch4Sm80ELb0ELb1ELb1ELb1ELb0ELb1ELb1ELb1EEENS1_21CollectiveEpilogueFwdINS6_IJS8_SA_S9_EEENS6_IJNS7_ILi1EEESI_SI_EEESC_SE_Li128ELb1ELb1ELb1ELb0EEENS1_36VarlenDynamicPersistentTileSchedulerILi128ELi48ELi128ELi128ELb1ELb1ELb0ELb1ELb0ELb1EEEEEEEEEvNT_6ParamsE,"aw",@nobits
	.sectionflags	@""
	.align	16


//--------------------- .nv.shared._ZN7cutlass13device_kernelIN5flash19enable_sm80_to_sm89INS1_16FlashAttnFwdSm80INS1_25CollectiveMainloopFwdSm80ILi4ELi1ELb0EN4cute5tupleIJNS5_1CILi128EEENS7_ILi64EEENS7_ILi96EEEEEELi96ENS_10bfloat16_tEfNS_4arch4Sm80ELb1ELb0ELb1ELb0ELb0ELb0ELb1ELb1EEENS1_21CollectiveEpilogueFwdINS6_IJS8_SA_S9_EEENS6_IJNS7_ILi1EEESI_SI_EEESC_SE_Li128ELb0ELb1ELb1ELb0EEENS1_30DynamicPersistentTileSchedulerILi128ELi128ELb1ELb1ELb0EEEEEEEEEvNT_6ParamsE --------------------------
	.section	.nv.shared._ZN7cutlass13device_kernelIN5flash19enable_sm80_to_sm89INS1_16FlashAttnFwdSm80INS1_25CollectiveMainloopFwdSm80ILi4ELi1ELb0EN4cute5tupleIJNS5_1CILi128EEENS7_ILi64EEENS7_ILi96EEEEEELi96ENS_10bfloat16_tEfNS_4arch4Sm80ELb1ELb0ELb1ELb0ELb0ELb0ELb1ELb1EEENS1_21CollectiveEpilogueFwdINS6_IJS8_SA_S9_EEENS6_IJNS7_ILi1EEESI_SI_EEESC_SE_Li128ELb0ELb1ELb1ELb0EEENS1_30DynamicPersistentTileSchedulerILi128ELi128ELb1ELb1ELb0EEEEEEEEEvNT_6ParamsE,"aw",@nobits
	.sectionflags	@""
	.align	16


//--------------------- .nv.shared._ZN7cutlass13device_kernelIN5flash19enable_sm80_to_sm89INS1_16FlashAttnFwdSm80INS1_25CollectiveMainloopFwdSm80ILi4ELi1ELb0EN4cute5tupleIJNS5_1CILi128EEENS7_ILi48EEENS7_ILi96EEEEEELi96ENS_10bfloat16_tEfNS_4arch4Sm80ELb1ELb0ELb1ELb1ELb0ELb0ELb1ELb1EEENS1_21CollectiveEpilogueFwdINS6_IJS8_SA_S9_EEENS6_IJNS7_ILi1EEESI_SI_EEESC_SE_Li128ELb1ELb1ELb1ELb0EEENS1_36VarlenDynamicPersistentTileSchedulerILi128ELi48ELi128ELi128ELb1ELb1ELb0ELb1ELb1ELb1EEEEEEEEEvNT_6ParamsE --------------------------
	.section	.nv.shared._ZN7cutlass13device_kernelIN5flash19enable_sm80_to_sm89INS1_16FlashAttnFwdSm80INS1_25CollectiveMainloopFwdSm80ILi4ELi1ELb0EN4cute5tupleIJNS5_1CILi128EEENS7_ILi48EEENS7_ILi96EEEEEELi96ENS_10bfloat16_tEfNS_4arch4Sm80ELb1ELb0ELb1ELb1ELb0ELb0ELb1ELb1EEENS1_21CollectiveEpilogueFwdINS6_IJS8_SA_S9_EEENS6_IJNS7_ILi1EEESI_SI_EEESC_SE_Li128ELb1ELb1ELb1ELb0EEENS1_36VarlenDynamicPersistentTileSchedulerILi128ELi48ELi128ELi128ELb1ELb1ELb0ELb1ELb1ELb1EEEEEEEEEvNT_6ParamsE,"aw",@nobits
	.sectionflags	@""
	.align	16


//--------------------- .nv.shared._ZN7cutlass13device_kernelIN5flash19enable_sm80_to_sm89INS1_16FlashAttnFwdSm80INS1_25CollectiveMainloopFwdSm80ILi4ELi1ELb0EN4cute5tupleIJNS5_1CILi128EEENS7_ILi48EEENS7_ILi96EEEEEELi96ENS_10bfloat16_tEfNS_4arch4Sm80ELb1ELb0ELb1ELb1ELb0ELb1ELb1ELb1EEENS1_21CollectiveEpilogueFwdINS6_IJS8_SA_S9_EEENS6_IJNS7_ILi1EEESI_SI_EEESC_SE_Li128ELb1ELb1ELb1ELb0EEENS1_36VarlenDynamicPersistentTileSchedulerILi128ELi48ELi128ELi128ELb1ELb1ELb0ELb1ELb1ELb1EEEEEEEEEvNT_6ParamsE --------------------------
	.section	.nv.shared._ZN7cutlass13device_kernelIN5flash19enable_sm80_to_sm89INS1_16FlashAttnFwdSm80INS1_25CollectiveMainloopFwdSm80ILi4ELi1ELb0EN4cute5tupleIJNS5_1CILi128EEENS7_ILi48EEENS7_ILi96EEEEEELi96ENS_10bfloat16_tEfNS_4arch4Sm80ELb1ELb0ELb1ELb1ELb0ELb1ELb1ELb1EEENS1_21CollectiveEpilogueFwdINS6_IJS8_SA_S9_EEENS6_IJNS7_ILi1EEESI_SI_EEESC_SE_Li128ELb1ELb1ELb1ELb0EEENS1_36VarlenDynamicPersistentTileSchedulerILi128ELi48ELi128ELi128ELb1ELb1ELb0ELb1ELb1ELb1EEEEEEEEEvNT_6ParamsE,"aw",@nobits
	.sectionflags	@""
	.align	16
